	.target	sm_100a

	.elftype	@"ET_EXEC"


//--------------------- .note.nv.tkinfo           --------------------------
	.section	.note.nv.tkinfo,"",@"SHT_NOTE"
	.sectionflags	@"SHF_NOTE_NV_TKINFO"
	.tkinfo
        /*0018*/ 	.word	0x00000002
        /*0030*/ 	.string	""
        /*0030*/ 	.string	"ptxas"
        /*0030*/ 	.string	"Cuda compilation tools, release 13.0, V13.0.88"
        /*0030*/ 	.string	"Build cuda_13.0.r13.0/compiler.36424714_0"
        /*0030*/ 	.string	"-arch sm_100a -m 64 "



//--------------------- .note.nv.cuinfo           --------------------------
	.section	.note.nv.cuinfo,"",@"SHT_NOTE"
	.sectionflags	@"SHF_NOTE_NV_CUINFO"
        /*0018*/ 	.short	0x0002
        /*001a*/ 	.short	0x0064
        /*001c*/ 	.short	0x0082
	.zero		2


//--------------------- .nv.info                  --------------------------
	.section	.nv.info,"",@"SHT_CUDA_INFO"
	.align	4


	//----- nvinfo : EIATTR_REGCOUNT
	.align		4
        /*0000*/ 	.byte	0x04, 0x2f
        /*0002*/ 	.short	(.L_12 - .L_11)
	.align		4
.L_11:
        /*0004*/ 	.word	index@(_ZN5flash25flash_bwd_dot_do_o_kernelILb1E23Flash_bwd_kernel_traitsILi32ELi128ELi128ELi8ELi4ELi4ELi4ELb0ELb0EN7cutlass10bfloat16_tE19Flash_kernel_traitsILi32ELi128ELi128ELi8ES3_EEEEvNS_16Flash_bwd_paramsE)
        /*0008*/ 	.word	0x00000020


	//----- nvinfo : EIATTR_FRAME_SIZE
	.align		4
.L_12:
        /*000c*/ 	.byte	0x04, 0x11
        /*000e*/ 	.short	(.L_14 - .L_13)
	.align		4
.L_13:
        /*0010*/ 	.word	index@(_ZN5flash25flash_bwd_dot_do_o_kernelILb1E23Flash_bwd_kernel_traitsILi32ELi128ELi128ELi8ELi4ELi4ELi4ELb0ELb0EN7cutlass10bfloat16_tE19Flash_kernel_traitsILi32ELi128ELi128ELi8ES3_EEEEvNS_16Flash_bwd_paramsE)
        /*0014*/ 	.word	0x00000000


	//----- nvinfo : EIATTR_REGCOUNT
	.align		4
.L_14:
        /*0018*/ 	.byte	0x04, 0x2f
        /*001a*/ 	.short	(.L_16 - .L_15)
	.align		4
.L_15:
        /*001c*/ 	.word	index@(_ZN5flash25flash_bwd_dot_do_o_kernelILb0E23Flash_bwd_kernel_traitsILi32ELi128ELi128ELi8ELi4ELi4ELi4ELb0ELb0EN7cutlass10bfloat16_tE19Flash_kernel_traitsILi32ELi128ELi128ELi8ES3_EEEEvNS_16Flash_bwd_paramsE)
        /*0020*/ 	.word	0x00000020


	//----- nvinfo : EIATTR_FRAME_SIZE
	.align		4
.L_16:
        /*0024*/ 	.byte	0x04, 0x11
        /*0026*/ 	.short	(.L_18 - .L_17)
	.align		4
.L_17:
        /*0028*/ 	.word	index@(_ZN5flash25flash_bwd_dot_do_o_kernelILb0E23Flash_bwd_kernel_traitsILi32ELi128ELi128ELi8ELi4ELi4ELi4ELb0ELb0EN7cutlass10bfloat16_tE19Flash_kernel_traitsILi32ELi128ELi128ELi8ES3_EEEEvNS_16Flash_bwd_paramsE)
        /*002c*/ 	.word	0x00000000


	//----- nvinfo : EIATTR_REGCOUNT
	.align		4
.L_18:
        /*0030*/ 	.byte	0x04, 0x2f
        /*0032*/ 	.short	(.L_20 - .L_19)
	.align		4
.L_19:
        /*0034*/ 	.word	index@(_ZN5flash44flash_bwd_dq_dk_dv_loop_seqk_parallel_kernelI23Flash_bwd_kernel_traitsILi32ELi128ELi128ELi8ELi4ELi4ELi4ELb0ELb0EN7cutlass10bfloat16_tE19Flash_kernel_traitsILi32ELi128ELi128ELi8ES3_EELb0ELb0ELb1ELb1ELb0ELb0ELb1EEEvNS_16Flash_bwd_paramsE)
        /*0038*/ 	.word	0x000000ff


	//----- nvinfo : EIATTR_FRAME_SIZE
	.align		4
.L_20:
        /*003c*/ 	.byte	0x04, 0x11
        /*003e*/ 	.short	(.L_22 - .L_21)
	.align		4
.L_21:
        /*0040*/ 	.word	index@(_ZN5flash44flash_bwd_dq_dk_dv_loop_seqk_parallel_kernelI23Flash_bwd_kernel_traitsILi32ELi128ELi128ELi8ELi4ELi4ELi4ELb0ELb0EN7cutlass10bfloat16_tE19Flash_kernel_traitsILi32ELi128ELi128ELi8ES3_EELb0ELb0ELb1ELb1ELb0ELb0ELb1EEEvNS_16Flash_bwd_paramsE)
        /*0044*/ 	.word	0x00000040


	//----- nvinfo : EIATTR_REGCOUNT
	.align		4
.L_22:
        /*0048*/ 	.byte	0x04, 0x2f
        /*004a*/ 	.short	(.L_24 - .L_23)
	.align		4
.L_23:
        /*004c*/ 	.word	index@(_ZN5flash44flash_bwd_dq_dk_dv_loop_seqk_parallel_kernelI23Flash_bwd_kernel_traitsILi32ELi128ELi128ELi8ELi4ELi4ELi4ELb0ELb0EN7cutlass10bfloat16_tE19Flash_kernel_traitsILi32ELi128ELi128ELi8ES3_EELb1ELb0ELb1ELb1ELb0ELb0ELb0EEEvNS_16Flash_bwd_paramsE)
        /*0050*/ 	.word	0x000000f1


	//----- nvinfo : EIATTR_FRAME_SIZE
	.align		4
.L_24:
        /*0054*/ 	.byte	0x04, 0x11
        /*0056*/ 	.short	(.L_26 - .L_25)
	.align		4
.L_25:
        /*0058*/ 	.word	index@(_ZN5flash44flash_bwd_dq_dk_dv_loop_seqk_parallel_kernelI23Flash_bwd_kernel_traitsILi32ELi128ELi128ELi8ELi4ELi4ELi4ELb0ELb0EN7cutlass10bfloat16_tE19Flash_kernel_traitsILi32ELi128ELi128ELi8ES3_EELb1ELb0ELb1ELb1ELb0ELb0ELb0EEEvNS_16Flash_bwd_paramsE)
        /*005c*/ 	.word	0x00000000


	//----- nvinfo : EIATTR_REGCOUNT
	.align		4
.L_26:
        /*0060*/ 	.byte	0x04, 0x2f
        /*0062*/ 	.short	(.L_28 - .L_27)
	.align		4
.L_27:
        /*0064*/ 	.word	index@(_ZN5flash44flash_bwd_dq_dk_dv_loop_seqk_parallel_kernelI23Flash_bwd_kernel_traitsILi32ELi128ELi128ELi8ELi4ELi4ELi4ELb0ELb0EN7cutlass10bfloat16_tE19Flash_kernel_traitsILi32ELi128ELi128ELi8ES3_EELb0ELb0ELb1ELb0ELb0ELb1ELb1EEEvNS_16Flash_bwd_paramsE)
        /*0068*/ 	.word	0x000000ff


	//----- nvinfo : EIATTR_FRAME_SIZE
	.align		4
.L_28:
        /*006c*/ 	.byte	0x04, 0x11
        /*006e*/ 	.short	(.L_30 - .L_29)
	.align		4
.L_29:
        /*0070*/ 	.word	index@(_ZN5flash44flash_bwd_dq_dk_dv_loop_seqk_parallel_kernelI23Flash_bwd_kernel_traitsILi32ELi128ELi128ELi8ELi4ELi4ELi4ELb0ELb0EN7cutlass10bfloat16_tE19Flash_kernel_traitsILi32ELi128ELi128ELi8ES3_EELb0ELb0ELb1ELb0ELb0ELb1ELb1EEEvNS_16Flash_bwd_paramsE)
        /*0074*/ 	.word	0x00000038


	//----- nvinfo : EIATTR_REGCOUNT
	.align		4
.L_30:
        /*0078*/ 	.byte	0x04, 0x2f
        /*007a*/ 	.short	(.L_32 - .L_31)
	.align		4
.L_31:
        /*007c*/ 	.word	index@(_ZN5flash44flash_bwd_dq_dk_dv_loop_seqk_parallel_kernelI23Flash_bwd_kernel_traitsILi32ELi128ELi128ELi8ELi4ELi4ELi4ELb0ELb0EN7cutlass10bfloat16_tE19Flash_kernel_traitsILi32ELi128ELi128ELi8ES3_EELb1ELb0ELb1ELb0ELb0ELb1ELb0EEEvNS_16Flash_bwd_paramsE)
        /*0080*/ 	.word	0x000000ff


	//----- nvinfo : EIATTR_FRAME_SIZE
	.align		4
.L_32:
        /*0084*/ 	.byte	0x04, 0x11
        /*0086*/ 	.short	(.L_34 - .L_33)
	.align		4
.L_33:
        /*0088*/ 	.word	index@(_ZN5flash44flash_bwd_dq_dk_dv_loop_seqk_parallel_kernelI23Flash_bwd_kernel_traitsILi32ELi128ELi128ELi8ELi4ELi4ELi4ELb0ELb0EN7cutlass10bfloat16_tE19Flash_kernel_traitsILi32ELi128ELi128ELi8ES3_EELb1ELb0ELb1ELb0ELb0ELb1ELb0EEEvNS_16Flash_bwd_paramsE)
        /*008c*/ 	.word	0x00000000


	//----- nvinfo : EIATTR_REGCOUNT
	.align		4
.L_34:
        /*0090*/ 	.byte	0x04, 0x2f
        /*0092*/ 	.short	(.L_36 - .L_35)
	.align		4
.L_35:
        /*0094*/ 	.word	index@(_ZN5flash44flash_bwd_dq_dk_dv_loop_seqk_parallel_kernelI23Flash_bwd_kernel_traitsILi32ELi128ELi128ELi8ELi4ELi4ELi4ELb0ELb0EN7cutlass10bfloat16_tE19Flash_kernel_traitsILi32ELi128ELi128ELi8ES3_EELb0ELb0ELb0ELb1ELb0ELb0ELb1EEEvNS_16Flash_bwd_paramsE)
        /*0098*/ 	.word	0x000000ff


	//----- nvinfo : EIATTR_FRAME_SIZE
	.align		4
.L_36:
        /*009c*/ 	.byte	0x04, 0x11
        /*009e*/ 	.short	(.L_38 - .L_37)
	.align		4
.L_37:
        /*00a0*/ 	.word	index@(_ZN5flash44flash_bwd_dq_dk_dv_loop_seqk_parallel_kernelI23Flash_bwd_kernel_traitsILi32ELi128ELi128ELi8ELi4ELi4ELi4ELb0ELb0EN7cutlass10bfloat16_tE19Flash_kernel_traitsILi32ELi128ELi128ELi8ES3_EELb0ELb0ELb0ELb1ELb0ELb0ELb1EEEvNS_16Flash_bwd_paramsE)
        /*00a4*/ 	.word	0x00000060


	//----- nvinfo : EIATTR_REGCOUNT
	.align		4
.L_38:
        /*00a8*/ 	.byte	0x04, 0x2f
        /*00aa*/ 	.short	(.L_40 - .L_39)
	.align		4
.L_39:
        /*00ac*/ 	.word	index@(_ZN5flash44flash_bwd_dq_dk_dv_loop_seqk_parallel_kernelI23Flash_bwd_kernel_traitsILi32ELi128ELi128ELi8ELi4ELi4ELi4ELb0ELb0EN7cutlass10bfloat16_tE19Flash_kernel_traitsILi32ELi128ELi128ELi8ES3_EELb1ELb0ELb0ELb1ELb0ELb0ELb0EEEvNS_16Flash_bwd_paramsE)
        /*00b0*/ 	.word	0x000000fd


	//----- nvinfo : EIATTR_FRAME_SIZE
	.align		4
.L_40:
        /*00b4*/ 	.byte	0x04, 0x11
        /*00b6*/ 	.short	(.L_42 - .L_41)
	.align		4
.L_41:
        /*00b8*/ 	.word	index@(_ZN5flash44flash_bwd_dq_dk_dv_loop_seqk_parallel_kernelI23Flash_bwd_kernel_traitsILi32ELi128ELi128ELi8ELi4ELi4ELi4ELb0ELb0EN7cutlass10bfloat16_tE19Flash_kernel_traitsILi32ELi128ELi128ELi8ES3_EELb1ELb0ELb0ELb1ELb0ELb0ELb0EEEvNS_16Flash_bwd_paramsE)
        /*00bc*/ 	.word	0x00000000


	//----- nvinfo : EIATTR_REGCOUNT
	.align		4
.L_42:
        /*00c0*/ 	.byte	0x04, 0x2f
        /*00c2*/ 	.short	(.L_44 - .L_43)
	.align		4
.L_43:
        /*00c4*/ 	.word	index@(_ZN5flash44flash_bwd_dq_dk_dv_loop_seqk_parallel_kernelI23Flash_bwd_kernel_traitsILi32ELi128ELi128ELi8ELi4ELi4ELi4ELb0ELb0EN7cutlass10bfloat16_tE19Flash_kernel_traitsILi32ELi128ELi128ELi8ES3_EELb0ELb0ELb0ELb0ELb1ELb1ELb1EEEvNS_16Flash_bwd_paramsE)
        /*00c8*/ 	.word	0x000000ff


	//----- nvinfo : EIATTR_FRAME_SIZE
	.align		4
.L_44:
        /*00cc*/ 	.byte	0x04, 0x11
        /*00ce*/ 	.short	(.L_46 - .L_45)
	.align		4
.L_45:
        /*00d0*/ 	.word	index@(_ZN5flash44flash_bwd_dq_dk_dv_loop_seqk_parallel_kernelI23Flash_bwd_kernel_traitsILi32ELi128ELi128ELi8ELi4ELi4ELi4ELb0ELb0EN7cutlass10bfloat16_tE19Flash_kernel_traitsILi32ELi128ELi128ELi8ES3_EELb0ELb0ELb0ELb0ELb1ELb1ELb1EEEvNS_16Flash_bwd_paramsE)
        /*00d4*/ 	.word	0x00000060


	//----- nvinfo : EIATTR_REGCOUNT
	.align		4
.L_46:
        /*00d8*/ 	.byte	0x04, 0x2f
        /*00da*/ 	.short	(.L_48 - .L_47)
	.align		4
.L_47:
        /*00dc*/ 	.word	index@(_ZN5flash44flash_bwd_dq_dk_dv_loop_seqk_parallel_kernelI23Flash_bwd_kernel_traitsILi32ELi128ELi128ELi8ELi4ELi4ELi4ELb0ELb0EN7cutlass10bfloat16_tE19Flash_kernel_traitsILi32ELi128ELi128ELi8ES3_EELb1ELb0ELb0ELb0ELb1ELb1ELb0EEEvNS_16Flash_bwd_paramsE)
        /*00e0*/ 	.word	0x000000ff


	//----- nvinfo : EIATTR_FRAME_SIZE
	.align		4
.L_48:
        /*00e4*/ 	.byte	0x04, 0x11
        /*00e6*/ 	.short	(.L_50 - .L_49)
	.align		4
.L_49:
        /*00e8*/ 	.word	index@(_ZN5flash44flash_bwd_dq_dk_dv_loop_seqk_parallel_kernelI23Flash_bwd_kernel_traitsILi32ELi128ELi128ELi8ELi4ELi4ELi4ELb0ELb0EN7cutlass10bfloat16_tE19Flash_kernel_traitsILi32ELi128ELi128ELi8ES3_EELb1ELb0ELb0ELb0ELb1ELb1ELb0EEEvNS_16Flash_bwd_paramsE)
        /*00ec*/ 	.word	0x00000000


	//----- nvinfo : EIATTR_REGCOUNT
	.align		4
.L_50:
        /*00f0*/ 	.byte	0x04, 0x2f
        /*00f2*/ 	.short	(.L_52 - .L_51)
	.align		4
.L_51:
        /*00f4*/ 	.word	index@(_ZN5flash44flash_bwd_dq_dk_dv_loop_seqk_parallel_kernelI23Flash_bwd_kernel_traitsILi32ELi128ELi128ELi8ELi4ELi4ELi4ELb0ELb0EN7cutlass10bfloat16_tE19Flash_kernel_traitsILi32ELi128ELi128ELi8ES3_EELb0ELb0ELb1ELb0ELb0ELb0ELb1EEEvNS_16Flash_bwd_paramsE)
        /*00f8*/ 	.word	0x000000ff


	//----- nvinfo : EIATTR_FRAME_SIZE
	.align		4
.L_52:
        /*00fc*/ 	.byte	0x04, 0x11
        /*00fe*/ 	.short	(.L_54 - .L_53)
	.align		4
.L_53:
        /*0100*/ 	.word	index@(_ZN5flash44flash_bwd_dq_dk_dv_loop_seqk_parallel_kernelI23Flash_bwd_kernel_traitsILi32ELi128ELi128ELi8ELi4ELi4ELi4ELb0ELb0EN7cutlass10bfloat16_tE19Flash_kernel_traitsILi32ELi128ELi128ELi8ES3_EELb0ELb0ELb1ELb0ELb0ELb0ELb1EEEvNS_16Flash_bwd_paramsE)
        /*0104*/ 	.word	0x00000040


	//----- nvinfo : EIATTR_REGCOUNT
	.align		4
.L_54:
        /*0108*/ 	.byte	0x04, 0x2f
        /*010a*/ 	.short	(.L_56 - .L_55)
	.align		4
.L_55:
        /*010c*/ 	.word	index@(_ZN5flash44flash_bwd_dq_dk_dv_loop_seqk_parallel_kernelI23Flash_bwd_kernel_traitsILi32ELi128ELi128ELi8ELi4ELi4ELi4ELb0ELb0EN7cutlass10bfloat16_tE19Flash_kernel_traitsILi32ELi128ELi128ELi8ES3_EELb1ELb0ELb1ELb0ELb0ELb0ELb0EEEvNS_16Flash_bwd_paramsE)
        /*0110*/ 	.word	0x000000ff


	//----- nvinfo : EIATTR_FRAME_SIZE
	.align		4
.L_56:
        /*0114*/ 	.byte	0x04, 0x11
        /*0116*/ 	.short	(.L_58 - .L_57)
	.align		4
.L_57:
        /*0118*/ 	.word	index@(_ZN5flash44flash_bwd_dq_dk_dv_loop_seqk_parallel_kernelI23Flash_bwd_kernel_traitsILi32ELi128ELi128ELi8ELi4ELi4ELi4ELb0ELb0EN7cutlass10bfloat16_tE19Flash_kernel_traitsILi32ELi128ELi128ELi8ES3_EELb1ELb0ELb1ELb0ELb0ELb0ELb0EEEvNS_16Flash_bwd_paramsE)
        /*011c*/ 	.word	0x00000000


	//----- nvinfo : EIATTR_REGCOUNT
	.align		4
.L_58:
        /*0120*/ 	.byte	0x04, 0x2f
        /*0122*/ 	.short	(.L_60 - .L_59)
	.align		4
.L_59:
        /*0124*/ 	.word	index@(_ZN5flash44flash_bwd_dq_dk_dv_loop_seqk_parallel_kernelI23Flash_bwd_kernel_traitsILi32ELi128ELi128ELi8ELi4ELi4ELi4ELb0ELb0EN7cutlass10bfloat16_tE19Flash_kernel_traitsILi32ELi128ELi128ELi8ES3_EELb0ELb0ELb0ELb0ELb0ELb0ELb1EEEvNS_16Flash_bwd_paramsE)
        /*0128*/ 	.word	0x000000ff


	//----- nvinfo : EIATTR_FRAME_SIZE
	.align		4
.L_60:
        /*012c*/ 	.byte	0x04, 0x11
        /*012e*/ 	.short	(.L_62 - .L_61)
	.align		4
.L_61:
        /*0130*/ 	.word	index@(_ZN5flash44flash_bwd_dq_dk_dv_loop_seqk_parallel_kernelI23Flash_bwd_kernel_traitsILi32ELi128ELi128ELi8ELi4ELi4ELi4ELb0ELb0EN7cutlass10bfloat16_tE19Flash_kernel_traitsILi32ELi128ELi128ELi8ES3_EELb0ELb0ELb0ELb0ELb0ELb0ELb1EEEvNS_16Flash_bwd_paramsE)
        /*0134*/ 	.word	0x00000060


	//----- nvinfo : EIATTR_REGCOUNT
	.align		4
.L_62:
        /*0138*/ 	.byte	0x04, 0x2f
        /*013a*/ 	.short	(.L_64 - .L_63)
	.align		4
.L_63:
        /*013c*/ 	.word	index@(_ZN5flash44flash_bwd_dq_dk_dv_loop_seqk_parallel_kernelI23Flash_bwd_kernel_traitsILi32ELi128ELi128ELi8ELi4ELi4ELi4ELb0ELb0EN7cutlass10bfloat16_tE19Flash_kernel_traitsILi32ELi128ELi128ELi8ES3_EELb1ELb0ELb0ELb0ELb0ELb0ELb0EEEvNS_16Flash_bwd_paramsE)
        /*0140*/ 	.word	0x000000fc


	//----- nvinfo : EIATTR_FRAME_SIZE
	.align		4
.L_64:
        /*0144*/ 	.byte	0x04, 0x11
        /*0146*/ 	.short	(.L_66 - .L_65)
	.align		4
.L_65:
        /*0148*/ 	.word	index@(_ZN5flash44flash_bwd_dq_dk_dv_loop_seqk_parallel_kernelI23Flash_bwd_kernel_traitsILi32ELi128ELi128ELi8ELi4ELi4ELi4ELb0ELb0EN7cutlass10bfloat16_tE19Flash_kernel_traitsILi32ELi128ELi128ELi8ES3_EELb1ELb0ELb0ELb0ELb0ELb0ELb0EEEvNS_16Flash_bwd_paramsE)
        /*014c*/ 	.word	0x00000000


	//----- nvinfo : EIATTR_REGCOUNT
	.align		4
.L_66:
        /*0150*/ 	.byte	0x04, 0x2f
        /*0152*/ 	.short	(.L_68 - .L_67)
	.align		4
.L_67:
        /*0154*/ 	.word	index@(_ZN5flash44flash_bwd_dq_dk_dv_loop_seqk_parallel_kernelI23Flash_bwd_kernel_traitsILi32ELi128ELi128ELi8ELi4ELi4ELi4ELb0ELb0EN7cutlass10bfloat16_tE19Flash_kernel_traitsILi32ELi128ELi128ELi8ES3_EELb0ELb0ELb0ELb0ELb0ELb1ELb1EEEvNS_16Flash_bwd_paramsE)
        /*0158*/ 	.word	0x000000ff


	//----- nvinfo : EIATTR_FRAME_SIZE
	.align		4
.L_68:
        /*015c*/ 	.byte	0x04, 0x11
        /*015e*/ 	.short	(.L_70 - .L_69)
	.align		4
.L_69:
        /*0160*/ 	.word	index@(_ZN5flash44flash_bwd_dq_dk_dv_loop_seqk_parallel_kernelI23Flash_bwd_kernel_traitsILi32ELi128ELi128ELi8ELi4ELi4ELi4ELb0ELb0EN7cutlass10bfloat16_tE19Flash_kernel_traitsILi32ELi128ELi128ELi8ES3_EELb0ELb0ELb0ELb0ELb0ELb1ELb1EEEvNS_16Flash_bwd_paramsE)
        /*0164*/ 	.word	0x00000058


	//----- nvinfo : EIATTR_REGCOUNT
	.align		4
.L_70:
        /*0168*/ 	.byte	0x04, 0x2f
        /*016a*/ 	.short	(.L_72 - .L_71)
	.align		4
.L_71:
        /*016c*/ 	.word	index@(_ZN5flash44flash_bwd_dq_dk_dv_loop_seqk_parallel_kernelI23Flash_bwd_kernel_traitsILi32ELi128ELi128ELi8ELi4ELi4ELi4ELb0ELb0EN7cutlass10bfloat16_tE19Flash_kernel_traitsILi32ELi128ELi128ELi8ES3_EELb1ELb0ELb0ELb0ELb0ELb1ELb0EEEvNS_16Flash_bwd_paramsE)
        /*0170*/ 	.word	0x000000ff


	//----- nvinfo : EIATTR_FRAME_SIZE
	.align		4
.L_72:
        /*0174*/ 	.byte	0x04, 0x11
        /*0176*/ 	.short	(.L_74 - .L_73)
	.align		4
.L_73:
        /*0178*/ 	.word	index@(_ZN5flash44flash_bwd_dq_dk_dv_loop_seqk_parallel_kernelI23Flash_bwd_kernel_traitsILi32ELi128ELi128ELi8ELi4ELi4ELi4ELb0ELb0EN7cutlass10bfloat16_tE19Flash_kernel_traitsILi32ELi128ELi128ELi8ES3_EELb1ELb0ELb0ELb0ELb0ELb1ELb0EEEvNS_16Flash_bwd_paramsE)
        /*017c*/ 	.word	0x00000000


	//----- nvinfo : EIATTR_REGCOUNT
	.align		4
.L_74:
        /*0180*/ 	.byte	0x04, 0x2f
        /*0182*/ 	.short	(.L_76 - .L_75)
	.align		4
.L_75:
        /*0184*/ 	.word	index@(_ZN5flash27flash_bwd_convert_dq_kernelI23Flash_bwd_kernel_traitsILi32ELi128ELi128ELi8ELi4ELi4ELi4ELb0ELb0EN7cutlass10bfloat16_tE19Flash_kernel_traitsILi32ELi128ELi128ELi8ES3_EEEEvNS_16Flash_bwd_paramsEi)
        /*0188*/ 	.word	0x00000020


	//----- nvinfo : EIATTR_FRAME_SIZE
	.align		4
.L_76:
        /*018c*/ 	.byte	0x04, 0x11
        /*018e*/ 	.short	(.L_78 - .L_77)
	.align		4
.L_77:
        /*0190*/ 	.word	index@(_ZN5flash27flash_bwd_convert_dq_kernelI23Flash_bwd_kernel_traitsILi32ELi128ELi128ELi8ELi4ELi4ELi4ELb0ELb0EN7cutlass10bfloat16_tE19Flash_kernel_traitsILi32ELi128ELi128ELi8ES3_EEEEvNS_16Flash_bwd_paramsEi)
        /*0194*/ 	.word	0x00000000


	//----- nvinfo : EIATTR_REGCOUNT
	.align		4
.L_78:
        /*0198*/ 	.byte	0x04, 0x2f
        /*019a*/ 	.short	(.L_80 - .L_79)
	.align		4
.L_79:
        /*019c*/ 	.word	index@(_ZN5flash25flash_bwd_dot_do_o_kernelILb1E23Flash_bwd_kernel_traitsILi32ELi128ELi128ELi8ELi4ELi4ELi4ELb1ELb0EN7cutlass10bfloat16_tE19Flash_kernel_traitsILi32ELi128ELi128ELi8ES3_EEEEvNS_16Flash_bwd_paramsE)
        /*01a0*/ 	.word	0x00000020


	//----- nvinfo : EIATTR_FRAME_SIZE
	.align		4
.L_80:
        /*01a4*/ 	.byte	0x04, 0x11
        /*01a6*/ 	.short	(.L_82 - .L_81)
	.align		4
.L_81:
        /*01a8*/ 	.word	index@(_ZN5flash25flash_bwd_dot_do_o_kernelILb1E23Flash_bwd_kernel_traitsILi32ELi128ELi128ELi8ELi4ELi4ELi4ELb1ELb0EN7cutlass10bfloat16_tE19Flash_kernel_traitsILi32ELi128ELi128ELi8ES3_EEEEvNS_16Flash_bwd_paramsE)
        /*01ac*/ 	.word	0x00000000


	//----- nvinfo : EIATTR_REGCOUNT
	.align		4
.L_82:
        /*01b0*/ 	.byte	0x04, 0x2f
        /*01b2*/ 	.short	(.L_84 - .L_83)
	.align		4
.L_83:
        /*01b4*/ 	.word	index@(_ZN5flash25flash_bwd_dot_do_o_kernelILb0E23Flash_bwd_kernel_traitsILi32ELi128ELi128ELi8ELi4ELi4ELi4ELb1ELb0EN7cutlass10bfloat16_tE19Flash_kernel_traitsILi32ELi128ELi128ELi8ES3_EEEEvNS_16Flash_bwd_paramsE)
        /*01b8*/ 	.word	0x00000020


	//----- nvinfo : EIATTR_FRAME_SIZE
	.align		4
.L_84:
        /*01bc*/ 	.byte	0x04, 0x11
        /*01be*/ 	.short	(.L_86 - .L_85)
	.align		4
.L_85:
        /*01c0*/ 	.word	index@(_ZN5flash25flash_bwd_dot_do_o_kernelILb0E23Flash_bwd_kernel_traitsILi32ELi128ELi128ELi8ELi4ELi4ELi4ELb1ELb0EN7cutlass10bfloat16_tE19Flash_kernel_traitsILi32ELi128ELi128ELi8ES3_EEEEvNS_16Flash_bwd_paramsE)
        /*01c4*/ 	.word	0x00000000


	//----- nvinfo : EIATTR_REGCOUNT
	.align		4
.L_86:
        /*01c8*/ 	.byte	0x04, 0x2f
        /*01ca*/ 	.short	(.L_88 - .L_87)
	.align		4
.L_87:
        /*01cc*/ 	.word	index@(_ZN5flash44flash_bwd_dq_dk_dv_loop_seqk_parallel_kernelI23Flash_bwd_kernel_traitsILi32ELi128ELi128ELi8ELi4ELi4ELi4ELb1ELb0EN7cutlass10bfloat16_tE19Flash_kernel_traitsILi32ELi128ELi128ELi8ES3_EELb0ELb0ELb1ELb1ELb0ELb0ELb1EEEvNS_16Flash_bwd_paramsE)
        /*01d0*/ 	.word	0x000000ff


	//----- nvinfo : EIATTR_FRAME_SIZE
	.align		4
.L_88:
        /*01d4*/ 	.byte	0x04, 0x11
        /*01d6*/ 	.short	(.L_90 - .L_89)
	.align		4
.L_89:
        /*01d8*/ 	.word	index@(_ZN5flash44flash_bwd_dq_dk_dv_loop_seqk_parallel_kernelI23Flash_bwd_kernel_traitsILi32ELi128ELi128ELi8ELi4ELi4ELi4ELb1ELb0EN7cutlass10bfloat16_tE19Flash_kernel_traitsILi32ELi128ELi128ELi8ES3_EELb0ELb0ELb1ELb1ELb0ELb0ELb1EEEvNS_16Flash_bwd_paramsE)
        /*01dc*/ 	.word	0x000000c8


	//----- nvinfo : EIATTR_REGCOUNT
	.align		4
.L_90:
        /*01e0*/ 	.byte	0x04, 0x2f
        /*01e2*/ 	.short	(.L_92 - .L_91)
	.align		4
.L_91:
        /*01e4*/ 	.word	index@(_ZN5flash44flash_bwd_dq_dk_dv_loop_seqk_parallel_kernelI23Flash_bwd_kernel_traitsILi32ELi128ELi128ELi8ELi4ELi4ELi4ELb1ELb0EN7cutlass10bfloat16_tE19Flash_kernel_traitsILi32ELi128ELi128ELi8ES3_EELb1ELb0ELb1ELb1ELb0ELb0ELb0EEEvNS_16Flash_bwd_paramsE)
        /*01e8*/ 	.word	0x000000ff


	//----- nvinfo : EIATTR_FRAME_SIZE
	.align		4
.L_92:
        /*01ec*/ 	.byte	0x04, 0x11
        /*01ee*/ 	.short	(.L_94 - .L_93)
	.align		4
.L_93:
        /*01f0*/ 	.word	index@(_ZN5flash44flash_bwd_dq_dk_dv_loop_seqk_parallel_kernelI23Flash_bwd_kernel_traitsILi32ELi128ELi128ELi8ELi4ELi4ELi4ELb1ELb0EN7cutlass10bfloat16_tE19Flash_kernel_traitsILi32ELi128ELi128ELi8ES3_EELb1ELb0ELb1ELb1ELb0ELb0ELb0EEEvNS_16Flash_bwd_paramsE)
        /*01f4*/ 	.word	0x00000000


	//----- nvinfo : EIATTR_REGCOUNT
	.align		4
.L_94:
        /*01f8*/ 	.byte	0x04, 0x2f
        /*01fa*/ 	.short	(.L_96 - .L_95)
	.align		4
.L_95:
        /*01fc*/ 	.word	index@(_ZN5flash44flash_bwd_dq_dk_dv_loop_seqk_parallel_kernelI23Flash_bwd_kernel_traitsILi32ELi128ELi128ELi8ELi4ELi4ELi4ELb1ELb0EN7cutlass10bfloat16_tE19Flash_kernel_traitsILi32ELi128ELi128ELi8ES3_EELb0ELb0ELb1ELb0ELb0ELb1ELb1EEEvNS_16Flash_bwd_paramsE)
        /*0200*/ 	.word	0x000000ff


	//----- nvinfo : EIATTR_FRAME_SIZE
	.align		4
.L_96:
        /*0204*/ 	.byte	0x04, 0x11
        /*0206*/ 	.short	(.L_98 - .L_97)
	.align		4
.L_97:
        /*0208*/ 	.word	index@(_ZN5flash44flash_bwd_dq_dk_dv_loop_seqk_parallel_kernelI23Flash_bwd_kernel_traitsILi32ELi128ELi128ELi8ELi4ELi4ELi4ELb1ELb0EN7cutlass10bfloat16_tE19Flash_kernel_traitsILi32ELi128ELi128ELi8ES3_EELb0ELb0ELb1ELb0ELb0ELb1ELb1EEEvNS_16Flash_bwd_paramsE)
        /*020c*/ 	.word	0x000000c0


	//----- nvinfo : EIATTR_REGCOUNT
	.align		4
.L_98:
        /*0210*/ 	.byte	0x04, 0x2f
        /*0212*/ 	.short	(.L_100 - .L_99)
	.align		4
.L_99:
        /*0214*/ 	.word	index@(_ZN5flash44flash_bwd_dq_dk_dv_loop_seqk_parallel_kernelI23Flash_bwd_kernel_traitsILi32ELi128ELi128ELi8ELi4ELi4ELi4ELb1ELb0EN7cutlass10bfloat16_tE19Flash_kernel_traitsILi32ELi128ELi128ELi8ES3_EELb1ELb0ELb1ELb0ELb0ELb1ELb0EEEvNS_16Flash_bwd_paramsE)
        /*0218*/ 	.word	0x000000ff


	//----- nvinfo : EIATTR_FRAME_SIZE
	.align		4
.L_100:
        /*021c*/ 	.byte	0x04, 0x11
        /*021e*/ 	.short	(.L_102 - .L_101)
	.align		4
.L_101:
        /*0220*/ 	.word	index@(_ZN5flash44flash_bwd_dq_dk_dv_loop_seqk_parallel_kernelI23Flash_bwd_kernel_traitsILi32ELi128ELi128ELi8ELi4ELi4ELi4ELb1ELb0EN7cutlass10bfloat16_tE19Flash_kernel_traitsILi32ELi128ELi128ELi8ES3_EELb1ELb0ELb1ELb0ELb0ELb1ELb0EEEvNS_16Flash_bwd_paramsE)
        /*0224*/ 	.word	0x00000000


	//----- nvinfo : EIATTR_REGCOUNT
	.align		4
.L_102:
        /*0228*/ 	.byte	0x04, 0x2f
        /*022a*/ 	.short	(.L_104 - .L_103)
	.align		4
.L_103:
        /*022c*/ 	.word	index@(_ZN5flash44flash_bwd_dq_dk_dv_loop_seqk_parallel_kernelI23Flash_bwd_kernel_traitsILi32ELi128ELi128ELi8ELi4ELi4ELi4ELb1ELb0EN7cutlass10bfloat16_tE19Flash_kernel_traitsILi32ELi128ELi128ELi8ES3_EELb0ELb0ELb0ELb1ELb0ELb0ELb1EEEvNS_16Flash_bwd_paramsE)
        /*0230*/ 	.word	0x000000ff


	//----- nvinfo : EIATTR_FRAME_SIZE
	.align		4
.L_104:
        /*0234*/ 	.byte	0x04, 0x11
        /*0236*/ 	.short	(.L_106 - .L_105)
	.align		4
.L_105:
        /*0238*/ 	.word	index@(_ZN5flash44flash_bwd_dq_dk_dv_loop_seqk_parallel_kernelI23Flash_bwd_kernel_traitsILi32ELi128ELi128ELi8ELi4ELi4ELi4ELb1ELb0EN7cutlass10bfloat16_tE19Flash_kernel_traitsILi32ELi128ELi128ELi8ES3_EELb0ELb0ELb0ELb1ELb0ELb0ELb1EEEvNS_16Flash_bwd_paramsE)
        /*023c*/ 	.word	0x000000d8


	//----- nvinfo : EIATTR_REGCOUNT
	.align		4
.L_106:
        /*0240*/ 	.byte	0x04, 0x2f
        /*0242*/ 	.short	(.L_108 - .L_107)
	.align		4
.L_107:
        /*0244*/ 	.word	index@(_ZN5flash44flash_bwd_dq_dk_dv_loop_seqk_parallel_kernelI23Flash_bwd_kernel_traitsILi32ELi128ELi128ELi8ELi4ELi4ELi4ELb1ELb0EN7cutlass10bfloat16_tE19Flash_kernel_traitsILi32ELi128ELi128ELi8ES3_EELb1ELb0ELb0ELb1ELb0ELb0ELb0EEEvNS_16Flash_bwd_paramsE)
        /*0248*/ 	.word	0x000000ff


	//----- nvinfo : EIATTR_FRAME_SIZE
	.align		4
.L_108:
        /*024c*/ 	.byte	0x04, 0x11
        /*024e*/ 	.short	(.L_110 - .L_109)
	.align		4
.L_109:
        /*0250*/ 	.word	index@(_ZN5flash44flash_bwd_dq_dk_dv_loop_seqk_parallel_kernelI23Flash_bwd_kernel_traitsILi32ELi128ELi128ELi8ELi4ELi4ELi4ELb1ELb0EN7cutlass10bfloat16_tE19Flash_kernel_traitsILi32ELi128ELi128ELi8ES3_EELb1ELb0ELb0ELb1ELb0ELb0ELb0EEEvNS_16Flash_bwd_paramsE)
        /*0254*/ 	.word	0x00000000


	//----- nvinfo : EIATTR_REGCOUNT
	.align		4
.L_110:
        /*0258*/ 	.byte	0x04, 0x2f
        /*025a*/ 	.short	(.L_112 - .L_111)
	.align		4
.L_111:
        /*025c*/ 	.word	index@(_ZN5flash44flash_bwd_dq_dk_dv_loop_seqk_parallel_kernelI23Flash_bwd_kernel_traitsILi32ELi128ELi128ELi8ELi4ELi4ELi4ELb1ELb0EN7cutlass10bfloat16_tE19Flash_kernel_traitsILi32ELi128ELi128ELi8ES3_EELb0ELb0ELb0ELb0ELb1ELb1ELb1EEEvNS_16Flash_bwd_paramsE)
        /*0260*/ 	.word	0x000000ff


	//----- nvinfo : EIATTR_FRAME_SIZE
	.align		4
.L_112:
        /*0264*/ 	.byte	0x04, 0x11
        /*0266*/ 	.short	(.L_114 - .L_113)
	.align		4
.L_113:
        /*0268*/ 	.word	index@(_ZN5flash44flash_bwd_dq_dk_dv_loop_seqk_parallel_kernelI23Flash_bwd_kernel_traitsILi32ELi128ELi128ELi8ELi4ELi4ELi4ELb1ELb0EN7cutlass10bfloat16_tE19Flash_kernel_traitsILi32ELi128ELi128ELi8ES3_EELb0ELb0ELb0ELb0ELb1ELb1ELb1EEEvNS_16Flash_bwd_paramsE)
        /*026c*/ 	.word	0x000000d8


	//----- nvinfo : EIATTR_REGCOUNT
	.align		4
.L_114:
        /*0270*/ 	.byte	0x04, 0x2f
        /*0272*/ 	.short	(.L_116 - .L_115)
	.align		4
.L_115:
        /*0274*/ 	.word	index@(_ZN5flash44flash_bwd_dq_dk_dv_loop_seqk_parallel_kernelI23Flash_bwd_kernel_traitsILi32ELi128ELi128ELi8ELi4ELi4ELi4ELb1ELb0EN7cutlass10bfloat16_tE19Flash_kernel_traitsILi32ELi128ELi128ELi8ES3_EELb1ELb0ELb0ELb0ELb1ELb1ELb0EEEvNS_16Flash_bwd_paramsE)
        /*0278*/ 	.word	0x000000fe


	//----- nvinfo : EIATTR_FRAME_SIZE
	.align		4
.L_116:
        /*027c*/ 	.byte	0x04, 0x11
        /*027e*/ 	.short	(.L_118 - .L_117)
	.align		4
.L_117:
        /*0280*/ 	.word	index@(_ZN5flash44flash_bwd_dq_dk_dv_loop_seqk_parallel_kernelI23Flash_bwd_kernel_traitsILi32ELi128ELi128ELi8ELi4ELi4ELi4ELb1ELb0EN7cutlass10bfloat16_tE19Flash_kernel_traitsILi32ELi128ELi128ELi8ES3_EELb1ELb0ELb0ELb0ELb1ELb1ELb0EEEvNS_16Flash_bwd_paramsE)
        /*0284*/ 	.word	0x00000000


	//----- nvinfo : EIATTR_REGCOUNT
	.align		4
.L_118:
        /*0288*/ 	.byte	0x04, 0x2f
        /*028a*/ 	.short	(.L_120 - .L_119)
	.align		4
.L_119:
        /*028c*/ 	.word	index@(_ZN5flash44flash_bwd_dq_dk_dv_loop_seqk_parallel_kernelI23Flash_bwd_kernel_traitsILi32ELi128ELi128ELi8ELi4ELi4ELi4ELb1ELb0EN7cutlass10bfloat16_tE19Flash_kernel_traitsILi32ELi128ELi128ELi8ES3_EELb0ELb0ELb1ELb0ELb0ELb0ELb1EEEvNS_16Flash_bwd_paramsE)
        /*0290*/ 	.word	0x000000ff


	//----- nvinfo : EIATTR_FRAME_SIZE
	.align		4
.L_120:
        /*0294*/ 	.byte	0x04, 0x11
        /*0296*/ 	.short	(.L_122 - .L_121)
	.align		4
.L_121:
        /*0298*/ 	.word	index@(_ZN5flash44flash_bwd_dq_dk_dv_loop_seqk_parallel_kernelI23Flash_bwd_kernel_traitsILi32ELi128ELi128ELi8ELi4ELi4ELi4ELb1ELb0EN7cutlass10bfloat16_tE19Flash_kernel_traitsILi32ELi128ELi128ELi8ES3_EELb0ELb0ELb1ELb0ELb0ELb0ELb1EEEvNS_16Flash_bwd_paramsE)
        /*029c*/ 	.word	0x000000c0


	//----- nvinfo : EIATTR_REGCOUNT
	.align		4
.L_122:
        /*02a0*/ 	.byte	0x04, 0x2f
        /*02a2*/ 	.short	(.L_124 - .L_123)
	.align		4
.L_123:
        /*02a4*/ 	.word	index@(_ZN5flash44flash_bwd_dq_dk_dv_loop_seqk_parallel_kernelI23Flash_bwd_kernel_traitsILi32ELi128ELi128ELi8ELi4ELi4ELi4ELb1ELb0EN7cutlass10bfloat16_tE19Flash_kernel_traitsILi32ELi128ELi128ELi8ES3_EELb1ELb0ELb1ELb0ELb0ELb0ELb0EEEvNS_16Flash_bwd_paramsE)
        /*02a8*/ 	.word	0x000000ff


	//----- nvinfo : EIATTR_FRAME_SIZE
	.align		4
.L_124:
        /*02ac*/ 	.byte	0x04, 0x11
        /*02ae*/ 	.short	(.L_126 - .L_125)
	.align		4
.L_125:
        /*02b0*/ 	.word	index@(_ZN5flash44flash_bwd_dq_dk_dv_loop_seqk_parallel_kernelI23Flash_bwd_kernel_traitsILi32ELi128ELi128ELi8ELi4ELi4ELi4ELb1ELb0EN7cutlass10bfloat16_tE19Flash_kernel_traitsILi32ELi128ELi128ELi8ES3_EELb1ELb0ELb1ELb0ELb0ELb0ELb0EEEvNS_16Flash_bwd_paramsE)
        /*02b4*/ 	.word	0x00000000


	//----- nvinfo : EIATTR_REGCOUNT
	.align		4
.L_126:
        /*02b8*/ 	.byte	0x04, 0x2f
        /*02ba*/ 	.short	(.L_128 - .L_127)
	.align		4
.L_127:
        /*02bc*/ 	.word	index@(_ZN5flash44flash_bwd_dq_dk_dv_loop_seqk_parallel_kernelI23Flash_bwd_kernel_traitsILi32ELi128ELi128ELi8ELi4ELi4ELi4ELb1ELb0EN7cutlass10bfloat16_tE19Flash_kernel_traitsILi32ELi128ELi128ELi8ES3_EELb0ELb0ELb0ELb0ELb0ELb0ELb1EEEvNS_16Flash_bwd_paramsE)
        /*02c0*/ 	.word	0x000000ff


	//----- nvinfo : EIATTR_FRAME_SIZE
	.align		4
.L_128:
        /*02c4*/ 	.byte	0x04, 0x11
        /*02c6*/ 	.short	(.L_130 - .L_129)
	.align		4
.L_129:
        /*02c8*/ 	.word	index@(_ZN5flash44flash_bwd_dq_dk_dv_loop_seqk_parallel_kernelI23Flash_bwd_kernel_traitsILi32ELi128ELi128ELi8ELi4ELi4ELi4ELb1ELb0EN7cutlass10bfloat16_tE19Flash_kernel_traitsILi32ELi128ELi128ELi8ES3_EELb0ELb0ELb0ELb0ELb0ELb0ELb1EEEvNS_16Flash_bwd_paramsE)
        /*02cc*/ 	.word	0x000000d8


	//----- nvinfo : EIATTR_REGCOUNT
	.align		4
.L_130:
        /*02d0*/ 	.byte	0x04, 0x2f
        /*02d2*/ 	.short	(.L_132 - .L_131)
	.align		4
.L_131:
        /*02d4*/ 	.word	index@(_ZN5flash44flash_bwd_dq_dk_dv_loop_seqk_parallel_kernelI23Flash_bwd_kernel_traitsILi32ELi128ELi128ELi8ELi4ELi4ELi4ELb1ELb0EN7cutlass10bfloat16_tE19Flash_kernel_traitsILi32ELi128ELi128ELi8ES3_EELb1ELb0ELb0ELb0ELb0ELb0ELb0EEEvNS_16Flash_bwd_paramsE)
        /*02d8*/ 	.word	0x000000ff


	//----- nvinfo : EIATTR_FRAME_SIZE
	.align		4
.L_132:
        /*02dc*/ 	.byte	0x04, 0x11
        /*02de*/ 	.short	(.L_134 - .L_133)
	.align		4
.L_133:
        /*02e0*/ 	.word	index@(_ZN5flash44flash_bwd_dq_dk_dv_loop_seqk_parallel_kernelI23Flash_bwd_kernel_traitsILi32ELi128ELi128ELi8ELi4ELi4ELi4ELb1ELb0EN7cutlass10bfloat16_tE19Flash_kernel_traitsILi32ELi128ELi128ELi8ES3_EELb1ELb0ELb0ELb0ELb0ELb0ELb0EEEvNS_16Flash_bwd_paramsE)
        /*02e4*/ 	.word	0x00000000


	//----- nvinfo : EIATTR_REGCOUNT
	.align		4
.L_134:
        /*02e8*/ 	.byte	0x04, 0x2f
        /*02ea*/ 	.short	(.L_136 - .L_135)
	.align		4
.L_135:
        /*02ec*/ 	.word	index@(_ZN5flash44flash_bwd_dq_dk_dv_loop_seqk_parallel_kernelI23Flash_bwd_kernel_traitsILi32ELi128ELi128ELi8ELi4ELi4ELi4ELb1ELb0EN7cutlass10bfloat16_tE19Flash_kernel_traitsILi32ELi128ELi128ELi8ES3_EELb0ELb0ELb0ELb0ELb0ELb1ELb1EEEvNS_16Flash_bwd_paramsE)
        /*02f0*/ 	.word	0x000000ff


	//----- nvinfo : EIATTR_FRAME_SIZE
	.align		4
.L_136:
        /*02f4*/ 	.byte	0x04, 0x11
        /*02f6*/ 	.short	(.L_138 - .L_137)
	.align		4
.L_137:
        /*02f8*/ 	.word	index@(_ZN5flash44flash_bwd_dq_dk_dv_loop_seqk_parallel_kernelI23Flash_bwd_kernel_traitsILi32ELi128ELi128ELi8ELi4ELi4ELi4ELb1ELb0EN7cutlass10bfloat16_tE19Flash_kernel_traitsILi32ELi128ELi128ELi8ES3_EELb0ELb0ELb0ELb0ELb0ELb1ELb1EEEvNS_16Flash_bwd_paramsE)
        /*02fc*/ 	.word	0x000000d0


	//----- nvinfo : EIATTR_REGCOUNT
	.align		4
.L_138:
        /*0300*/ 	.byte	0x04, 0x2f
        /*0302*/ 	.short	(.L_140 - .L_139)
	.align		4
.L_139:
        /*0304*/ 	.word	index@(_ZN5flash44flash_bwd_dq_dk_dv_loop_seqk_parallel_kernelI23Flash_bwd_kernel_traitsILi32ELi128ELi128ELi8ELi4ELi4ELi4ELb1ELb0EN7cutlass10bfloat16_tE19Flash_kernel_traitsILi32ELi128ELi128ELi8ES3_EELb1ELb0ELb0ELb0ELb0ELb1ELb0EEEvNS_16Flash_bwd_paramsE)
        /*0308*/ 	.word	0x000000ff


	//----- nvinfo : EIATTR_FRAME_SIZE
	.align		4
.L_140:
        /*030c*/ 	.byte	0x04, 0x11
        /*030e*/ 	.short	(.L_142 - .L_141)
	.align		4
.L_141:
        /*0310*/ 	.word	index@(_ZN5flash44flash_bwd_dq_dk_dv_loop_seqk_parallel_kernelI23Flash_bwd_kernel_traitsILi32ELi128ELi128ELi8ELi4ELi4ELi4ELb1ELb0EN7cutlass10bfloat16_tE19Flash_kernel_traitsILi32ELi128ELi128ELi8ES3_EELb1ELb0ELb0ELb0ELb0ELb1ELb0EEEvNS_16Flash_bwd_paramsE)
        /*0314*/ 	.word	0x00000000


	//----- nvinfo : EIATTR_REGCOUNT
	.align		4
.L_142:
        /*0318*/ 	.byte	0x04, 0x2f
        /*031a*/ 	.short	(.L_144 - .L_143)
	.align		4
.L_143:
        /*031c*/ 	.word	index@(_ZN5flash27flash_bwd_convert_dq_kernelI23Flash_bwd_kernel_traitsILi32ELi128ELi128ELi8ELi4ELi4ELi4ELb1ELb0EN7cutlass10bfloat16_tE19Flash_kernel_traitsILi32ELi128ELi128ELi8ES3_EEEEvNS_16Flash_bwd_paramsEi)
        /*0320*/ 	.word	0x00000020


	//----- nvinfo : EIATTR_FRAME_SIZE
	.align		4
.L_144:
        /*0324*/ 	.byte	0x04, 0x11
        /*0326*/ 	.short	(.L_146 - .L_145)
	.align		4
.L_145:
        /*0328*/ 	.word	index@(_ZN5flash27flash_bwd_convert_dq_kernelI23Flash_bwd_kernel_traitsILi32ELi128ELi128ELi8ELi4ELi4ELi4ELb1ELb0EN7cutlass10bfloat16_tE19Flash_kernel_traitsILi32ELi128ELi128ELi8ES3_EEEEvNS_16Flash_bwd_paramsEi)
        /*032c*/ 	.word	0x00000000


	//----- nvinfo : EIATTR_REGCOUNT
	.align		4
.L_146:
        /*0330*/ 	.byte	0x04, 0x2f
        /*0332*/ 	.short	(.L_148 - .L_147)
	.align		4
.L_147:
        /*0334*/ 	.word	index@(_ZN5flash44flash_bwd_dq_dk_dv_loop_seqk_parallel_kernelI23Flash_bwd_kernel_traitsILi32ELi128ELi128ELi8ELi4ELi4ELi4ELb1ELb0EN7cutlass10bfloat16_tE19Flash_kernel_traitsILi32ELi128ELi128ELi8ES3_EELb0ELb0ELb1ELb1ELb0ELb0ELb0EEEvNS_16Flash_bwd_paramsE)
        /*0338*/ 	.word	0x000000ff


	//----- nvinfo : EIATTR_FRAME_SIZE
	.align		4
.L_148:
        /*033c*/ 	.byte	0x04, 0x11
        /*033e*/ 	.short	(.L_150 - .L_149)
	.align		4
.L_149:
        /*0340*/ 	.word	index@(_ZN5flash44flash_bwd_dq_dk_dv_loop_seqk_parallel_kernelI23Flash_bwd_kernel_traitsILi32ELi128ELi128ELi8ELi4ELi4ELi4ELb1ELb0EN7cutlass10bfloat16_tE19Flash_kernel_traitsILi32ELi128ELi128ELi8ES3_EELb0ELb0ELb1ELb1ELb0ELb0ELb0EEEvNS_16Flash_bwd_paramsE)
        /*0344*/ 	.word	0x00000000


	//----- nvinfo : EIATTR_REGCOUNT
	.align		4
.L_150:
        /*0348*/ 	.byte	0x04, 0x2f
        /*034a*/ 	.short	(.L_152 - .L_151)
	.align		4
.L_151:
        /*034c*/ 	.word	index@(_ZN5flash44flash_bwd_dq_dk_dv_loop_seqk_parallel_kernelI23Flash_bwd_kernel_traitsILi32ELi128ELi128ELi8ELi4ELi4ELi4ELb1ELb0EN7cutlass10bfloat16_tE19Flash_kernel_traitsILi32ELi128ELi128ELi8ES3_EELb0ELb0ELb1ELb0ELb0ELb1ELb0EEEvNS_16Flash_bwd_paramsE)
        /*0350*/ 	.word	0x000000ff


	//----- nvinfo : EIATTR_FRAME_SIZE
	.align		4
.L_152:
        /*0354*/ 	.byte	0x04, 0x11
        /*0356*/ 	.short	(.L_154 - .L_153)
	.align		4
.L_153:
        /*0358*/ 	.word	index@(_ZN5flash44flash_bwd_dq_dk_dv_loop_seqk_parallel_kernelI23Flash_bwd_kernel_traitsILi32ELi128ELi128ELi8ELi4ELi4ELi4ELb1ELb0EN7cutlass10bfloat16_tE19Flash_kernel_traitsILi32ELi128ELi128ELi8ES3_EELb0ELb0ELb1ELb0ELb0ELb1ELb0EEEvNS_16Flash_bwd_paramsE)
        /*035c*/ 	.word	0x00000008


	//----- nvinfo : EIATTR_REGCOUNT
	.align		4
.L_154:
        /*0360*/ 	.byte	0x04, 0x2f
        /*0362*/ 	.short	(.L_156 - .L_155)
	.align		4
.L_155:
        /*0364*/ 	.word	index@(_ZN5flash44flash_bwd_dq_dk_dv_loop_seqk_parallel_kernelI23Flash_bwd_kernel_traitsILi32ELi128ELi128ELi8ELi4ELi4ELi4ELb1ELb0EN7cutlass10bfloat16_tE19Flash_kernel_traitsILi32ELi128ELi128ELi8ES3_EELb0ELb0ELb0ELb1ELb0ELb0ELb0EEEvNS_16Flash_bwd_paramsE)
        /*0368*/ 	.word	0x000000ff


	//----- nvinfo : EIATTR_FRAME_SIZE
	.align		4
.L_156:
        /*036c*/ 	.byte	0x04, 0x11
        /*036e*/ 	.short	(.L_158 - .L_157)
	.align		4
.L_157:
        /*0370*/ 	.word	index@(_ZN5flash44flash_bwd_dq_dk_dv_loop_seqk_parallel_kernelI23Flash_bwd_kernel_traitsILi32ELi128ELi128ELi8ELi4ELi4ELi4ELb1ELb0EN7cutlass10bfloat16_tE19Flash_kernel_traitsILi32ELi128ELi128ELi8ES3_EELb0ELb0ELb0ELb1ELb0ELb0ELb0EEEvNS_16Flash_bwd_paramsE)
        /*0374*/ 	.word	0x00000000


	//----- nvinfo : EIATTR_REGCOUNT
	.align		4
.L_158:
        /*0378*/ 	.byte	0x04, 0x2f
        /*037a*/ 	.short	(.L_160 - .L_159)
	.align		4
.L_159:
        /*037c*/ 	.word	index@(_ZN5flash44flash_bwd_dq_dk_dv_loop_seqk_parallel_kernelI23Flash_bwd_kernel_traitsILi32ELi128ELi128ELi8ELi4ELi4ELi4ELb1ELb0EN7cutlass10bfloat16_tE19Flash_kernel_traitsILi32ELi128ELi128ELi8ES3_EELb0ELb0ELb0ELb0ELb1ELb1ELb0EEEvNS_16Flash_bwd_paramsE)
        /*0380*/ 	.word	0x000000ff


	//----- nvinfo : EIATTR_FRAME_SIZE
	.align		4
.L_160:
        /*0384*/ 	.byte	0x04, 0x11
        /*0386*/ 	.short	(.L_162 - .L_161)
	.align		4
.L_161:
        /*0388*/ 	.word	index@(_ZN5flash44flash_bwd_dq_dk_dv_loop_seqk_parallel_kernelI23Flash_bwd_kernel_traitsILi32ELi128ELi128ELi8ELi4ELi4ELi4ELb1ELb0EN7cutlass10bfloat16_tE19Flash_kernel_traitsILi32ELi128ELi128ELi8ES3_EELb0ELb0ELb0ELb0ELb1ELb1ELb0EEEvNS_16Flash_bwd_paramsE)
        /*038c*/ 	.word	0x00000000


	//----- nvinfo : EIATTR_REGCOUNT
	.align		4
.L_162:
        /*0390*/ 	.byte	0x04, 0x2f
        /*0392*/ 	.short	(.L_164 - .L_163)
	.align		4
.L_163:
        /*0394*/ 	.word	index@(_ZN5flash44flash_bwd_dq_dk_dv_loop_seqk_parallel_kernelI23Flash_bwd_kernel_traitsILi32ELi128ELi128ELi8ELi4ELi4ELi4ELb1ELb0EN7cutlass10bfloat16_tE19Flash_kernel_traitsILi32ELi128ELi128ELi8ES3_EELb0ELb0ELb1ELb0ELb0ELb0ELb0EEEvNS_16Flash_bwd_paramsE)
        /*0398*/ 	.word	0x000000ff


	//----- nvinfo : EIATTR_FRAME_SIZE
	.align		4
.L_164:
        /*039c*/ 	.byte	0x04, 0x11
        /*039e*/ 	.short	(.L_166 - .L_165)
	.align		4
.L_165:
        /*03a0*/ 	.word	index@(_ZN5flash44flash_bwd_dq_dk_dv_loop_seqk_parallel_kernelI23Flash_bwd_kernel_traitsILi32ELi128ELi128ELi8ELi4ELi4ELi4ELb1ELb0EN7cutlass10bfloat16_tE19Flash_kernel_traitsILi32ELi128ELi128ELi8ES3_EELb0ELb0ELb1ELb0ELb0ELb0ELb0EEEvNS_16Flash_bwd_paramsE)
        /*03a4*/ 	.word	0x00000008


	//----- nvinfo : EIATTR_REGCOUNT
	.align		4
.L_166:
        /*03a8*/ 	.byte	0x04, 0x2f
        /*03aa*/ 	.short	(.L_168 - .L_167)
	.align		4
.L_167:
        /*03ac*/ 	.word	index@(_ZN5flash44flash_bwd_dq_dk_dv_loop_seqk_parallel_kernelI23Flash_bwd_kernel_traitsILi32ELi128ELi128ELi8ELi4ELi4ELi4ELb1ELb0EN7cutlass10bfloat16_tE19Flash_kernel_traitsILi32ELi128ELi128ELi8ES3_EELb0ELb0ELb0ELb0ELb0ELb0ELb0EEEvNS_16Flash_bwd_paramsE)
        /*03b0*/ 	.word	0x000000ff


	//----- nvinfo : EIATTR_FRAME_SIZE
	.align		4
.L_168:
        /*03b4*/ 	.byte	0x04, 0x11
        /*03b6*/ 	.short	(.L_170 - .L_169)
	.align		4
.L_169:
        /*03b8*/ 	.word	index@(_ZN5flash44flash_bwd_dq_dk_dv_loop_seqk_parallel_kernelI23Flash_bwd_kernel_traitsILi32ELi128ELi128ELi8ELi4ELi4ELi4ELb1ELb0EN7cutlass10bfloat16_tE19Flash_kernel_traitsILi32ELi128ELi128ELi8ES3_EELb0ELb0ELb0ELb0ELb0ELb0ELb0EEEvNS_16Flash_bwd_paramsE)
        /*03bc*/ 	.word	0x00000000


	//----- nvinfo : EIATTR_REGCOUNT
	.align		4
.L_170:
        /*03c0*/ 	.byte	0x04, 0x2f
        /*03c2*/ 	.short	(.L_172 - .L_171)
	.align		4
.L_171:
        /*03c4*/ 	.word	index@(_ZN5flash44flash_bwd_dq_dk_dv_loop_seqk_parallel_kernelI23Flash_bwd_kernel_traitsILi32ELi128ELi128ELi8ELi4ELi4ELi4ELb1ELb0EN7cutlass10bfloat16_tE19Flash_kernel_traitsILi32ELi128ELi128ELi8ES3_EELb0ELb0ELb0ELb0ELb0ELb1ELb0EEEvNS_16Flash_bwd_paramsE)
        /*03c8*/ 	.word	0x000000ff


	//----- nvinfo : EIATTR_FRAME_SIZE
	.align		4
.L_172:
        /*03cc*/ 	.byte	0x04, 0x11
        /*03ce*/ 	.short	(.L_174 - .L_173)
	.align		4
.L_173:
        /*03d0*/ 	.word	index@(_ZN5flash44flash_bwd_dq_dk_dv_loop_seqk_parallel_kernelI23Flash_bwd_kernel_traitsILi32ELi128ELi128ELi8ELi4ELi4ELi4ELb1ELb0EN7cutlass10bfloat16_tE19Flash_kernel_traitsILi32ELi128ELi128ELi8ES3_EELb0ELb0ELb0ELb0ELb0ELb1ELb0EEEvNS_16Flash_bwd_paramsE)
        /*03d4*/ 	.word	0x00000008


	//----- nvinfo : EIATTR_MIN_STACK_SIZE
	.align		4
.L_174:
        /*03d8*/ 	.byte	0x04, 0x12
        /*03da*/ 	.short	(.L_176 - .L_175)
	.align		4
.L_175:
        /*03dc*/ 	.word	index@(_ZN5flash44flash_bwd_dq_dk_dv_loop_seqk_parallel_kernelI23Flash_bwd_kernel_traitsILi32ELi128ELi128ELi8ELi4ELi4ELi4ELb1ELb0EN7cutlass10bfloat16_tE19Flash_kernel_traitsILi32ELi128ELi128ELi8ES3_EELb0ELb0ELb0ELb0ELb0ELb1ELb0EEEvNS_16Flash_bwd_paramsE)
        /*03e0*/ 	.word	0x00000008


	//----- nvinfo : EIATTR_MIN_STACK_SIZE
	.align		4
.L_176:
        /*03e4*/ 	.byte	0x04, 0x12
        /*03e6*/ 	.short	(.L_178 - .L_177)
	.align		4
.L_177:
        /*03e8*/ 	.word	index@(_ZN5flash44flash_bwd_dq_dk_dv_loop_seqk_parallel_kernelI23Flash_bwd_kernel_traitsILi32ELi128ELi128ELi8ELi4ELi4ELi4ELb1ELb0EN7cutlass10bfloat16_tE19Flash_kernel_traitsILi32ELi128ELi128ELi8ES3_EELb0ELb0ELb0ELb0ELb0ELb0ELb0EEEvNS_16Flash_bwd_paramsE)
        /*03ec*/ 	.word	0x00000000


	//----- nvinfo : EIATTR_MIN_STACK_SIZE
	.align		4
.L_178:
        /*03f0*/ 	.byte	0x04, 0x12
        /*03f2*/ 	.short	(.L_180 - .L_179)
	.align		4
.L_179:
        /*03f4*/ 	.word	index@(_ZN5flash44flash_bwd_dq_dk_dv_loop_seqk_parallel_kernelI23Flash_bwd_kernel_traitsILi32ELi128ELi128ELi8ELi4ELi4ELi4ELb1ELb0EN7cutlass10bfloat16_tE19Flash_kernel_traitsILi32ELi128ELi128ELi8ES3_EELb0ELb0ELb1ELb0ELb0ELb0ELb0EEEvNS_16Flash_bwd_paramsE)
        /*03f8*/ 	.word	0x00000008


	//----- nvinfo : EIATTR_MIN_STACK_SIZE
	.align		4
.L_180:
        /*03fc*/ 	.byte	0x04, 0x12
        /*03fe*/ 	.short	(.L_182 - .L_181)
	.align		4
.L_181:
        /*0400*/ 	.word	index@(_ZN5flash44flash_bwd_dq_dk_dv_loop_seqk_parallel_kernelI23Flash_bwd_kernel_traitsILi32ELi128ELi128ELi8ELi4ELi4ELi4ELb1ELb0EN7cutlass10bfloat16_tE19Flash_kernel_traitsILi32ELi128ELi128ELi8ES3_EELb0ELb0ELb0ELb0ELb1ELb1ELb0EEEvNS_16Flash_bwd_paramsE)
        /*0404*/ 	.word	0x00000000


	//----- nvinfo : EIATTR_MIN_STACK_SIZE
	.align		4
.L_182:
        /*0408*/ 	.byte	0x04, 0x12
        /*040a*/ 	.short	(.L_184 - .L_183)
	.align		4
.L_183:
        /*040c*/ 	.word	index@(_ZN5flash44flash_bwd_dq_dk_dv_loop_seqk_parallel_kernelI23Flash_bwd_kernel_traitsILi32ELi128ELi128ELi8ELi4ELi4ELi4ELb1ELb0EN7cutlass10bfloat16_tE19Flash_kernel_traitsILi32ELi128ELi128ELi8ES3_EELb0ELb0ELb0ELb1ELb0ELb0ELb0EEEvNS_16Flash_bwd_paramsE)
        /*0410*/ 	.word	0x00000000


	//----- nvinfo : EIATTR_MIN_STACK_SIZE
	.align		4
.L_184:
        /*0414*/ 	.byte	0x04, 0x12
        /*0416*/ 	.short	(.L_186 - .L_185)
	.align		4
.L_185:
        /*0418*/ 	.word	index@(_ZN5flash44flash_bwd_dq_dk_dv_loop_seqk_parallel_kernelI23Flash_bwd_kernel_traitsILi32ELi128ELi128ELi8ELi4ELi4ELi4ELb1ELb0EN7cutlass10bfloat16_tE19Flash_kernel_traitsILi32ELi128ELi128ELi8ES3_EELb0ELb0ELb1ELb0ELb0ELb1ELb0EEEvNS_16Flash_bwd_paramsE)
        /*041c*/ 	.word	0x00000008


	//----- nvinfo : EIATTR_MIN_STACK_SIZE
	.align		4
.L_186:
        /*0420*/ 	.byte	0x04, 0x12
        /*0422*/ 	.short	(.L_188 - .L_187)
	.align		4
.L_187:
        /*0424*/ 	.word	index@(_ZN5flash44flash_bwd_dq_dk_dv_loop_seqk_parallel_kernelI23Flash_bwd_kernel_traitsILi32ELi128ELi128ELi8ELi4ELi4ELi4ELb1ELb0EN7cutlass10bfloat16_tE19Flash_kernel_traitsILi32ELi128ELi128ELi8ES3_EELb0ELb0ELb1ELb1ELb0ELb0ELb0EEEvNS_16Flash_bwd_paramsE)
        /*0428*/ 	.word	0x00000000


	//----- nvinfo : EIATTR_MIN_STACK_SIZE
	.align		4
.L_188:
        /*042c*/ 	.byte	0x04, 0x12
        /*042e*/ 	.short	(.L_190 - .L_189)
	.align		4
.L_189:
        /*0430*/ 	.word	index@(_ZN5flash27flash_bwd_convert_dq_kernelI23Flash_bwd_kernel_traitsILi32ELi128ELi128ELi8ELi4ELi4ELi4ELb1ELb0EN7cutlass10bfloat16_tE19Flash_kernel_traitsILi32ELi128ELi128ELi8ES3_EEEEvNS_16Flash_bwd_paramsEi)
        /*0434*/ 	.word	0x00000000


	//----- nvinfo : EIATTR_MIN_STACK_SIZE
	.align		4
.L_190:
        /*0438*/ 	.byte	0x04, 0x12
        /*043a*/ 	.short	(.L_192 - .L_191)
	.align		4
.L_191:
        /*043c*/ 	.word	index@(_ZN5flash44flash_bwd_dq_dk_dv_loop_seqk_parallel_kernelI23Flash_bwd_kernel_traitsILi32ELi128ELi128ELi8ELi4ELi4ELi4ELb1ELb0EN7cutlass10bfloat16_tE19Flash_kernel_traitsILi32ELi128ELi128ELi8ES3_EELb1ELb0ELb0ELb0ELb0ELb1ELb0EEEvNS_16Flash_bwd_paramsE)
        /*0440*/ 	.word	0x00000000


	//----- nvinfo : EIATTR_MIN_STACK_SIZE
	.align		4
.L_192:
        /*0444*/ 	.byte	0x04, 0x12
        /*0446*/ 	.short	(.L_194 - .L_193)
	.align		4
.L_193:
        /*0448*/ 	.word	index@(_ZN5flash44flash_bwd_dq_dk_dv_loop_seqk_parallel_kernelI23Flash_bwd_kernel_traitsILi32ELi128ELi128ELi8ELi4ELi4ELi4ELb1ELb0EN7cutlass10bfloat16_tE19Flash_kernel_traitsILi32ELi128ELi128ELi8ES3_EELb0ELb0ELb0ELb0ELb0ELb1ELb1EEEvNS_16Flash_bwd_paramsE)
        /*044c*/ 	.word	0x000000d0


	//----- nvinfo : EIATTR_MIN_STACK_SIZE
	.align		4
.L_194:
        /*0450*/ 	.byte	0x04, 0x12
        /*0452*/ 	.short	(.L_196 - .L_195)
	.align		4
.L_195:
        /*0454*/ 	.word	index@(_ZN5flash44flash_bwd_dq_dk_dv_loop_seqk_parallel_kernelI23Flash_bwd_kernel_traitsILi32ELi128ELi128ELi8ELi4ELi4ELi4ELb1ELb0EN7cutlass10bfloat16_tE19Flash_kernel_traitsILi32ELi128ELi128ELi8ES3_EELb1ELb0ELb0ELb0ELb0ELb0ELb0EEEvNS_16Flash_bwd_paramsE)
        /*0458*/ 	.word	0x00000000


	//----- nvinfo : EIATTR_MIN_STACK_SIZE
	.align		4
.L_196:
        /*045c*/ 	.byte	0x04, 0x12
        /*045e*/ 	.short	(.L_198 - .L_197)
	.align		4
.L_197:
        /*0460*/ 	.word	index@(_ZN5flash44flash_bwd_dq_dk_dv_loop_seqk_parallel_kernelI23Flash_bwd_kernel_traitsILi32ELi128ELi128ELi8ELi4ELi4ELi4ELb1ELb0EN7cutlass10bfloat16_tE19Flash_kernel_traitsILi32ELi128ELi128ELi8ES3_EELb0ELb0ELb0ELb0ELb0ELb0ELb1EEEvNS_16Flash_bwd_paramsE)
        /*0464*/ 	.word	0x000000d8


	//----- nvinfo : EIATTR_MIN_STACK_SIZE
	.align		4
.L_198:
        /*0468*/ 	.byte	0x04, 0x12
        /*046a*/ 	.short	(.L_200 - .L_199)
	.align		4
.L_199:
        /*046c*/ 	.word	index@(_ZN5flash44flash_bwd_dq_dk_dv_loop_seqk_parallel_kernelI23Flash_bwd_kernel_traitsILi32ELi128ELi128ELi8ELi4ELi4ELi4ELb1ELb0EN7cutlass10bfloat16_tE19Flash_kernel_traitsILi32ELi128ELi128ELi8ES3_EELb1ELb0ELb1ELb0ELb0ELb0ELb0EEEvNS_16Flash_bwd_paramsE)
        /*0470*/ 	.word	0x00000000


	//----- nvinfo : EIATTR_MIN_STACK_SIZE
	.align		4
.L_200:
        /*0474*/ 	.byte	0x04, 0x12
        /*0476*/ 	.short	(.L_202 - .L_201)
	.align		4
.L_201:
        /*0478*/ 	.word	index@(_ZN5flash44flash_bwd_dq_dk_dv_loop_seqk_parallel_kernelI23Flash_bwd_kernel_traitsILi32ELi128ELi128ELi8ELi4ELi4ELi4ELb1ELb0EN7cutlass10bfloat16_tE19Flash_kernel_traitsILi32ELi128ELi128ELi8ES3_EELb0ELb0ELb1ELb0ELb0ELb0ELb1EEEvNS_16Flash_bwd_paramsE)
        /*047c*/ 	.word	0x000000c0


	//----- nvinfo : EIATTR_MIN_STACK_SIZE
	.align		4
.L_202:
        /*0480*/ 	.byte	0x04, 0x12
        /*0482*/ 	.short	(.L_204 - .L_203)
	.align		4
.L_203:
        /*0484*/ 	.word	index@(_ZN5flash44flash_bwd_dq_dk_dv_loop_seqk_parallel_kernelI23Flash_bwd_kernel_traitsILi32ELi128ELi128ELi8ELi4ELi4ELi4ELb1ELb0EN7cutlass10bfloat16_tE19Flash_kernel_traitsILi32ELi128ELi128ELi8ES3_EELb1ELb0ELb0ELb0ELb1ELb1ELb0EEEvNS_16Flash_bwd_paramsE)
        /*0488*/ 	.word	0x00000000


	//----- nvinfo : EIATTR_MIN_STACK_SIZE
	.align		4
.L_204:
        /*048c*/ 	.byte	0x04, 0x12
        /*048e*/ 	.short	(.L_206 - .L_205)
	.align		4
.L_205:
        /*0490*/ 	.word	index@(_ZN5flash44flash_bwd_dq_dk_dv_loop_seqk_parallel_kernelI23Flash_bwd_kernel_traitsILi32ELi128ELi128ELi8ELi4ELi4ELi4ELb1ELb0EN7cutlass10bfloat16_tE19Flash_kernel_traitsILi32ELi128ELi128ELi8ES3_EELb0ELb0ELb0ELb0ELb1ELb1ELb1EEEvNS_16Flash_bwd_paramsE)
        /*0494*/ 	.word	0x000000d8


	//----- nvinfo : EIATTR_MIN_STACK_SIZE
	.align		4
.L_206:
        /*0498*/ 	.byte	0x04, 0x12
        /*049a*/ 	.short	(.L_208 - .L_207)
	.align		4
.L_207:
        /*049c*/ 	.word	index@(_ZN5flash44flash_bwd_dq_dk_dv_loop_seqk_parallel_kernelI23Flash_bwd_kernel_traitsILi32ELi128ELi128ELi8ELi4ELi4ELi4ELb1ELb0EN7cutlass10bfloat16_tE19Flash_kernel_traitsILi32ELi128ELi128ELi8ES3_EELb1ELb0ELb0ELb1ELb0ELb0ELb0EEEvNS_16Flash_bwd_paramsE)
        /*04a0*/ 	.word	0x00000000


	//----- nvinfo : EIATTR_MIN_STACK_SIZE
	.align		4
.L_208:
        /*04a4*/ 	.byte	0x04, 0x12
        /*04a6*/ 	.short	(.L_210 - .L_209)
	.align		4
.L_209:
        /*04a8*/ 	.word	index@(_ZN5flash44flash_bwd_dq_dk_dv_loop_seqk_parallel_kernelI23Flash_bwd_kernel_traitsILi32ELi128ELi128ELi8ELi4ELi4ELi4ELb1ELb0EN7cutlass10bfloat16_tE19Flash_kernel_traitsILi32ELi128ELi128ELi8ES3_EELb0ELb0ELb0ELb1ELb0ELb0ELb1EEEvNS_16Flash_bwd_paramsE)
        /*04ac*/ 	.word	0x000000d8


	//----- nvinfo : EIATTR_MIN_STACK_SIZE
	.align		4
.L_210:
        /*04b0*/ 	.byte	0x04, 0x12
        /*04b2*/ 	.short	(.L_212 - .L_211)
	.align		4
.L_211:
        /*04b4*/ 	.word	index@(_ZN5flash44flash_bwd_dq_dk_dv_loop_seqk_parallel_kernelI23Flash_bwd_kernel_traitsILi32ELi128ELi128ELi8ELi4ELi4ELi4ELb1ELb0EN7cutlass10bfloat16_tE19Flash_kernel_traitsILi32ELi128ELi128ELi8ES3_EELb1ELb0ELb1ELb0ELb0ELb1ELb0EEEvNS_16Flash_bwd_paramsE)
        /*04b8*/ 	.word	0x00000000


	//----- nvinfo : EIATTR_MIN_STACK_SIZE
	.align		4
.L_212:
        /*04bc*/ 	.byte	0x04, 0x12
        /*04be*/ 	.short	(.L_214 - .L_213)
	.align		4
.L_213:
        /*04c0*/ 	.word	index@(_ZN5flash44flash_bwd_dq_dk_dv_loop_seqk_parallel_kernelI23Flash_bwd_kernel_traitsILi32ELi128ELi128ELi8ELi4ELi4ELi4ELb1ELb0EN7cutlass10bfloat16_tE19Flash_kernel_traitsILi32ELi128ELi128ELi8ES3_EELb0ELb0ELb1ELb0ELb0ELb1ELb1EEEvNS_16Flash_bwd_paramsE)
        /*04c4*/ 	.word	0x000000c0


	//----- nvinfo : EIATTR_MIN_STACK_SIZE
	.align		4
.L_214:
        /*04c8*/ 	.byte	0x04, 0x12
        /*04ca*/ 	.short	(.L_216 - .L_215)
	.align		4
.L_215:
        /*04cc*/ 	.word	index@(_ZN5flash44flash_bwd_dq_dk_dv_loop_seqk_parallel_kernelI23Flash_bwd_kernel_traitsILi32ELi128ELi128ELi8ELi4ELi4ELi4ELb1ELb0EN7cutlass10bfloat16_tE19Flash_kernel_traitsILi32ELi128ELi128ELi8ES3_EELb1ELb0ELb1ELb1ELb0ELb0ELb0EEEvNS_16Flash_bwd_paramsE)
        /*04d0*/ 	.word	0x00000000


	//----- nvinfo : EIATTR_MIN_STACK_SIZE
	.align		4
.L_216:
        /*04d4*/ 	.byte	0x04, 0x12
        /*04d6*/ 	.short	(.L_218 - .L_217)
	.align		4
.L_217:
        /*04d8*/ 	.word	index@(_ZN5flash44flash_bwd_dq_dk_dv_loop_seqk_parallel_kernelI23Flash_bwd_kernel_traitsILi32ELi128ELi128ELi8ELi4ELi4ELi4ELb1ELb0EN7cutlass10bfloat16_tE19Flash_kernel_traitsILi32ELi128ELi128ELi8ES3_EELb0ELb0ELb1ELb1ELb0ELb0ELb1EEEvNS_16Flash_bwd_paramsE)
        /*04dc*/ 	.word	0x000000c8


	//----- nvinfo : EIATTR_MIN_STACK_SIZE
	.align		4
.L_218:
        /*04e0*/ 	.byte	0x04, 0x12
        /*04e2*/ 	.short	(.L_220 - .L_219)
	.align		4
.L_219:
        /*04e4*/ 	.word	index@(_ZN5flash25flash_bwd_dot_do_o_kernelILb0E23Flash_bwd_kernel_traitsILi32ELi128ELi128ELi8ELi4ELi4ELi4ELb1ELb0EN7cutlass10bfloat16_tE19Flash_kernel_traitsILi32ELi128ELi128ELi8ES3_EEEEvNS_16Flash_bwd_paramsE)
        /*04e8*/ 	.word	0x00000000


	//----- nvinfo : EIATTR_MIN_STACK_SIZE
	.align		4
.L_220:
        /*04ec*/ 	.byte	0x04, 0x12
        /*04ee*/ 	.short	(.L_222 - .L_221)
	.align		4
.L_221:
        /*04f0*/ 	.word	index@(_ZN5flash25flash_bwd_dot_do_o_kernelILb1E23Flash_bwd_kernel_traitsILi32ELi128ELi128ELi8ELi4ELi4ELi4ELb1ELb0EN7cutlass10bfloat16_tE19Flash_kernel_traitsILi32ELi128ELi128ELi8ES3_EEEEvNS_16Flash_bwd_paramsE)
        /*04f4*/ 	.word	0x00000000


	//----- nvinfo : EIATTR_MIN_STACK_SIZE
	.align		4
.L_222:
        /*04f8*/ 	.byte	0x04, 0x12
        /*04fa*/ 	.short	(.L_224 - .L_223)
	.align		4
.L_223:
        /*04fc*/ 	.word	index@(_ZN5flash27flash_bwd_convert_dq_kernelI23Flash_bwd_kernel_traitsILi32ELi128ELi128ELi8ELi4ELi4ELi4ELb0ELb0EN7cutlass10bfloat16_tE19Flash_kernel_traitsILi32ELi128ELi128ELi8ES3_EEEEvNS_16Flash_bwd_paramsEi)
        /*0500*/ 	.word	0x00000000


	//----- nvinfo : EIATTR_MIN_STACK_SIZE
	.align		4
.L_224:
        /*0504*/ 	.byte	0x04, 0x12
        /*0506*/ 	.short	(.L_226 - .L_225)
	.align		4
.L_225:
        /*0508*/ 	.word	index@(_ZN5flash44flash_bwd_dq_dk_dv_loop_seqk_parallel_kernelI23Flash_bwd_kernel_traitsILi32ELi128ELi128ELi8ELi4ELi4ELi4ELb0ELb0EN7cutlass10bfloat16_tE19Flash_kernel_traitsILi32ELi128ELi128ELi8ES3_EELb1ELb0ELb0ELb0ELb0ELb1ELb0EEEvNS_16Flash_bwd_paramsE)
        /*050c*/ 	.word	0x00000000


	//----- nvinfo : EIATTR_MIN_STACK_SIZE
	.align		4
.L_226:
        /*0510*/ 	.byte	0x04, 0x12
        /*0512*/ 	.short	(.L_228 - .L_227)
	.align		4
.L_227:
        /*0514*/ 	.word	index@(_ZN5flash44flash_bwd_dq_dk_dv_loop_seqk_parallel_kernelI23Flash_bwd_kernel_traitsILi32ELi128ELi128ELi8ELi4ELi4ELi4ELb0ELb0EN7cutlass10bfloat16_tE19Flash_kernel_traitsILi32ELi128ELi128ELi8ES3_EELb0ELb0ELb0ELb0ELb0ELb1ELb1EEEvNS_16Flash_bwd_paramsE)
        /*0518*/ 	.word	0x00000058


	//----- nvinfo : EIATTR_MIN_STACK_SIZE
	.align		4
.L_228:
        /*051c*/ 	.byte	0x04, 0x12
        /*051e*/ 	.short	(.L_230 - .L_229)
	.align		4
.L_229:
        /*0520*/ 	.word	index@(_ZN5flash44flash_bwd_dq_dk_dv_loop_seqk_parallel_kernelI23Flash_bwd_kernel_traitsILi32ELi128ELi128ELi8ELi4ELi4ELi4ELb0ELb0EN7cutlass10bfloat16_tE19Flash_kernel_traitsILi32ELi128ELi128ELi8ES3_EELb1ELb0ELb0ELb0ELb0ELb0ELb0EEEvNS_16Flash_bwd_paramsE)
        /*0524*/ 	.word	0x00000000


	//----- nvinfo : EIATTR_MIN_STACK_SIZE
	.align		4
.L_230:
        /*0528*/ 	.byte	0x04, 0x12
        /*052a*/ 	.short	(.L_232 - .L_231)
	.align		4
.L_231:
        /*052c*/ 	.word	index@(_ZN5flash44flash_bwd_dq_dk_dv_loop_seqk_parallel_kernelI23Flash_bwd_kernel_traitsILi32ELi128ELi128ELi8ELi4ELi4ELi4ELb0ELb0EN7cutlass10bfloat16_tE19Flash_kernel_traitsILi32ELi128ELi128ELi8ES3_EELb0ELb0ELb0ELb0ELb0ELb0ELb1EEEvNS_16Flash_bwd_paramsE)
        /*0530*/ 	.word	0x00000060


	//----- nvinfo : EIATTR_MIN_STACK_SIZE
	.align		4
.L_232:
        /*0534*/ 	.byte	0x04, 0x12
        /*0536*/ 	.short	(.L_234 - .L_233)
	.align		4
.L_233:
        /*0538*/ 	.word	index@(_ZN5flash44flash_bwd_dq_dk_dv_loop_seqk_parallel_kernelI23Flash_bwd_kernel_traitsILi32ELi128ELi128ELi8ELi4ELi4ELi4ELb0ELb0EN7cutlass10bfloat16_tE19Flash_kernel_traitsILi32ELi128ELi128ELi8ES3_EELb1ELb0ELb1ELb0ELb0ELb0ELb0EEEvNS_16Flash_bwd_paramsE)
        /*053c*/ 	.word	0x00000000


	//----- nvinfo : EIATTR_MIN_STACK_SIZE
	.align		4
.L_234:
        /*0540*/ 	.byte	0x04, 0x12
        /*0542*/ 	.short	(.L_236 - .L_235)
	.align		4
.L_235:
        /*0544*/ 	.word	index@(_ZN5flash44flash_bwd_dq_dk_dv_loop_seqk_parallel_kernelI23Flash_bwd_kernel_traitsILi32ELi128ELi128ELi8ELi4ELi4ELi4ELb0ELb0EN7cutlass10bfloat16_tE19Flash_kernel_traitsILi32ELi128ELi128ELi8ES3_EELb0ELb0ELb1ELb0ELb0ELb0ELb1EEEvNS_16Flash_bwd_paramsE)
        /*0548*/ 	.word	0x00000040


	//----- nvinfo : EIATTR_MIN_STACK_SIZE
	.align		4
.L_236:
        /*054c*/ 	.byte	0x04, 0x12
        /*054e*/ 	.short	(.L_238 - .L_237)
	.align		4
.L_237:
        /*0550*/ 	.word	index@(_ZN5flash44flash_bwd_dq_dk_dv_loop_seqk_parallel_kernelI23Flash_bwd_kernel_traitsILi32ELi128ELi128ELi8ELi4ELi4ELi4ELb0ELb0EN7cutlass10bfloat16_tE19Flash_kernel_traitsILi32ELi128ELi128ELi8ES3_EELb1ELb0ELb0ELb0ELb1ELb1ELb0EEEvNS_16Flash_bwd_paramsE)
        /*0554*/ 	.word	0x00000000


	//----- nvinfo : EIATTR_MIN_STACK_SIZE
	.align		4
.L_238:
        /*0558*/ 	.byte	0x04, 0x12
        /*055a*/ 	.short	(.L_240 - .L_239)
	.align		4
.L_239:
        /*055c*/ 	.word	index@(_ZN5flash44flash_bwd_dq_dk_dv_loop_seqk_parallel_kernelI23Flash_bwd_kernel_traitsILi32ELi128ELi128ELi8ELi4ELi4ELi4ELb0ELb0EN7cutlass10bfloat16_tE19Flash_kernel_traitsILi32ELi128ELi128ELi8ES3_EELb0ELb0ELb0ELb0ELb1ELb1ELb1EEEvNS_16Flash_bwd_paramsE)
        /*0560*/ 	.word	0x00000060


	//----- nvinfo : EIATTR_MIN_STACK_SIZE
	.align		4
.L_240:
        /*0564*/ 	.byte	0x04, 0x12
        /*0566*/ 	.short	(.L_242 - .L_241)
	.align		4
.L_241:
        /*0568*/ 	.word	index@(_ZN5flash44flash_bwd_dq_dk_dv_loop_seqk_parallel_kernelI23Flash_bwd_kernel_traitsILi32ELi128ELi128ELi8ELi4ELi4ELi4ELb0ELb0EN7cutlass10bfloat16_tE19Flash_kernel_traitsILi32ELi128ELi128ELi8ES3_EELb1ELb0ELb0ELb1ELb0ELb0ELb0EEEvNS_16Flash_bwd_paramsE)
        /*056c*/ 	.word	0x00000000


	//----- nvinfo : EIATTR_MIN_STACK_SIZE
	.align		4
.L_242:
        /*0570*/ 	.byte	0x04, 0x12
        /*0572*/ 	.short	(.L_244 - .L_243)
	.align		4
.L_243:
        /*0574*/ 	.word	index@(_ZN5flash44flash_bwd_dq_dk_dv_loop_seqk_parallel_kernelI23Flash_bwd_kernel_traitsILi32ELi128ELi128ELi8ELi4ELi4ELi4ELb0ELb0EN7cutlass10bfloat16_tE19Flash_kernel_traitsILi32ELi128ELi128ELi8ES3_EELb0ELb0ELb0ELb1ELb0ELb0ELb1EEEvNS_16Flash_bwd_paramsE)
        /*0578*/ 	.word	0x00000060


	//----- nvinfo : EIATTR_MIN_STACK_SIZE
	.align		4
.L_244:
        /*057c*/ 	.byte	0x04, 0x12
        /*057e*/ 	.short	(.L_246 - .L_245)
	.align		4
.L_245:
        /*0580*/ 	.word	index@(_ZN5flash44flash_bwd_dq_dk_dv_loop_seqk_parallel_kernelI23Flash_bwd_kernel_traitsILi32ELi128ELi128ELi8ELi4ELi4ELi4ELb0ELb0EN7cutlass10bfloat16_tE19Flash_kernel_traitsILi32ELi128ELi128ELi8ES3_EELb1ELb0ELb1ELb0ELb0ELb1ELb0EEEvNS_16Flash_bwd_paramsE)
        /*0584*/ 	.word	0x00000000


	//----- nvinfo : EIATTR_MIN_STACK_SIZE
	.align		4
.L_246:
        /*0588*/ 	.byte	0x04, 0x12
        /*058a*/ 	.short	(.L_248 - .L_247)
	.align		4
.L_247:
        /*058c*/ 	.word	index@(_ZN5flash44flash_bwd_dq_dk_dv_loop_seqk_parallel_kernelI23Flash_bwd_kernel_traitsILi32ELi128ELi128ELi8ELi4ELi4ELi4ELb0ELb0EN7cutlass10bfloat16_tE19Flash_kernel_traitsILi32ELi128ELi128ELi8ES3_EELb0ELb0ELb1ELb0ELb0ELb1ELb1EEEvNS_16Flash_bwd_paramsE)
        /*0590*/ 	.word	0x00000038


	//----- nvinfo : EIATTR_MIN_STACK_SIZE
	.align		4
.L_248:
        /*0594*/ 	.byte	0x04, 0x12
        /*0596*/ 	.short	(.L_250 - .L_249)
	.align		4
.L_249:
        /*0598*/ 	.word	index@(_ZN5flash44flash_bwd_dq_dk_dv_loop_seqk_parallel_kernelI23Flash_bwd_kernel_traitsILi32ELi128ELi128ELi8ELi4ELi4ELi4ELb0ELb0EN7cutlass10bfloat16_tE19Flash_kernel_traitsILi32ELi128ELi128ELi8ES3_EELb1ELb0ELb1ELb1ELb0ELb0ELb0EEEvNS_16Flash_bwd_paramsE)
        /*059c*/ 	.word	0x00000000


	//----- nvinfo : EIATTR_MIN_STACK_SIZE
	.align		4
.L_250:
        /*05a0*/ 	.byte	0x04, 0x12
        /*05a2*/ 	.short	(.L_252 - .L_251)
	.align		4
.L_251:
        /*05a4*/ 	.word	index@(_ZN5flash44flash_bwd_dq_dk_dv_loop_seqk_parallel_kernelI23Flash_bwd_kernel_traitsILi32ELi128ELi128ELi8ELi4ELi4ELi4ELb0ELb0EN7cutlass10bfloat16_tE19Flash_kernel_traitsILi32ELi128ELi128ELi8ES3_EELb0ELb0ELb1ELb1ELb0ELb0ELb1EEEvNS_16Flash_bwd_paramsE)
        /*05a8*/ 	.word	0x00000040


	//----- nvinfo : EIATTR_MIN_STACK_SIZE
	.align		4
.L_252:
        /*05ac*/ 	.byte	0x04, 0x12
        /*05ae*/ 	.short	(.L_254 - .L_253)
	.align		4
.L_253:
        /*05b0*/ 	.word	index@(_ZN5flash25flash_bwd_dot_do_o_kernelILb0E23Flash_bwd_kernel_traitsILi32ELi128ELi128ELi8ELi4ELi4ELi4ELb0ELb0EN7cutlass10bfloat16_tE19Flash_kernel_traitsILi32ELi128ELi128ELi8ES3_EEEEvNS_16Flash_bwd_paramsE)
        /*05b4*/ 	.word	0x00000000


	//----- nvinfo : EIATTR_MIN_STACK_SIZE
	.align		4
.L_254:
        /*05b8*/ 	.byte	0x04, 0x12
        /*05ba*/ 	.short	(.L_256 - .L_255)
	.align		4
.L_255:
        /*05bc*/ 	.word	index@(_ZN5flash25flash_bwd_dot_do_o_kernelILb1E23Flash_bwd_kernel_traitsILi32ELi128ELi128ELi8ELi4ELi4ELi4ELb0ELb0EN7cutlass10bfloat16_tE19Flash_kernel_traitsILi32ELi128ELi128ELi8ES3_EEEEvNS_16Flash_bwd_paramsE)
        /*05c0*/ 	.word	0x00000000
.L_256:


//--------------------- .nv.compat                --------------------------
	.section	.nv.compat,"",@"SHT_CUDA_COMPAT_INFO"
	.align	4
        /*0000*/ 	.byte	0x02, 0x09, 0x01, 0x00, 0x02, 0x02, 0x01, 0x00, 0x02, 0x05, 0x05, 0x00, 0x03, 0x07, 0x01, 0x01
        /*0010*/ 	.byte	0x02, 0x03, 0x00, 0x00, 0x02, 0x06, 0x01, 0x00, 0x04, 0x0b, 0x08, 0x00, 0x01, 0x00, 0x00, 0x00
        /*0020*/ 	.byte	0x00, 0x00, 0x00, 0x00


//--------------------- .nv.info._ZN5flash44flash_bwd_dq_dk_dv_loop_seqk_parallel_kernelI23Flash_bwd_kernel_traitsILi32ELi128ELi128ELi8ELi4ELi4ELi4ELb1ELb0EN7cutlass10bfloat16_tE19Flash_kernel_traitsILi32ELi128ELi128ELi8ES3_EELb0ELb0ELb0ELb0ELb0ELb1ELb0EEEvNS_16Flash_bwd_paramsE --------------------------
	.section	.nv.info._ZN5flash44flash_bwd_dq_dk_dv_loop_seqk_parallel_kernelI23Flash_bwd_kernel_traitsILi32ELi128ELi128ELi8ELi4ELi4ELi4ELb1ELb0EN7cutlass10bfloat16_tE19Flash_kernel_traitsILi32ELi128ELi128ELi8ES3_EELb0ELb0ELb0ELb0ELb0ELb1ELb0EEEvNS_16Flash_bwd_paramsE,"",@"SHT_CUDA_INFO"
	.sectionflags	@""
	.align	4


	//----- nvinfo : EIATTR_CUDA_API_VERSION
	.align		4
        /*0000*/ 	.byte	0x04, 0x37
        /*0002*/ 	.short	(.L_258 - .L_257)
.L_257:
        /*0004*/ 	.word	0x00000082


	//----- nvinfo : EIATTR_KPARAM_INFO
	.align		4
.L_258:
        /*0008*/ 	.byte	0x04, 0x17
        /*000a*/ 	.short	(.L_260 - .L_259)
.L_259:
        /*000c*/ 	.word	0x00000000
        /*0010*/ 	.short	0x0000
        /*0012*/ 	.short	0x0000
        /*0014*/ 	.byte	0x00, 0xf0, 0x01, 0x0a


	//----- nvinfo : EIATTR_SPARSE_MMA_MASK
	.align		4
.L_260:
        /*0018*/ 	.byte	0x03, 0x50
        /*001a*/ 	.short	0x0000


	//----- nvinfo : EIATTR_MAXREG_COUNT
	.align		4
        /*001c*/ 	.byte	0x03, 0x1b
        /*001e*/ 	.short	0x00ff


	//----- nvinfo : EIATTR_NUM_BARRIERS
	.align		4
        /*0020*/ 	.byte	0x02, 0x4c
        /*0022*/ 	.byte	0x01
	.zero		1


	//----- nvinfo : EIATTR_ANNOTATIONS
	.align		4
        /*0024*/ 	.byte	0x04, 0x55
        /*0026*/ 	.short	(.L_262 - .L_261)


	//   ....[0]....
.L_261:
        /*0028*/ 	.word	0x00000001
        /*002c*/ 	.byte	0xb0, 0x08, 0x00, 0x00, 0x01, 0x00, 0x00, 0x00, 0x10, 0x5e, 0x00, 0x00


	//----- nvinfo : EIATTR_MERCURY_ISA_VERSION
	.align		4
.L_262:
        /*0038*/ 	.byte	0x03, 0x5f
        /*003a*/ 	.short	0x0101


	//----- nvinfo : EIATTR_VRC_CTA_INIT_COUNT
	.align		4
        /*003c*/ 	.byte	0x02, 0x4a
	.zero		1
	.zero		1


	//----- nvinfo : EIATTR_EXIT_INSTR_OFFSETS
	.align		4
        /*0040*/ 	.byte	0x04, 0x1c
        /*0042*/ 	.short	(.L_264 - .L_263)


	//   ....[0]....
.L_263:
        /*0044*/ 	.word	0x00000090


	//   ....[1]....
        /*0048*/ 	.word	0x00006a20


	//----- nvinfo : EIATTR_CRS_STACK_SIZE
	.align		4
.L_264:
        /*004c*/ 	.byte	0x04, 0x1e
        /*004e*/ 	.short	(.L_266 - .L_265)
.L_265:
        /*0050*/ 	.word	0x00000000


	//----- nvinfo : EIATTR_CBANK_PARAM_SIZE
	.align		4
.L_266:
        /*0054*/ 	.byte	0x03, 0x19
        /*0056*/ 	.short	0x0280


	//----- nvinfo : EIATTR_PARAM_CBANK
	.align		4
        /*0058*/ 	.byte	0x04, 0x0a
        /*005a*/ 	.short	(.L_268 - .L_267)
	.align		4
.L_267:
        /*005c*/ 	.word	index@(.nv.constant0._ZN5flash44flash_bwd_dq_dk_dv_loop_seqk_parallel_kernelI23Flash_bwd_kernel_traitsILi32ELi128ELi128ELi8ELi4ELi4ELi4ELb1ELb0EN7cutlass10bfloat16_tE19Flash_kernel_traitsILi32ELi128ELi128ELi8ES3_EELb0ELb0ELb0ELb0ELb0ELb1ELb0EEEvNS_16Flash_bwd_paramsE)
        /*0060*/ 	.short	0x0380
        /*0062*/ 	.short	0x0280


	//----- nvinfo : EIATTR_SW_WAR
	.align		4
.L_268:
        /*0064*/ 	.byte	0x04, 0x36
        /*0066*/ 	.short	(.L_270 - .L_269)
.L_269:
        /*0068*/ 	.word	0x00000008
.L_270:


//--------------------- .nv.info._ZN5flash44flash_bwd_dq_dk_dv_loop_seqk_parallel_kernelI23Flash_bwd_kernel_traitsILi32ELi128ELi128ELi8ELi4ELi4ELi4ELb1ELb0EN7cutlass10bfloat16_tE19Flash_kernel_traitsILi32ELi128ELi128ELi8ES3_EELb0ELb0ELb0ELb0ELb0ELb0ELb0EEEvNS_16Flash_bwd_paramsE --------------------------
	.section	.nv.info._ZN5flash44flash_bwd_dq_dk_dv_loop_seqk_parallel_kernelI23Flash_bwd_kernel_traitsILi32ELi128ELi128ELi8ELi4ELi4ELi4ELb1ELb0EN7cutlass10bfloat16_tE19Flash_kernel_traitsILi32ELi128ELi128ELi8ES3_EELb0ELb0ELb0ELb0ELb0ELb0ELb0EEEvNS_16Flash_bwd_paramsE,"",@"SHT_CUDA_INFO"
	.sectionflags	@""
	.align	4


	//----- nvinfo : EIATTR_CUDA_API_VERSION
	.align		4
        /*0000*/ 	.byte	0x04, 0x37
        /*0002*/ 	.short	(.L_272 - .L_271)
.L_271:
        /*0004*/ 	.word	0x00000082


	//----- nvinfo : EIATTR_KPARAM_INFO
	.align		4
.L_272:
        /*0008*/ 	.byte	0x04, 0x17
        /*000a*/ 	.short	(.L_274 - .L_273)
.L_273:
        /*000c*/ 	.word	0x00000000
        /*0010*/ 	.short	0x0000
        /*0012*/ 	.short	0x0000
        /*0014*/ 	.byte	0x00, 0xf0, 0x01, 0x0a


	//----- nvinfo : EIATTR_SPARSE_MMA_MASK
	.align		4
.L_274:
        /*0018*/ 	.byte	0x03, 0x50
        /*001a*/ 	.short	0x0000


	//----- nvinfo : EIATTR_MAXREG_COUNT
	.align		4
        /*001c*/ 	.byte	0x03, 0x1b
        /*001e*/ 	.short	0x00ff


	//----- nvinfo : EIATTR_NUM_BARRIERS
	.align		4
        /*0020*/ 	.byte	0x02, 0x4c
        /*0022*/ 	.byte	0x01
	.zero		1


	//----- nvinfo : EIATTR_MERCURY_ISA_VERSION
	.align		4
        /*0024*/ 	.byte	0x03, 0x5f
        /*0026*/ 	.short	0x0101


	//----- nvinfo : EIATTR_VRC_CTA_INIT_COUNT
	.align		4
        /*0028*/ 	.byte	0x02, 0x4a
	.zero		1
	.zero		1


	//----- nvinfo : EIATTR_EXIT_INSTR_OFFSETS
	.align		4
        /*002c*/ 	.byte	0x04, 0x1c
        /*002e*/ 	.short	(.L_276 - .L_275)


	//   ....[0]....
.L_275:
        /*0030*/ 	.word	0x00000080


	//   ....[1]....
        /*0034*/ 	.word	0x000077e0


	//----- nvinfo : EIATTR_CRS_STACK_SIZE
	.align		4
.L_276:
        /*0038*/ 	.byte	0x04, 0x1e
        /*003a*/ 	.short	(.L_278 - .L_277)
.L_277:
        /*003c*/ 	.word	0x00000000


	//----- nvinfo : EIATTR_CBANK_PARAM_SIZE
	.align		4
.L_278:
        /*0040*/ 	.byte	0x03, 0x19
        /*0042*/ 	.short	0x0280


	//----- nvinfo : EIATTR_PARAM_CBANK
	.align		4
        /*0044*/ 	.byte	0x04, 0x0a
        /*0046*/ 	.short	(.L_280 - .L_279)
	.align		4
.L_279:
        /*0048*/ 	.word	index@(.nv.constant0._ZN5flash44flash_bwd_dq_dk_dv_loop_seqk_parallel_kernelI23Flash_bwd_kernel_traitsILi32ELi128ELi128ELi8ELi4ELi4ELi4ELb1ELb0EN7cutlass10bfloat16_tE19Flash_kernel_traitsILi32ELi128ELi128ELi8ES3_EELb0ELb0ELb0ELb0ELb0ELb0ELb0EEEvNS_16Flash_bwd_paramsE)
        /*004c*/ 	.short	0x0380
        /*004e*/ 	.short	0x0280


	//----- nvinfo : EIATTR_SW_WAR
	.align		4
.L_280:
        /*0050*/ 	.byte	0x04, 0x36
        /*0052*/ 	.short	(.L_282 - .L_281)
.L_281:
        /*0054*/ 	.word	0x00000008
.L_282:


//--------------------- .nv.info._ZN5flash44flash_bwd_dq_dk_dv_loop_seqk_parallel_kernelI23Flash_bwd_kernel_traitsILi32ELi128ELi128ELi8ELi4ELi4ELi4ELb1ELb0EN7cutlass10bfloat16_tE19Flash_kernel_traitsILi32ELi128ELi128ELi8ES3_EELb0ELb0ELb1ELb0ELb0ELb0ELb0EEEvNS_16Flash_bwd_paramsE --------------------------
	.section	.nv.info._ZN5flash44flash_bwd_dq_dk_dv_loop_seqk_parallel_kernelI23Flash_bwd_kernel_traitsILi32ELi128ELi128ELi8ELi4ELi4ELi4ELb1ELb0EN7cutlass10bfloat16_tE19Flash_kernel_traitsILi32ELi128ELi128ELi8ES3_EELb0ELb0ELb1ELb0ELb0ELb0ELb0EEEvNS_16Flash_bwd_paramsE,"",@"SHT_CUDA_INFO"
	.sectionflags	@""
	.align	4


	//----- nvinfo : EIATTR_CUDA_API_VERSION
	.align		4
        /*0000*/ 	.byte	0x04, 0x37
        /*0002*/ 	.short	(.L_284 - .L_283)
.L_283:
        /*0004*/ 	.word	0x00000082


	//----- nvinfo : EIATTR_KPARAM_INFO
	.align		4
.L_284:
        /*0008*/ 	.byte	0x04, 0x17
        /*000a*/ 	.short	(.L_286 - .L_285)
.L_285:
        /*000c*/ 	.word	0x00000000
        /*0010*/ 	.short	0x0000
        /*0012*/ 	.short	0x0000
        /*0014*/ 	.byte	0x00, 0xf0, 0x01, 0x0a


	//----- nvinfo : EIATTR_SPARSE_MMA_MASK
	.align		4
.L_286:
        /*0018*/ 	.byte	0x03, 0x50
        /*001a*/ 	.short	0x0000


	//----- nvinfo : EIATTR_MAXREG_COUNT
	.align		4
        /*001c*/ 	.byte	0x03, 0x1b
        /*001e*/ 	.short	0x00ff


	//----- nvinfo : EIATTR_NUM_BARRIERS
	.align		4
        /*0020*/ 	.byte	0x02, 0x4c
        /*0022*/ 	.byte	0x01
	.zero		1


	//----- nvinfo : EIATTR_ANNOTATIONS
	.align		4
        /*0024*/ 	.byte	0x04, 0x55
        /*0026*/ 	.short	(.L_288 - .L_287)


	//   ....[0]....
.L_287:
        /*0028*/ 	.word	0x00000001
        /*002c*/ 	.byte	0xd0, 0x08, 0x00, 0x00, 0x01, 0x00, 0x00, 0x00, 0xf0, 0x2a, 0x00, 0x00, 0x01, 0x00, 0x00, 0x00
        /*003c*/ 	.byte	0x50, 0x2d, 0x00, 0x00, 0x01, 0x00, 0x00, 0x00, 0x80, 0x72, 0x00, 0x00


	//----- nvinfo : EIATTR_MERCURY_ISA_VERSION
	.align		4
.L_288:
        /*0048*/ 	.byte	0x03, 0x5f
        /*004a*/ 	.short	0x0101


	//----- nvinfo : EIATTR_VRC_CTA_INIT_COUNT
	.align		4
        /*004c*/ 	.byte	0x02, 0x4a
	.zero		1
	.zero		1


	//----- nvinfo : EIATTR_EXIT_INSTR_OFFSETS
	.align		4
        /*0050*/ 	.byte	0x04, 0x1c
        /*0052*/ 	.short	(.L_290 - .L_289)


	//   ....[0]....
.L_289:
        /*0054*/ 	.word	0x00000090


	//   ....[1]....
        /*0058*/ 	.word	0x00007ea0


	//----- nvinfo : EIATTR_CRS_STACK_SIZE
	.align		4
.L_290:
        /*005c*/ 	.byte	0x04, 0x1e
        /*005e*/ 	.short	(.L_292 - .L_291)
.L_291:
        /*0060*/ 	.word	0x00000000


	//----- nvinfo : EIATTR_CBANK_PARAM_SIZE
	.align		4
.L_292:
        /*0064*/ 	.byte	0x03, 0x19
        /*0066*/ 	.short	0x0280


	//----- nvinfo : EIATTR_PARAM_CBANK
	.align		4
        /*0068*/ 	.byte	0x04, 0x0a
        /*006a*/ 	.short	(.L_294 - .L_293)
	.align		4
.L_293:
        /*006c*/ 	.word	index@(.nv.constant0._ZN5flash44flash_bwd_dq_dk_dv_loop_seqk_parallel_kernelI23Flash_bwd_kernel_traitsILi32ELi128ELi128ELi8ELi4ELi4ELi4ELb1ELb0EN7cutlass10bfloat16_tE19Flash_kernel_traitsILi32ELi128ELi128ELi8ES3_EELb0ELb0ELb1ELb0ELb0ELb0ELb0EEEvNS_16Flash_bwd_paramsE)
        /*0070*/ 	.short	0x0380
        /*0072*/ 	.short	0x0280


	//----- nvinfo : EIATTR_SW_WAR
	.align		4
.L_294:
        /*0074*/ 	.byte	0x04, 0x36
        /*0076*/ 	.short	(.L_296 - .L_295)
.L_295:
        /*0078*/ 	.word	0x00000008
.L_296:


//--------------------- .nv.info._ZN5flash44flash_bwd_dq_dk_dv_loop_seqk_parallel_kernelI23Flash_bwd_kernel_traitsILi32ELi128ELi128ELi8ELi4ELi4ELi4ELb1ELb0EN7cutlass10bfloat16_tE19Flash_kernel_traitsILi32ELi128ELi128ELi8ES3_EELb0ELb0ELb0ELb0ELb1ELb1ELb0EEEvNS_16Flash_bwd_paramsE --------------------------
	.section	.nv.info._ZN5flash44flash_bwd_dq_dk_dv_loop_seqk_parallel_kernelI23Flash_bwd_kernel_traitsILi32ELi128ELi128ELi8ELi4ELi4ELi4ELb1ELb0EN7cutlass10bfloat16_tE19Flash_kernel_traitsILi32ELi128ELi128ELi8ES3_EELb0ELb0ELb0ELb0ELb1ELb1ELb0EEEvNS_16Flash_bwd_paramsE,"",@"SHT_CUDA_INFO"
	.sectionflags	@""
	.align	4


	//----- nvinfo : EIATTR_CUDA_API_VERSION
	.align		4
        /*0000*/ 	.byte	0x04, 0x37
        /*0002*/ 	.short	(.L_298 - .L_297)
.L_297:
        /*0004*/ 	.word	0x00000082


	//----- nvinfo : EIATTR_KPARAM_INFO
	.align		4
.L_298:
        /*0008*/ 	.byte	0x04, 0x17
        /*000a*/ 	.short	(.L_300 - .L_299)
.L_299:
        /*000c*/ 	.word	0x00000000
        /*0010*/ 	.short	0x0000
        /*0012*/ 	.short	0x0000
        /*0014*/ 	.byte	0x00, 0xf0, 0x01, 0x0a


	//----- nvinfo : EIATTR_SPARSE_MMA_MASK
	.align		4
.L_300:
        /*0018*/ 	.byte	0x03, 0x50
        /*001a*/ 	.short	0x0000


	//----- nvinfo : EIATTR_MAXREG_COUNT
	.align		4
        /*001c*/ 	.byte	0x03, 0x1b
        /*001e*/ 	.short	0x00ff


	//----- nvinfo : EIATTR_NUM_BARRIERS
	.align		4
        /*0020*/ 	.byte	0x02, 0x4c
        /*0022*/ 	.byte	0x01
	.zero		1


	//----- nvinfo : EIATTR_MERCURY_ISA_VERSION
	.align		4
        /*0024*/ 	.byte	0x03, 0x5f
        /*0026*/ 	.short	0x0101


	//----- nvinfo : EIATTR_VRC_CTA_INIT_COUNT
	.align		4
        /*0028*/ 	.byte	0x02, 0x4a
	.zero		1
	.zero		1


	//----- nvinfo : EIATTR_EXIT_INSTR_OFFSETS
	.align		4
        /*002c*/ 	.byte	0x04, 0x1c
        /*002e*/ 	.short	(.L_302 - .L_301)


	//   ....[0]....
.L_301:
        /*0030*/ 	.word	0x00000080


	//   ....[1]....
        /*0034*/ 	.word	0x000052e0


	//----- nvinfo : EIATTR_CBANK_PARAM_SIZE
	.align		4
.L_302:
        /*0038*/ 	.byte	0x03, 0x19
        /*003a*/ 	.short	0x0280


	//----- nvinfo : EIATTR_PARAM_CBANK
	.align		4
        /*003c*/ 	.byte	0x04, 0x0a
        /*003e*/ 	.short	(.L_304 - .L_303)
	.align		4
.L_303:
        /*0040*/ 	.word	index@(.nv.constant0._ZN5flash44flash_bwd_dq_dk_dv_loop_seqk_parallel_kernelI23Flash_bwd_kernel_traitsILi32ELi128ELi128ELi8ELi4ELi4ELi4ELb1ELb0EN7cutlass10bfloat16_tE19Flash_kernel_traitsILi32ELi128ELi128ELi8ES3_EELb0ELb0ELb0ELb0ELb1ELb1ELb0EEEvNS_16Flash_bwd_paramsE)
        /*0044*/ 	.short	0x0380
        /*0046*/ 	.short	0x0280


	//----- nvinfo : EIATTR_SW_WAR
	.align		4
.L_304:
        /*0048*/ 	.byte	0x04, 0x36
        /*004a*/ 	.short	(.L_306 - .L_305)
.L_305:
        /*004c*/ 	.word	0x00000008
.L_306:


//--------------------- .nv.info._ZN5flash44flash_bwd_dq_dk_dv_loop_seqk_parallel_kernelI23Flash_bwd_kernel_traitsILi32ELi128ELi128ELi8ELi4ELi4ELi4ELb1ELb0EN7cutlass10bfloat16_tE19Flash_kernel_traitsILi32ELi128ELi128ELi8ES3_EELb0ELb0ELb0ELb1ELb0ELb0ELb0EEEvNS_16Flash_bwd_paramsE --------------------------
	.section	.nv.info._ZN5flash44flash_bwd_dq_dk_dv_loop_seqk_parallel_kernelI23Flash_bwd_kernel_traitsILi32ELi128ELi128ELi8ELi4ELi4ELi4ELb1ELb0EN7cutlass10bfloat16_tE19Flash_kernel_traitsILi32ELi128ELi128ELi8ES3_EELb0ELb0ELb0ELb1ELb0ELb0ELb0EEEvNS_16Flash_bwd_paramsE,"",@"SHT_CUDA_INFO"
	.sectionflags	@""
	.align	4


	//----- nvinfo : EIATTR_CUDA_API_VERSION
	.align		4
        /*0000*/ 	.byte	0x04, 0x37
        /*0002*/ 	.short	(.L_308 - .L_307)
.L_307:
        /*0004*/ 	.word	0x00000082


	//----- nvinfo : EIATTR_KPARAM_INFO
	.align		4
.L_308:
        /*0008*/ 	.byte	0x04, 0x17
        /*000a*/ 	.short	(.L_310 - .L_309)
.L_309:
        /*000c*/ 	.word	0x00000000
        /*0010*/ 	.short	0x0000
        /*0012*/ 	.short	0x0000
        /*0014*/ 	.byte	0x00, 0xf0, 0x01, 0x0a


	//----- nvinfo : EIATTR_SPARSE_MMA_MASK
	.align		4
.L_310:
        /*0018*/ 	.byte	0x03, 0x50
        /*001a*/ 	.short	0x0000


	//----- nvinfo : EIATTR_MAXREG_COUNT
	.align		4
        /*001c*/ 	.byte	0x03, 0x1b
        /*001e*/ 	.short	0x00ff


	//----- nvinfo : EIATTR_NUM_BARRIERS
	.align		4
        /*0020*/ 	.byte	0x02, 0x4c
        /*0022*/ 	.byte	0x01
	.zero		1


	//----- nvinfo : EIATTR_MERCURY_ISA_VERSION
	.align		4
        /*0024*/ 	.byte	0x03, 0x5f
        /*0026*/ 	.short	0x0101


	//----- nvinfo : EIATTR_VRC_CTA_INIT_COUNT
	.align		4
        /*0028*/ 	.byte	0x02, 0x4a
	.zero		1
	.zero		1


	//----- nvinfo : EIATTR_EXIT_INSTR_OFFSETS
	.align		4
        /*002c*/ 	.byte	0x04, 0x1c
        /*002e*/ 	.short	(.L_312 - .L_311)


	//   ....[0]....
.L_311:
        /*0030*/ 	.word	0x00000080


	//   ....[1]....
        /*0034*/ 	.word	0x00008450


	//----- nvinfo : EIATTR_CRS_STACK_SIZE
	.align		4
.L_312:
        /*0038*/ 	.byte	0x04, 0x1e
        /*003a*/ 	.short	(.L_314 - .L_313)
.L_313:
        /*003c*/ 	.word	0x00000000


	//----- nvinfo : EIATTR_CBANK_PARAM_SIZE
	.align		4
.L_314:
        /*0040*/ 	.byte	0x03, 0x19
        /*0042*/ 	.short	0x0280


	//----- nvinfo : EIATTR_PARAM_CBANK
	.align		4
        /*0044*/ 	.byte	0x04, 0x0a
        /*0046*/ 	.short	(.L_316 - .L_315)
	.align		4
.L_315:
        /*0048*/ 	.word	index@(.nv.constant0._ZN5flash44flash_bwd_dq_dk_dv_loop_seqk_parallel_kernelI23Flash_bwd_kernel_traitsILi32ELi128ELi128ELi8ELi4ELi4ELi4ELb1ELb0EN7cutlass10bfloat16_tE19Flash_kernel_traitsILi32ELi128ELi128ELi8ES3_EELb0ELb0ELb0ELb1ELb0ELb0ELb0EEEvNS_16Flash_bwd_paramsE)
        /*004c*/ 	.short	0x0380
        /*004e*/ 	.short	0x0280


	//----- nvinfo : EIATTR_SW_WAR
	.align		4
.L_316:
        /*0050*/ 	.byte	0x04, 0x36
        /*0052*/ 	.short	(.L_318 - .L_317)
.L_317:
        /*0054*/ 	.word	0x00000008
.L_318:


//--------------------- .nv.info._ZN5flash44flash_bwd_dq_dk_dv_loop_seqk_parallel_kernelI23Flash_bwd_kernel_traitsILi32ELi128ELi128ELi8ELi4ELi4ELi4ELb1ELb0EN7cutlass10bfloat16_tE19Flash_kernel_traitsILi32ELi128ELi128ELi8ES3_EELb0ELb0ELb1ELb0ELb0ELb1ELb0EEEvNS_16Flash_bwd_paramsE --------------------------
	.section	.nv.info._ZN5flash44flash_bwd_dq_dk_dv_loop_seqk_parallel_kernelI23Flash_bwd_kernel_traitsILi32ELi128ELi128ELi8ELi4ELi4ELi4ELb1ELb0EN7cutlass10bfloat16_tE19Flash_kernel_traitsILi32ELi128ELi128ELi8ES3_EELb0ELb0ELb1ELb0ELb0ELb1ELb0EEEvNS_16Flash_bwd_paramsE,"",@"SHT_CUDA_INFO"
	.sectionflags	@""
	.align	4


	//----- nvinfo : EIATTR_CUDA_API_VERSION
	.align		4
        /*0000*/ 	.byte	0x04, 0x37
        /*0002*/ 	.short	(.L_320 - .L_319)
.L_319:
        /*0004*/ 	.word	0x00000082


	//----- nvinfo : EIATTR_KPARAM_INFO
	.align		4
.L_320:
        /*0008*/ 	.byte	0x04, 0x17
        /*000a*/ 	.short	(.L_322 - .L_321)
.L_321:
        /*000c*/ 	.word	0x00000000
        /*0010*/ 	.short	0x0000
        /*0012*/ 	.short	0x0000
        /*0014*/ 	.byte	0x00, 0xf0, 0x01, 0x0a


	//----- nvinfo : EIATTR_SPARSE_MMA_MASK
	.align		4
.L_322:
        /*0018*/ 	.byte	0x03, 0x50
        /*001a*/ 	.short	0x0000


	//----- nvinfo : EIATTR_MAXREG_COUNT
	.align		4
        /*001c*/ 	.byte	0x03, 0x1b
        /*001e*/ 	.short	0x00ff


	//----- nvinfo : EIATTR_NUM_BARRIERS
	.align		4
        /*0020*/ 	.byte	0x02, 0x4c
        /*0022*/ 	.byte	0x01
	.zero		1


	//----- nvinfo : EIATTR_ANNOTATIONS
	.align		4
        /*0024*/ 	.byte	0x04, 0x55
        /*0026*/ 	.short	(.L_324 - .L_323)


	//   ....[0]....
.L_323:
        /*0028*/ 	.word	0x00000001
        /*002c*/ 	.byte	0xc0, 0x08, 0x00, 0x00, 0x01, 0x00, 0x00, 0x00, 0xc0, 0x6b, 0x00, 0x00


	//----- nvinfo : EIATTR_MERCURY_ISA_VERSION
	.align		4
.L_324:
        /*0038*/ 	.byte	0x03, 0x5f
        /*003a*/ 	.short	0x0101


	//----- nvinfo : EIATTR_VRC_CTA_INIT_COUNT
	.align		4
        /*003c*/ 	.byte	0x02, 0x4a
	.zero		1
	.zero		1


	//----- nvinfo : EIATTR_EXIT_INSTR_OFFSETS
	.align		4
        /*0040*/ 	.byte	0x04, 0x1c
        /*0042*/ 	.short	(.L_326 - .L_325)


	//   ....[0]....
.L_325:
        /*0044*/ 	.word	0x00000090


	//   ....[1]....
        /*0048*/ 	.word	0x000077c0


	//----- nvinfo : EIATTR_CRS_STACK_SIZE
	.align		4
.L_326:
        /*004c*/ 	.byte	0x04, 0x1e
        /*004e*/ 	.short	(.L_328 - .L_327)
.L_327:
        /*0050*/ 	.word	0x00000000


	//----- nvinfo : EIATTR_CBANK_PARAM_SIZE
	.align		4
.L_328:
        /*0054*/ 	.byte	0x03, 0x19
        /*0056*/ 	.short	0x0280


	//----- nvinfo : EIATTR_PARAM_CBANK
	.align		4
        /*0058*/ 	.byte	0x04, 0x0a
        /*005a*/ 	.short	(.L_330 - .L_329)
	.align		4
.L_329:
        /*005c*/ 	.word	index@(.nv.constant0._ZN5flash44flash_bwd_dq_dk_dv_loop_seqk_parallel_kernelI23Flash_bwd_kernel_traitsILi32ELi128ELi128ELi8ELi4ELi4ELi4ELb1ELb0EN7cutlass10bfloat16_tE19Flash_kernel_traitsILi32ELi128ELi128ELi8ES3_EELb0ELb0ELb1ELb0ELb0ELb1ELb0EEEvNS_16Flash_bwd_paramsE)
        /*0060*/ 	.short	0x0380
        /*0062*/ 	.short	0x0280


	//----- nvinfo : EIATTR_SW_WAR
	.align		4
.L_330:
        /*0064*/ 	.byte	0x04, 0x36
        /*0066*/ 	.short	(.L_332 - .L_331)
.L_331:
        /*0068*/ 	.word	0x00000008
.L_332:


//--------------------- .nv.info._ZN5flash44flash_bwd_dq_dk_dv_loop_seqk_parallel_kernelI23Flash_bwd_kernel_traitsILi32ELi128ELi128ELi8ELi4ELi4ELi4ELb1ELb0EN7cutlass10bfloat16_tE19Flash_kernel_traitsILi32ELi128ELi128ELi8ES3_EELb0ELb0ELb1ELb1ELb0ELb0ELb0EEEvNS_16Flash_bwd_paramsE --------------------------
	.section	.nv.info._ZN5flash44flash_bwd_dq_dk_dv_loop_seqk_parallel_kernelI23Flash_bwd_kernel_traitsILi32ELi128ELi128ELi8ELi4ELi4ELi4ELb1ELb0EN7cutlass10bfloat16_tE19Flash_kernel_traitsILi32ELi128ELi128ELi8ES3_EELb0ELb0ELb1ELb1ELb0ELb0ELb0EEEvNS_16Flash_bwd_paramsE,"",@"SHT_CUDA_INFO"
	.sectionflags	@""
	.align	4


	//----- nvinfo : EIATTR_CUDA_API_VERSION
	.align		4
        /*0000*/ 	.byte	0x04, 0x37
        /*0002*/ 	.short	(.L_334 - .L_333)
.L_333:
        /*0004*/ 	.word	0x00000082


	//----- nvinfo : EIATTR_KPARAM_INFO
	.align		4
.L_334:
        /*0008*/ 	.byte	0x04, 0x17
        /*000a*/ 	.short	(.L_336 - .L_335)
.L_335:
        /*000c*/ 	.word	0x00000000
        /*0010*/ 	.short	0x0000
        /*0012*/ 	.short	0x0000
        /*0014*/ 	.byte	0x00, 0xf0, 0x01, 0x0a


	//----- nvinfo : EIATTR_SPARSE_MMA_MASK
	.align		4
.L_336:
        /*0018*/ 	.byte	0x03, 0x50
        /*001a*/ 	.short	0x0000


	//----- nvinfo : EIATTR_MAXREG_COUNT
	.align		4
        /*001c*/ 	.byte	0x03, 0x1b
        /*001e*/ 	.short	0x00ff


	//----- nvinfo : EIATTR_NUM_BARRIERS
	.align		4
        /*0020*/ 	.byte	0x02, 0x4c
        /*0022*/ 	.byte	0x01
	.zero		1


	//----- nvinfo : EIATTR_MERCURY_ISA_VERSION
	.align		4
        /*0024*/ 	.byte	0x03, 0x5f
        /*0026*/ 	.short	0x0101


	//----- nvinfo : EIATTR_VRC_CTA_INIT_COUNT
	.align		4
        /*0028*/ 	.byte	0x02, 0x4a
	.zero		1
	.zero		1


	//----- nvinfo : EIATTR_EXIT_INSTR_OFFSETS
	.align		4
        /*002c*/ 	.byte	0x04, 0x1c
        /*002e*/ 	.short	(.L_338 - .L_337)


	//   ....[0]....
.L_337:
        /*0030*/ 	.word	0x00000080


	//   ....[1]....
        /*0034*/ 	.word	0x00008ae0


	//----- nvinfo : EIATTR_CRS_STACK_SIZE
	.align		4
.L_338:
        /*0038*/ 	.byte	0x04, 0x1e
        /*003a*/ 	.short	(.L_340 - .L_339)
.L_339:
        /*003c*/ 	.word	0x00000000


	//----- nvinfo : EIATTR_CBANK_PARAM_SIZE
	.align		4
.L_340:
        /*0040*/ 	.byte	0x03, 0x19
        /*0042*/ 	.short	0x0280


	//----- nvinfo : EIATTR_PARAM_CBANK
	.align		4
        /*0044*/ 	.byte	0x04, 0x0a
        /*0046*/ 	.short	(.L_342 - .L_341)
	.align		4
.L_341:
        /*0048*/ 	.word	index@(.nv.constant0._ZN5flash44flash_bwd_dq_dk_dv_loop_seqk_parallel_kernelI23Flash_bwd_kernel_traitsILi32ELi128ELi128ELi8ELi4ELi4ELi4ELb1ELb0EN7cutlass10bfloat16_tE19Flash_kernel_traitsILi32ELi128ELi128ELi8ES3_EELb0ELb0ELb1ELb1ELb0ELb0ELb0EEEvNS_16Flash_bwd_paramsE)
        /*004c*/ 	.short	0x0380
        /*004e*/ 	.short	0x0280


	//----- nvinfo : EIATTR_SW_WAR
	.align		4
.L_342:
        /*0050*/ 	.byte	0x04, 0x36
        /*0052*/ 	.short	(.L_344 - .L_343)
.L_343:
        /*0054*/ 	.word	0x00000008
.L_344:


//--------------------- .nv.info._ZN5flash27flash_bwd_convert_dq_kernelI23Flash_bwd_kernel_traitsILi32ELi128ELi128ELi8ELi4ELi4ELi4ELb1ELb0EN7cutlass10bfloat16_tE19Flash_kernel_traitsILi32ELi128ELi128ELi8ES3_EEEEvNS_16Flash_bwd_paramsEi --------------------------
	.section	.nv.info._ZN5flash27flash_bwd_convert_dq_kernelI23Flash_bwd_kernel_traitsILi32ELi128ELi128ELi8ELi4ELi4ELi4ELb1ELb0EN7cutlass10bfloat16_tE19Flash_kernel_traitsILi32ELi128ELi128ELi8ES3_EEEEvNS_16Flash_bwd_paramsEi,"",@"SHT_CUDA_INFO"
	.sectionflags	@""
	.align	4


	//----- nvinfo : EIATTR_CUDA_API_VERSION
	.align		4
        /*0000*/ 	.byte	0x04, 0x37
        /*0002*/ 	.short	(.L_346 - .L_345)
.L_345:
        /*0004*/ 	.word	0x00000082


	//----- nvinfo : EIATTR_KPARAM_INFO
	.align		4
.L_346:
        /*0008*/ 	.byte	0x04, 0x17
        /*000a*/ 	.short	(.L_348 - .L_347)
.L_347:
        /*000c*/ 	.word	0x00000000
        /*0010*/ 	.short	0x0001
        /*0012*/ 	.short	0x0280
        /*0014*/ 	.byte	0x00, 0xf0, 0x11, 0x00


	//----- nvinfo : EIATTR_KPARAM_INFO
	.align		4
.L_348:
        /*0018*/ 	.byte	0x04, 0x17
        /*001a*/ 	.short	(.L_350 - .L_349)
.L_349:
        /*001c*/ 	.word	0x00000000
        /*0020*/ 	.short	0x0000
        /*0022*/ 	.short	0x0000
        /*0024*/ 	.byte	0x00, 0xf0, 0x01, 0x0a


	//----- nvinfo : EIATTR_SPARSE_MMA_MASK
	.align		4
.L_350:
        /*0028*/ 	.byte	0x03, 0x50
        /*002a*/ 	.short	0x0000


	//----- nvinfo : EIATTR_MAXREG_COUNT
	.align		4
        /*002c*/ 	.byte	0x03, 0x1b
        /*002e*/ 	.short	0x00ff


	//----- nvinfo : EIATTR_NUM_BARRIERS
	.align		4
        /*0030*/ 	.byte	0x02, 0x4c
        /*0032*/ 	.byte	0x01
	.zero		1


	//----- nvinfo : EIATTR_MERCURY_ISA_VERSION
	.align		4
        /*0034*/ 	.byte	0x03, 0x5f
        /*0036*/ 	.short	0x0101


	//----- nvinfo : EIATTR_VRC_CTA_INIT_COUNT
	.align		4
        /*0038*/ 	.byte	0x02, 0x4a
	.zero		1
	.zero		1


	//----- nvinfo : EIATTR_EXIT_INSTR_OFFSETS
	.align		4
        /*003c*/ 	.byte	0x04, 0x1c
        /*003e*/ 	.short	(.L_352 - .L_351)


	//   ....[0]....
.L_351:
        /*0040*/ 	.word	0x00000190


	//   ....[1]....
        /*0044*/ 	.word	0x00001680


	//   ....[2]....
        /*0048*/ 	.word	0x00001750


	//----- nvinfo : EIATTR_CRS_STACK_SIZE
	.align		4
.L_352:
        /*004c*/ 	.byte	0x04, 0x1e
        /*004e*/ 	.short	(.L_354 - .L_353)
.L_353:
        /*0050*/ 	.word	0x00000000


	//----- nvinfo : EIATTR_CBANK_PARAM_SIZE
	.align		4
.L_354:
        /*0054*/ 	.byte	0x03, 0x19
        /*0056*/ 	.short	0x0284


	//----- nvinfo : EIATTR_PARAM_CBANK
	.align		4
        /*0058*/ 	.byte	0x04, 0x0a
        /*005a*/ 	.short	(.L_356 - .L_355)
	.align		4
.L_355:
        /*005c*/ 	.word	index@(.nv.constant0._ZN5flash27flash_bwd_convert_dq_kernelI23Flash_bwd_kernel_traitsILi32ELi128ELi128ELi8ELi4ELi4ELi4ELb1ELb0EN7cutlass10bfloat16_tE19Flash_kernel_traitsILi32ELi128ELi128ELi8ES3_EEEEvNS_16Flash_bwd_paramsEi)
        /*0060*/ 	.short	0x0380
        /*0062*/ 	.short	0x0284


	//----- nvinfo : EIATTR_SW_WAR
	.align		4
.L_356:
        /*0064*/ 	.byte	0x04, 0x36
        /*0066*/ 	.short	(.L_358 - .L_357)
.L_357:
        /*0068*/ 	.word	0x00000008
.L_358:


//--------------------- .nv.info._ZN5flash44flash_bwd_dq_dk_dv_loop_seqk_parallel_kernelI23Flash_bwd_kernel_traitsILi32ELi128ELi128ELi8ELi4ELi4ELi4ELb1ELb0EN7cutlass10bfloat16_tE19Flash_kernel_traitsILi32ELi128ELi128ELi8ES3_EELb1ELb0ELb0ELb0ELb0ELb1ELb0EEEvNS_16Flash_bwd_paramsE --------------------------
	.section	.nv.info._ZN5flash44flash_bwd_dq_dk_dv_loop_seqk_parallel_kernelI23Flash_bwd_kernel_traitsILi32ELi128ELi128ELi8ELi4ELi4ELi4ELb1ELb0EN7cutlass10bfloat16_tE19Flash_kernel_traitsILi32ELi128ELi128ELi8ES3_EELb1ELb0ELb0ELb0ELb0ELb1ELb0EEEvNS_16Flash_bwd_paramsE,"",@"SHT_CUDA_INFO"
	.sectionflags	@""
	.align	4


	//----- nvinfo : EIATTR_CUDA_API_VERSION
	.align		4
        /*0000*/ 	.byte	0x04, 0x37
        /*0002*/ 	.short	(.L_360 - .L_359)
.L_359:
        /*0004*/ 	.word	0x00000082


	//----- nvinfo : EIATTR_KPARAM_INFO
	.align		4
.L_360:
        /*0008*/ 	.byte	0x04, 0x17
        /*000a*/ 	.short	(.L_362 - .L_361)
.L_361:
        /*000c*/ 	.word	0x00000000
        /*0010*/ 	.short	0x0000
        /*0012*/ 	.short	0x0000
        /*0014*/ 	.byte	0x00, 0xf0, 0x01, 0x0a


	//----- nvinfo : EIATTR_SPARSE_MMA_MASK
	.align		4
.L_362:
        /*0018*/ 	.byte	0x03, 0x50
        /*001a*/ 	.short	0x0000


	//----- nvinfo : EIATTR_MAXREG_COUNT
	.align		4
        /*001c*/ 	.byte	0x03, 0x1b
        /*001e*/ 	.short	0x00ff


	//----- nvinfo : EIATTR_NUM_BARRIERS
	.align		4
        /*0020*/ 	.byte	0x02, 0x4c
        /*0022*/ 	.byte	0x01
	.zero		1


	//----- nvinfo : EIATTR_MERCURY_ISA_VERSION
	.align		4
        /*0024*/ 	.byte	0x03, 0x5f
        /*0026*/ 	.short	0x0101


	//----- nvinfo : EIATTR_VRC_CTA_INIT_COUNT
	.align		4
        /*0028*/ 	.byte	0x02, 0x4a
	.zero		1
	.zero		1


	//----- nvinfo : EIATTR_EXIT_INSTR_OFFSETS
	.align		4
        /*002c*/ 	.byte	0x04, 0x1c
        /*002e*/ 	.short	(.L_364 - .L_363)


	//   ....[0]....
.L_363:
        /*0030*/ 	.word	0x00000080


	//   ....[1]....
        /*0034*/ 	.word	0x00008f10


	//----- nvinfo : EIATTR_CRS_STACK_SIZE
	.align		4
.L_364:
        /*0038*/ 	.byte	0x04, 0x1e
        /*003a*/ 	.short	(.L_366 - .L_365)
.L_365:
        /*003c*/ 	.word	0x00000000


	//----- nvinfo : EIATTR_CBANK_PARAM_SIZE
	.align		4
.L_366:
        /*0040*/ 	.byte	0x03, 0x19
        /*0042*/ 	.short	0x0280


	//----- nvinfo : EIATTR_PARAM_CBANK
	.align		4
        /*0044*/ 	.byte	0x04, 0x0a
        /*0046*/ 	.short	(.L_368 - .L_367)
	.align		4
.L_367:
        /*0048*/ 	.word	index@(.nv.constant0._ZN5flash44flash_bwd_dq_dk_dv_loop_seqk_parallel_kernelI23Flash_bwd_kernel_traitsILi32ELi128ELi128ELi8ELi4ELi4ELi4ELb1ELb0EN7cutlass10bfloat16_tE19Flash_kernel_traitsILi32ELi128ELi128ELi8ES3_EELb1ELb0ELb0ELb0ELb0ELb1ELb0EEEvNS_16Flash_bwd_paramsE)
        /*004c*/ 	.short	0x0380
        /*004e*/ 	.short	0x0280


	//----- nvinfo : EIATTR_SW_WAR
	.align		4
.L_368:
        /*0050*/ 	.byte	0x04, 0x36
        /*0052*/ 	.short	(.L_370 - .L_369)
.L_369:
        /*0054*/ 	.word	0x00000008
.L_370:


//--------------------- .nv.info._ZN5flash44flash_bwd_dq_dk_dv_loop_seqk_parallel_kernelI23Flash_bwd_kernel_traitsILi32ELi128ELi128ELi8ELi4ELi4ELi4ELb1ELb0EN7cutlass10bfloat16_tE19Flash_kernel_traitsILi32ELi128ELi128ELi8ES3_EELb0ELb0ELb0ELb0ELb0ELb1ELb1EEEvNS_16Flash_bwd_paramsE --------------------------
	.section	.nv.info._ZN5flash44flash_bwd_dq_dk_dv_loop_seqk_parallel_kernelI23Flash_bwd_kernel_traitsILi32ELi128ELi128ELi8ELi4ELi4ELi4ELb1ELb0EN7cutlass10bfloat16_tE19Flash_kernel_traitsILi32ELi128ELi128ELi8ES3_EELb0ELb0ELb0ELb0ELb0ELb1ELb1EEEvNS_16Flash_bwd_paramsE,"",@"SHT_CUDA_INFO"
	.sectionflags	@""
	.align	4


	//----- nvinfo : EIATTR_CUDA_API_VERSION
	.align		4
        /*0000*/ 	.byte	0x04, 0x37
        /*0002*/ 	.short	(.L_372 - .L_371)
.L_371:
        /*0004*/ 	.word	0x00000082


	//----- nvinfo : EIATTR_KPARAM_INFO
	.align		4
.L_372:
        /*0008*/ 	.byte	0x04, 0x17
        /*000a*/ 	.short	(.L_374 - .L_373)
.L_373:
        /*000c*/ 	.word	0x00000000
        /*0010*/ 	.short	0x0000
        /*0012*/ 	.short	0x0000
        /*0014*/ 	.byte	0x00, 0xf0, 0x01, 0x0a


	//----- nvinfo : EIATTR_SPARSE_MMA_MASK
	.align		4
.L_374:
        /*0018*/ 	.byte	0x03, 0x50
        /*001a*/ 	.short	0x0000


	//----- nvinfo : EIATTR_MAXREG_COUNT
	.align		4
        /*001c*/ 	.byte	0x03, 0x1b
        /*001e*/ 	.short	0x00ff


	//----- nvinfo : EIATTR_NUM_BARRIERS
	.align		4
        /*0020*/ 	.byte	0x02, 0x4c
        /*0022*/ 	.byte	0x01
	.zero		1


	//----- nvinfo : EIATTR_ANNOTATIONS
	.align		4
        /*0024*/ 	.byte	0x04, 0x55
        /*0026*/ 	.short	(.L_376 - .L_375)


	//   ....[0]....
.L_375:
        /*0028*/ 	.word	0x00000001
        /*002c*/ 	.byte	0x40, 0x05, 0x00, 0x00, 0x01, 0x00, 0x00, 0x00, 0x30, 0x14, 0x00, 0x00, 0x01, 0x00, 0x00, 0x00
        /* <DEDUP_REMOVED lines=56> */
        /*03bc*/ 	.byte	0xd0, 0x88, 0x00, 0x00, 0x01, 0x00, 0x00, 0x00, 0x80, 0x89, 0x00, 0x00


	//----- nvinfo : EIATTR_MERCURY_ISA_VERSION
	.align		4
.L_376:
        /*03c8*/ 	.byte	0x03, 0x5f
        /*03ca*/ 	.short	0x0101


	//----- nvinfo : EIATTR_VRC_CTA_INIT_COUNT
	.align		4
        /*03cc*/ 	.byte	0x02, 0x4a
	.zero		1
	.zero		1


	//----- nvinfo : EIATTR_EXIT_INSTR_OFFSETS
	.align		4
        /*03d0*/ 	.byte	0x04, 0x1c
        /*03d2*/ 	.short	(.L_378 - .L_377)


	//   ....[0]....
.L_377:
        /*03d4*/ 	.word	0x00000090


	//   ....[1]....
        /*03d8*/ 	.word	0x00009600


	//----- nvinfo : EIATTR_CRS_STACK_SIZE
	.align		4
.L_378:
        /*03dc*/ 	.byte	0x04, 0x1e
        /*03de*/ 	.short	(.L_380 - .L_379)
.L_379:
        /*03e0*/ 	.word	0x00000000


	//----- nvinfo : EIATTR_CBANK_PARAM_SIZE
	.align		4
.L_380:
        /*03e4*/ 	.byte	0x03, 0x19
        /*03e6*/ 	.short	0x0280


	//----- nvinfo : EIATTR_PARAM_CBANK
	.align		4
        /*03e8*/ 	.byte	0x04, 0x0a
        /*03ea*/ 	.short	(.L_382 - .L_381)
	.align		4
.L_381:
        /*03ec*/ 	.word	index@(.nv.constant0._ZN5flash44flash_bwd_dq_dk_dv_loop_seqk_parallel_kernelI23Flash_bwd_kernel_traitsILi32ELi128ELi128ELi8ELi4ELi4ELi4ELb1ELb0EN7cutlass10bfloat16_tE19Flash_kernel_traitsILi32ELi128ELi128ELi8ES3_EELb0ELb0ELb0ELb0ELb0ELb1ELb1EEEvNS_16Flash_bwd_paramsE)
        /*03f0*/ 	.short	0x0380
        /*03f2*/ 	.short	0x0280


	//----- nvinfo : EIATTR_SW_WAR
	.align		4
.L_382:
        /*03f4*/ 	.byte	0x04, 0x36
        /*03f6*/ 	.short	(.L_384 - .L_383)
.L_383:
        /*03f8*/ 	.word	0x00000008
.L_384:


//--------------------- .nv.info._ZN5flash44flash_bwd_dq_dk_dv_loop_seqk_parallel_kernelI23Flash_bwd_kernel_traitsILi32ELi128ELi128ELi8ELi4ELi4ELi4ELb1ELb0EN7cutlass10bfloat16_tE19Flash_kernel_traitsILi32ELi128ELi128ELi8ES3_EELb1ELb0ELb0ELb0ELb0ELb0ELb0EEEvNS_16Flash_bwd_paramsE --------------------------
	.section	.nv.info._ZN5flash44flash_bwd_dq_dk_dv_loop_seqk_parallel_kernelI23Flash_bwd_kernel_traitsILi32ELi128ELi128ELi8ELi4ELi4ELi4ELb1ELb0EN7cutlass10bfloat16_tE19Flash_kernel_traitsILi32ELi128ELi128ELi8ES3_EELb1ELb0ELb0ELb0ELb0ELb0ELb0EEEvNS_16Flash_bwd_paramsE,"",@"SHT_CUDA_INFO"
	.sectionflags	@""
	.align	4


	//----- nvinfo : EIATTR_CUDA_API_VERSION
	.align		4
        /*0000*/ 	.byte	0x04, 0x37
        /*0002*/ 	.short	(.L_386 - .L_385)
.L_385:
        /*0004*/ 	.word	0x00000082


	//----- nvinfo : EIATTR_KPARAM_INFO
	.align		4
.L_386:
        /*0008*/ 	.byte	0x04, 0x17
        /*000a*/ 	.short	(.L_388 - .L_387)
.L_387:
        /*000c*/ 	.word	0x00000000
        /*0010*/ 	.short	0x0000
        /*0012*/ 	.short	0x0000
        /*0014*/ 	.byte	0x00, 0xf0, 0x01, 0x0a


	//----- nvinfo : EIATTR_SPARSE_MMA_MASK
	.align		4
.L_388:
        /*0018*/ 	.byte	0x03, 0x50
        /*001a*/ 	.short	0x0000


	//----- nvinfo : EIATTR_MAXREG_COUNT
	.align		4
        /*001c*/ 	.byte	0x03, 0x1b
        /*001e*/ 	.short	0x00ff


	//----- nvinfo : EIATTR_NUM_BARRIERS
	.align		4
        /*0020*/ 	.byte	0x02, 0x4c
        /*0022*/ 	.byte	0x01
	.zero		1


	//----- nvinfo : EIATTR_MERCURY_ISA_VERSION
	.align		4
        /*0024*/ 	.byte	0x03, 0x5f
        /*0026*/ 	.short	0x0101


	//----- nvinfo : EIATTR_VRC_CTA_INIT_COUNT
	.align		4
        /*0028*/ 	.byte	0x02, 0x4a
	.zero		1
	.zero		1


	//----- nvinfo : EIATTR_EXIT_INSTR_OFFSETS
	.align		4
        /*002c*/ 	.byte	0x04, 0x1c
        /*002e*/ 	.short	(.L_390 - .L_389)


	//   ....[0]....
.L_389:
        /*0030*/ 	.word	0x00000080


	//   ....[1]....
        /*0034*/ 	.word	0x00009710


	//----- nvinfo : EIATTR_CRS_STACK_SIZE
	.align		4
.L_390:
        /*0038*/ 	.byte	0x04, 0x1e
        /*003a*/ 	.short	(.L_392 - .L_391)
.L_391:
        /*003c*/ 	.word	0x00000000


	//----- nvinfo : EIATTR_CBANK_PARAM_SIZE
	.align		4
.L_392:
        /*0040*/ 	.byte	0x03, 0x19
        /*0042*/ 	.short	0x0280


	//----- nvinfo : EIATTR_PARAM_CBANK
	.align		4
        /*0044*/ 	.byte	0x04, 0x0a
        /*0046*/ 	.short	(.L_394 - .L_393)
	.align		4
.L_393:
        /*0048*/ 	.word	index@(.nv.constant0._ZN5flash44flash_bwd_dq_dk_dv_loop_seqk_parallel_kernelI23Flash_bwd_kernel_traitsILi32ELi128ELi128ELi8ELi4ELi4ELi4ELb1ELb0EN7cutlass10bfloat16_tE19Flash_kernel_traitsILi32ELi128ELi128ELi8ES3_EELb1ELb0ELb0ELb0ELb0ELb0ELb0EEEvNS_16Flash_bwd_paramsE)
        /*004c*/ 	.short	0x0380
        /*004e*/ 	.short	0x0280


	//----- nvinfo : EIATTR_SW_WAR
	.align		4
.L_394:
        /*0050*/ 	.byte	0x04, 0x36
        /*0052*/ 	.short	(.L_396 - .L_395)
.L_395:
        /*0054*/ 	.word	0x00000008
.L_396:


//--------------------- .nv.info._ZN5flash44flash_bwd_dq_dk_dv_loop_seqk_parallel_kernelI23Flash_bwd_kernel_traitsILi32ELi128ELi128ELi8ELi4ELi4ELi4ELb1ELb0EN7cutlass10bfloat16_tE19Flash_kernel_traitsILi32ELi128ELi128ELi8ES3_EELb0ELb0ELb0ELb0ELb0ELb0ELb1EEEvNS_16Flash_bwd_paramsE --------------------------
	.section	.nv.info._ZN5flash44flash_bwd_dq_dk_dv_loop_seqk_parallel_kernelI23Flash_bwd_kernel_traitsILi32ELi128ELi128ELi8ELi4ELi4ELi4ELb1ELb0EN7cutlass10bfloat16_tE19Flash_kernel_traitsILi32ELi128ELi128ELi8ES3_EELb0ELb0ELb0ELb0ELb0ELb0ELb1EEEvNS_16Flash_bwd_paramsE,"",@"SHT_CUDA_INFO"
	.sectionflags	@""
	.align	4


	//----- nvinfo : EIATTR_CUDA_API_VERSION
	.align		4
        /*0000*/ 	.byte	0x04, 0x37
        /*0002*/ 	.short	(.L_398 - .L_397)
.L_397:
        /*0004*/ 	.word	0x00000082


	//----- nvinfo : EIATTR_KPARAM_INFO
	.align		4
.L_398:
        /*0008*/ 	.byte	0x04, 0x17
        /*000a*/ 	.short	(.L_400 - .L_399)
.L_399:
        /*000c*/ 	.word	0x00000000
        /*0010*/ 	.short	0x0000
        /*0012*/ 	.short	0x0000
        /*0014*/ 	.byte	0x00, 0xf0, 0x01, 0x0a


	//----- nvinfo : EIATTR_SPARSE_MMA_MASK
	.align		4
.L_400:
        /*0018*/ 	.byte	0x03, 0x50
        /*001a*/ 	.short	0x0000


	//----- nvinfo : EIATTR_MAXREG_COUNT
	.align		4
        /*001c*/ 	.byte	0x03, 0x1b
        /*001e*/ 	.short	0x00ff


	//----- nvinfo : EIATTR_NUM_BARRIERS
	.align		4
        /*0020*/ 	.byte	0x02, 0x4c
        /*0022*/ 	.byte	0x01
	.zero		1


	//----- nvinfo : EIATTR_ANNOTATIONS
	.align		4
        /*0024*/ 	.byte	0x04, 0x55
        /*0026*/ 	.short	(.L_402 - .L_401)


	//   ....[0]....
.L_401:
        /* <DEDUP_REMOVED lines=60> */
        /*03dc*/ 	.byte	0xf0, 0x8f, 0x00, 0x00


	//----- nvinfo : EIATTR_MERCURY_ISA_VERSION
	.align		4
.L_402:
        /*03e0*/ 	.byte	0x03, 0x5f
        /*03e2*/ 	.short	0x0101


	//----- nvinfo : EIATTR_VRC_CTA_INIT_COUNT
	.align		4
        /*03e4*/ 	.byte	0x02, 0x4a
	.zero		1
	.zero		1


	//----- nvinfo : EIATTR_EXIT_INSTR_OFFSETS
	.align		4
        /*03e8*/ 	.byte	0x04, 0x1c
        /*03ea*/ 	.short	(.L_404 - .L_403)


	//   ....[0]....
.L_403:
        /*03ec*/ 	.word	0x00000090


	//   ....[1]....
        /*03f0*/ 	.word	0x00009c80


	//----- nvinfo : EIATTR_CRS_STACK_SIZE
	.align		4
.L_404:
        /*03f4*/ 	.byte	0x04, 0x1e
        /*03f6*/ 	.short	(.L_406 - .L_405)
.L_405:
        /*03f8*/ 	.word	0x00000000


	//----- nvinfo : EIATTR_CBANK_PARAM_SIZE
	.align		4
.L_406:
        /*03fc*/ 	.byte	0x03, 0x19
        /*03fe*/ 	.short	0x0280


	//----- nvinfo : EIATTR_PARAM_CBANK
	.align		4
        /*0400*/ 	.byte	0x04, 0x0a
        /*0402*/ 	.short	(.L_408 - .L_407)
	.align		4
.L_407:
        /*0404*/ 	.word	index@(.nv.constant0._ZN5flash44flash_bwd_dq_dk_dv_loop_seqk_parallel_kernelI23Flash_bwd_kernel_traitsILi32ELi128ELi128ELi8ELi4ELi4ELi4ELb1ELb0EN7cutlass10bfloat16_tE19Flash_kernel_traitsILi32ELi128ELi128ELi8ES3_EELb0ELb0ELb0ELb0ELb0ELb0ELb1EEEvNS_16Flash_bwd_paramsE)
        /*0408*/ 	.short	0x0380
        /*040a*/ 	.short	0x0280


	//----- nvinfo : EIATTR_SW_WAR
	.align		4
.L_408:
        /*040c*/ 	.byte	0x04, 0x36
        /*040e*/ 	.short	(.L_410 - .L_409)
.L_409:
        /*0410*/ 	.word	0x00000008
.L_410:


//--------------------- .nv.info._ZN5flash44flash_bwd_dq_dk_dv_loop_seqk_parallel_kernelI23Flash_bwd_kernel_traitsILi32ELi128ELi128ELi8ELi4ELi4ELi4ELb1ELb0EN7cutlass10bfloat16_tE19Flash_kernel_traitsILi32ELi128ELi128ELi8ES3_EELb1ELb0ELb1ELb0ELb0ELb0ELb0EEEvNS_16Flash_bwd_paramsE --------------------------
	.section	.nv.info._ZN5flash44flash_bwd_dq_dk_dv_loop_seqk_parallel_kernelI23Flash_bwd_kernel_traitsILi32ELi128ELi128ELi8ELi4ELi4ELi4ELb1ELb0EN7cutlass10bfloat16_tE19Flash_kernel_traitsILi32ELi128ELi128ELi8ES3_EELb1ELb0ELb1ELb0ELb0ELb0ELb0EEEvNS_16Flash_bwd_paramsE,"",@"SHT_CUDA_INFO"
	.sectionflags	@""
	.align	4


	//----- nvinfo : EIATTR_CUDA_API_VERSION
	.align		4
        /*0000*/ 	.byte	0x04, 0x37
        /*0002*/ 	.short	(.L_412 - .L_411)
.L_411:
        /*0004*/ 	.word	0x00000082


	//----- nvinfo : EIATTR_KPARAM_INFO
	.align		4
.L_412:
        /*0008*/ 	.byte	0x04, 0x17
        /*000a*/ 	.short	(.L_414 - .L_413)
.L_413:
        /*000c*/ 	.word	0x00000000
        /*0010*/ 	.short	0x0000
        /*0012*/ 	.short	0x0000
        /*0014*/ 	.byte	0x00, 0xf0, 0x01, 0x0a


	//----- nvinfo : EIATTR_SPARSE_MMA_MASK
	.align		4
.L_414:
        /*0018*/ 	.byte	0x03, 0x50
        /*001a*/ 	.short	0x0000


	//----- nvinfo : EIATTR_MAXREG_COUNT
	.align		4
        /*001c*/ 	.byte	0x03, 0x1b
        /*001e*/ 	.short	0x00ff


	//----- nvinfo : EIATTR_NUM_BARRIERS
	.align		4
        /*0020*/ 	.byte	0x02, 0x4c
        /*0022*/ 	.byte	0x01
	.zero		1


	//----- nvinfo : EIATTR_MERCURY_ISA_VERSION
	.align		4
        /*0024*/ 	.byte	0x03, 0x5f
        /*0026*/ 	.short	0x0101


	//----- nvinfo : EIATTR_VRC_CTA_INIT_COUNT
	.align		4
        /*0028*/ 	.byte	0x02, 0x4a
	.zero		1
	.zero		1


	//----- nvinfo : EIATTR_EXIT_INSTR_OFFSETS
	.align		4
        /*002c*/ 	.byte	0x04, 0x1c
        /*002e*/ 	.short	(.L_416 - .L_415)


	//   ....[0]....
.L_415:
        /*0030*/ 	.word	0x00000080


	//   ....[1]....
        /*0034*/ 	.word	0x00009e00


	//----- nvinfo : EIATTR_CRS_STACK_SIZE
	.align		4
.L_416:
        /*0038*/ 	.byte	0x04, 0x1e
        /*003a*/ 	.short	(.L_418 - .L_417)
.L_417:
        /*003c*/ 	.word	0x00000000


	//----- nvinfo : EIATTR_CBANK_PARAM_SIZE
	.align		4
.L_418:
        /*0040*/ 	.byte	0x03, 0x19
        /*0042*/ 	.short	0x0280


	//----- nvinfo : EIATTR_PARAM_CBANK
	.align		4
        /*0044*/ 	.byte	0x04, 0x0a
        /*0046*/ 	.short	(.L_420 - .L_419)
	.align		4
.L_419:
        /*0048*/ 	.word	index@(.nv.constant0._ZN5flash44flash_bwd_dq_dk_dv_loop_seqk_parallel_kernelI23Flash_bwd_kernel_traitsILi32ELi128ELi128ELi8ELi4ELi4ELi4ELb1ELb0EN7cutlass10bfloat16_tE19Flash_kernel_traitsILi32ELi128ELi128ELi8ES3_EELb1ELb0ELb1ELb0ELb0ELb0ELb0EEEvNS_16Flash_bwd_paramsE)
        /*004c*/ 	.short	0x0380
        /*004e*/ 	.short	0x0280


	//----- nvinfo : EIATTR_SW_WAR
	.align		4
.L_420:
        /*0050*/ 	.byte	0x04, 0x36
        /*0052*/ 	.short	(.L_422 - .L_421)
.L_421:
        /*0054*/ 	.word	0x00000008
.L_422:


//--------------------- .nv.info._ZN5flash44flash_bwd_dq_dk_dv_loop_seqk_parallel_kernelI23Flash_bwd_kernel_traitsILi32ELi128ELi128ELi8ELi4ELi4ELi4ELb1ELb0EN7cutlass10bfloat16_tE19Flash_kernel_traitsILi32ELi128ELi128ELi8ES3_EELb0ELb0ELb1ELb0ELb0ELb0ELb1EEEvNS_16Flash_bwd_paramsE --------------------------
	.section	.nv.info._ZN5flash44flash_bwd_dq_dk_dv_loop_seqk_parallel_kernelI23Flash_bwd_kernel_traitsILi32ELi128ELi128ELi8ELi4ELi4ELi4ELb1ELb0EN7cutlass10bfloat16_tE19Flash_kernel_traitsILi32ELi128ELi128ELi8ES3_EELb0ELb0ELb1ELb0ELb0ELb0ELb1EEEvNS_16Flash_bwd_paramsE,"",@"SHT_CUDA_INFO"
	.sectionflags	@""
	.align	4


	//----- nvinfo : EIATTR_CUDA_API_VERSION
	.align		4
        /*0000*/ 	.byte	0x04, 0x37
        /*0002*/ 	.short	(.L_424 - .L_423)
.L_423:
        /*0004*/ 	.word	0x00000082


	//----- nvinfo : EIATTR_KPARAM_INFO
	.align		4
.L_424:
        /*0008*/ 	.byte	0x04, 0x17
        /*000a*/ 	.short	(.L_426 - .L_425)
.L_425:
        /*000c*/ 	.word	0x00000000
        /*0010*/ 	.short	0x0000
        /*0012*/ 	.short	0x0000
        /*0014*/ 	.byte	0x00, 0xf0, 0x01, 0x0a


	//----- nvinfo : EIATTR_SPARSE_MMA_MASK
	.align		4
.L_426:
        /*0018*/ 	.byte	0x03, 0x50
        /*001a*/ 	.short	0x0000


	//----- nvinfo : EIATTR_MAXREG_COUNT
	.align		4
        /*001c*/ 	.byte	0x03, 0x1b
        /*001e*/ 	.short	0x00ff


	//----- nvinfo : EIATTR_NUM_BARRIERS
	.align		4
        /*0020*/ 	.byte	0x02, 0x4c
        /*0022*/ 	.byte	0x01
	.zero		1


	//----- nvinfo : EIATTR_ANNOTATIONS
	.align		4
        /*0024*/ 	.byte	0x04, 0x55
        /*0026*/ 	.short	(.L_428 - .L_427)


	//   ....[0]....
.L_427:
        /* <DEDUP_REMOVED lines=56> */


	//----- nvinfo : EIATTR_MERCURY_ISA_VERSION
	.align		4
.L_428:
        /*0390*/ 	.byte	0x03, 0x5f
        /*0392*/ 	.short	0x0101


	//----- nvinfo : EIATTR_VRC_CTA_INIT_COUNT
	.align		4
        /*0394*/ 	.byte	0x02, 0x4a
	.zero		1
	.zero		1


	//----- nvinfo : EIATTR_EXIT_INSTR_OFFSETS
	.align		4
        /*0398*/ 	.byte	0x04, 0x1c
        /*039a*/ 	.short	(.L_430 - .L_429)


	//   ....[0]....
.L_429:
        /*039c*/ 	.word	0x00000090


	//   ....[1]....
        /*03a0*/ 	.word	0x0000a260


	//----- nvinfo : EIATTR_CRS_STACK_SIZE
	.align		4
.L_430:
        /*03a4*/ 	.byte	0x04, 0x1e
        /*03a6*/ 	.short	(.L_432 - .L_431)
.L_431:
        /*03a8*/ 	.word	0x00000000


	//----- nvinfo : EIATTR_CBANK_PARAM_SIZE
	.align		4
.L_432:
        /*03ac*/ 	.byte	0x03, 0x19
        /*03ae*/ 	.short	0x0280


	//----- nvinfo : EIATTR_PARAM_CBANK
	.align		4
        /*03b0*/ 	.byte	0x04, 0x0a
        /*03b2*/ 	.short	(.L_434 - .L_433)
	.align		4
.L_433:
        /*03b4*/ 	.word	index@(.nv.constant0._ZN5flash44flash_bwd_dq_dk_dv_loop_seqk_parallel_kernelI23Flash_bwd_kernel_traitsILi32ELi128ELi128ELi8ELi4ELi4ELi4ELb1ELb0EN7cutlass10bfloat16_tE19Flash_kernel_traitsILi32ELi128ELi128ELi8ES3_EELb0ELb0ELb1ELb0ELb0ELb0ELb1EEEvNS_16Flash_bwd_paramsE)
        /*03b8*/ 	.short	0x0380
        /*03ba*/ 	.short	0x0280


	//----- nvinfo : EIATTR_SW_WAR
	.align		4
.L_434:
        /*03bc*/ 	.byte	0x04, 0x36
        /*03be*/ 	.short	(.L_436 - .L_435)
.L_435:
        /*03c0*/ 	.word	0x00000008
.L_436:


//--------------------- .nv.info._ZN5flash44flash_bwd_dq_dk_dv_loop_seqk_parallel_kernelI23Flash_bwd_kernel_traitsILi32ELi128ELi128ELi8ELi4ELi4ELi4ELb1ELb0EN7cutlass10bfloat16_tE19Flash_kernel_traitsILi32ELi128ELi128ELi8ES3_EELb1ELb0ELb0ELb0ELb1ELb1ELb0EEEvNS_16Flash_bwd_paramsE --------------------------
	.section	.nv.info._ZN5flash44flash_bwd_dq_dk_dv_loop_seqk_parallel_kernelI23Flash_bwd_kernel_traitsILi32ELi128ELi128ELi8ELi4ELi4ELi4ELb1ELb0EN7cutlass10bfloat16_tE19Flash_kernel_traitsILi32ELi128ELi128ELi8ES3_EELb1ELb0ELb0ELb0ELb1ELb1ELb0EEEvNS_16Flash_bwd_paramsE,"",@"SHT_CUDA_INFO"
	.sectionflags	@""
	.align	4


	//----- nvinfo : EIATTR_CUDA_API_VERSION
	.align		4
        /*0000*/ 	.byte	0x04, 0x37
        /*0002*/ 	.short	(.L_438 - .L_437)
.L_437:
        /*0004*/ 	.word	0x00000082


	//----- nvinfo : EIATTR_KPARAM_INFO
	.align		4
.L_438:
        /*0008*/ 	.byte	0x04, 0x17
        /*000a*/ 	.short	(.L_440 - .L_439)
.L_439:
        /*000c*/ 	.word	0x00000000
        /*0010*/ 	.short	0x0000
        /*0012*/ 	.short	0x0000
        /*0014*/ 	.byte	0x00, 0xf0, 0x01, 0x0a


	//----- nvinfo : EIATTR_SPARSE_MMA_MASK
	.align		4
.L_440:
        /*0018*/ 	.byte	0x03, 0x50
        /*001a*/ 	.short	0x0000


	//----- nvinfo : EIATTR_MAXREG_COUNT
	.align		4
        /*001c*/ 	.byte	0x03, 0x1b
        /*001e*/ 	.short	0x00ff


	//----- nvinfo : EIATTR_NUM_BARRIERS
	.align		4
        /*0020*/ 	.byte	0x02, 0x4c
        /*0022*/ 	.byte	0x01
	.zero		1


	//----- nvinfo : EIATTR_MERCURY_ISA_VERSION
	.align		4
        /*0024*/ 	.byte	0x03, 0x5f
        /*0026*/ 	.short	0x0101


	//----- nvinfo : EIATTR_VRC_CTA_INIT_COUNT
	.align		4
        /*0028*/ 	.byte	0x02, 0x4a
	.zero		1
	.zero		1


	//----- nvinfo : EIATTR_EXIT_INSTR_OFFSETS
	.align		4
        /*002c*/ 	.byte	0x04, 0x1c
        /*002e*/ 	.short	(.L_442 - .L_441)


	//   ....[0]....
.L_441:
        /*0030*/ 	.word	0x00000080


	//   ....[1]....
        /*0034*/ 	.word	0x000072c0


	//----- nvinfo : EIATTR_CBANK_PARAM_SIZE
	.align		4
.L_442:
        /*0038*/ 	.byte	0x03, 0x19
        /*003a*/ 	.short	0x0280


	//----- nvinfo : EIATTR_PARAM_CBANK
	.align		4
        /*003c*/ 	.byte	0x04, 0x0a
        /*003e*/ 	.short	(.L_444 - .L_443)
	.align		4
.L_443:
        /*0040*/ 	.word	index@(.nv.constant0._ZN5flash44flash_bwd_dq_dk_dv_loop_seqk_parallel_kernelI23Flash_bwd_kernel_traitsILi32ELi128ELi128ELi8ELi4ELi4ELi4ELb1ELb0EN7cutlass10bfloat16_tE19Flash_kernel_traitsILi32ELi128ELi128ELi8ES3_EELb1ELb0ELb0ELb0ELb1ELb1ELb0EEEvNS_16Flash_bwd_paramsE)
        /*0044*/ 	.short	0x0380
        /*0046*/ 	.short	0x0280


	//----- nvinfo : EIATTR_SW_WAR
	.align		4
.L_444:
        /*0048*/ 	.byte	0x04, 0x36
        /*004a*/ 	.short	(.L_446 - .L_445)
.L_445:
        /*004c*/ 	.word	0x00000008
.L_446:


//--------------------- .nv.info._ZN5flash44flash_bwd_dq_dk_dv_loop_seqk_parallel_kernelI23Flash_bwd_kernel_traitsILi32ELi128ELi128ELi8ELi4ELi4ELi4ELb1ELb0EN7cutlass10bfloat16_tE19Flash_kernel_traitsILi32ELi128ELi128ELi8ES3_EELb0ELb0ELb0ELb0ELb1ELb1ELb1EEEvNS_16Flash_bwd_paramsE --------------------------
	.section	.nv.info._ZN5flash44flash_bwd_dq_dk_dv_loop_seqk_parallel_kernelI23Flash_bwd_kernel_traitsILi32ELi128ELi128ELi8ELi4ELi4ELi4ELb1ELb0EN7cutlass10bfloat16_tE19Flash_kernel_traitsILi32ELi128ELi128ELi8ES3_EELb0ELb0ELb0ELb0ELb1ELb1ELb1EEEvNS_16Flash_bwd_paramsE,"",@"SHT_CUDA_INFO"
	.sectionflags	@""
	.align	4


	//----- nvinfo : EIATTR_CUDA_API_VERSION
	.align		4
        /*0000*/ 	.byte	0x04, 0x37
        /*0002*/ 	.short	(.L_448 - .L_447)
.L_447:
        /*0004*/ 	.word	0x00000082


	//----- nvinfo : EIATTR_KPARAM_INFO
	.align		4
.L_448:
        /*0008*/ 	.byte	0x04, 0x17
        /*000a*/ 	.short	(.L_450 - .L_449)
.L_449:
        /*000c*/ 	.word	0x00000000
        /*0010*/ 	.short	0x0000
        /*0012*/ 	.short	0x0000
        /*0014*/ 	.byte	0x00, 0xf0, 0x01, 0x0a


	//----- nvinfo : EIATTR_SPARSE_MMA_MASK
	.align		4
.L_450:
        /*0018*/ 	.byte	0x03, 0x50
        /*001a*/ 	.short	0x0000


	//----- nvinfo : EIATTR_MAXREG_COUNT
	.align		4
        /*001c*/ 	.byte	0x03, 0x1b
        /*001e*/ 	.short	0x00ff


	//----- nvinfo : EIATTR_NUM_BARRIERS
	.align		4
        /*0020*/ 	.byte	0x02, 0x4c
        /*0022*/ 	.byte	0x01
	.zero		1


	//----- nvinfo : EIATTR_ANNOTATIONS
	.align		4
        /*0024*/ 	.byte	0x04, 0x55
        /*0026*/ 	.short	(.L_452 - .L_451)


	//   ....[0]....
.L_451:
        /* <DEDUP_REMOVED lines=61> */


	//----- nvinfo : EIATTR_MERCURY_ISA_VERSION
	.align		4
.L_452:
        /*03e0*/ 	.byte	0x03, 0x5f
        /*03e2*/ 	.short	0x0101


	//----- nvinfo : EIATTR_VRC_CTA_INIT_COUNT
	.align		4
        /*03e4*/ 	.byte	0x02, 0x4a
	.zero		1
	.zero		1


	//----- nvinfo : EIATTR_EXIT_INSTR_OFFSETS
	.align		4
        /*03e8*/ 	.byte	0x04, 0x1c
        /*03ea*/ 	.short	(.L_454 - .L_453)


	//   ....[0]....
.L_453:
        /*03ec*/ 	.word	0x00000090


	//   ....[1]....
        /*03f0*/ 	.word	0x000071e0


	//----- nvinfo : EIATTR_CBANK_PARAM_SIZE
	.align		4
.L_454:
        /*03f4*/ 	.byte	0x03, 0x19
        /*03f6*/ 	.short	0x0280


	//----- nvinfo : EIATTR_PARAM_CBANK
	.align		4
        /*03f8*/ 	.byte	0x04, 0x0a
        /*03fa*/ 	.short	(.L_456 - .L_455)
	.align		4
.L_455:
        /*03fc*/ 	.word	index@(.nv.constant0._ZN5flash44flash_bwd_dq_dk_dv_loop_seqk_parallel_kernelI23Flash_bwd_kernel_traitsILi32ELi128ELi128ELi8ELi4ELi4ELi4ELb1ELb0EN7cutlass10bfloat16_tE19Flash_kernel_traitsILi32ELi128ELi128ELi8ES3_EELb0ELb0ELb0ELb0ELb1ELb1ELb1EEEvNS_16Flash_bwd_paramsE)
        /*0400*/ 	.short	0x0380
        /*0402*/ 	.short	0x0280


	//----- nvinfo : EIATTR_SW_WAR
	.align		4
.L_456:
        /*0404*/ 	.byte	0x04, 0x36
        /*0406*/ 	.short	(.L_458 - .L_457)
.L_457:
        /*0408*/ 	.word	0x00000008
.L_458:


//--------------------- .nv.info._ZN5flash44flash_bwd_dq_dk_dv_loop_seqk_parallel_kernelI23Flash_bwd_kernel_traitsILi32ELi128ELi128ELi8ELi4ELi4ELi4ELb1ELb0EN7cutlass10bfloat16_tE19Flash_kernel_traitsILi32ELi128ELi128ELi8ES3_EELb1ELb0ELb0ELb1ELb0ELb0ELb0EEEvNS_16Flash_bwd_paramsE --------------------------
	.section	.nv.info._ZN5flash44flash_bwd_dq_dk_dv_loop_seqk_parallel_kernelI23Flash_bwd_kernel_traitsILi32ELi128ELi128ELi8ELi4ELi4ELi4ELb1ELb0EN7cutlass10bfloat16_tE19Flash_kernel_traitsILi32ELi128ELi128ELi8ES3_EELb1ELb0ELb0ELb1ELb0ELb0ELb0EEEvNS_16Flash_bwd_paramsE,"",@"SHT_CUDA_INFO"
	.sectionflags	@""
	.align	4


	//----- nvinfo : EIATTR_CUDA_API_VERSION
	.align		4
        /*0000*/ 	.byte	0x04, 0x37
        /*0002*/ 	.short	(.L_460 - .L_459)
.L_459:
        /*0004*/ 	.word	0x00000082


	//----- nvinfo : EIATTR_KPARAM_INFO
	.align		4
.L_460:
        /*0008*/ 	.byte	0x04, 0x17
        /*000a*/ 	.short	(.L_462 - .L_461)
.L_461:
        /*000c*/ 	.word	0x00000000
        /*0010*/ 	.short	0x0000
        /*0012*/ 	.short	0x0000
        /*0014*/ 	.byte	0x00, 0xf0, 0x01, 0x0a


	//----- nvinfo : EIATTR_SPARSE_MMA_MASK
	.align		4
.L_462:
        /*0018*/ 	.byte	0x03, 0x50
        /*001a*/ 	.short	0x0000


	//----- nvinfo : EIATTR_MAXREG_COUNT
	.align		4
        /*001c*/ 	.byte	0x03, 0x1b
        /*001e*/ 	.short	0x00ff


	//----- nvinfo : EIATTR_NUM_BARRIERS
	.align		4
        /*0020*/ 	.byte	0x02, 0x4c
        /*0022*/ 	.byte	0x01
	.zero		1


	//----- nvinfo : EIATTR_MERCURY_ISA_VERSION
	.align		4
        /*0024*/ 	.byte	0x03, 0x5f
        /*0026*/ 	.short	0x0101


	//----- nvinfo : EIATTR_VRC_CTA_INIT_COUNT
	.align		4
        /*0028*/ 	.byte	0x02, 0x4a
	.zero		1
	.zero		1


	//----- nvinfo : EIATTR_EXIT_INSTR_OFFSETS
	.align		4
        /*002c*/ 	.byte	0x04, 0x1c
        /*002e*/ 	.short	(.L_464 - .L_463)


	//   ....[0]....
.L_463:
        /*0030*/ 	.word	0x00000080


	//   ....[1]....
        /*0034*/ 	.word	0x0000a640


	//----- nvinfo : EIATTR_CRS_STACK_SIZE
	.align		4
.L_464:
        /*0038*/ 	.byte	0x04, 0x1e
        /*003a*/ 	.short	(.L_466 - .L_465)
.L_465:
        /*003c*/ 	.word	0x00000000


	//----- nvinfo : EIATTR_CBANK_PARAM_SIZE
	.align		4
.L_466:
        /*0040*/ 	.byte	0x03, 0x19
        /*0042*/ 	.short	0x0280


	//----- nvinfo : EIATTR_PARAM_CBANK
	.align		4
        /*0044*/ 	.byte	0x04, 0x0a
        /*0046*/ 	.short	(.L_468 - .L_467)
	.align		4
.L_467:
        /*0048*/ 	.word	index@(.nv.constant0._ZN5flash44flash_bwd_dq_dk_dv_loop_seqk_parallel_kernelI23Flash_bwd_kernel_traitsILi32ELi128ELi128ELi8ELi4ELi4ELi4ELb1ELb0EN7cutlass10bfloat16_tE19Flash_kernel_traitsILi32ELi128ELi128ELi8ES3_EELb1ELb0ELb0ELb1ELb0ELb0ELb0EEEvNS_16Flash_bwd_paramsE)
        /*004c*/ 	.short	0x0380
        /*004e*/ 	.short	0x0280


	//----- nvinfo : EIATTR_SW_WAR
	.align		4
.L_468:
        /*0050*/ 	.byte	0x04, 0x36
        /*0052*/ 	.short	(.L_470 - .L_469)
.L_469:
        /*0054*/ 	.word	0x00000008
.L_470:


//--------------------- .nv.info._ZN5flash44flash_bwd_dq_dk_dv_loop_seqk_parallel_kernelI23Flash_bwd_kernel_traitsILi32ELi128ELi128ELi8ELi4ELi4ELi4ELb1ELb0EN7cutlass10bfloat16_tE19Flash_kernel_traitsILi32ELi128ELi128ELi8ES3_EELb0ELb0ELb0ELb1ELb0ELb0ELb1EEEvNS_16Flash_bwd_paramsE --------------------------
	.section	.nv.info._ZN5flash44flash_bwd_dq_dk_dv_loop_seqk_parallel_kernelI23Flash_bwd_kernel_traitsILi32ELi128ELi128ELi8ELi4ELi4ELi4ELb1ELb0EN7cutlass10bfloat16_tE19Flash_kernel_traitsILi32ELi128ELi128ELi8ES3_EELb0ELb0ELb0ELb1ELb0ELb0ELb1EEEvNS_16Flash_bwd_paramsE,"",@"SHT_CUDA_INFO"
	.sectionflags	@""
	.align	4


	//----- nvinfo : EIATTR_CUDA_API_VERSION
	.align		4
        /*0000*/ 	.byte	0x04, 0x37
        /*0002*/ 	.short	(.L_472 - .L_471)
.L_471:
        /*0004*/ 	.word	0x00000082


	//----- nvinfo : EIATTR_KPARAM_INFO
	.align		4
.L_472:
        /*0008*/ 	.byte	0x04, 0x17
        /*000a*/ 	.short	(.L_474 - .L_473)
.L_473:
        /*000c*/ 	.word	0x00000000
        /*0010*/ 	.short	0x0000
        /*0012*/ 	.short	0x0000
        /*0014*/ 	.byte	0x00, 0xf0, 0x01, 0x0a


	//----- nvinfo : EIATTR_SPARSE_MMA_MASK
	.align		4
.L_474:
        /*0018*/ 	.byte	0x03, 0x50
        /*001a*/ 	.short	0x0000


	//----- nvinfo : EIATTR_MAXREG_COUNT
	.align		4
        /*001c*/ 	.byte	0x03, 0x1b
        /*001e*/ 	.short	0x00ff


	//----- nvinfo : EIATTR_NUM_BARRIERS
	.align		4
        /*0020*/ 	.byte	0x02, 0x4c
        /*0022*/ 	.byte	0x01
	.zero		1


	//----- nvinfo : EIATTR_ANNOTATIONS
	.align		4
        /*0024*/ 	.byte	0x04, 0x55
        /*0026*/ 	.short	(.L_476 - .L_475)


	//   ....[0]....
.L_475:
        /* <DEDUP_REMOVED lines=62> */


	//----- nvinfo : EIATTR_MERCURY_ISA_VERSION
	.align		4
.L_476:
        /*03f0*/ 	.byte	0x03, 0x5f
        /*03f2*/ 	.short	0x0101


	//----- nvinfo : EIATTR_VRC_CTA_INIT_COUNT
	.align		4
        /*03f4*/ 	.byte	0x02, 0x4a
	.zero		1
	.zero		1


	//----- nvinfo : EIATTR_EXIT_INSTR_OFFSETS
	.align		4
        /*03f8*/ 	.byte	0x04, 0x1c
        /*03fa*/ 	.short	(.L_478 - .L_477)


	//   ....[0]....
.L_477:
        /*03fc*/ 	.word	0x00000090


	//   ....[1]....
        /*0400*/ 	.word	0x0000a560


	//----- nvinfo : EIATTR_CRS_STACK_SIZE
	.align		4
.L_478:
        /*0404*/ 	.byte	0x04, 0x1e
        /*0406*/ 	.short	(.L_480 - .L_479)
.L_479:
        /*0408*/ 	.word	0x00000000


	//----- nvinfo : EIATTR_CBANK_PARAM_SIZE
	.align		4
.L_480:
        /*040c*/ 	.byte	0x03, 0x19
        /*040e*/ 	.short	0x0280


	//----- nvinfo : EIATTR_PARAM_CBANK
	.align		4
        /*0410*/ 	.byte	0x04, 0x0a
        /*0412*/ 	.short	(.L_482 - .L_481)
	.align		4
.L_481:
        /*0414*/ 	.word	index@(.nv.constant0._ZN5flash44flash_bwd_dq_dk_dv_loop_seqk_parallel_kernelI23Flash_bwd_kernel_traitsILi32ELi128ELi128ELi8ELi4ELi4ELi4ELb1ELb0EN7cutlass10bfloat16_tE19Flash_kernel_traitsILi32ELi128ELi128ELi8ES3_EELb0ELb0ELb0ELb1ELb0ELb0ELb1EEEvNS_16Flash_bwd_paramsE)
        /*0418*/ 	.short	0x0380
        /*041a*/ 	.short	0x0280


	//----- nvinfo : EIATTR_SW_WAR
	.align		4
.L_482:
        /*041c*/ 	.byte	0x04, 0x36
        /*041e*/ 	.short	(.L_484 - .L_483)
.L_483:
        /*0420*/ 	.word	0x00000008
.L_484:


//--------------------- .nv.info._ZN5flash44flash_bwd_dq_dk_dv_loop_seqk_parallel_kernelI23Flash_bwd_kernel_traitsILi32ELi128ELi128ELi8ELi4ELi4ELi4ELb1ELb0EN7cutlass10bfloat16_tE19Flash_kernel_traitsILi32ELi128ELi128ELi8ES3_EELb1ELb0ELb1ELb0ELb0ELb1ELb0EEEvNS_16Flash_bwd_paramsE --------------------------
	.section	.nv.info._ZN5flash44flash_bwd_dq_dk_dv_loop_seqk_parallel_kernelI23Flash_bwd_kernel_traitsILi32ELi128ELi128ELi8ELi4ELi4ELi4ELb1ELb0EN7cutlass10bfloat16_tE19Flash_kernel_traitsILi32ELi128ELi128ELi8ES3_EELb1ELb0ELb1ELb0ELb0ELb1ELb0EEEvNS_16Flash_bwd_paramsE,"",@"SHT_CUDA_INFO"
	.sectionflags	@""
	.align	4


	//----- nvinfo : EIATTR_CUDA_API_VERSION
	.align		4
        /*0000*/ 	.byte	0x04, 0x37
        /*0002*/ 	.short	(.L_486 - .L_485)
.L_485:
        /*0004*/ 	.word	0x00000082


	//----- nvinfo : EIATTR_KPARAM_INFO
	.align		4
.L_486:
        /*0008*/ 	.byte	0x04, 0x17
        /*000a*/ 	.short	(.L_488 - .L_487)
.L_487:
        /*000c*/ 	.word	0x00000000
        /*0010*/ 	.short	0x0000
        /*0012*/ 	.short	0x0000
        /*0014*/ 	.byte	0x00, 0xf0, 0x01, 0x0a


	//----- nvinfo : EIATTR_SPARSE_MMA_MASK
	.align		4
.L_488:
        /*0018*/ 	.byte	0x03, 0x50
        /*001a*/ 	.short	0x0000


	//----- nvinfo : EIATTR_MAXREG_COUNT
	.align		4
        /*001c*/ 	.byte	0x03, 0x1b
        /*001e*/ 	.short	0x00ff


	//----- nvinfo : EIATTR_NUM_BARRIERS
	.align		4
        /*0020*/ 	.byte	0x02, 0x4c
        /*0022*/ 	.byte	0x01
	.zero		1


	//----- nvinfo : EIATTR_MERCURY_ISA_VERSION
	.align		4
        /*0024*/ 	.byte	0x03, 0x5f
        /*0026*/ 	.short	0x0101


	//----- nvinfo : EIATTR_VRC_CTA_INIT_COUNT
	.align		4
        /*0028*/ 	.byte	0x02, 0x4a
	.zero		1
	.zero		1


	//----- nvinfo : EIATTR_EXIT_INSTR_OFFSETS
	.align		4
        /*002c*/ 	.byte	0x04, 0x1c
        /*002e*/ 	.short	(.L_490 - .L_489)


	//   ....[0]....
.L_489:
        /*0030*/ 	.word	0x00000080


	//   ....[1]....
        /*0034*/ 	.word	0x000096b0


	//----- nvinfo : EIATTR_CRS_STACK_SIZE
	.align		4
.L_490:
        /*0038*/ 	.byte	0x04, 0x1e
        /*003a*/ 	.short	(.L_492 - .L_491)
.L_491:
        /*003c*/ 	.word	0x00000000


	//----- nvinfo : EIATTR_CBANK_PARAM_SIZE
	.align		4
.L_492:
        /*0040*/ 	.byte	0x03, 0x19
        /*0042*/ 	.short	0x0280


	//----- nvinfo : EIATTR_PARAM_CBANK
	.align		4
        /*0044*/ 	.byte	0x04, 0x0a
        /*0046*/ 	.short	(.L_494 - .L_493)
	.align		4
.L_493:
        /*0048*/ 	.word	index@(.nv.constant0._ZN5flash44flash_bwd_dq_dk_dv_loop_seqk_parallel_kernelI23Flash_bwd_kernel_traitsILi32ELi128ELi128ELi8ELi4ELi4ELi4ELb1ELb0EN7cutlass10bfloat16_tE19Flash_kernel_traitsILi32ELi128ELi128ELi8ES3_EELb1ELb0ELb1ELb0ELb0ELb1ELb0EEEvNS_16Flash_bwd_paramsE)
        /*004c*/ 	.short	0x0380
        /*004e*/ 	.short	0x0280


	//----- nvinfo : EIATTR_SW_WAR
	.align		4
.L_494:
        /*0050*/ 	.byte	0x04, 0x36
        /*0052*/ 	.short	(.L_496 - .L_495)
.L_495:
        /*0054*/ 	.word	0x00000008
.L_496:


//--------------------- .nv.info._ZN5flash44flash_bwd_dq_dk_dv_loop_seqk_parallel_kernelI23Flash_bwd_kernel_traitsILi32ELi128ELi128ELi8ELi4ELi4ELi4ELb1ELb0EN7cutlass10bfloat16_tE19Flash_kernel_traitsILi32ELi128ELi128ELi8ES3_EELb0ELb0ELb1ELb0ELb0ELb1ELb1EEEvNS_16Flash_bwd_paramsE --------------------------
	.section	.nv.info._ZN5flash44flash_bwd_dq_dk_dv_loop_seqk_parallel_kernelI23Flash_bwd_kernel_traitsILi32ELi128ELi128ELi8ELi4ELi4ELi4ELb1ELb0EN7cutlass10bfloat16_tE19Flash_kernel_traitsILi32ELi128ELi128ELi8ES3_EELb0ELb0ELb1ELb0ELb0ELb1ELb1EEEvNS_16Flash_bwd_paramsE,"",@"SHT_CUDA_INFO"
	.sectionflags	@""
	.align	4


	//----- nvinfo : EIATTR_CUDA_API_VERSION
	.align		4
        /*0000*/ 	.byte	0x04, 0x37
        /*0002*/ 	.short	(.L_498 - .L_497)
.L_497:
        /*0004*/ 	.word	0x00000082


	//----- nvinfo : EIATTR_KPARAM_INFO
	.align		4
.L_498:
        /*0008*/ 	.byte	0x04, 0x17
        /*000a*/ 	.short	(.L_500 - .L_499)
.L_499:
        /*000c*/ 	.word	0x00000000
        /*0010*/ 	.short	0x0000
        /*0012*/ 	.short	0x0000
        /*0014*/ 	.byte	0x00, 0xf0, 0x01, 0x0a


	//----- nvinfo : EIATTR_SPARSE_MMA_MASK
	.align		4
.L_500:
        /*0018*/ 	.byte	0x03, 0x50
        /*001a*/ 	.short	0x0000


	//----- nvinfo : EIATTR_MAXREG_COUNT
	.align		4
        /*001c*/ 	.byte	0x03, 0x1b
        /*001e*/ 	.short	0x00ff


	//----- nvinfo : EIATTR_NUM_BARRIERS
	.align		4
        /*0020*/ 	.byte	0x02, 0x4c
        /*0022*/ 	.byte	0x01
	.zero		1


	//----- nvinfo : EIATTR_ANNOTATIONS
	.align		4
        /*0024*/ 	.byte	0x04, 0x55
        /*0026*/ 	.short	(.L_502 - .L_501)


	//   ....[0]....
.L_501:
        /* <DEDUP_REMOVED lines=55> */


	//----- nvinfo : EIATTR_MERCURY_ISA_VERSION
	.align		4
.L_502:
        /*0380*/ 	.byte	0x03, 0x5f
        /*0382*/ 	.short	0x0101


	//----- nvinfo : EIATTR_VRC_CTA_INIT_COUNT
	.align		4
        /*0384*/ 	.byte	0x02, 0x4a
	.zero		1
	.zero		1


	//----- nvinfo : EIATTR_EXIT_INSTR_OFFSETS
	.align		4
        /*0388*/ 	.byte	0x04, 0x1c
        /*038a*/ 	.short	(.L_504 - .L_503)


	//   ....[0]....
.L_503:
        /*038c*/ 	.word	0x00000090


	//   ....[1]....
        /*0390*/ 	.word	0x00009c40


	//----- nvinfo : EIATTR_CRS_STACK_SIZE
	.align		4
.L_504:
        /*0394*/ 	.byte	0x04, 0x1e
        /*0396*/ 	.short	(.L_506 - .L_505)
.L_505:
        /*0398*/ 	.word	0x00000000


	//----- nvinfo : EIATTR_CBANK_PARAM_SIZE
	.align		4
.L_506:
        /*039c*/ 	.byte	0x03, 0x19
        /*039e*/ 	.short	0x0280


	//----- nvinfo : EIATTR_PARAM_CBANK
	.align		4
        /*03a0*/ 	.byte	0x04, 0x0a
        /*03a2*/ 	.short	(.L_508 - .L_507)
	.align		4
.L_507:
        /*03a4*/ 	.word	index@(.nv.constant0._ZN5flash44flash_bwd_dq_dk_dv_loop_seqk_parallel_kernelI23Flash_bwd_kernel_traitsILi32ELi128ELi128ELi8ELi4ELi4ELi4ELb1ELb0EN7cutlass10bfloat16_tE19Flash_kernel_traitsILi32ELi128ELi128ELi8ES3_EELb0ELb0ELb1ELb0ELb0ELb1ELb1EEEvNS_16Flash_bwd_paramsE)
        /*03a8*/ 	.short	0x0380
        /*03aa*/ 	.short	0x0280


	//----- nvinfo : EIATTR_SW_WAR
	.align		4
.L_508:
        /*03ac*/ 	.byte	0x04, 0x36
        /*03ae*/ 	.short	(.L_510 - .L_509)
.L_509:
        /*03b0*/ 	.word	0x00000008
.L_510:


//--------------------- .nv.info._ZN5flash44flash_bwd_dq_dk_dv_loop_seqk_parallel_kernelI23Flash_bwd_kernel_traitsILi32ELi128ELi128ELi8ELi4ELi4ELi4ELb1ELb0EN7cutlass10bfloat16_tE19Flash_kernel_traitsILi32ELi128ELi128ELi8ES3_EELb1ELb0ELb1ELb1ELb0ELb0ELb0EEEvNS_16Flash_bwd_paramsE --------------------------
	.section	.nv.info._ZN5flash44flash_bwd_dq_dk_dv_loop_seqk_parallel_kernelI23Flash_bwd_kernel_traitsILi32ELi128ELi128ELi8ELi4ELi4ELi4ELb1ELb0EN7cutlass10bfloat16_tE19Flash_kernel_traitsILi32ELi128ELi128ELi8ES3_EELb1ELb0ELb1ELb1ELb0ELb0ELb0EEEvNS_16Flash_bwd_paramsE,"",@"SHT_CUDA_INFO"
	.sectionflags	@""
	.align	4


	//----- nvinfo : EIATTR_CUDA_API_VERSION
	.align		4
        /*0000*/ 	.byte	0x04, 0x37
        /*0002*/ 	.short	(.L_512 - .L_511)
.L_511:
        /*0004*/ 	.word	0x00000082


	//----- nvinfo : EIATTR_KPARAM_INFO
	.align		4
.L_512:
        /*0008*/ 	.byte	0x04, 0x17
        /*000a*/ 	.short	(.L_514 - .L_513)
.L_513:
        /*000c*/ 	.word	0x00000000
        /*0010*/ 	.short	0x0000
        /*0012*/ 	.short	0x0000
        /*0014*/ 	.byte	0x00, 0xf0, 0x01, 0x0a


	//----- nvinfo : EIATTR_SPARSE_MMA_MASK
	.align		4
.L_514:
        /*0018*/ 	.byte	0x03, 0x50
        /*001a*/ 	.short	0x0000


	//----- nvinfo : EIATTR_MAXREG_COUNT
	.align		4
        /*001c*/ 	.byte	0x03, 0x1b
        /*001e*/ 	.short	0x00ff


	//----- nvinfo : EIATTR_NUM_BARRIERS
	.align		4
        /*0020*/ 	.byte	0x02, 0x4c
        /*0022*/ 	.byte	0x01
	.zero		1


	//----- nvinfo : EIATTR_MERCURY_ISA_VERSION
	.align		4
        /*0024*/ 	.byte	0x03, 0x5f
        /*0026*/ 	.short	0x0101


	//----- nvinfo : EIATTR_VRC_CTA_INIT_COUNT
	.align		4
        /*0028*/ 	.byte	0x02, 0x4a
	.zero		1
	.zero		1


	//----- nvinfo : EIATTR_EXIT_INSTR_OFFSETS
	.align		4
        /*002c*/ 	.byte	0x04, 0x1c
        /*002e*/ 	.short	(.L_516 - .L_515)


	//   ....[0]....
.L_515:
        /*0030*/ 	.word	0x00000080


	//   ....[1]....
        /*0034*/ 	.word	0x0000a960


	//----- nvinfo : EIATTR_CRS_STACK_SIZE
	.align		4
.L_516:
        /*0038*/ 	.byte	0x04, 0x1e
        /*003a*/ 	.short	(.L_518 - .L_517)
.L_517:
        /*003c*/ 	.word	0x00000000


	//----- nvinfo : EIATTR_CBANK_PARAM_SIZE
	.align		4
.L_518:
        /*0040*/ 	.byte	0x03, 0x19
        /*0042*/ 	.short	0x0280


	//----- nvinfo : EIATTR_PARAM_CBANK
	.align		4
        /*0044*/ 	.byte	0x04, 0x0a
        /*0046*/ 	.short	(.L_520 - .L_519)
	.align		4
.L_519:
        /*0048*/ 	.word	index@(.nv.constant0._ZN5flash44flash_bwd_dq_dk_dv_loop_seqk_parallel_kernelI23Flash_bwd_kernel_traitsILi32ELi128ELi128ELi8ELi4ELi4ELi4ELb1ELb0EN7cutlass10bfloat16_tE19Flash_kernel_traitsILi32ELi128ELi128ELi8ES3_EELb1ELb0ELb1ELb1ELb0ELb0ELb0EEEvNS_16Flash_bwd_paramsE)
        /*004c*/ 	.short	0x0380
        /*004e*/ 	.short	0x0280


	//----- nvinfo : EIATTR_SW_WAR
	.align		4
.L_520:
        /*0050*/ 	.byte	0x04, 0x36
        /*0052*/ 	.short	(.L_522 - .L_521)
.L_521:
        /*0054*/ 	.word	0x00000008
.L_522:


//--------------------- .nv.info._ZN5flash44flash_bwd_dq_dk_dv_loop_seqk_parallel_kernelI23Flash_bwd_kernel_traitsILi32ELi128ELi128ELi8ELi4ELi4ELi4ELb1ELb0EN7cutlass10bfloat16_tE19Flash_kernel_traitsILi32ELi128ELi128ELi8ES3_EELb0ELb0ELb1ELb1ELb0ELb0ELb1EEEvNS_16Flash_bwd_paramsE --------------------------
	.section	.nv.info._ZN5flash44flash_bwd_dq_dk_dv_loop_seqk_parallel_kernelI23Flash_bwd_kernel_traitsILi32ELi128ELi128ELi8ELi4ELi4ELi4ELb1ELb0EN7cutlass10bfloat16_tE19Flash_kernel_traitsILi32ELi128ELi128ELi8ES3_EELb0ELb0ELb1ELb1ELb0ELb0ELb1EEEvNS_16Flash_bwd_paramsE,"",@"SHT_CUDA_INFO"
	.sectionflags	@""
	.align	4


	//----- nvinfo : EIATTR_CUDA_API_VERSION
	.align		4
        /*0000*/ 	.byte	0x04, 0x37
        /*0002*/ 	.short	(.L_524 - .L_523)
.L_523:
        /*0004*/ 	.word	0x00000082


	//----- nvinfo : EIATTR_KPARAM_INFO
	.align		4
.L_524:
        /*0008*/ 	.byte	0x04, 0x17
        /*000a*/ 	.short	(.L_526 - .L_525)
.L_525:
        /*000c*/ 	.word	0x00000000
        /*0010*/ 	.short	0x0000
        /*0012*/ 	.short	0x0000
        /*0014*/ 	.byte	0x00, 0xf0, 0x01, 0x0a


	//----- nvinfo : EIATTR_SPARSE_MMA_MASK
	.align		4
.L_526:
        /*0018*/ 	.byte	0x03, 0x50
        /*001a*/ 	.short	0x0000


	//----- nvinfo : EIATTR_MAXREG_COUNT
	.align		4
        /*001c*/ 	.byte	0x03, 0x1b
        /*001e*/ 	.short	0x00ff


	//----- nvinfo : EIATTR_NUM_BARRIERS
	.align		4
        /*0020*/ 	.byte	0x02, 0x4c
        /*0022*/ 	.byte	0x01
	.zero		1


	//----- nvinfo : EIATTR_ANNOTATIONS
	.align		4
        /*0024*/ 	.byte	0x04, 0x55
        /*0026*/ 	.short	(.L_528 - .L_527)


	//   ....[0]....
.L_527:
        /* <DEDUP_REMOVED lines=58> */


	//----- nvinfo : EIATTR_MERCURY_ISA_VERSION
	.align		4
.L_528:
        /*03b0*/ 	.byte	0x03, 0x5f
        /*03b2*/ 	.short	0x0101


	//----- nvinfo : EIATTR_VRC_CTA_INIT_COUNT
	.align		4
        /*03b4*/ 	.byte	0x02, 0x4a
	.zero		1
	.zero		1


	//----- nvinfo : EIATTR_EXIT_INSTR_OFFSETS
	.align		4
        /*03b8*/ 	.byte	0x04, 0x1c
        /*03ba*/ 	.short	(.L_530 - .L_529)


	//   ....[0]....
.L_529:
        /*03bc*/ 	.word	0x00000090


	//   ....[1]....
        /*03c0*/ 	.word	0x0000ac20


	//----- nvinfo : EIATTR_CRS_STACK_SIZE
	.align		4
.L_530:
        /*03c4*/ 	.byte	0x04, 0x1e
        /*03c6*/ 	.short	(.L_532 - .L_531)
.L_531:
        /*03c8*/ 	.word	0x00000000


	//----- nvinfo : EIATTR_CBANK_PARAM_SIZE
	.align		4
.L_532:
        /*03cc*/ 	.byte	0x03, 0x19
        /*03ce*/ 	.short	0x0280


	//----- nvinfo : EIATTR_PARAM_CBANK
	.align		4
        /*03d0*/ 	.byte	0x04, 0x0a
        /*03d2*/ 	.short	(.L_534 - .L_533)
	.align		4
.L_533:
        /*03d4*/ 	.word	index@(.nv.constant0._ZN5flash44flash_bwd_dq_dk_dv_loop_seqk_parallel_kernelI23Flash_bwd_kernel_traitsILi32ELi128ELi128ELi8ELi4ELi4ELi4ELb1ELb0EN7cutlass10bfloat16_tE19Flash_kernel_traitsILi32ELi128ELi128ELi8ES3_EELb0ELb0ELb1ELb1ELb0ELb0ELb1EEEvNS_16Flash_bwd_paramsE)
        /*03d8*/ 	.short	0x0380
        /*03da*/ 	.short	0x0280


	//----- nvinfo : EIATTR_SW_WAR
	.align		4
.L_534:
        /*03dc*/ 	.byte	0x04, 0x36
        /*03de*/ 	.short	(.L_536 - .L_535)
.L_535:
        /*03e0*/ 	.word	0x00000008
.L_536:


//--------------------- .nv.info._ZN5flash25flash_bwd_dot_do_o_kernelILb0E23Flash_bwd_kernel_traitsILi32ELi128ELi128ELi8ELi4ELi4ELi4ELb1ELb0EN7cutlass10bfloat16_tE19Flash_kernel_traitsILi32ELi128ELi128ELi8ES3_EEEEvNS_16Flash_bwd_paramsE --------------------------
	.section	.nv.info._ZN5flash25flash_bwd_dot_do_o_kernelILb0E23Flash_bwd_kernel_traitsILi32ELi128ELi128ELi8ELi4ELi4ELi4ELb1ELb0EN7cutlass10bfloat16_tE19Flash_kernel_traitsILi32ELi128ELi128ELi8ES3_EEEEvNS_16Flash_bwd_paramsE,"",@"SHT_CUDA_INFO"
	.sectionflags	@""
	.align	4


	//----- nvinfo : EIATTR_CUDA_API_VERSION
	.align		4
        /*0000*/ 	.byte	0x04, 0x37
        /*0002*/ 	.short	(.L_538 - .L_537)
.L_537:
        /*0004*/ 	.word	0x00000082


	//----- nvinfo : EIATTR_KPARAM_INFO
	.align		4
.L_538:
        /*0008*/ 	.byte	0x04, 0x17
        /*000a*/ 	.short	(.L_540 - .L_539)
.L_539:
        /*000c*/ 	.word	0x00000000
        /*0010*/ 	.short	0x0000
        /*0012*/ 	.short	0x0000
        /*0014*/ 	.byte	0x00, 0xf0, 0x01, 0x0a


	//----- nvinfo : EIATTR_SPARSE_MMA_MASK
	.align		4
.L_540:
        /*0018*/ 	.byte	0x03, 0x50
        /*001a*/ 	.short	0x0000


	//----- nvinfo : EIATTR_MAXREG_COUNT
	.align		4
        /*001c*/ 	.byte	0x03, 0x1b
        /*001e*/ 	.short	0x00ff


	//----- nvinfo : EIATTR_MERCURY_ISA_VERSION
	.align		4
        /*0020*/ 	.byte	0x03, 0x5f
        /*0022*/ 	.short	0x0101


	//----- nvinfo : EIATTR_COOP_GROUP_MASK_REGIDS
	.align		4
        /*0024*/ 	.byte	0x04, 0x29
        /*0026*/ 	.short	(.L_542 - .L_541)


	//   ....[0]....
.L_541:
        /*0028*/ 	.word	0xffffffff


	//   ....[1]....
        /*002c*/ 	.word	0xffffffff


	//   ....[2]....
        /*0030*/ 	.word	0xffffffff


	//   ....[3]....
        /*0034*/ 	.word	0xffffffff


	//----- nvinfo : EIATTR_COOP_GROUP_INSTR_OFFSETS
	.align		4
.L_542:
        /*0038*/ 	.byte	0x04, 0x28
        /*003a*/ 	.short	(.L_544 - .L_543)


	//   ....[0]....
.L_543:
        /*003c*/ 	.word	0x00000b00


	//   ....[1]....
        /*0040*/ 	.word	0x00000b20


	//   ....[2]....
        /*0044*/ 	.word	0x00000b40


	//   ....[3]....
        /*0048*/ 	.word	0x00000b60


	//----- nvinfo : EIATTR_VRC_CTA_INIT_COUNT
	.align		4
.L_544:
        /*004c*/ 	.byte	0x02, 0x4a
	.zero		1
	.zero		1


	//----- nvinfo : EIATTR_EXIT_INSTR_OFFSETS
	.align		4
        /*0050*/ 	.byte	0x04, 0x1c
        /*0052*/ 	.short	(.L_546 - .L_545)


	//   ....[0]....
.L_545:
        /*0054*/ 	.word	0x00000140


	//   ....[1]....
        /*0058*/ 	.word	0x00000c00


	//   ....[2]....
        /*005c*/ 	.word	0x00000c20


	//----- nvinfo : EIATTR_CBANK_PARAM_SIZE
	.align		4
.L_546:
        /*0060*/ 	.byte	0x03, 0x19
        /*0062*/ 	.short	0x0280


	//----- nvinfo : EIATTR_PARAM_CBANK
	.align		4
        /*0064*/ 	.byte	0x04, 0x0a
        /*0066*/ 	.short	(.L_548 - .L_547)
	.align		4
.L_547:
        /*0068*/ 	.word	index@(.nv.constant0._ZN5flash25flash_bwd_dot_do_o_kernelILb0E23Flash_bwd_kernel_traitsILi32ELi128ELi128ELi8ELi4ELi4ELi4ELb1ELb0EN7cutlass10bfloat16_tE19Flash_kernel_traitsILi32ELi128ELi128ELi8ES3_EEEEvNS_16Flash_bwd_paramsE)
        /*006c*/ 	.short	0x0380
        /*006e*/ 	.short	0x0280


	//----- nvinfo : EIATTR_SW_WAR
	.align		4
.L_548:
        /*0070*/ 	.byte	0x04, 0x36
        /*0072*/ 	.short	(.L_550 - .L_549)
.L_549:
        /*0074*/ 	.word	0x00000008
.L_550:


//--------------------- .nv.info._ZN5flash25flash_bwd_dot_do_o_kernelILb1E23Flash_bwd_kernel_traitsILi32ELi128ELi128ELi8ELi4ELi4ELi4ELb1ELb0EN7cutlass10bfloat16_tE19Flash_kernel_traitsILi32ELi128ELi128ELi8ES3_EEEEvNS_16Flash_bwd_paramsE --------------------------
	.section	.nv.info._ZN5flash25flash_bwd_dot_do_o_kernelILb1E23Flash_bwd_kernel_traitsILi32ELi128ELi128ELi8ELi4ELi4ELi4ELb1ELb0EN7cutlass10bfloat16_tE19Flash_kernel_traitsILi32ELi128ELi128ELi8ES3_EEEEvNS_16Flash_bwd_paramsE,"",@"SHT_CUDA_INFO"
	.sectionflags	@""
	.align	4


	//----- nvinfo : EIATTR_CUDA_API_VERSION
	.align		4
        /*0000*/ 	.byte	0x04, 0x37
        /*0002*/ 	.short	(.L_552 - .L_551)
.L_551:
        /*0004*/ 	.word	0x00000082


	//----- nvinfo : EIATTR_KPARAM_INFO
	.align		4
.L_552:
        /*0008*/ 	.byte	0x04, 0x17
        /*000a*/ 	.short	(.L_554 - .L_553)
.L_553:
        /*000c*/ 	.word	0x00000000
        /*0010*/ 	.short	0x0000
        /*0012*/ 	.short	0x0000
        /*0014*/ 	.byte	0x00, 0xf0, 0x01, 0x0a


	//----- nvinfo : EIATTR_SPARSE_MMA_MASK
	.align		4
.L_554:
        /*0018*/ 	.byte	0x03, 0x50
        /*001a*/ 	.short	0x0000


	//----- nvinfo : EIATTR_MAXREG_COUNT
	.align		4
        /*001c*/ 	.byte	0x03, 0x1b
        /*001e*/ 	.short	0x00ff


	//----- nvinfo : EIATTR_MERCURY_ISA_VERSION
	.align		4
        /*0020*/ 	.byte	0x03, 0x5f
        /*0022*/ 	.short	0x0101


	//----- nvinfo : EIATTR_COOP_GROUP_MASK_REGIDS
	.align		4
        /*0024*/ 	.byte	0x04, 0x29
        /*0026*/ 	.short	(.L_556 - .L_555)


	//   ....[0]....
.L_555:
        /*0028*/ 	.word	0xffffffff


	//   ....[1]....
        /*002c*/ 	.word	0xffffffff


	//   ....[2]....
        /*0030*/ 	.word	0xffffffff


	//   ....[3]....
        /*0034*/ 	.word	0xffffffff


	//----- nvinfo : EIATTR_COOP_GROUP_INSTR_OFFSETS
	.align		4
.L_556:
        /*0038*/ 	.byte	0x04, 0x28
        /*003a*/ 	.short	(.L_558 - .L_557)


	//   ....[0]....
.L_557:
        /*003c*/ 	.word	0x00000cf0


	//   ....[1]....
        /*0040*/ 	.word	0x00000d10


	//   ....[2]....
        /*0044*/ 	.word	0x00000e10


	//   ....[3]....
        /*0048*/ 	.word	0x00000e40


	//----- nvinfo : EIATTR_VRC_CTA_INIT_COUNT
	.align		4
.L_558:
        /*004c*/ 	.byte	0x02, 0x4a
	.zero		1
	.zero		1


	//----- nvinfo : EIATTR_EXIT_INSTR_OFFSETS
	.align		4
        /*0050*/ 	.byte	0x04, 0x1c
        /*0052*/ 	.short	(.L_560 - .L_559)


	//   ....[0]....
.L_559:
        /*0054*/ 	.word	0x00000140


	//   ....[1]....
        /*0058*/ 	.word	0x00000f70


	//----- nvinfo : EIATTR_CBANK_PARAM_SIZE
	.align		4
.L_560:
        /*005c*/ 	.byte	0x03, 0x19
        /*005e*/ 	.short	0x0280


	//----- nvinfo : EIATTR_PARAM_CBANK
	.align		4
        /*0060*/ 	.byte	0x04, 0x0a
        /*0062*/ 	.short	(.L_562 - .L_561)
	.align		4
.L_561:
        /*0064*/ 	.word	index@(.nv.constant0._ZN5flash25flash_bwd_dot_do_o_kernelILb1E23Flash_bwd_kernel_traitsILi32ELi128ELi128ELi8ELi4ELi4ELi4ELb1ELb0EN7cutlass10bfloat16_tE19Flash_kernel_traitsILi32ELi128ELi128ELi8ES3_EEEEvNS_16Flash_bwd_paramsE)
        /*0068*/ 	.short	0x0380
        /*006a*/ 	.short	0x0280


	//----- nvinfo : EIATTR_SW_WAR
	.align		4
.L_562:
        /*006c*/ 	.byte	0x04, 0x36
        /*006e*/ 	.short	(.L_564 - .L_563)
.L_563:
        /*0070*/ 	.word	0x00000008
.L_564:


//--------------------- .nv.info._ZN5flash27flash_bwd_convert_dq_kernelI23Flash_bwd_kernel_traitsILi32ELi128ELi128ELi8ELi4ELi4ELi4ELb0ELb0EN7cutlass10bfloat16_tE19Flash_kernel_traitsILi32ELi128ELi128ELi8ES3_EEEEvNS_16Flash_bwd_paramsEi --------------------------
	.section	.nv.info._ZN5flash27flash_bwd_convert_dq_kernelI23Flash_bwd_kernel_traitsILi32ELi128ELi128ELi8ELi4ELi4ELi4ELb0ELb0EN7cutlass10bfloat16_tE19Flash_kernel_traitsILi32ELi128ELi128ELi8ES3_EEEEvNS_16Flash_bwd_paramsEi,"",@"SHT_CUDA_INFO"
	.sectionflags	@""
	.align	4


	//----- nvinfo : EIATTR_CUDA_API_VERSION
	.align		4
        /*0000*/ 	.byte	0x04, 0x37
        /*0002*/ 	.short	(.L_566 - .L_565)
.L_565:
        /*0004*/ 	.word	0x00000082


	//----- nvinfo : EIATTR_KPARAM_INFO
	.align		4
.L_566:
        /*0008*/ 	.byte	0x04, 0x17
        /*000a*/ 	.short	(.L_568 - .L_567)
.L_567:
        /*000c*/ 	.word	0x00000000
        /*0010*/ 	.short	0x0001
        /*0012*/ 	.short	0x0280
        /*0014*/ 	.byte	0x00, 0xf0, 0x11, 0x00


	//----- nvinfo : EIATTR_KPARAM_INFO
	.align		4
.L_568:
        /*0018*/ 	.byte	0x04, 0x17
        /*001a*/ 	.short	(.L_570 - .L_569)
.L_569:
        /*001c*/ 	.word	0x00000000
        /*0020*/ 	.short	0x0000
        /*0022*/ 	.short	0x0000
        /*0024*/ 	.byte	0x00, 0xf0, 0x01, 0x0a


	//----- nvinfo : EIATTR_SPARSE_MMA_MASK
	.align		4
.L_570:
        /*0028*/ 	.byte	0x03, 0x50
        /*002a*/ 	.short	0x0000


	//----- nvinfo : EIATTR_MAXREG_COUNT
	.align		4
        /*002c*/ 	.byte	0x03, 0x1b
        /*002e*/ 	.short	0x00ff


	//----- nvinfo : EIATTR_NUM_BARRIERS
	.align		4
        /*0030*/ 	.byte	0x02, 0x4c
        /*0032*/ 	.byte	0x01
	.zero		1


	//----- nvinfo : EIATTR_MERCURY_ISA_VERSION
	.align		4
        /*0034*/ 	.byte	0x03, 0x5f
        /*0036*/ 	.short	0x0101


	//----- nvinfo : EIATTR_VRC_CTA_INIT_COUNT
	.align		4
        /*0038*/ 	.byte	0x02, 0x4a
	.zero		1
	.zero		1


	//----- nvinfo : EIATTR_EXIT_INSTR_OFFSETS
	.align		4
        /*003c*/ 	.byte	0x04, 0x1c
        /*003e*/ 	.short	(.L_572 - .L_571)


	//   ....[0]....
.L_571:
        /*0040*/ 	.word	0x00000190


	//   ....[1]....
        /*0044*/ 	.word	0x00001680


	//   ....[2]....
        /*0048*/ 	.word	0x00001750


	//----- nvinfo : EIATTR_CRS_STACK_SIZE
	.align		4
.L_572:
        /*004c*/ 	.byte	0x04, 0x1e
        /*004e*/ 	.short	(.L_574 - .L_573)
.L_573:
        /*0050*/ 	.word	0x00000000


	//----- nvinfo : EIATTR_CBANK_PARAM_SIZE
	.align		4
.L_574:
        /*0054*/ 	.byte	0x03, 0x19
        /*0056*/ 	.short	0x0284


	//----- nvinfo : EIATTR_PARAM_CBANK
	.align		4
        /*0058*/ 	.byte	0x04, 0x0a
        /*005a*/ 	.short	(.L_576 - .L_575)
	.align		4
.L_575:
        /*005c*/ 	.word	index@(.nv.constant0._ZN5flash27flash_bwd_convert_dq_kernelI23Flash_bwd_kernel_traitsILi32ELi128ELi128ELi8ELi4ELi4ELi4ELb0ELb0EN7cutlass10bfloat16_tE19Flash_kernel_traitsILi32ELi128ELi128ELi8ES3_EEEEvNS_16Flash_bwd_paramsEi)
        /*0060*/ 	.short	0x0380
        /*0062*/ 	.short	0x0284


	//----- nvinfo : EIATTR_SW_WAR
	.align		4
.L_576:
        /*0064*/ 	.byte	0x04, 0x36
        /*0066*/ 	.short	(.L_578 - .L_577)
.L_577:
        /*0068*/ 	.word	0x00000008
.L_578:


//--------------------- .nv.info._ZN5flash44flash_bwd_dq_dk_dv_loop_seqk_parallel_kernelI23Flash_bwd_kernel_traitsILi32ELi128ELi128ELi8ELi4ELi4ELi4ELb0ELb0EN7cutlass10bfloat16_tE19Flash_kernel_traitsILi32ELi128ELi128ELi8ES3_EELb1ELb0ELb0ELb0ELb0ELb1ELb0EEEvNS_16Flash_bwd_paramsE --------------------------
	.section	.nv.info._ZN5flash44flash_bwd_dq_dk_dv_loop_seqk_parallel_kernelI23Flash_bwd_kernel_traitsILi32ELi128ELi128ELi8ELi4ELi4ELi4ELb0ELb0EN7cutlass10bfloat16_tE19Flash_kernel_traitsILi32ELi128ELi128ELi8ES3_EELb1ELb0ELb0ELb0ELb0ELb1ELb0EEEvNS_16Flash_bwd_paramsE,"",@"SHT_CUDA_INFO"
	.sectionflags	@""
	.align	4


	//----- nvinfo : EIATTR_CUDA_API_VERSION
	.align		4
        /*0000*/ 	.byte	0x04, 0x37
        /*0002*/ 	.short	(.L_580 - .L_579)
.L_579:
        /*0004*/ 	.word	0x00000082


	//----- nvinfo : EIATTR_KPARAM_INFO
	.align		4
.L_580:
        /*0008*/ 	.byte	0x04, 0x17
        /*000a*/ 	.short	(.L_582 - .L_581)
.L_581:
        /*000c*/ 	.word	0x00000000
        /*0010*/ 	.short	0x0000
        /*0012*/ 	.short	0x0000
        /*0014*/ 	.byte	0x00, 0xf0, 0x01, 0x0a


	//----- nvinfo : EIATTR_SPARSE_MMA_MASK
	.align		4
.L_582:
        /*0018*/ 	.byte	0x03, 0x50
        /*001a*/ 	.short	0x0000


	//----- nvinfo : EIATTR_MAXREG_COUNT
	.align		4
        /*001c*/ 	.byte	0x03, 0x1b
        /*001e*/ 	.short	0x00ff


	//----- nvinfo : EIATTR_NUM_BARRIERS
	.align		4
        /*0020*/ 	.byte	0x02, 0x4c
        /*0022*/ 	.byte	0x01
	.zero		1


	//----- nvinfo : EIATTR_MERCURY_ISA_VERSION
	.align		4
        /*0024*/ 	.byte	0x03, 0x5f
        /*0026*/ 	.short	0x0101


	//----- nvinfo : EIATTR_VRC_CTA_INIT_COUNT
	.align		4
        /*0028*/ 	.byte	0x02, 0x4a
	.zero		1
	.zero		1


	//----- nvinfo : EIATTR_EXIT_INSTR_OFFSETS
	.align		4
        /*002c*/ 	.byte	0x04, 0x1c
        /*002e*/ 	.short	(.L_584 - .L_583)


	//   ....[0]....
.L_583:
        /*0030*/ 	.word	0x00000080


	//   ....[1]....
        /*0034*/ 	.word	0x000086e0


	//----- nvinfo : EIATTR_CRS_STACK_SIZE
	.align		4
.L_584:
        /*0038*/ 	.byte	0x04, 0x1e
        /*003a*/ 	.short	(.L_586 - .L_585)
.L_585:
        /*003c*/ 	.word	0x00000000


	//----- nvinfo : EIATTR_CBANK_PARAM_SIZE
	.align		4
.L_586:
        /*0040*/ 	.byte	0x03, 0x19
        /*0042*/ 	.short	0x0280


	//----- nvinfo : EIATTR_PARAM_CBANK
	.align		4
        /*0044*/ 	.byte	0x04, 0x0a
        /*0046*/ 	.short	(.L_588 - .L_587)
	.align		4
.L_587:
        /*0048*/ 	.word	index@(.nv.constant0._ZN5flash44flash_bwd_dq_dk_dv_loop_seqk_parallel_kernelI23Flash_bwd_kernel_traitsILi32ELi128ELi128ELi8ELi4ELi4ELi4ELb0ELb0EN7cutlass10bfloat16_tE19Flash_kernel_traitsILi32ELi128ELi128ELi8ES3_EELb1ELb0ELb0ELb0ELb0ELb1ELb0EEEvNS_16Flash_bwd_paramsE)
        /*004c*/ 	.short	0x0380
        /*004e*/ 	.short	0x0280


	//----- nvinfo : EIATTR_SW_WAR
	.align		4
.L_588:
        /*0050*/ 	.byte	0x04, 0x36
        /*0052*/ 	.short	(.L_590 - .L_589)
.L_589:
        /*0054*/ 	.word	0x00000008
.L_590:


//--------------------- .nv.info._ZN5flash44flash_bwd_dq_dk_dv_loop_seqk_parallel_kernelI23Flash_bwd_kernel_traitsILi32ELi128ELi128ELi8ELi4ELi4ELi4ELb0ELb0EN7cutlass10bfloat16_tE19Flash_kernel_traitsILi32ELi128ELi128ELi8ES3_EELb0ELb0ELb0ELb0ELb0ELb1ELb1EEEvNS_16Flash_bwd_paramsE --------------------------
	.section	.nv.info._ZN5flash44flash_bwd_dq_dk_dv_loop_seqk_parallel_kernelI23Flash_bwd_kernel_traitsILi32ELi128ELi128ELi8ELi4ELi4ELi4ELb0ELb0EN7cutlass10bfloat16_tE19Flash_kernel_traitsILi32ELi128ELi128ELi8ES3_EELb0ELb0ELb0ELb0ELb0ELb1ELb1EEEvNS_16Flash_bwd_paramsE,"",@"SHT_CUDA_INFO"
	.sectionflags	@""
	.align	4


	//----- nvinfo : EIATTR_CUDA_API_VERSION
	.align		4
        /*0000*/ 	.byte	0x04, 0x37
        /*0002*/ 	.short	(.L_592 - .L_591)
.L_591:
        /*0004*/ 	.word	0x00000082


	//----- nvinfo : EIATTR_KPARAM_INFO
	.align		4
.L_592:
        /*0008*/ 	.byte	0x04, 0x17
        /*000a*/ 	.short	(.L_594 - .L_593)
.L_593:
        /*000c*/ 	.word	0x00000000
        /*0010*/ 	.short	0x0000
        /*0012*/ 	.short	0x0000
        /*0014*/ 	.byte	0x00, 0xf0, 0x01, 0x0a


	//----- nvinfo : EIATTR_SPARSE_MMA_MASK
	.align		4
.L_594:
        /*0018*/ 	.byte	0x03, 0x50
        /*001a*/ 	.short	0x0000


	//----- nvinfo : EIATTR_MAXREG_COUNT
	.align		4
        /*001c*/ 	.byte	0x03, 0x1b
        /*001e*/ 	.short	0x00ff


	//----- nvinfo : EIATTR_NUM_BARRIERS
	.align		4
        /*0020*/ 	.byte	0x02, 0x4c
        /*0022*/ 	.byte	0x01
	.zero		1


	//----- nvinfo : EIATTR_ANNOTATIONS
	.align		4
        /*0024*/ 	.byte	0x04, 0x55
        /*0026*/ 	.short	(.L_596 - .L_595)


	//   ....[0]....
.L_595:
        /* <DEDUP_REMOVED lines=30> */


	//----- nvinfo : EIATTR_MERCURY_ISA_VERSION
	.align		4
.L_596:
        /*01f0*/ 	.byte	0x03, 0x5f
        /*01f2*/ 	.short	0x0101


	//----- nvinfo : EIATTR_VRC_CTA_INIT_COUNT
	.align		4
        /*01f4*/ 	.byte	0x02, 0x4a
	.zero		1
	.zero		1


	//----- nvinfo : EIATTR_EXIT_INSTR_OFFSETS
	.align		4
        /*01f8*/ 	.byte	0x04, 0x1c
        /*01fa*/ 	.short	(.L_598 - .L_597)


	//   ....[0]....
.L_597:
        /*01fc*/ 	.word	0x00000090


	//   ....[1]....
        /*0200*/ 	.word	0x000092b0


	//----- nvinfo : EIATTR_CRS_STACK_SIZE
	.align		4
.L_598:
        /*0204*/ 	.byte	0x04, 0x1e
        /*0206*/ 	.short	(.L_600 - .L_599)
.L_599:
        /*0208*/ 	.word	0x00000000


	//----- nvinfo : EIATTR_CBANK_PARAM_SIZE
	.align		4
.L_600:
        /*020c*/ 	.byte	0x03, 0x19
        /*020e*/ 	.short	0x0280


	//----- nvinfo : EIATTR_PARAM_CBANK
	.align		4
        /*0210*/ 	.byte	0x04, 0x0a
        /*0212*/ 	.short	(.L_602 - .L_601)
	.align		4
.L_601:
        /*0214*/ 	.word	index@(.nv.constant0._ZN5flash44flash_bwd_dq_dk_dv_loop_seqk_parallel_kernelI23Flash_bwd_kernel_traitsILi32ELi128ELi128ELi8ELi4ELi4ELi4ELb0ELb0EN7cutlass10bfloat16_tE19Flash_kernel_traitsILi32ELi128ELi128ELi8ES3_EELb0ELb0ELb0ELb0ELb0ELb1ELb1EEEvNS_16Flash_bwd_paramsE)
        /*0218*/ 	.short	0x0380
        /*021a*/ 	.short	0x0280


	//----- nvinfo : EIATTR_SW_WAR
	.align		4
.L_602:
        /*021c*/ 	.byte	0x04, 0x36
        /*021e*/ 	.short	(.L_604 - .L_603)
.L_603:
        /*0220*/ 	.word	0x00000008
.L_604:


//--------------------- .nv.info._ZN5flash44flash_bwd_dq_dk_dv_loop_seqk_parallel_kernelI23Flash_bwd_kernel_traitsILi32ELi128ELi128ELi8ELi4ELi4ELi4ELb0ELb0EN7cutlass10bfloat16_tE19Flash_kernel_traitsILi32ELi128ELi128ELi8ES3_EELb1ELb0ELb0ELb0ELb0ELb0ELb0EEEvNS_16Flash_bwd_paramsE --------------------------
	.section	.nv.info._ZN5flash44flash_bwd_dq_dk_dv_loop_seqk_parallel_kernelI23Flash_bwd_kernel_traitsILi32ELi128ELi128ELi8ELi4ELi4ELi4ELb0ELb0EN7cutlass10bfloat16_tE19Flash_kernel_traitsILi32ELi128ELi128ELi8ES3_EELb1ELb0ELb0ELb0ELb0ELb0ELb0EEEvNS_16Flash_bwd_paramsE,"",@"SHT_CUDA_INFO"
	.sectionflags	@""
	.align	4


	//----- nvinfo : EIATTR_CUDA_API_VERSION
	.align		4
        /*0000*/ 	.byte	0x04, 0x37
        /*0002*/ 	.short	(.L_606 - .L_605)
.L_605:
        /*0004*/ 	.word	0x00000082


	//----- nvinfo : EIATTR_KPARAM_INFO
	.align		4
.L_606:
        /*0008*/ 	.byte	0x04, 0x17
        /*000a*/ 	.short	(.L_608 - .L_607)
.L_607:
        /*000c*/ 	.word	0x00000000
        /*0010*/ 	.short	0x0000
        /*0012*/ 	.short	0x0000
        /*0014*/ 	.byte	0x00, 0xf0, 0x01, 0x0a


	//----- nvinfo : EIATTR_SPARSE_MMA_MASK
	.align		4
.L_608:
        /*0018*/ 	.byte	0x03, 0x50
        /*001a*/ 	.short	0x0000


	//----- nvinfo : EIATTR_MAXREG_COUNT
	.align		4
        /*001c*/ 	.byte	0x03, 0x1b
        /*001e*/ 	.short	0x00ff


	//----- nvinfo : EIATTR_NUM_BARRIERS
	.align		4
        /*0020*/ 	.byte	0x02, 0x4c
        /*0022*/ 	.byte	0x01
	.zero		1


	//----- nvinfo : EIATTR_MERCURY_ISA_VERSION
	.align		4
        /*0024*/ 	.byte	0x03, 0x5f
        /*0026*/ 	.short	0x0101


	//----- nvinfo : EIATTR_VRC_CTA_INIT_COUNT
	.align		4
        /*0028*/ 	.byte	0x02, 0x4a
	.zero		1
	.zero		1


	//----- nvinfo : EIATTR_EXIT_INSTR_OFFSETS
	.align		4
        /*002c*/ 	.byte	0x04, 0x1c
        /*002e*/ 	.short	(.L_610 - .L_609)


	//   ....[0]....
.L_609:
        /*0030*/ 	.word	0x00000080


	//   ....[1]....
        /*0034*/ 	.word	0x00008f10


	//----- nvinfo : EIATTR_CRS_STACK_SIZE
	.align		4
.L_610:
        /*0038*/ 	.byte	0x04, 0x1e
        /*003a*/ 	.short	(.L_612 - .L_611)
.L_611:
        /*003c*/ 	.word	0x00000000


	//----- nvinfo : EIATTR_CBANK_PARAM_SIZE
	.align		4
.L_612:
        /*0040*/ 	.byte	0x03, 0x19
        /*0042*/ 	.short	0x0280


	//----- nvinfo : EIATTR_PARAM_CBANK
	.align		4
        /*0044*/ 	.byte	0x04, 0x0a
        /*0046*/ 	.short	(.L_614 - .L_613)
	.align		4
.L_613:
        /*0048*/ 	.word	index@(.nv.constant0._ZN5flash44flash_bwd_dq_dk_dv_loop_seqk_parallel_kernelI23Flash_bwd_kernel_traitsILi32ELi128ELi128ELi8ELi4ELi4ELi4ELb0ELb0EN7cutlass10bfloat16_tE19Flash_kernel_traitsILi32ELi128ELi128ELi8ES3_EELb1ELb0ELb0ELb0ELb0ELb0ELb0EEEvNS_16Flash_bwd_paramsE)
        /*004c*/ 	.short	0x0380
        /*004e*/ 	.short	0x0280


	//----- nvinfo : EIATTR_SW_WAR
	.align		4
.L_614:
        /*0050*/ 	.byte	0x04, 0x36
        /*0052*/ 	.short	(.L_616 - .L_615)
.L_615:
        /*0054*/ 	.word	0x00000008
.L_616:


//--------------------- .nv.info._ZN5flash44flash_bwd_dq_dk_dv_loop_seqk_parallel_kernelI23Flash_bwd_kernel_traitsILi32ELi128ELi128ELi8ELi4ELi4ELi4ELb0ELb0EN7cutlass10bfloat16_tE19Flash_kernel_traitsILi32ELi128ELi128ELi8ES3_EELb0ELb0ELb0ELb0ELb0ELb0ELb1EEEvNS_16Flash_bwd_paramsE --------------------------
	.section	.nv.info._ZN5flash44flash_bwd_dq_dk_dv_loop_seqk_parallel_kernelI23Flash_bwd_kernel_traitsILi32ELi128ELi128ELi8ELi4ELi4ELi4ELb0ELb0EN7cutlass10bfloat16_tE19Flash_kernel_traitsILi32ELi128ELi128ELi8ES3_EELb0ELb0ELb0ELb0ELb0ELb0ELb1EEEvNS_16Flash_bwd_paramsE,"",@"SHT_CUDA_INFO"
	.sectionflags	@""
	.align	4


	//----- nvinfo : EIATTR_CUDA_API_VERSION
	.align		4
        /*0000*/ 	.byte	0x04, 0x37
        /*0002*/ 	.short	(.L_618 - .L_617)
.L_617:
        /*0004*/ 	.word	0x00000082


	//----- nvinfo : EIATTR_KPARAM_INFO
	.align		4
.L_618:
        /*0008*/ 	.byte	0x04, 0x17
        /*000a*/ 	.short	(.L_620 - .L_619)
.L_619:
        /*000c*/ 	.word	0x00000000
        /*0010*/ 	.short	0x0000
        /*0012*/ 	.short	0x0000
        /*0014*/ 	.byte	0x00, 0xf0, 0x01, 0x0a


	//----- nvinfo : EIATTR_SPARSE_MMA_MASK
	.align		4
.L_620:
        /*0018*/ 	.byte	0x03, 0x50
        /*001a*/ 	.short	0x0000


	//----- nvinfo : EIATTR_MAXREG_COUNT
	.align		4
        /*001c*/ 	.byte	0x03, 0x1b
        /*001e*/ 	.short	0x00ff


	//----- nvinfo : EIATTR_NUM_BARRIERS
	.align		4
        /*0020*/ 	.byte	0x02, 0x4c
        /*0022*/ 	.byte	0x01
	.zero		1


	//----- nvinfo : EIATTR_ANNOTATIONS
	.align		4
        /*0024*/ 	.byte	0x04, 0x55
        /*0026*/ 	.short	(.L_622 - .L_621)


	//   ....[0]....
.L_621:
        /* <DEDUP_REMOVED lines=31> */


	//----- nvinfo : EIATTR_MERCURY_ISA_VERSION
	.align		4
.L_622:
        /*0200*/ 	.byte	0x03, 0x5f
        /*0202*/ 	.short	0x0101


	//----- nvinfo : EIATTR_VRC_CTA_INIT_COUNT
	.align		4
        /*0204*/ 	.byte	0x02, 0x4a
	.zero		1
	.zero		1


	//----- nvinfo : EIATTR_EXIT_INSTR_OFFSETS
	.align		4
        /*0208*/ 	.byte	0x04, 0x1c
        /*020a*/ 	.short	(.L_624 - .L_623)


	//   ....[0]....
.L_623:
        /*020c*/ 	.word	0x00000090


	//   ....[1]....
        /*0210*/ 	.word	0x00009900


	//----- nvinfo : EIATTR_CRS_STACK_SIZE
	.align		4
.L_624:
        /*0214*/ 	.byte	0x04, 0x1e
        /*0216*/ 	.short	(.L_626 - .L_625)
.L_625:
        /*0218*/ 	.word	0x00000000


	//----- nvinfo : EIATTR_CBANK_PARAM_SIZE
	.align		4
.L_626:
        /*021c*/ 	.byte	0x03, 0x19
        /*021e*/ 	.short	0x0280


	//----- nvinfo : EIATTR_PARAM_CBANK
	.align		4
        /*0220*/ 	.byte	0x04, 0x0a
        /*0222*/ 	.short	(.L_628 - .L_627)
	.align		4
.L_627:
        /*0224*/ 	.word	index@(.nv.constant0._ZN5flash44flash_bwd_dq_dk_dv_loop_seqk_parallel_kernelI23Flash_bwd_kernel_traitsILi32ELi128ELi128ELi8ELi4ELi4ELi4ELb0ELb0EN7cutlass10bfloat16_tE19Flash_kernel_traitsILi32ELi128ELi128ELi8ES3_EELb0ELb0ELb0ELb0ELb0ELb0ELb1EEEvNS_16Flash_bwd_paramsE)
        /*0228*/ 	.short	0x0380
        /*022a*/ 	.short	0x0280


	//----- nvinfo : EIATTR_SW_WAR
	.align		4
.L_628:
        /*022c*/ 	.byte	0x04, 0x36
        /*022e*/ 	.short	(.L_630 - .L_629)
.L_629:
        /*0230*/ 	.word	0x00000008
.L_630:


//--------------------- .nv.info._ZN5flash44flash_bwd_dq_dk_dv_loop_seqk_parallel_kernelI23Flash_bwd_kernel_traitsILi32ELi128ELi128ELi8ELi4ELi4ELi4ELb0ELb0EN7cutlass10bfloat16_tE19Flash_kernel_traitsILi32ELi128ELi128ELi8ES3_EELb1ELb0ELb1ELb0ELb0ELb0ELb0EEEvNS_16Flash_bwd_paramsE --------------------------
	.section	.nv.info._ZN5flash44flash_bwd_dq_dk_dv_loop_seqk_parallel_kernelI23Flash_bwd_kernel_traitsILi32ELi128ELi128ELi8ELi4ELi4ELi4ELb0ELb0EN7cutlass10bfloat16_tE19Flash_kernel_traitsILi32ELi128ELi128ELi8ES3_EELb1ELb0ELb1ELb0ELb0ELb0ELb0EEEvNS_16Flash_bwd_paramsE,"",@"SHT_CUDA_INFO"
	.sectionflags	@""
	.align	4


	//----- nvinfo : EIATTR_CUDA_API_VERSION
	.align		4
        /*0000*/ 	.byte	0x04, 0x37
        /*0002*/ 	.short	(.L_632 - .L_631)
.L_631:
        /*0004*/ 	.word	0x00000082


	//----- nvinfo : EIATTR_KPARAM_INFO
	.align		4
.L_632:
        /*0008*/ 	.byte	0x04, 0x17
        /*000a*/ 	.short	(.L_634 - .L_633)
.L_633:
        /*000c*/ 	.word	0x00000000
        /*0010*/ 	.short	0x0000
        /*0012*/ 	.short	0x0000
        /*0014*/ 	.byte	0x00, 0xf0, 0x01, 0x0a


	//----- nvinfo : EIATTR_SPARSE_MMA_MASK
	.align		4
.L_634:
        /*0018*/ 	.byte	0x03, 0x50
        /*001a*/ 	.short	0x0000


	//----- nvinfo : EIATTR_MAXREG_COUNT
	.align		4
        /*001c*/ 	.byte	0x03, 0x1b
        /*001e*/ 	.short	0x00ff


	//----- nvinfo : EIATTR_NUM_BARRIERS
	.align		4
        /*0020*/ 	.byte	0x02, 0x4c
        /*0022*/ 	.byte	0x01
	.zero		1


	//----- nvinfo : EIATTR_MERCURY_ISA_VERSION
	.align		4
        /*0024*/ 	.byte	0x03, 0x5f
        /*0026*/ 	.short	0x0101


	//----- nvinfo : EIATTR_VRC_CTA_INIT_COUNT
	.align		4
        /*0028*/ 	.byte	0x02, 0x4a
	.zero		1
	.zero		1


	//----- nvinfo : EIATTR_EXIT_INSTR_OFFSETS
	.align		4
        /*002c*/ 	.byte	0x04, 0x1c
        /*002e*/ 	.short	(.L_636 - .L_635)


	//   ....[0]....
.L_635:
        /*0030*/ 	.word	0x00000080


	//   ....[1]....
        /*0034*/ 	.word	0x00009a50


	//----- nvinfo : EIATTR_CRS_STACK_SIZE
	.align		4
.L_636:
        /*0038*/ 	.byte	0x04, 0x1e
        /*003a*/ 	.short	(.L_638 - .L_637)
.L_637:
        /*003c*/ 	.word	0x00000000


	//----- nvinfo : EIATTR_CBANK_PARAM_SIZE
	.align		4
.L_638:
        /*0040*/ 	.byte	0x03, 0x19
        /*0042*/ 	.short	0x0280


	//----- nvinfo : EIATTR_PARAM_CBANK
	.align		4
        /*0044*/ 	.byte	0x04, 0x0a
        /*0046*/ 	.short	(.L_640 - .L_639)
	.align		4
.L_639:
        /*0048*/ 	.word	index@(.nv.constant0._ZN5flash44flash_bwd_dq_dk_dv_loop_seqk_parallel_kernelI23Flash_bwd_kernel_traitsILi32ELi128ELi128ELi8ELi4ELi4ELi4ELb0ELb0EN7cutlass10bfloat16_tE19Flash_kernel_traitsILi32ELi128ELi128ELi8ES3_EELb1ELb0ELb1ELb0ELb0ELb0ELb0EEEvNS_16Flash_bwd_paramsE)
        /*004c*/ 	.short	0x0380
        /*004e*/ 	.short	0x0280


	//----- nvinfo : EIATTR_SW_WAR
	.align		4
.L_640:
        /*0050*/ 	.byte	0x04, 0x36
        /*0052*/ 	.short	(.L_642 - .L_641)
.L_641:
        /*0054*/ 	.word	0x00000008
.L_642:


//--------------------- .nv.info._ZN5flash44flash_bwd_dq_dk_dv_loop_seqk_parallel_kernelI23Flash_bwd_kernel_traitsILi32ELi128ELi128ELi8ELi4ELi4ELi4ELb0ELb0EN7cutlass10bfloat16_tE19Flash_kernel_traitsILi32ELi128ELi128ELi8ES3_EELb0ELb0ELb1ELb0ELb0ELb0ELb1EEEvNS_16Flash_bwd_paramsE --------------------------
	.section	.nv.info._ZN5flash44flash_bwd_dq_dk_dv_loop_seqk_parallel_kernelI23Flash_bwd_kernel_traitsILi32ELi128ELi128ELi8ELi4ELi4ELi4ELb0ELb0EN7cutlass10bfloat16_tE19Flash_kernel_traitsILi32ELi128ELi128ELi8ES3_EELb0ELb0ELb1ELb0ELb0ELb0ELb1EEEvNS_16Flash_bwd_paramsE,"",@"SHT_CUDA_INFO"
	.sectionflags	@""
	.align	4


	//----- nvinfo : EIATTR_CUDA_API_VERSION
	.align		4
        /*0000*/ 	.byte	0x04, 0x37
        /*0002*/ 	.short	(.L_644 - .L_643)
.L_643:
        /*0004*/ 	.word	0x00000082


	//----- nvinfo : EIATTR_KPARAM_INFO
	.align		4
.L_644:
        /*0008*/ 	.byte	0x04, 0x17
        /*000a*/ 	.short	(.L_646 - .L_645)
.L_645:
        /*000c*/ 	.word	0x00000000
        /*0010*/ 	.short	0x0000
        /*0012*/ 	.short	0x0000
        /*0014*/ 	.byte	0x00, 0xf0, 0x01, 0x0a


	//----- nvinfo : EIATTR_SPARSE_MMA_MASK
	.align		4
.L_646:
        /*0018*/ 	.byte	0x03, 0x50
        /*001a*/ 	.short	0x0000


	//----- nvinfo : EIATTR_MAXREG_COUNT
	.align		4
        /*001c*/ 	.byte	0x03, 0x1b
        /*001e*/ 	.short	0x00ff


	//----- nvinfo : EIATTR_NUM_BARRIERS
	.align		4
        /*0020*/ 	.byte	0x02, 0x4c
        /*0022*/ 	.byte	0x01
	.zero		1


	//----- nvinfo : EIATTR_ANNOTATIONS
	.align		4
        /*0024*/ 	.byte	0x04, 0x55
        /*0026*/ 	.short	(.L_648 - .L_647)


	//   ....[0]....
.L_647:
        /* <DEDUP_REMOVED lines=16> */


	//----- nvinfo : EIATTR_MERCURY_ISA_VERSION
	.align		4
.L_648:
        /*0118*/ 	.byte	0x03, 0x5f
        /*011a*/ 	.short	0x0101


	//----- nvinfo : EIATTR_VRC_CTA_INIT_COUNT
	.align		4
        /*011c*/ 	.byte	0x02, 0x4a
	.zero		1
	.zero		1


	//----- nvinfo : EIATTR_EXIT_INSTR_OFFSETS
	.align		4
        /*0120*/ 	.byte	0x04, 0x1c
        /*0122*/ 	.short	(.L_650 - .L_649)


	//   ....[0]....
.L_649:
        /*0124*/ 	.word	0x00000090


	//   ....[1]....
        /*0128*/ 	.word	0x00009de0


	//----- nvinfo : EIATTR_CRS_STACK_SIZE
	.align		4
.L_650:
        /*012c*/ 	.byte	0x04, 0x1e
        /*012e*/ 	.short	(.L_652 - .L_651)
.L_651:
        /*0130*/ 	.word	0x00000000


	//----- nvinfo : EIATTR_CBANK_PARAM_SIZE
	.align		4
.L_652:
        /*0134*/ 	.byte	0x03, 0x19
        /*0136*/ 	.short	0x0280


	//----- nvinfo : EIATTR_PARAM_CBANK
	.align		4
        /*0138*/ 	.byte	0x04, 0x0a
        /*013a*/ 	.short	(.L_654 - .L_653)
	.align		4
.L_653:
        /*013c*/ 	.word	index@(.nv.constant0._ZN5flash44flash_bwd_dq_dk_dv_loop_seqk_parallel_kernelI23Flash_bwd_kernel_traitsILi32ELi128ELi128ELi8ELi4ELi4ELi4ELb0ELb0EN7cutlass10bfloat16_tE19Flash_kernel_traitsILi32ELi128ELi128ELi8ES3_EELb0ELb0ELb1ELb0ELb0ELb0ELb1EEEvNS_16Flash_bwd_paramsE)
        /*0140*/ 	.short	0x0380
        /*0142*/ 	.short	0x0280


	//----- nvinfo : EIATTR_SW_WAR
	.align		4
.L_654:
        /*0144*/ 	.byte	0x04, 0x36
        /*0146*/ 	.short	(.L_656 - .L_655)
.L_655:
        /*0148*/ 	.word	0x00000008
.L_656:


//--------------------- .nv.info._ZN5flash44flash_bwd_dq_dk_dv_loop_seqk_parallel_kernelI23Flash_bwd_kernel_traitsILi32ELi128ELi128ELi8ELi4ELi4ELi4ELb0ELb0EN7cutlass10bfloat16_tE19Flash_kernel_traitsILi32ELi128ELi128ELi8ES3_EELb1ELb0ELb0ELb0ELb1ELb1ELb0EEEvNS_16Flash_bwd_paramsE --------------------------
	.section	.nv.info._ZN5flash44flash_bwd_dq_dk_dv_loop_seqk_parallel_kernelI23Flash_bwd_kernel_traitsILi32ELi128ELi128ELi8ELi4ELi4ELi4ELb0ELb0EN7cutlass10bfloat16_tE19Flash_kernel_traitsILi32ELi128ELi128ELi8ES3_EELb1ELb0ELb0ELb0ELb1ELb1ELb0EEEvNS_16Flash_bwd_paramsE,"",@"SHT_CUDA_INFO"
	.sectionflags	@""
	.align	4


	//----- nvinfo : EIATTR_CUDA_API_VERSION
	.align		4
        /*0000*/ 	.byte	0x04, 0x37
        /*0002*/ 	.short	(.L_658 - .L_657)
.L_657:
        /*0004*/ 	.word	0x00000082


	//----- nvinfo : EIATTR_KPARAM_INFO
	.align		4
.L_658:
        /*0008*/ 	.byte	0x04, 0x17
        /*000a*/ 	.short	(.L_660 - .L_659)
.L_659:
        /*000c*/ 	.word	0x00000000
        /*0010*/ 	.short	0x0000
        /*0012*/ 	.short	0x0000
        /*0014*/ 	.byte	0x00, 0xf0, 0x01, 0x0a


	//----- nvinfo : EIATTR_SPARSE_MMA_MASK
	.align		4
.L_660:
        /*0018*/ 	.byte	0x03, 0x50
        /*001a*/ 	.short	0x0000


	//----- nvinfo : EIATTR_MAXREG_COUNT
	.align		4
        /*001c*/ 	.byte	0x03, 0x1b
        /*001e*/ 	.short	0x00ff


	//----- nvinfo : EIATTR_NUM_BARRIERS
	.align		4
        /*0020*/ 	.byte	0x02, 0x4c
        /*0022*/ 	.byte	0x01
	.zero		1


	//----- nvinfo : EIATTR_MERCURY_ISA_VERSION
	.align		4
        /*0024*/ 	.byte	0x03, 0x5f
        /*0026*/ 	.short	0x0101


	//----- nvinfo : EIATTR_VRC_CTA_INIT_COUNT
	.align		4
        /*0028*/ 	.byte	0x02, 0x4a
	.zero		1
	.zero		1


	//----- nvinfo : EIATTR_EXIT_INSTR_OFFSETS
	.align		4
        /*002c*/ 	.byte	0x04, 0x1c
        /*002e*/ 	.short	(.L_662 - .L_661)


	//   ....[0]....
.L_661:
        /*0030*/ 	.word	0x00000080


	//   ....[1]....
        /*0034*/ 	.word	0x00006df0


	//----- nvinfo : EIATTR_CBANK_PARAM_SIZE
	.align		4
.L_662:
        /*0038*/ 	.byte	0x03, 0x19
        /*003a*/ 	.short	0x0280


	//----- nvinfo : EIATTR_PARAM_CBANK
	.align		4
        /*003c*/ 	.byte	0x04, 0x0a
        /*003e*/ 	.short	(.L_664 - .L_663)
	.align		4
.L_663:
        /*0040*/ 	.word	index@(.nv.constant0._ZN5flash44flash_bwd_dq_dk_dv_loop_seqk_parallel_kernelI23Flash_bwd_kernel_traitsILi32ELi128ELi128ELi8ELi4ELi4ELi4ELb0ELb0EN7cutlass10bfloat16_tE19Flash_kernel_traitsILi32ELi128ELi128ELi8ES3_EELb1ELb0ELb0ELb0ELb1ELb1ELb0EEEvNS_16Flash_bwd_paramsE)
        /*0044*/ 	.short	0x0380
        /*0046*/ 	.short	0x0280


	//----- nvinfo : EIATTR_SW_WAR
	.align		4
.L_664:
        /*0048*/ 	.byte	0x04, 0x36
        /*004a*/ 	.short	(.L_666 - .L_665)
.L_665:
        /*004c*/ 	.word	0x00000008
.L_666:


//--------------------- .nv.info._ZN5flash44flash_bwd_dq_dk_dv_loop_seqk_parallel_kernelI23Flash_bwd_kernel_traitsILi32ELi128ELi128ELi8ELi4ELi4ELi4ELb0ELb0EN7cutlass10bfloat16_tE19Flash_kernel_traitsILi32ELi128ELi128ELi8ES3_EELb0ELb0ELb0ELb0ELb1ELb1ELb1EEEvNS_16Flash_bwd_paramsE --------------------------
	.section	.nv.info._ZN5flash44flash_bwd_dq_dk_dv_loop_seqk_parallel_kernelI23Flash_bwd_kernel_traitsILi32ELi128ELi128ELi8ELi4ELi4ELi4ELb0ELb0EN7cutlass10bfloat16_tE19Flash_kernel_traitsILi32ELi128ELi128ELi8ES3_EELb0ELb0ELb0ELb0ELb1ELb1ELb1EEEvNS_16Flash_bwd_paramsE,"",@"SHT_CUDA_INFO"
	.sectionflags	@""
	.align	4


	//----- nvinfo : EIATTR_CUDA_API_VERSION
	.align		4
        /*0000*/ 	.byte	0x04, 0x37
        /*0002*/ 	.short	(.L_668 - .L_667)
.L_667:
        /*0004*/ 	.word	0x00000082


	//----- nvinfo : EIATTR_KPARAM_INFO
	.align		4
.L_668:
        /*0008*/ 	.byte	0x04, 0x17
        /*000a*/ 	.short	(.L_670 - .L_669)
.L_669:
        /*000c*/ 	.word	0x00000000
        /*0010*/ 	.short	0x0000
        /*0012*/ 	.short	0x0000
        /*0014*/ 	.byte	0x00, 0xf0, 0x01, 0x0a


	//----- nvinfo : EIATTR_SPARSE_MMA_MASK
	.align		4
.L_670:
        /*0018*/ 	.byte	0x03, 0x50
        /*001a*/ 	.short	0x0000


	//----- nvinfo : EIATTR_MAXREG_COUNT
	.align		4
        /*001c*/ 	.byte	0x03, 0x1b
        /*001e*/ 	.short	0x00ff


	//----- nvinfo : EIATTR_NUM_BARRIERS
	.align		4
        /*0020*/ 	.byte	0x02, 0x4c
        /*0022*/ 	.byte	0x01
	.zero		1


	//----- nvinfo : EIATTR_ANNOTATIONS
	.align		4
        /*0024*/ 	.byte	0x04, 0x55
        /*0026*/ 	.short	(.L_672 - .L_671)


	//   ....[0]....
.L_671:
        /* <DEDUP_REMOVED lines=32> */


	//----- nvinfo : EIATTR_MERCURY_ISA_VERSION
	.align		4
.L_672:
        /*0218*/ 	.byte	0x03, 0x5f
        /*021a*/ 	.short	0x0101


	//----- nvinfo : EIATTR_VRC_CTA_INIT_COUNT
	.align		4
        /*021c*/ 	.byte	0x02, 0x4a
	.zero		1
	.zero		1


	//----- nvinfo : EIATTR_EXIT_INSTR_OFFSETS
	.align		4
        /*0220*/ 	.byte	0x04, 0x1c
        /*0222*/ 	.short	(.L_674 - .L_673)


	//   ....[0]....
.L_673:
        /*0224*/ 	.word	0x00000090


	//   ....[1]....
        /*0228*/ 	.word	0x00006e70


	//----- nvinfo : EIATTR_CBANK_PARAM_SIZE
	.align		4
.L_674:
        /*022c*/ 	.byte	0x03, 0x19
        /*022e*/ 	.short	0x0280


	//----- nvinfo : EIATTR_PARAM_CBANK
	.align		4
        /*0230*/ 	.byte	0x04, 0x0a
        /*0232*/ 	.short	(.L_676 - .L_675)
	.align		4
.L_675:
        /*0234*/ 	.word	index@(.nv.constant0._ZN5flash44flash_bwd_dq_dk_dv_loop_seqk_parallel_kernelI23Flash_bwd_kernel_traitsILi32ELi128ELi128ELi8ELi4ELi4ELi4ELb0ELb0EN7cutlass10bfloat16_tE19Flash_kernel_traitsILi32ELi128ELi128ELi8ES3_EELb0ELb0ELb0ELb0ELb1ELb1ELb1EEEvNS_16Flash_bwd_paramsE)
        /*0238*/ 	.short	0x0380
        /*023a*/ 	.short	0x0280


	//----- nvinfo : EIATTR_SW_WAR
	.align		4
.L_676:
        /*023c*/ 	.byte	0x04, 0x36
        /*023e*/ 	.short	(.L_678 - .L_677)
.L_677:
        /*0240*/ 	.word	0x00000008
.L_678:


//--------------------- .nv.info._ZN5flash44flash_bwd_dq_dk_dv_loop_seqk_parallel_kernelI23Flash_bwd_kernel_traitsILi32ELi128ELi128ELi8ELi4ELi4ELi4ELb0ELb0EN7cutlass10bfloat16_tE19Flash_kernel_traitsILi32ELi128ELi128ELi8ES3_EELb1ELb0ELb0ELb1ELb0ELb0ELb0EEEvNS_16Flash_bwd_paramsE --------------------------
	.section	.nv.info._ZN5flash44flash_bwd_dq_dk_dv_loop_seqk_parallel_kernelI23Flash_bwd_kernel_traitsILi32ELi128ELi128ELi8ELi4ELi4ELi4ELb0ELb0EN7cutlass10bfloat16_tE19Flash_kernel_traitsILi32ELi128ELi128ELi8ES3_EELb1ELb0ELb0ELb1ELb0ELb0ELb0EEEvNS_16Flash_bwd_paramsE,"",@"SHT_CUDA_INFO"
	.sectionflags	@""
	.align	4


	//----- nvinfo : EIATTR_CUDA_API_VERSION
	.align		4
        /*0000*/ 	.byte	0x04, 0x37
        /*0002*/ 	.short	(.L_680 - .L_679)
.L_679:
        /*0004*/ 	.word	0x00000082


	//----- nvinfo : EIATTR_KPARAM_INFO
	.align		4
.L_680:
        /*0008*/ 	.byte	0x04, 0x17
        /*000a*/ 	.short	(.L_682 - .L_681)
.L_681:
        /*000c*/ 	.word	0x00000000
        /*0010*/ 	.short	0x0000
        /*0012*/ 	.short	0x0000
        /*0014*/ 	.byte	0x00, 0xf0, 0x01, 0x0a


	//----- nvinfo : EIATTR_SPARSE_MMA_MASK
	.align		4
.L_682:
        /*0018*/ 	.byte	0x03, 0x50
        /*001a*/ 	.short	0x0000


	//----- nvinfo : EIATTR_MAXREG_COUNT
	.align		4
        /*001c*/ 	.byte	0x03, 0x1b
        /*001e*/ 	.short	0x00ff


	//----- nvinfo : EIATTR_NUM_BARRIERS
	.align		4
        /*0020*/ 	.byte	0x02, 0x4c
        /*0022*/ 	.byte	0x01
	.zero		1


	//----- nvinfo : EIATTR_MERCURY_ISA_VERSION
	.align		4
        /*0024*/ 	.byte	0x03, 0x5f
        /*0026*/ 	.short	0x0101


	//----- nvinfo : EIATTR_VRC_CTA_INIT_COUNT
	.align		4
        /*0028*/ 	.byte	0x02, 0x4a
	.zero		1
	.zero		1


	//----- nvinfo : EIATTR_EXIT_INSTR_OFFSETS
	.align		4
        /*002c*/ 	.byte	0x04, 0x1c
        /*002e*/ 	.short	(.L_684 - .L_683)


	//   ....[0]....
.L_683:
        /*0030*/ 	.word	0x00000080


	//   ....[1]....
        /*0034*/ 	.word	0x00009990


	//----- nvinfo : EIATTR_CRS_STACK_SIZE
	.align		4
.L_684:
        /*0038*/ 	.byte	0x04, 0x1e
        /*003a*/ 	.short	(.L_686 - .L_685)
.L_685:
        /*003c*/ 	.word	0x00000000


	//----- nvinfo : EIATTR_CBANK_PARAM_SIZE
	.align		4
.L_686:
        /*0040*/ 	.byte	0x03, 0x19
        /*0042*/ 	.short	0x0280


	//----- nvinfo : EIATTR_PARAM_CBANK
	.align		4
        /*0044*/ 	.byte	0x04, 0x0a
        /*0046*/ 	.short	(.L_688 - .L_687)
	.align		4
.L_687:
        /*0048*/ 	.word	index@(.nv.constant0._ZN5flash44flash_bwd_dq_dk_dv_loop_seqk_parallel_kernelI23Flash_bwd_kernel_traitsILi32ELi128ELi128ELi8ELi4ELi4ELi4ELb0ELb0EN7cutlass10bfloat16_tE19Flash_kernel_traitsILi32ELi128ELi128ELi8ES3_EELb1ELb0ELb0ELb1ELb0ELb0ELb0EEEvNS_16Flash_bwd_paramsE)
        /*004c*/ 	.short	0x0380
        /*004e*/ 	.short	0x0280


	//----- nvinfo : EIATTR_SW_WAR
	.align		4
.L_688:
        /*0050*/ 	.byte	0x04, 0x36
        /*0052*/ 	.short	(.L_690 - .L_689)
.L_689:
        /*0054*/ 	.word	0x00000008
.L_690:


//--------------------- .nv.info._ZN5flash44flash_bwd_dq_dk_dv_loop_seqk_parallel_kernelI23Flash_bwd_kernel_traitsILi32ELi128ELi128ELi8ELi4ELi4ELi4ELb0ELb0EN7cutlass10bfloat16_tE19Flash_kernel_traitsILi32ELi128ELi128ELi8ES3_EELb0ELb0ELb0ELb1ELb0ELb0ELb1EEEvNS_16Flash_bwd_paramsE --------------------------
	.section	.nv.info._ZN5flash44flash_bwd_dq_dk_dv_loop_seqk_parallel_kernelI23Flash_bwd_kernel_traitsILi32ELi128ELi128ELi8ELi4ELi4ELi4ELb0ELb0EN7cutlass10bfloat16_tE19Flash_kernel_traitsILi32ELi128ELi128ELi8ES3_EELb0ELb0ELb0ELb1ELb0ELb0ELb1EEEvNS_16Flash_bwd_paramsE,"",@"SHT_CUDA_INFO"
	.sectionflags	@""
	.align	4


	//----- nvinfo : EIATTR_CUDA_API_VERSION
	.align		4
        /*0000*/ 	.byte	0x04, 0x37
        /*0002*/ 	.short	(.L_692 - .L_691)
.L_691:
        /*0004*/ 	.word	0x00000082


	//----- nvinfo : EIATTR_KPARAM_INFO
	.align		4
.L_692:
        /*0008*/ 	.byte	0x04, 0x17
        /*000a*/ 	.short	(.L_694 - .L_693)
.L_693:
        /*000c*/ 	.word	0x00000000
        /*0010*/ 	.short	0x0000
        /*0012*/ 	.short	0x0000
        /*0014*/ 	.byte	0x00, 0xf0, 0x01, 0x0a


	//----- nvinfo : EIATTR_SPARSE_MMA_MASK
	.align		4
.L_694:
        /*0018*/ 	.byte	0x03, 0x50
        /*001a*/ 	.short	0x0000


	//----- nvinfo : EIATTR_MAXREG_COUNT
	.align		4
        /*001c*/ 	.byte	0x03, 0x1b
        /*001e*/ 	.short	0x00ff


	//----- nvinfo : EIATTR_NUM_BARRIERS
	.align		4
        /*0020*/ 	.byte	0x02, 0x4c
        /*0022*/ 	.byte	0x01
	.zero		1


	//----- nvinfo : EIATTR_ANNOTATIONS
	.align		4
        /*0024*/ 	.byte	0x04, 0x55
        /*0026*/ 	.short	(.L_696 - .L_695)


	//   ....[0]....
.L_695:
        /* <DEDUP_REMOVED lines=28> */


	//----- nvinfo : EIATTR_MERCURY_ISA_VERSION
	.align		4
.L_696:
        /*01d8*/ 	.byte	0x03, 0x5f
        /*01da*/ 	.short	0x0101


	//----- nvinfo : EIATTR_VRC_CTA_INIT_COUNT
	.align		4
        /*01dc*/ 	.byte	0x02, 0x4a
	.zero		1
	.zero		1


	//----- nvinfo : EIATTR_EXIT_INSTR_OFFSETS
	.align		4
        /*01e0*/ 	.byte	0x04, 0x1c
        /*01e2*/ 	.short	(.L_698 - .L_697)


	//   ....[0]....
.L_697:
        /*01e4*/ 	.word	0x00000090


	//   ....[1]....
        /*01e8*/ 	.word	0x0000a1d0


	//----- nvinfo : EIATTR_CRS_STACK_SIZE
	.align		4
.L_698:
        /*01ec*/ 	.byte	0x04, 0x1e
        /*01ee*/ 	.short	(.L_700 - .L_699)
.L_699:
        /*01f0*/ 	.word	0x00000000


	//----- nvinfo : EIATTR_CBANK_PARAM_SIZE
	.align		4
.L_700:
        /*01f4*/ 	.byte	0x03, 0x19
        /*01f6*/ 	.short	0x0280


	//----- nvinfo : EIATTR_PARAM_CBANK
	.align		4
        /*01f8*/ 	.byte	0x04, 0x0a
        /*01fa*/ 	.short	(.L_702 - .L_701)
	.align		4
.L_701:
        /*01fc*/ 	.word	index@(.nv.constant0._ZN5flash44flash_bwd_dq_dk_dv_loop_seqk_parallel_kernelI23Flash_bwd_kernel_traitsILi32ELi128ELi128ELi8ELi4ELi4ELi4ELb0ELb0EN7cutlass10bfloat16_tE19Flash_kernel_traitsILi32ELi128ELi128ELi8ES3_EELb0ELb0ELb0ELb1ELb0ELb0ELb1EEEvNS_16Flash_bwd_paramsE)
        /*0200*/ 	.short	0x0380
        /*0202*/ 	.short	0x0280


	//----- nvinfo : EIATTR_SW_WAR
	.align		4
.L_702:
        /*0204*/ 	.byte	0x04, 0x36
        /*0206*/ 	.short	(.L_704 - .L_703)
.L_703:
        /*0208*/ 	.word	0x00000008
.L_704:


//--------------------- .nv.info._ZN5flash44flash_bwd_dq_dk_dv_loop_seqk_parallel_kernelI23Flash_bwd_kernel_traitsILi32ELi128ELi128ELi8ELi4ELi4ELi4ELb0ELb0EN7cutlass10bfloat16_tE19Flash_kernel_traitsILi32ELi128ELi128ELi8ES3_EELb1ELb0ELb1ELb0ELb0ELb1ELb0EEEvNS_16Flash_bwd_paramsE --------------------------
	.section	.nv.info._ZN5flash44flash_bwd_dq_dk_dv_loop_seqk_parallel_kernelI23Flash_bwd_kernel_traitsILi32ELi128ELi128ELi8ELi4ELi4ELi4ELb0ELb0EN7cutlass10bfloat16_tE19Flash_kernel_traitsILi32ELi128ELi128ELi8ES3_EELb1ELb0ELb1ELb0ELb0ELb1ELb0EEEvNS_16Flash_bwd_paramsE,"",@"SHT_CUDA_INFO"
	.sectionflags	@""
	.align	4


	//----- nvinfo : EIATTR_CUDA_API_VERSION
	.align		4
        /*0000*/ 	.byte	0x04, 0x37
        /*0002*/ 	.short	(.L_706 - .L_705)
.L_705:
        /*0004*/ 	.word	0x00000082


	//----- nvinfo : EIATTR_KPARAM_INFO
	.align		4
.L_706:
        /*0008*/ 	.byte	0x04, 0x17
        /*000a*/ 	.short	(.L_708 - .L_707)
.L_707:
        /*000c*/ 	.word	0x00000000
        /*0010*/ 	.short	0x0000
        /*0012*/ 	.short	0x0000
        /*0014*/ 	.byte	0x00, 0xf0, 0x01, 0x0a


	//----- nvinfo : EIATTR_SPARSE_MMA_MASK
	.align		4
.L_708:
        /*0018*/ 	.byte	0x03, 0x50
        /*001a*/ 	.short	0x0000


	//----- nvinfo : EIATTR_MAXREG_COUNT
	.align		4
        /*001c*/ 	.byte	0x03, 0x1b
        /*001e*/ 	.short	0x00ff


	//----- nvinfo : EIATTR_NUM_BARRIERS
	.align		4
        /*0020*/ 	.byte	0x02, 0x4c
        /*0022*/ 	.byte	0x01
	.zero		1


	//----- nvinfo : EIATTR_MERCURY_ISA_VERSION
	.align		4
        /*0024*/ 	.byte	0x03, 0x5f
        /*0026*/ 	.short	0x0101


	//----- nvinfo : EIATTR_VRC_CTA_INIT_COUNT
	.align		4
        /*0028*/ 	.byte	0x02, 0x4a
	.zero		1
	.zero		1


	//----- nvinfo : EIATTR_EXIT_INSTR_OFFSETS
	.align		4
        /*002c*/ 	.byte	0x04, 0x1c
        /*002e*/ 	.short	(.L_710 - .L_709)


	//   ....[0]....
.L_709:
        /*0030*/ 	.word	0x00000080


	//   ....[1]....
        /*0034*/ 	.word	0x00009430


	//----- nvinfo : EIATTR_CRS_STACK_SIZE
	.align		4
.L_710:
        /*0038*/ 	.byte	0x04, 0x1e
        /*003a*/ 	.short	(.L_712 - .L_711)
.L_711:
        /*003c*/ 	.word	0x00000000


	//----- nvinfo : EIATTR_CBANK_PARAM_SIZE
	.align		4
.L_712:
        /*0040*/ 	.byte	0x03, 0x19
        /*0042*/ 	.short	0x0280


	//----- nvinfo : EIATTR_PARAM_CBANK
	.align		4
        /*0044*/ 	.byte	0x04, 0x0a
        /*0046*/ 	.short	(.L_714 - .L_713)
	.align		4
.L_713:
        /*0048*/ 	.word	index@(.nv.constant0._ZN5flash44flash_bwd_dq_dk_dv_loop_seqk_parallel_kernelI23Flash_bwd_kernel_traitsILi32ELi128ELi128ELi8ELi4ELi4ELi4ELb0ELb0EN7cutlass10bfloat16_tE19Flash_kernel_traitsILi32ELi128ELi128ELi8ES3_EELb1ELb0ELb1ELb0ELb0ELb1ELb0EEEvNS_16Flash_bwd_paramsE)
        /*004c*/ 	.short	0x0380
        /*004e*/ 	.short	0x0280


	//----- nvinfo : EIATTR_SW_WAR
	.align		4
.L_714:
        /*0050*/ 	.byte	0x04, 0x36
        /*0052*/ 	.short	(.L_716 - .L_715)
.L_715:
        /*0054*/ 	.word	0x00000008
.L_716:


//--------------------- .nv.info._ZN5flash44flash_bwd_dq_dk_dv_loop_seqk_parallel_kernelI23Flash_bwd_kernel_traitsILi32ELi128ELi128ELi8ELi4ELi4ELi4ELb0ELb0EN7cutlass10bfloat16_tE19Flash_kernel_traitsILi32ELi128ELi128ELi8ES3_EELb0ELb0ELb1ELb0ELb0ELb1ELb1EEEvNS_16Flash_bwd_paramsE --------------------------
	.section	.nv.info._ZN5flash44flash_bwd_dq_dk_dv_loop_seqk_parallel_kernelI23Flash_bwd_kernel_traitsILi32ELi128ELi128ELi8ELi4ELi4ELi4ELb0ELb0EN7cutlass10bfloat16_tE19Flash_kernel_traitsILi32ELi128ELi128ELi8ES3_EELb0ELb0ELb1ELb0ELb0ELb1ELb1EEEvNS_16Flash_bwd_paramsE,"",@"SHT_CUDA_INFO"
	.sectionflags	@""
	.align	4


	//----- nvinfo : EIATTR_CUDA_API_VERSION
	.align		4
        /*0000*/ 	.byte	0x04, 0x37
        /*0002*/ 	.short	(.L_718 - .L_717)
.L_717:
        /*0004*/ 	.word	0x00000082


	//----- nvinfo : EIATTR_KPARAM_INFO
	.align		4
.L_718:
        /*0008*/ 	.byte	0x04, 0x17
        /*000a*/ 	.short	(.L_720 - .L_719)
.L_719:
        /*000c*/ 	.word	0x00000000
        /*0010*/ 	.short	0x0000
        /*0012*/ 	.short	0x0000
        /*0014*/ 	.byte	0x00, 0xf0, 0x01, 0x0a


	//----- nvinfo : EIATTR_SPARSE_MMA_MASK
	.align		4
.L_720:
        /*0018*/ 	.byte	0x03, 0x50
        /*001a*/ 	.short	0x0000


	//----- nvinfo : EIATTR_MAXREG_COUNT
	.align		4
        /*001c*/ 	.byte	0x03, 0x1b
        /*001e*/ 	.short	0x00ff


	//----- nvinfo : EIATTR_NUM_BARRIERS
	.align		4
        /*0020*/ 	.byte	0x02, 0x4c
        /*0022*/ 	.byte	0x01
	.zero		1


	//----- nvinfo : EIATTR_ANNOTATIONS
	.align		4
        /*0024*/ 	.byte	0x04, 0x55
        /*0026*/ 	.short	(.L_722 - .L_721)


	//   ....[0]....
.L_721:
        /* <DEDUP_REMOVED lines=15> */


	//----- nvinfo : EIATTR_MERCURY_ISA_VERSION
	.align		4
.L_722:
        /*0108*/ 	.byte	0x03, 0x5f
        /*010a*/ 	.short	0x0101


	//----- nvinfo : EIATTR_VRC_CTA_INIT_COUNT
	.align		4
        /*010c*/ 	.byte	0x02, 0x4a
	.zero		1
	.zero		1


	//----- nvinfo : EIATTR_EXIT_INSTR_OFFSETS
	.align		4
        /*0110*/ 	.byte	0x04, 0x1c
        /*0112*/ 	.short	(.L_724 - .L_723)


	//   ....[0]....
.L_723:
        /*0114*/ 	.word	0x00000090


	//   ....[1]....
        /*0118*/ 	.word	0x000097b0


	//----- nvinfo : EIATTR_CRS_STACK_SIZE
	.align		4
.L_724:
        /*011c*/ 	.byte	0x04, 0x1e
        /*011e*/ 	.short	(.L_726 - .L_725)
.L_725:
        /*0120*/ 	.word	0x00000000


	//----- nvinfo : EIATTR_CBANK_PARAM_SIZE
	.align		4
.L_726:
        /*0124*/ 	.byte	0x03, 0x19
        /*0126*/ 	.short	0x0280


	//----- nvinfo : EIATTR_PARAM_CBANK
	.align		4
        /*0128*/ 	.byte	0x04, 0x0a
        /*012a*/ 	.short	(.L_728 - .L_727)
	.align		4
.L_727:
        /*012c*/ 	.word	index@(.nv.constant0._ZN5flash44flash_bwd_dq_dk_dv_loop_seqk_parallel_kernelI23Flash_bwd_kernel_traitsILi32ELi128ELi128ELi8ELi4ELi4ELi4ELb0ELb0EN7cutlass10bfloat16_tE19Flash_kernel_traitsILi32ELi128ELi128ELi8ES3_EELb0ELb0ELb1ELb0ELb0ELb1ELb1EEEvNS_16Flash_bwd_paramsE)
        /*0130*/ 	.short	0x0380
        /*0132*/ 	.short	0x0280


	//----- nvinfo : EIATTR_SW_WAR
	.align		4
.L_728:
        /*0134*/ 	.byte	0x04, 0x36
        /*0136*/ 	.short	(.L_730 - .L_729)
.L_729:
        /*0138*/ 	.word	0x00000008
.L_730:


//--------------------- .nv.info._ZN5flash44flash_bwd_dq_dk_dv_loop_seqk_parallel_kernelI23Flash_bwd_kernel_traitsILi32ELi128ELi128ELi8ELi4ELi4ELi4ELb0ELb0EN7cutlass10bfloat16_tE19Flash_kernel_traitsILi32ELi128ELi128ELi8ES3_EELb1ELb0ELb1ELb1ELb0ELb0ELb0EEEvNS_16Flash_bwd_paramsE --------------------------
	.section	.nv.info._ZN5flash44flash_bwd_dq_dk_dv_loop_seqk_parallel_kernelI23Flash_bwd_kernel_traitsILi32ELi128ELi128ELi8ELi4ELi4ELi4ELb0ELb0EN7cutlass10bfloat16_tE19Flash_kernel_traitsILi32ELi128ELi128ELi8ES3_EELb1ELb0ELb1ELb1ELb0ELb0ELb0EEEvNS_16Flash_bwd_paramsE,"",@"SHT_CUDA_INFO"
	.sectionflags	@""
	.align	4


	//----- nvinfo : EIATTR_CUDA_API_VERSION
	.align		4
        /*0000*/ 	.byte	0x04, 0x37
        /*0002*/ 	.short	(.L_732 - .L_731)
.L_731:
        /*0004*/ 	.word	0x00000082


	//----- nvinfo : EIATTR_KPARAM_INFO
	.align		4
.L_732:
        /*0008*/ 	.byte	0x04, 0x17
        /*000a*/ 	.short	(.L_734 - .L_733)
.L_733:
        /*000c*/ 	.word	0x00000000
        /*0010*/ 	.short	0x0000
        /*0012*/ 	.short	0x0000
        /*0014*/ 	.byte	0x00, 0xf0, 0x01, 0x0a


	//----- nvinfo : EIATTR_SPARSE_MMA_MASK
	.align		4
.L_734:
        /*0018*/ 	.byte	0x03, 0x50
        /*001a*/ 	.short	0x0000


	//----- nvinfo : EIATTR_MAXREG_COUNT
	.align		4
        /*001c*/ 	.byte	0x03, 0x1b
        /*001e*/ 	.short	0x00ff


	//----- nvinfo : EIATTR_NUM_BARRIERS
	.align		4
        /*0020*/ 	.byte	0x02, 0x4c
        /*0022*/ 	.byte	0x01
	.zero		1


	//----- nvinfo : EIATTR_MERCURY_ISA_VERSION
	.align		4
        /*0024*/ 	.byte	0x03, 0x5f
        /*0026*/ 	.short	0x0101


	//----- nvinfo : EIATTR_VRC_CTA_INIT_COUNT
	.align		4
        /*0028*/ 	.byte	0x02, 0x4a
	.zero		1
	.zero		1


	//----- nvinfo : EIATTR_EXIT_INSTR_OFFSETS
	.align		4
        /*002c*/ 	.byte	0x04, 0x1c
        /*002e*/ 	.short	(.L_736 - .L_735)


	//   ....[0]....
.L_735:
        /*0030*/ 	.word	0x00000080


	//   ....[1]....
        /*0034*/ 	.word	0x0000a620


	//----- nvinfo : EIATTR_CRS_STACK_SIZE
	.align		4
.L_736:
        /*0038*/ 	.byte	0x04, 0x1e
        /*003a*/ 	.short	(.L_738 - .L_737)
.L_737:
        /*003c*/ 	.word	0x00000000


	//----- nvinfo : EIATTR_CBANK_PARAM_SIZE
	.align		4
.L_738:
        /*0040*/ 	.byte	0x03, 0x19
        /*0042*/ 	.short	0x0280


	//----- nvinfo : EIATTR_PARAM_CBANK
	.align		4
        /*0044*/ 	.byte	0x04, 0x0a
        /*0046*/ 	.short	(.L_740 - .L_739)
	.align		4
.L_739:
        /*0048*/ 	.word	index@(.nv.constant0._ZN5flash44flash_bwd_dq_dk_dv_loop_seqk_parallel_kernelI23Flash_bwd_kernel_traitsILi32ELi128ELi128ELi8ELi4ELi4ELi4ELb0ELb0EN7cutlass10bfloat16_tE19Flash_kernel_traitsILi32ELi128ELi128ELi8ES3_EELb1ELb0ELb1ELb1ELb0ELb0ELb0EEEvNS_16Flash_bwd_paramsE)
        /*004c*/ 	.short	0x0380
        /*004e*/ 	.short	0x0280


	//----- nvinfo : EIATTR_SW_WAR
	.align		4
.L_740:
        /*0050*/ 	.byte	0x04, 0x36
        /*0052*/ 	.short	(.L_742 - .L_741)
.L_741:
        /*0054*/ 	.word	0x00000008
.L_742:


//--------------------- .nv.info._ZN5flash44flash_bwd_dq_dk_dv_loop_seqk_parallel_kernelI23Flash_bwd_kernel_traitsILi32ELi128ELi128ELi8ELi4ELi4ELi4ELb0ELb0EN7cutlass10bfloat16_tE19Flash_kernel_traitsILi32ELi128ELi128ELi8ES3_EELb0ELb0ELb1ELb1ELb0ELb0ELb1EEEvNS_16Flash_bwd_paramsE --------------------------
	.section	.nv.info._ZN5flash44flash_bwd_dq_dk_dv_loop_seqk_parallel_kernelI23Flash_bwd_kernel_traitsILi32ELi128ELi128ELi8ELi4ELi4ELi4ELb0ELb0EN7cutlass10bfloat16_tE19Flash_kernel_traitsILi32ELi128ELi128ELi8ES3_EELb0ELb0ELb1ELb1ELb0ELb0ELb1EEEvNS_16Flash_bwd_paramsE,"",@"SHT_CUDA_INFO"
	.sectionflags	@""
	.align	4


	//----- nvinfo : EIATTR_CUDA_API_VERSION
	.align		4
        /*0000*/ 	.byte	0x04, 0x37
        /*0002*/ 	.short	(.L_744 - .L_743)
.L_743:
        /*0004*/ 	.word	0x00000082


	//----- nvinfo : EIATTR_KPARAM_INFO
	.align		4
.L_744:
        /*0008*/ 	.byte	0x04, 0x17
        /*000a*/ 	.short	(.L_746 - .L_745)
.L_745:
        /*000c*/ 	.word	0x00000000
        /*0010*/ 	.short	0x0000
        /*0012*/ 	.short	0x0000
        /*0014*/ 	.byte	0x00, 0xf0, 0x01, 0x0a


	//----- nvinfo : EIATTR_SPARSE_MMA_MASK
	.align		4
.L_746:
        /*0018*/ 	.byte	0x03, 0x50
        /*001a*/ 	.short	0x0000


	//----- nvinfo : EIATTR_MAXREG_COUNT
	.align		4
        /*001c*/ 	.byte	0x03, 0x1b
        /*001e*/ 	.short	0x00ff


	//----- nvinfo : EIATTR_NUM_BARRIERS
	.align		4
        /*0020*/ 	.byte	0x02, 0x4c
        /*0022*/ 	.byte	0x01
	.zero		1


	//----- nvinfo : EIATTR_ANNOTATIONS
	.align		4
        /*0024*/ 	.byte	0x04, 0x55
        /*0026*/ 	.short	(.L_748 - .L_747)


	//   ....[0]....
.L_747:
        /* <DEDUP_REMOVED lines=17> */


	//----- nvinfo : EIATTR_MERCURY_ISA_VERSION
	.align		4
.L_748:
        /*0128*/ 	.byte	0x03, 0x5f
        /*012a*/ 	.short	0x0101


	//----- nvinfo : EIATTR_VRC_CTA_INIT_COUNT
	.align		4
        /*012c*/ 	.byte	0x02, 0x4a
	.zero		1
	.zero		1


	//----- nvinfo : EIATTR_EXIT_INSTR_OFFSETS
	.align		4
        /*0130*/ 	.byte	0x04, 0x1c
        /*0132*/ 	.short	(.L_750 - .L_749)


	//   ....[0]....
.L_749:
        /*0134*/ 	.word	0x00000090


	//   ....[1]....
        /*0138*/ 	.word	0x0000a6c0


	//----- nvinfo : EIATTR_CRS_STACK_SIZE
	.align		4
.L_750:
        /*013c*/ 	.byte	0x04, 0x1e
        /*013e*/ 	.short	(.L_752 - .L_751)
.L_751:
        /*0140*/ 	.word	0x00000000


	//----- nvinfo : EIATTR_CBANK_PARAM_SIZE
	.align		4
.L_752:
        /*0144*/ 	.byte	0x03, 0x19
        /*0146*/ 	.short	0x0280


	//----- nvinfo : EIATTR_PARAM_CBANK
	.align		4
        /*0148*/ 	.byte	0x04, 0x0a
        /*014a*/ 	.short	(.L_754 - .L_753)
	.align		4
.L_753:
        /*014c*/ 	.word	index@(.nv.constant0._ZN5flash44flash_bwd_dq_dk_dv_loop_seqk_parallel_kernelI23Flash_bwd_kernel_traitsILi32ELi128ELi128ELi8ELi4ELi4ELi4ELb0ELb0EN7cutlass10bfloat16_tE19Flash_kernel_traitsILi32ELi128ELi128ELi8ES3_EELb0ELb0ELb1ELb1ELb0ELb0ELb1EEEvNS_16Flash_bwd_paramsE)
        /*0150*/ 	.short	0x0380
        /*0152*/ 	.short	0x0280


	//----- nvinfo : EIATTR_SW_WAR
	.align		4
.L_754:
        /*0154*/ 	.byte	0x04, 0x36
        /*0156*/ 	.short	(.L_756 - .L_755)
.L_755:
        /*0158*/ 	.word	0x00000008
.L_756:


//--------------------- .nv.info._ZN5flash25flash_bwd_dot_do_o_kernelILb0E23Flash_bwd_kernel_traitsILi32ELi128ELi128ELi8ELi4ELi4ELi4ELb0ELb0EN7cutlass10bfloat16_tE19Flash_kernel_traitsILi32ELi128ELi128ELi8ES3_EEEEvNS_16Flash_bwd_paramsE --------------------------
	.section	.nv.info._ZN5flash25flash_bwd_dot_do_o_kernelILb0E23Flash_bwd_kernel_traitsILi32ELi128ELi128ELi8ELi4ELi4ELi4ELb0ELb0EN7cutlass10bfloat16_tE19Flash_kernel_traitsILi32ELi128ELi128ELi8ES3_EEEEvNS_16Flash_bwd_paramsE,"",@"SHT_CUDA_INFO"
	.sectionflags	@""
	.align	4


	//----- nvinfo : EIATTR_CUDA_API_VERSION
	.align		4
        /*0000*/ 	.byte	0x04, 0x37
        /*0002*/ 	.short	(.L_758 - .L_757)
.L_757:
        /*0004*/ 	.word	0x00000082


	//----- nvinfo : EIATTR_KPARAM_INFO
	.align		4
.L_758:
        /*0008*/ 	.byte	0x04, 0x17
        /*000a*/ 	.short	(.L_760 - .L_759)
.L_759:
        /*000c*/ 	.word	0x00000000
        /*0010*/ 	.short	0x0000
        /*0012*/ 	.short	0x0000
        /*0014*/ 	.byte	0x00, 0xf0, 0x01, 0x0a


	//----- nvinfo : EIATTR_SPARSE_MMA_MASK
	.align		4
.L_760:
        /*0018*/ 	.byte	0x03, 0x50
        /*001a*/ 	.short	0x0000


	//----- nvinfo : EIATTR_MAXREG_COUNT
	.align		4
        /*001c*/ 	.byte	0x03, 0x1b
        /*001e*/ 	.short	0x00ff


	//----- nvinfo : EIATTR_MERCURY_ISA_VERSION
	.align		4
        /*0020*/ 	.byte	0x03, 0x5f
        /*0022*/ 	.short	0x0101


	//----- nvinfo : EIATTR_COOP_GROUP_MASK_REGIDS
	.align		4
        /*0024*/ 	.byte	0x04, 0x29
        /*0026*/ 	.short	(.L_762 - .L_761)


	//   ....[0]....
.L_761:
        /*0028*/ 	.word	0xffffffff


	//   ....[1]....
        /*002c*/ 	.word	0xffffffff


	//   ....[2]....
        /*0030*/ 	.word	0xffffffff


	//   ....[3]....
        /*0034*/ 	.word	0xffffffff


	//----- nvinfo : EIATTR_COOP_GROUP_INSTR_OFFSETS
	.align		4
.L_762:
        /*0038*/ 	.byte	0x04, 0x28
        /*003a*/ 	.short	(.L_764 - .L_763)


	//   ....[0]....
.L_763:
        /*003c*/ 	.word	0x00000b00


	//   ....[1]....
        /*0040*/ 	.word	0x00000b20


	//   ....[2]....
        /*0044*/ 	.word	0x00000b40


	//   ....[3]....
        /*0048*/ 	.word	0x00000b60


	//----- nvinfo : EIATTR_VRC_CTA_INIT_COUNT
	.align		4
.L_764:
        /*004c*/ 	.byte	0x02, 0x4a
	.zero		1
	.zero		1


	//----- nvinfo : EIATTR_EXIT_INSTR_OFFSETS
	.align		4
        /*0050*/ 	.byte	0x04, 0x1c
        /*0052*/ 	.short	(.L_766 - .L_765)


	//   ....[0]....
.L_765:
        /*0054*/ 	.word	0x00000140


	//   ....[1]....
        /*0058*/ 	.word	0x00000c00


	//   ....[2]....
        /*005c*/ 	.word	0x00000c20


	//----- nvinfo : EIATTR_CBANK_PARAM_SIZE
	.align		4
.L_766:
        /*0060*/ 	.byte	0x03, 0x19
        /*0062*/ 	.short	0x0280


	//----- nvinfo : EIATTR_PARAM_CBANK
	.align		4
        /*0064*/ 	.byte	0x04, 0x0a
        /*0066*/ 	.short	(.L_768 - .L_767)
	.align		4
.L_767:
        /*0068*/ 	.word	index@(.nv.constant0._ZN5flash25flash_bwd_dot_do_o_kernelILb0E23Flash_bwd_kernel_traitsILi32ELi128ELi128ELi8ELi4ELi4ELi4ELb0ELb0EN7cutlass10bfloat16_tE19Flash_kernel_traitsILi32ELi128ELi128ELi8ES3_EEEEvNS_16Flash_bwd_paramsE)
        /*006c*/ 	.short	0x0380
        /*006e*/ 	.short	0x0280


	//----- nvinfo : EIATTR_SW_WAR
	.align		4
.L_768:
        /*0070*/ 	.byte	0x04, 0x36
        /*0072*/ 	.short	(.L_770 - .L_769)
.L_769:
        /*0074*/ 	.word	0x00000008
.L_770:


//--------------------- .nv.info._ZN5flash25flash_bwd_dot_do_o_kernelILb1E23Flash_bwd_kernel_traitsILi32ELi128ELi128ELi8ELi4ELi4ELi4ELb0ELb0EN7cutlass10bfloat16_tE19Flash_kernel_traitsILi32ELi128ELi128ELi8ES3_EEEEvNS_16Flash_bwd_paramsE --------------------------
	.section	.nv.info._ZN5flash25flash_bwd_dot_do_o_kernelILb1E23Flash_bwd_kernel_traitsILi32ELi128ELi128ELi8ELi4ELi4ELi4ELb0ELb0EN7cutlass10bfloat16_tE19Flash_kernel_traitsILi32ELi128ELi128ELi8ES3_EEEEvNS_16Flash_bwd_paramsE,"",@"SHT_CUDA_INFO"
	.sectionflags	@""
	.align	4


	//----- nvinfo : EIATTR_CUDA_API_VERSION
	.align		4
        /*0000*/ 	.byte	0x04, 0x37
        /*0002*/ 	.short	(.L_772 - .L_771)
.L_771:
        /*0004*/ 	.word	0x00000082


	//----- nvinfo : EIATTR_KPARAM_INFO
	.align		4
.L_772:
        /*0008*/ 	.byte	0x04, 0x17
        /*000a*/ 	.short	(.L_774 - .L_773)
.L_773:
        /*000c*/ 	.word	0x00000000
        /*0010*/ 	.short	0x0000
        /*0012*/ 	.short	0x0000
        /*0014*/ 	.byte	0x00, 0xf0, 0x01, 0x0a


	//----- nvinfo : EIATTR_SPARSE_MMA_MASK
	.align		4
.L_774:
        /*0018*/ 	.byte	0x03, 0x50
        /*001a*/ 	.short	0x0000


	//----- nvinfo : EIATTR_MAXREG_COUNT
	.align		4
        /*001c*/ 	.byte	0x03, 0x1b
        /*001e*/ 	.short	0x00ff


	//----- nvinfo : EIATTR_MERCURY_ISA_VERSION
	.align		4
        /*0020*/ 	.byte	0x03, 0x5f
        /*0022*/ 	.short	0x0101


	//----- nvinfo : EIATTR_COOP_GROUP_MASK_REGIDS
	.align		4
        /*0024*/ 	.byte	0x04, 0x29
        /*0026*/ 	.short	(.L_776 - .L_775)


	//   ....[0]....
.L_775:
        /*0028*/ 	.word	0xffffffff


	//   ....[1]....
        /*002c*/ 	.word	0xffffffff


	//   ....[2]....
        /*0030*/ 	.word	0xffffffff


	//   ....[3]....
        /*0034*/ 	.word	0xffffffff


	//----- nvinfo : EIATTR_COOP_GROUP_INSTR_OFFSETS
	.align		4
.L_776:
        /*0038*/ 	.byte	0x04, 0x28
        /*003a*/ 	.short	(.L_778 - .L_777)


	//   ....[0]....
.L_777:
        /*003c*/ 	.word	0x00000cf0


	//   ....[1]....
        /*0040*/ 	.word	0x00000d10


	//   ....[2]....
        /*0044*/ 	.word	0x00000e10


	//   ....[3]....
        /*0048*/ 	.word	0x00000e40


	//----- nvinfo : EIATTR_VRC_CTA_INIT_COUNT
	.align		4
.L_778:
        /*004c*/ 	.byte	0x02, 0x4a
	.zero		1
	.zero		1


	//----- nvinfo : EIATTR_EXIT_INSTR_OFFSETS
	.align		4
        /*0050*/ 	.byte	0x04, 0x1c
        /*0052*/ 	.short	(.L_780 - .L_779)


	//   ....[0]....
.L_779:
        /*0054*/ 	.word	0x00000140


	//   ....[1]....
        /*0058*/ 	.word	0x00000f70


	//----- nvinfo : EIATTR_CBANK_PARAM_SIZE
	.align		4
.L_780:
        /*005c*/ 	.byte	0x03, 0x19
        /*005e*/ 	.short	0x0280


	//----- nvinfo : EIATTR_PARAM_CBANK
	.align		4
        /*0060*/ 	.byte	0x04, 0x0a
        /*0062*/ 	.short	(.L_782 - .L_781)
	.align		4
.L_781:
        /*0064*/ 	.word	index@(.nv.constant0._ZN5flash25flash_bwd_dot_do_o_kernelILb1E23Flash_bwd_kernel_traitsILi32ELi128ELi128ELi8ELi4ELi4ELi4ELb0ELb0EN7cutlass10bfloat16_tE19Flash_kernel_traitsILi32ELi128ELi128ELi8ES3_EEEEvNS_16Flash_bwd_paramsE)
        /*0068*/ 	.short	0x0380
        /*006a*/ 	.short	0x0280


	//----- nvinfo : EIATTR_SW_WAR
	.align		4
.L_782:
        /*006c*/ 	.byte	0x04, 0x36
        /*006e*/ 	.short	(.L_784 - .L_783)
.L_783:
        /*0070*/ 	.word	0x00000008
.L_784:


//--------------------- .nv.callgraph             --------------------------
	.section	.nv.callgraph,"",@"SHT_CUDA_CALLGRAPH"
	.align	4
	.sectionentsize	8
	.align		4
        /*0000*/ 	.word	0x00000000
	.align		4
        /*0004*/ 	.word	0xffffffff
	.align		4
        /*0008*/ 	.word	0x00000000
	.align		4
        /*000c*/ 	.word	0xfffffffe
	.align		4
        /*0010*/ 	.word	0x00000000
	.align		4
        /*0014*/ 	.word	0xfffffffd
	.align		4
        /*0018*/ 	.word	0x00000000
	.align		4
        /*001c*/ 	.word	0xfffffffc


//--------------------- .nv.constant4             --------------------------
	.section	.nv.constant4,"a",@progbits
	.align	8
	.align		8
.nv.constant4:
        /*0000*/ 	.dword	_ZN65_INTERNAL_e8a190e6_29_flash_bwd_hdim32_bf16_sm80_cu_a6473388_26694cuda3std3__45__cpo5beginE
	.align		8
        /*0008*/ 	.dword	_ZN65_INTERNAL_e8a190e6_29_flash_bwd_hdim32_bf16_sm80_cu_a6473388_26694cuda3std3__45__cpo3endE
	.align		8
        /*0010*/ 	.dword	_ZN65_INTERNAL_e8a190e6_29_flash_bwd_hdim32_bf16_sm80_cu_a6473388_26694cuda3std3__45__cpo6cbeginE
	.align		8
        /*0018*/ 	.dword	_ZN65_INTERNAL_e8a190e6_29_flash_bwd_hdim32_bf16_sm80_cu_a6473388_26694cuda3std3__45__cpo4cendE
	.align		8
        /*0020*/ 	.dword	_ZN65_INTERNAL_e8a190e6_29_flash_bwd_hdim32_bf16_sm80_cu_a6473388_26694cuda3std3__467_GLOBAL__N__e8a190e6_29_flash_bwd_hdim32_bf16_sm80_cu_a6473388_26696ignoreE
	.align		8
        /*0028*/ 	.dword	_ZN65_INTERNAL_e8a190e6_29_flash_bwd_hdim32_bf16_sm80_cu_a6473388_26694cuda3std3__419piecewise_constructE
	.align		8
        /*0030*/ 	.dword	_ZN65_INTERNAL_e8a190e6_29_flash_bwd_hdim32_bf16_sm80_cu_a6473388_26694cuda3std3__48in_placeE
	.align		8
        /*0038*/ 	.dword	_ZN65_INTERNAL_e8a190e6_29_flash_bwd_hdim32_bf16_sm80_cu_a6473388_26694cuda3std6ranges3__45__cpo4swapE
	.align		8
        /*0040*/ 	.dword	_ZN65_INTERNAL_e8a190e6_29_flash_bwd_hdim32_bf16_sm80_cu_a6473388_26694cuda3std6ranges3__45__cpo9iter_moveE
	.align		8
        /*0048*/ 	.dword	_ZN65_INTERNAL_e8a190e6_29_flash_bwd_hdim32_bf16_sm80_cu_a6473388_26694cute7productE
	.align		8
        /*0050*/ 	.dword	_ZN65_INTERNAL_e8a190e6_29_flash_bwd_hdim32_bf16_sm80_cu_a6473388_26694cute1_E


//--------------------- .text._ZN5flash44flash_bwd_dq_dk_dv_loop_seqk_parallel_kernelI23Flash_bwd_kernel_traitsILi32ELi128ELi128ELi8ELi4ELi4ELi4ELb1ELb0EN7cutlass10bfloat16_tE19Flash_kernel_traitsILi32ELi128ELi128ELi8ES3_EELb0ELb0ELb0ELb0ELb0ELb1ELb0EEEvNS_16Flash_bwd_paramsE --------------------------
	.section	.text._ZN5flash44flash_bwd_dq_dk_dv_loop_seqk_parallel_kernelI23Flash_bwd_kernel_traitsILi32ELi128ELi128ELi8ELi4ELi4ELi4ELb1ELb0EN7cutlass10bfloat16_tE19Flash_kernel_traitsILi32ELi128ELi128ELi8ES3_EELb0ELb0ELb0ELb0ELb0ELb1ELb0EEEvNS_16Flash_bwd_paramsE,"ax",@progbits
	.align	128
        .global         _ZN5flash44flash_bwd_dq_dk_dv_loop_seqk_parallel_kernelI23Flash_bwd_kernel_traitsILi32ELi128ELi128ELi8ELi4ELi4ELi4ELb1ELb0EN7cutlass10bfloat16_tE19Flash_kernel_traitsILi32ELi128ELi128ELi8ES3_EELb0ELb0ELb0ELb0ELb0ELb1ELb0EEEvNS_16Flash_bwd_paramsE
        .type           _ZN5flash44flash_bwd_dq_dk_dv_loop_seqk_parallel_kernelI23Flash_bwd_kernel_traitsILi32ELi128ELi128ELi8ELi4ELi4ELi4ELb1ELb0EN7cutlass10bfloat16_tE19Flash_kernel_traitsILi32ELi128ELi128ELi8ES3_EELb0ELb0ELb0ELb0ELb0ELb1ELb0EEEvNS_16Flash_bwd_paramsE,@function
        .size           _ZN5flash44flash_bwd_dq_dk_dv_loop_seqk_parallel_kernelI23Flash_bwd_kernel_traitsILi32ELi128ELi128ELi8ELi4ELi4ELi4ELb1ELb0EN7cutlass10bfloat16_tE19Flash_kernel_traitsILi32ELi128ELi128ELi8ES3_EELb0ELb0ELb0ELb0ELb0ELb1ELb0EEEvNS_16Flash_bwd_paramsE,(.L_x_1577 - _ZN5flash44flash_bwd_dq_dk_dv_loop_seqk_parallel_kernelI23Flash_bwd_kernel_traitsILi32ELi128ELi128ELi8ELi4ELi4ELi4ELb1ELb0EN7cutlass10bfloat16_tE19Flash_kernel_traitsILi32ELi128ELi128ELi8ES3_EELb0ELb0ELb0ELb0ELb0ELb1ELb0EEEvNS_16Flash_bwd_paramsE)
        .other          _ZN5flash44flash_bwd_dq_dk_dv_loop_seqk_parallel_kernelI23Flash_bwd_kernel_traitsILi32ELi128ELi128ELi8ELi4ELi4ELi4ELb1ELb0EN7cutlass10bfloat16_tE19Flash_kernel_traitsILi32ELi128ELi128ELi8ES3_EELb0ELb0ELb0ELb0ELb0ELb1ELb0EEEvNS_16Flash_bwd_paramsE,@"STO_CUDA_ENTRY STV_DEFAULT"
_ZN5flash44flash_bwd_dq_dk_dv_loop_seqk_parallel_kernelI23Flash_bwd_kernel_traitsILi32ELi128ELi128ELi8ELi4ELi4ELi4ELb1ELb0EN7cutlass10bfloat16_tE19Flash_kernel_traitsILi32ELi128ELi128ELi8ES3_EELb0ELb0ELb0ELb0ELb0ELb1ELb0EEEvNS_16Flash_bwd_paramsE:
.text._ZN5flash44flash_bwd_dq_dk_dv_loop_seqk_parallel_kernelI23Flash_bwd_kernel_traitsILi32ELi128ELi128ELi8ELi4ELi4ELi4ELb1ELb0EN7cutlass10bfloat16_tE19Flash_kernel_traitsILi32ELi128ELi128ELi8ES3_EELb0ELb0ELb0ELb0ELb0ELb1ELb0EEEvNS_16Flash_bwd_paramsE:
[----:B------:R-:W1:Y:S08]  /*0000*/  LDC R1, c[0x0][0x37c] ;  /* 0x0000df00ff017b82 */ /* 0x000e700000000800 */
[----:B------:R-:W2:Y:S01]  /*0010*/  LDC R0, c[0x0][0x438] ;  /* 0x00010e00ff007b82 */ /* 0x000ea20000000800 */
[----:B-1----:R-:W-:-:S07]  /*0020*/  VIADD R1, R1, 0xfffffff8 ;  /* 0xfffffff801017836 */ /* 0x002fce0000000000 */
[----:B------:R-:W1:Y:S01]  /*0030*/  S2UR UR11, SR_CTAID.X ;  /* 0x00000000000b79c3 */ /* 0x000e620000002500 */
[----:B--2---:R-:W-:-:S05]  /*0040*/  VIADD R0, R0, 0x7f ;  /* 0x0000007f00007836 */ /* 0x004fca0000000000 */
[----:B------:R-:W-:-:S04]  /*0050*/  SHF.R.S32.HI R2, RZ, 0x1f, R0 ;  /* 0x0000001fff027819 */ /* 0x000fc80000011400 */
[----:B------:R-:W-:-:S04]  /*0060*/  LEA.HI R0, R2, R0, RZ, 0x7 ;  /* 0x0000000002007211 */ /* 0x000fc800078f38ff */
[----:B------:R-:W-:-:S04]  /*0070*/  SHF.R.S32.HI R0, RZ, 0x7, R0 ;  /* 0x00000007ff007819 */ /* 0x000fc80000011400 */
[----:B-1----:R-:W-:-:S13]  /*0080*/  ISETP.LE.AND P0, PT, R0, UR11, PT ;  /* 0x0000000b00007c0c */ /* 0x002fda000bf03270 */
[----:B------:R-:W-:Y:S05]  /*0090*/  @P0 EXIT ;  /* 0x000000000000094d */ /* 0x000fea0003800000 */
[----:B------:R-:W1:Y:S01]  /*00a0*/  S2R R149, SR_TID.X ;  /* 0x0000000000957919 */ /* 0x000e620000002100 */
[----:B------:R-:W2:Y:S01]  /*00b0*/  S2UR UR5, SR_CgaCtaId ;  /* 0x00000000000579c3 */ /* 0x000ea20000008800 */
[----:B------:R-:W-:Y:S01]  /*00c0*/  UMOV UR4, 0x400 ;  /* 0x0000040000047882 */ /* 0x000fe20000000000 */
[----:B------:R-:W3:Y:S01]  /*00d0*/  LDCU UR10, c[0x0][0x438] ;  /* 0x00008700ff0a77ac */ /* 0x000ee20008000800 */
[----:B------:R-:W-:Y:S02]  /*00e0*/  IMAD.U32 R252, RZ, RZ, UR11 ;  /* 0x0000000bfffc7e24 */ /* 0x000fe4000f8e00ff */
[----:B------:R-:W-:Y:S01]  /*00f0*/  IMAD.MOV.U32 R157, RZ, RZ, 0x20 ;  /* 0x00000020ff9d7424 */ /* 0x000fe200078e00ff */
[----:B------:R-:W-:Y:S01]  /*0100*/  UMOV UR12, 0x400 ;  /* 0x00000400000c7882 */ /* 0x000fe20000000000 */
[----:B------:R-:W4:Y:S01]  /*0110*/  LDCU.64 UR24, c[0x0][0x358] ;  /* 0x00006b00ff1877ac */ /* 0x000f220008000a00 */
[----:B------:R-:W5:Y:S01]  /*0120*/  S2UR UR26, SR_CgaCtaId ;  /* 0x00000000001a79c3 */ /* 0x000f620000008800 */
[----:B------:R-:W1:Y:S01]  /*0130*/  LDCU.64 UR8, c[0x0][0x460] ;  /* 0x00008c00ff0877ac */ /* 0x000e620008000a00 */
[----:B------:R-:W1:Y:S06]  /*0140*/  LDCU.64 UR6, c[0x0][0x470] ;  /* 0x00008e00ff0677ac */ /* 0x000e6c0008000a00 */
[----:B------:R-:W3:Y:S01]  /*0150*/  S2UR UR23, SR_CTAID.X ;  /* 0x00000000001779c3 */ /* 0x000ee20000002500 */
[----:B------:R-:W-:-:S07]  /*0160*/  UMOV UR27, URZ ;  /* 0x000000ff001b7c82 */ /* 0x000fce0008000000 */
[----:B------:R-:W3:Y:S01]  /*0170*/  S2UR UR22, SR_CTAID.Y ;  /* 0x00000000001679c3 */ /* 0x000ee20000002600 */
[----:B--2---:R-:W-:-:S04]  /*0180*/  ULEA UR5, UR5, UR4, 0x18 ;  /* 0x0000000405057291 */ /* 0x004fc8000f8ec0ff */
[----:B------:R-:W-:Y:S01]  /*0190*/  UIADD3 UR11, UPT, UPT, UR5, 0x10000, URZ ;  /* 0x00010000050b7890 */ /* 0x000fe2000fffe0ff */
[C---:B-1----:R-:W-:Y:S01]  /*01a0*/  IMAD.SHL.U32 R5, R149.reuse, 0x10, RZ ;  /* 0x0000001095057824 */ /* 0x042fe200078e00ff */
[----:B------:R-:W-:Y:S01]  /*01b0*/  SHF.R.U32.HI R6, RZ, 0x4, R149 ;  /* 0x00000004ff067819 */ /* 0x000fe20000011695 */
[C---:B------:R-:W-:Y:S01]  /*01c0*/  IMAD.SHL.U32 R0, R149.reuse, 0x2, RZ ;  /* 0x0000000295007824 */ /* 0x040fe200078e00ff */
[C---:B------:R-:W-:Y:S01]  /*01d0*/  LOP3.LUT P1, R3, R149.reuse, 0x10, RZ, 0xc0, !PT ;  /* 0x0000001095037812 */ /* 0x040fe2000782c0ff */
[----:B------:R-:W-:Y:S01]  /*01e0*/  IMAD.SHL.U32 R9, R149, 0x20, RZ ;  /* 0x0000002095097824 */ /* 0x000fe200078e00ff */
[----:B------:R-:W-:Y:S01]  /*01f0*/  LOP3.LUT R2, R5, 0x1c0, RZ, 0xc0, !PT ;  /* 0x000001c005027812 */ /* 0x000fe200078ec0ff */
[C---:B------:R-:W-:Y:S01]  /*0200*/  IMAD.SHL.U32 R10, R149.reuse, 0x40, RZ ;  /* 0x00000040950a7824 */ /* 0x040fe200078e00ff */
[----:B------:R-:W-:Y:S01]  /*0210*/  LOP3.LUT R6, R6, 0x8, RZ, 0xc0, !PT ;  /* 0x0000000806067812 */ /* 0x000fe200078ec0ff */
[C---:B------:R-:W-:Y:S01]  /*0220*/  IMAD.SHL.U32 R8, R149.reuse, 0x4, RZ ;  /* 0x0000000495087824 */ /* 0x040fe200078e00ff */
[----:B------:R-:W-:Y:S01]  /*0230*/  LOP3.LUT R2, R2, 0x38, R0, 0xf8, !PT ;  /* 0x0000003802027812 */ /* 0x000fe200078ef800 */
[----:B------:R-:W-:Y:S01]  /*0240*/  IMAD.SHL.U32 R11, R149, 0x8, RZ ;  /* 0x00000008950b7824 */ /* 0x000fe200078e00ff */
[C---:B------:R-:W-:Y:S01]  /*0250*/  LOP3.LUT R4, R9.reuse, 0x20, RZ, 0xc0, !PT ;  /* 0x0000002009047812 */ /* 0x040fe200078ec0ff */
[----:B------:R-:W-:Y:S01]  /*0260*/  UIADD3 UR4, UPT, UPT, UR5, 0x8000, URZ ;  /* 0x0000800005047890 */ /* 0x000fe2000fffe0ff */
[----:B------:R-:W-:Y:S01]  /*0270*/  LOP3.LUT R0, R0, 0xe006, R10, 0xc8, !PT ;  /* 0x0000e00600007812 */ /* 0x000fe200078ec80a */
[----:B-----5:R-:W-:Y:S01]  /*0280*/  ULEA UR26, UR26, UR12, 0x18 ;  /* 0x0000000c1a1a7291 */ /* 0x020fe2000f8ec0ff */
[----:B------:R-:W-:-:S02]  /*0290*/  LOP3.LUT R7, R9, 0x120, RZ, 0xc0, !PT ;  /* 0x0000012009077812 */ /* 0x000fc400078ec0ff */
[----:B------:R-:W-:Y:S02]  /*02a0*/  LOP3.LUT R3, R6, R3, RZ, 0xfc, !PT ;  /* 0x0000000306037212 */ /* 0x000fe400078efcff */
[----:B------:R-:W-:Y:S02]  /*02b0*/  LOP3.LUT R4, R4, 0x3800, R5, 0xf8, !PT ;  /* 0x0000380004047812 */ /* 0x000fe400078ef805 */
[----:B------:R-:W-:Y:S02]  /*02c0*/  LOP3.LUT R0, R0, 0xc00, R9, 0xf8, !PT ;  /* 0x00000c0000007812 */ /* 0x000fe400078ef809 */
[----:B------:R-:W-:Y:S02]  /*02d0*/  LOP3.LUT R6, R7, 0x600, R5, 0xf8, !PT ;  /* 0x0000060007067812 */ /* 0x000fe400078ef805 */
[----:B------:R-:W-:Y:S02]  /*02e0*/  SHF.R.U32.HI R7, RZ, 0x1, R149 ;  /* 0x00000001ff077819 */ /* 0x000fe40000011695 */
[----:B------:R-:W-:-:S02]  /*02f0*/  LOP3.LUT R8, R8, 0x18, RZ, 0xc0, !PT ;  /* 0x0000001808087812 */ /* 0x000fc400078ec0ff */
[----:B------:R-:W-:Y:S02]  /*0300*/  LOP3.LUT R5, R4, 0x100, R5, 0xf8, !PT ;  /* 0x0000010004057812 */ /* 0x000fe400078ef805 */
[----:B------:R-:W-:Y:S02]  /*0310*/  LOP3.LUT R210, R0, R2, RZ, 0xfc, !PT ;  /* 0x0000000200d27212 */ /* 0x000fe400078efcff */
[----:B------:R-:W-:Y:S02]  /*0320*/  SHF.R.U32.HI R244, RZ, 0x2, R149 ;  /* 0x00000002fff47819 */ /* 0x000fe40000011695 */
[----:B------:R-:W-:Y:S02]  /*0330*/  LOP3.LUT R4, R7, 0x30, RZ, 0xc0, !PT ;  /* 0x0000003007047812 */ /* 0x000fe400078ec0ff */
[----:B------:R-:W-:Y:S02]  /*0340*/  LOP3.LUT R0, R10, 0x1c0, RZ, 0xc0, !PT ;  /* 0x000001c00a007812 */ /* 0x000fe400078ec0ff */
[----:B------:R-:W-:-:S02]  /*0350*/  LOP3.LUT R245, R11, 0xd8, RZ, 0xc0, !PT ;  /* 0x000000d80bf57812 */ /* 0x000fc400078ec0ff */
[----:B------:R-:W-:Y:S02]  /*0360*/  LOP3.LUT R155, R8, 0xc0, R9, 0xf8, !PT ;  /* 0x000000c0089b7812 */ /* 0x000fe400078ef809 */
[----:B------:R-:W-:Y:S02]  /*0370*/  LOP3.LUT R244, R4, 0x7, R244, 0xf8, !PT ;  /* 0x0000000704f47812 */ /* 0x000fe400078ef8f4 */
[----:B------:R-:W-:Y:S02]  /*0380*/  LOP3.LUT R0, R0, 0x38, R11, 0xf8, !PT ;  /* 0x0000003800007812 */ /* 0x000fe400078ef80b */
[----:B------:R-:W-:Y:S02]  /*0390*/  LOP3.LUT R151, R10, 0x200, RZ, 0xc0, !PT ;  /* 0x000002000a977812 */ /* 0x000fe400078ec0ff */
[C---:B------:R-:W-:Y:S02]  /*03a0*/  LOP3.LUT P3, RZ, R149.reuse, 0x2, RZ, 0xc0, !PT ;  /* 0x0000000295ff7812 */ /* 0x040fe4000786c0ff */
[----:B------:R-:W-:-:S02]  /*03b0*/  LOP3.LUT P0, RZ, R149, 0x4, RZ, 0xc0, !PT ;  /* 0x0000000495ff7812 */ /* 0x000fc4000780c0ff */
[----:B------:R-:W-:Y:S02]  /*03c0*/  LOP3.LUT P2, RZ, R149, 0x8, RZ, 0xc0, !PT ;  /* 0x0000000895ff7812 */ /* 0x000fe4000784c0ff */
[--C-:B------:R-:W-:Y:S02]  /*03d0*/  LOP3.LUT R245, R245, 0x18, R149.reuse, 0x78, !PT ;  /* 0x00000018f5f57812 */ /* 0x100fe400078e7895 */
[--C-:B------:R-:W-:Y:S02]  /*03e0*/  LOP3.LUT R4, R4, 0x8, R149.reuse, 0xf8, !PT ;  /* 0x0000000804047812 */ /* 0x100fe400078ef895 */
[C---:B------:R-:W-:Y:S02]  /*03f0*/  LOP3.LUT R149, R155.reuse, 0x8, R149, 0x78, !PT ;  /* 0x000000089b957812 */ /* 0x040fe400078e7895 */
[--C-:B------:R-:W-:Y:S02]  /*0400*/  LOP3.LUT R155, R155, 0x8, R7.reuse, 0x78, !PT ;  /* 0x000000089b9b7812 */ /* 0x100fe400078e7807 */
[----:B------:R-:W-:-:S02]  /*0410*/  LOP3.LUT R7, R0, 0x8, R7, 0x78, !PT ;  /* 0x0000000800077812 */ /* 0x000fc400078e7807 */
[--C-:B------:R-:W-:Y:S02]  /*0420*/  LOP3.LUT R151, R151, 0xc00, R9.reuse, 0xf8, !PT ;  /* 0x00000c0097977812 */ /* 0x100fe400078ef809 */
[----:B------:R-:W-:Y:S02]  /*0430*/  LOP3.LUT R2, R3, 0xc0, R9, 0xf8, !PT ;  /* 0x000000c003027812 */ /* 0x000fe400078ef809 */
[----:B------:R-:W-:Y:S02]  /*0440*/  LOP3.LUT R151, R151, R7, RZ, 0xfc, !PT ;  /* 0x0000000797977212 */ /* 0x000fe400078efcff */
[----:B------:R-:W-:Y:S02]  /*0450*/  LEA R210, R210, UR11, 0x1 ;  /* 0x0000000bd2d27c11 */ /* 0x000fe4000f8e08ff */
[----:B------:R-:W-:Y:S02]  /*0460*/  LEA R151, R151, UR4, 0x1 ;  /* 0x0000000497977c11 */ /* 0x000fe4000f8e08ff */
[----:B------:R-:W-:Y:S01]  /*0470*/  LOP3.LUT R0, R4, 0x1c0, R10, 0xf8, !PT ;  /* 0x000001c004007812 */ /* 0x000fe200078ef80a */
[----:B------:R-:W-:Y:S01]  /*0480*/  VIADD R201, R210, 0x40 ;  /* 0x00000040d2c97836 */ /* 0x000fe20000000000 */
[----:B------:R-:W-:Y:S01]  /*0490*/  LOP3.LUT R2, R2, R8, RZ, 0x3c, !PT ;  /* 0x0000000802027212 */ /* 0x000fe200078e3cff */
[----:B------:R-:W-:Y:S01]  /*04a0*/  VIADD R152, R151, 0x40 ;  /* 0x0000004097987836 */ /* 0x000fe20000000000 */
[C---:B------:R-:W-:Y:S01]  /*04b0*/  SEL R153, R157.reuse, 0xffffffe0, !P3 ;  /* 0xffffffe09d997807 */ /* 0x040fe20005800000 */
[----:B------:R-:W-:Y:S01]  /*04c0*/  @P1 VIADD R201, R210, 0xffffffc0 ;  /* 0xffffffc0d2c91836 */ /* 0x000fe20000000000 */
[----:B------:R-:W-:Y:S01]  /*04d0*/  SEL R208, R157, 0xffffffe0, !P2 ;  /* 0xffffffe09dd07807 */ /* 0x000fe20005000000 */
[----:B------:R-:W-:Y:S01]  /*04e0*/  @P0 VIADD R152, R151, 0xffffffc0 ;  /* 0xffffffc097980836 */ /* 0x000fe20000000000 */
[----:B------:R-:W-:Y:S01]  /*04f0*/  LOP3.LUT R3, R10, 0x400, RZ, 0xc0, !PT ;  /* 0x000004000a037812 */ /* 0x000fe200078ec0ff */
[----:B------:R-:W-:Y:S01]  /*0500*/  IMAD.IADD R154, R153, 0x1, R151 ;  /* 0x00000001999a7824 */ /* 0x000fe200078e0297 */
[----:B------:R-:W-:Y:S01]  /*0510*/  LOP3.LUT R0, R0, 0x38, R11, 0x78, !PT ;  /* 0x0000003800007812 */ /* 0x000fe200078e780b */
[----:B------:R-:W-:Y:S01]  /*0520*/  IMAD.IADD R209, R210, 0x1, R208 ;  /* 0x00000001d2d17824 */ /* 0x000fe200078e02d0 */
[----:B------:R-:W-:Y:S01]  /*0530*/  LOP3.LUT R155, R6, R155, RZ, 0xfc, !PT ;  /* 0x0000009b069b7212 */ /* 0x000fe200078efcff */
[----:B---3--:R-:W-:Y:S01]  /*0540*/  IMAD.U32 R10, RZ, RZ, UR10 ;  /* 0x0000000aff0a7e24 */ /* 0x008fe2000f8e00ff */
[----:B------:R-:W-:Y:S01]  /*0550*/  LOP3.LUT R2, R2, 0x120, R9, 0xf8, !PT ;  /* 0x0000012002027812 */ /* 0x000fe200078ef809 */
[----:B------:R-:W-:Y:S01]  /*0560*/  IMAD R0, R0, 0x2, R3 ;  /* 0x0000000200007824 */ /* 0x000fe200078e0203 */
[----:B------:R-:W-:Y:S01]  /*0570*/  LOP3.LUT R245, R245, 0x1f20, R11, 0xf8, !PT ;  /* 0x00001f20f5f57812 */ /* 0x000fe200078ef80b */
[----:B------:R-:W-:Y:S01]  /*0580*/  IMAD.IADD R208, R208, 0x1, R201 ;  /* 0x00000001d0d07824 */ /* 0x000fe200078e02c9 */
[----:B------:R-:W-:Y:S01]  /*0590*/  LOP3.LUT R149, R5, R149, RZ, 0xfc, !PT ;  /* 0x0000009505957212 */ /* 0x000fe200078efcff */
[----:B------:R-:W-:Y:S01]  /*05a0*/  IMAD.IADD R153, R153, 0x1, R152 ;  /* 0x0000000199997824 */ /* 0x000fe200078e0298 */
[----:B------:R-:W-:-:S02]  /*05b0*/  SEL R157, R157, 0xffffffe0, !P0 ;  /* 0xffffffe09d9d7807 */ /* 0x000fc40004000000 */
[----:B------:R-:W-:Y:S02]  /*05c0*/  LEA R245, R245, UR5, 0x1 ;  /* 0x00000005f5f57c11 */ /* 0x000fe4000f8e08ff */
[----:B------:R-:W-:Y:S02]  /*05d0*/  LEA R155, R155, UR5, 0x1 ;  /* 0x000000059b9b7c11 */ /* 0x000fe4000f8e08ff */
[----:B------:R-:W-:Y:S02]  /*05e0*/  LEA R2, R2, UR5, 0x1 ;  /* 0x0000000502027c11 */ /* 0x000fe4000f8e08ff */
[----:B------:R-:W-:Y:S01]  /*05f0*/  LEA R149, R149, UR4, 0x1 ;  /* 0x0000000495957c11 */ /* 0x000fe2000f8e08ff */
[----:B----4-:R-:W-:-:S06]  /*0600*/  UMOV UR4, URZ ;  /* 0x000000ff00047c82 */ /* 0x010fcc0008000000 */
.L_x_31:
[----:B------:R-:W1:Y:S01]  /*0610*/  S2R R39, SR_CTAID.Y ;  /* 0x0000000000277919 */ /* 0x000e620000002600 */
[----:B------:R-:W2:Y:S01]  /*0620*/  LDCU.64 UR10, c[0x0][0x478] ;  /* 0x00008f00ff0a77ac */ /* 0x000ea20008000a00 */
[----:B------:R-:W3:Y:S01]  /*0630*/  LDC.U8 R16, c[0x0][0x532] ;  /* 0x00014c80ff107b82 */ /* 0x000ee20000000000 */
[----:B------:R-:W-:Y:S01]  /*0640*/  ISETP.NE.U32.AND P0, PT, RZ, UR6, PT ;  /* 0x00000006ff007c0c */ /* 0x000fe2000bf05070 */
[----:B------:R-:W-:Y:S01]  /*0650*/  IMAD.MOV.U32 R248, RZ, RZ, RZ ;  /* 0x000000fffff87224 */ /* 0x000fe200078e00ff */
[----:B------:R-:W-:Y:S02]  /*0660*/  ISETP.NE.U32.AND P5, PT, RZ, UR8, PT ;  /* 0x00000008ff007c0c */ /* 0x000fe4000bfa5070 */
[----:B------:R-:W-:Y:S02]  /*0670*/  ISETP.NE.AND.EX P0, PT, RZ, UR7, PT, P0 ;  /* 0x00000007ff007c0c */ /* 0x000fe4000bf05300 */
[----:B------:R-:W-:Y:S01]  /*0680*/  ISETP.NE.AND.EX P5, PT, RZ, UR9, PT, P5 ;  /* 0x00000009ff007c0c */ /* 0x000fe2000bfa5350 */
[----:B------:R-:W4:Y:S08]  /*0690*/  LDC.64 R8, c[0x0][0x468] ;  /* 0x00011a00ff087b82 */ /* 0x000f300000000a00 */
[----:B------:R-:W4:Y:S01]  /*06a0*/  LDC.64 R14, c[0x0][0x460] ;  /* 0x00011800ff0e7b82 */ /* 0x000f220000000a00 */
[----:B--2---:R-:W-:-:S04]  /*06b0*/  ISETP.NE.U32.AND P2, PT, RZ, UR10, PT ;  /* 0x0000000aff007c0c */ /* 0x004fc8000bf45070 */
[----:B------:R-:W-:Y:S01]  /*06c0*/  ISETP.NE.AND.EX P2, PT, RZ, UR11, PT, P2 ;  /* 0x0000000bff007c0c */ /* 0x000fe2000bf45320 */
[----:B-1----:R-:W-:Y:S01]  /*06d0*/  IMAD.SHL.U32 R12, R39, 0x4, RZ ;  /* 0x00000004270c7824 */ /* 0x002fe200078e00ff */
[----:B------:R-:W-:-:S11]  /*06e0*/  SHF.R.U32.HI R13, RZ, 0x1e, R39 ;  /* 0x0000001eff0d7819 */ /* 0x000fd60000011627 */
[C---:B------:R-:W-:Y:S02]  /*06f0*/  @P2 IADD3 R4, P3, PT, R12.reuse, UR10, RZ ;  /* 0x0000000a0c042c10 */ /* 0x040fe4000ff7e0ff */
[----:B------:R-:W-:Y:S02]  /*0700*/  @P0 IADD3 R6, P1, PT, R12, UR6, RZ ;  /* 0x000000060c060c10 */ /* 0x000fe4000ff3e0ff */
[C---:B------:R-:W-:Y:S02]  /*0710*/  @P2 IADD3.X R5, PT, PT, R13.reuse, UR11, RZ, P3, !PT ;  /* 0x0000000b0d052c10 */ /* 0x040fe40009ffe4ff */
[----:B------:R-:W-:Y:S01]  /*0720*/  ISETP.NE.U32.AND P3, PT, RZ, UR8, PT ;  /* 0x00000008ff007c0c */ /* 0x000fe2000bf65070 */
[----:B------:R-:W-:Y:S01]  /*0730*/  IMAD.MOV.U32 R3, RZ, RZ, -0x1 ;  /* 0xffffffffff037424 */ /* 0x000fe200078e00ff */
[----:B------:R-:W-:Y:S01]  /*0740*/  @P0 IADD3.X R7, PT, PT, R13, UR7, RZ, P1, !PT ;  /* 0x000000070d070c10 */ /* 0x000fe20008ffe4ff */
[----:B------:R1:W2:Y:S01]  /*0750*/  @P2 LDG.E R159, desc[UR24][R4.64] ;  /* 0x00000018049f2981 */ /* 0x0002a2000c1e1900 */
[----:B------:R-:W-:-:S02]  /*0760*/  ISETP.NE.AND.EX P3, PT, RZ, UR9, PT, P3 ;  /* 0x00000009ff007c0c */ /* 0x000fc4000bf65330 */
[----:B---3--:R-:W-:Y:S01]  /*0770*/  ISETP.NE.AND P4, PT, R16, RZ, PT ;  /* 0x000000ff1000720c */ /* 0x008fe20003f85270 */
[----:B------:R3:W2:Y:S01]  /*0780*/  @P0 LDG.E R248, desc[UR24][R6.64] ;  /* 0x0000001806f80981 */ /* 0x0006a2000c1e1900 */
[----:B----4-:R-:W-:-:S04]  /*0790*/  ISETP.EQ.U32.AND P1, PT, R8, RZ, PT ;  /* 0x000000ff0800720c */ /* 0x010fc80003f22070 */
[----:B------:R-:W-:Y:S01]  /*07a0*/  ISETP.EQ.OR.EX P1, PT, R9, RZ, !P4, P1 ;  /* 0x000000ff0900720c */ /* 0x000fe20006722710 */
[----:B------:R-:W-:Y:S02]  /*07b0*/  IMAD.MOV.U32 R44, RZ, RZ, -0x1 ;  /* 0xffffffffff2c7424 */ /* 0x000fe400078e00ff */
[----:B-1----:R-:W-:Y:S01]  /*07c0*/  IMAD.WIDE.U32 R4, R39, 0x4, R14 ;  /* 0x0000000427047825 */ /* 0x002fe200078e000e */
[----:B---3--:R-:W1:Y:S04]  /*07d0*/  @!P2 LDC.64 R6, c[0x0][0x488] ;  /* 0x00012200ff06ab82 */ /* 0x008e680000000a00 */
[----:B-----5:R-:W5:Y:S04]  /*07e0*/  @P5 LDG.E R3, desc[UR24][R4.64] ;  /* 0x0000001804035981 */ /* 0x020f68000c1e1900 */
[----:B------:R3:W5:Y:S02]  /*07f0*/  @P3 LDG.E R11, desc[UR24][R4.64+0x4] ;  /* 0x00000418040b3981 */ /* 0x000764000c1e1900 */
[----:B---3--:R-:W-:-:S02]  /*0800*/  IADD3 R4, P0, PT, R12, R8, RZ ;  /* 0x000000080c047210 */ /* 0x008fc40007f1e0ff */
[----:B------:R-:W3:Y:S03]  /*0810*/  @!P2 LDC R12, c[0x0][0x43c] ;  /* 0x00010f00ff0cab82 */ /* 0x000ee60000000800 */
[----:B------:R-:W-:-:S05]  /*0820*/  IMAD.X R5, R13, 0x1, R9, P0 ;  /* 0x000000010d057824 */ /* 0x000fca00000e0609 */
[----:B------:R-:W4:Y:S01]  /*0830*/  @!P1 LDG.E R44, desc[UR24][R4.64] ;  /* 0x00000018042c9981 */ /* 0x000f22000c1e1900 */
[----:B------:R-:W2:Y:S01]  /*0840*/  @!P3 LDC R30, c[0x0][0x434] ;  /* 0x00010d00ff1ebb82 */ /* 0x000ea20000000800 */
[----:B------:R-:W-:-:S04]  /*0850*/  ISETP.NE.U32.AND P1, PT, R8, RZ, PT ;  /* 0x000000ff0800720c */ /* 0x000fc80003f25070 */
[----:B------:R-:W-:Y:S02]  /*0860*/  ISETP.NE.AND.EX P1, PT, R9, RZ, PT, P1 ;  /* 0x000000ff0900720c */ /* 0x000fe40003f25310 */
[----:B-1----:R-:W-:-:S04]  /*0870*/  @!P2 ISETP.NE.U32.AND P0, PT, R6, RZ, PT ;  /* 0x000000ff0600a20c */ /* 0x002fc80003f05070 */
[----:B------:R-:W-:-:S04]  /*0880*/  @!P2 ISETP.NE.AND.EX P0, PT, R7, RZ, PT, P0 ;  /* 0x000000ff0700a20c */ /* 0x000fc80003f05300 */
[----:B---3--:R-:W-:Y:S01]  /*0890*/  @!P2 SEL R6, R12, RZ, P0 ;  /* 0x000000ff0c06a207 */ /* 0x008fe20000000000 */
[----:B--2---:R-:W-:Y:S01]  /*08a0*/  @P2 IMAD.IADD R159, R159, 0x1, -R248 ;  /* 0x000000019f9f2824 */ /* 0x004fe200078e0af8 */
[----:B----4-:R1:W-:Y:S01]  /*08b0*/  STL [R1], R44 ;  /* 0x0000002c01007387 */ /* 0x0103e20000100800 */
[----:B------:R-:W-:Y:S06]  /*08c0*/  @!P1 BRA `(.L_x_0) ;  /* 0x00000000000c9947 */ /* 0x000fec0003800000 */
[----:B------:R-:W2:Y:S02]  /*08d0*/  @P4 LDG.E R10, desc[UR24][R4.64+0x4] ;  /* 0x00000418040a4981 */ /* 0x000ea4000c1e1900 */
[----:B--2---:R-:W-:-:S06]  /*08e0*/  @P4 IADD3 R10, PT, PT, R10, -R44, RZ ;  /* 0x8000002c0a0a4210 */ /* 0x004fcc0007ffe0ff */
[----:B------:R2:W5:Y:S02]  /*08f0*/  @!P4 LDG.E R10, desc[UR24][R4.64] ;  /* 0x00000018040ac981 */ /* 0x000564000c1e1900 */
.L_x_0:
[----:B------:R-:W-:Y:S01]  /*0900*/  IMAD.SHL.U32 R20, R252, 0x80, RZ ;  /* 0x00000080fc147824 */ /* 0x000fe200078e00ff */
[----:B-----5:R-:W-:Y:S01]  /*0910*/  @!P2 IADD3 R159, PT, PT, R6, R10, -R248 ;  /* 0x0000000a069fa210 */ /* 0x020fe20007ffe8f8 */
[----:B------:R-:W-:-:S03]  /*0920*/  @P3 IMAD.IADD R30, R11, 0x1, -R3 ;  /* 0x000000010b1e3824 */ /* 0x000fc600078e0a03 */
[----:B------:R-:W-:-:S13]  /*0930*/  ISETP.GT.AND P0, PT, R159, R20, PT ;  /* 0x000000149f00720c */ /* 0x000fda0003f04270 */
[----:B------:R-:W-:Y:S05]  /*0940*/  @!P0 BRA `(.L_x_1) ;  /* 0x00000060000c8947 */ /* 0x000fea0003800000 */
[----:B------:R-:W-:Y:S01]  /*0950*/  ISETP.NE.AND P3, PT, R3, -0x1, PT ;  /* 0xffffffff0300780c */ /* 0x000fe20003f65270 */
[----:B--2---:R-:W-:Y:S01]  /*0960*/  VIADD R4, R30, 0x7f ;  /* 0x0000007f1e047836 */ /* 0x004fe20000000000 */
[----:B------:R-:W-:-:S04]  /*0970*/  ISETP.NE.AND P0, PT, R44, -0x1, PT ;  /* 0xffffffff2c00780c */ /* 0x000fc80003f05270 */
[----:B------:R-:W-:-:S04]  /*0980*/  SHF.R.S32.HI R5, RZ, 0x1f, R4 ;  /* 0x0000001fff057819 */ /* 0x000fc80000011404 */
[----:B------:R-:W-:-:S03]  /*0990*/  LEA.HI R4, R5, R4, RZ, 0x7 ;  /* 0x0000000405047211 */ /* 0x000fc600078f38ff */
[----:B------:R-:W2:Y:S01]  /*09a0*/  @!P3 LDC.64 R8, c[0x0][0x398] ;  /* 0x0000e600ff08bb82 */ /* 0x000ea20000000a00 */
[----:B------:R-:W-:-:S04]  /*09b0*/  SHF.R.S32.HI R16, RZ, 0x7, R4 ;  /* 0x00000007ff107819 */ /* 0x000fc80000011404 */
[----:B------:R-:W-:-:S03]  /*09c0*/  LEA R18, R16, 0xffffff80, 0x7 ;  /* 0xffffff8010127811 */ /* 0x000fc600078e38ff */
[----:B------:R-:W3:Y:S01]  /*09d0*/  @P3 LDC.64 R10, c[0x0][0x3b0] ;  /* 0x0000ec00ff0a3b82 */ /* 0x000ee20000000a00 */
[----:B------:R-:W-:Y:S01]  /*09e0*/  SHF.R.S32.HI R19, RZ, 0x1f, R18 ;  /* 0x0000001fff137819 */ /* 0x000fe20000011412 */
[----:B--2---:R-:W-:-:S04]  /*09f0*/  @!P3 IMAD.WIDE.U32 R6, R39, R8, RZ ;  /* 0x000000082706b225 */ /* 0x004fc800078e00ff */
[----:B------:R-:W-:Y:S02]  /*0a00*/  @!P3 IMAD R34, R39, R9, R7 ;  /* 0x000000092722b224 */ /* 0x000fe400078e0207 */
[----:B------:R-:W-:Y:S02]  /*0a10*/  @!P3 IMAD.MOV.U32 R32, RZ, RZ, R6 ;  /* 0x000000ffff20b224 */ /* 0x000fe400078e0006 */
[----:B---3--:R-:W-:-:S04]  /*0a20*/  @P3 IMAD.WIDE.U32 R4, R3, R10, RZ ;  /* 0x0000000a03043225 */ /* 0x008fc800078e00ff */
[----:B------:R-:W-:Y:S02]  /*0a30*/  @P3 IMAD R34, R3, R11, R5 ;  /* 0x0000000b03223224 */ /* 0x000fe400078e0205 */
[----:B------:R-:W-:Y:S01]  /*0a40*/  @P3 IMAD.MOV.U32 R32, RZ, RZ, R4 ;  /* 0x000000ffff203224 */ /* 0x000fe200078e0004 */
[----:B------:R-:W-:Y:S06]  /*0a50*/  @P0 BRA `(.L_x_2) ;  /* 0x00000000002c0947 */ /* 0x000fec0003800000 */
[----:B------:R-:W2:Y:S01]  /*0a60*/  LDCU.64 UR20, c[0x0][0x3b8] ;  /* 0x00007700ff1477ac */ /* 0x000ea20008000a00 */
[----:B------:R-:W-:Y:S01]  /*0a70*/  SHF.R.S32.HI R4, RZ, 0x1f, R248 ;  /* 0x0000001fff047819 */ /* 0x000fe200000114f8 */
[----:B------:R-:W3:Y:S04]  /*0a80*/  LDCU.64 UR10, c[0x0][0x3a0] ;  /* 0x00007400ff0a77ac */ /* 0x000ee80008000a00 */
[----:B--2---:R-:W-:Y:S02]  /*0a90*/  IMAD R6, R4, UR20, RZ ;  /* 0x0000001404067c24 */ /* 0x004fe4000f8e02ff */
[----:B------:R-:W-:-:S04]  /*0aa0*/  IMAD.WIDE.U32 R4, R248, UR20, RZ ;  /* 0x00000014f8047c25 */ /* 0x000fc8000f8e00ff */
[----:B------:R-:W-:-:S05]  /*0ab0*/  IMAD R6, R248, UR21, R6 ;  /* 0x00000015f8067c24 */ /* 0x000fca000f8e0206 */
[----:B------:R-:W-:-:S03]  /*0ac0*/  IADD3 R5, PT, PT, R5, R6, RZ ;  /* 0x0000000605057210 */ /* 0x000fc60007ffe0ff */
[----:B---3--:R-:W-:-:S04]  /*0ad0*/  IMAD.WIDE.U32 R4, R39, UR10, R4 ;  /* 0x0000000a27047c25 */ /* 0x008fc8000f8e0004 */
[----:B------:R-:W-:Y:S01]  /*0ae0*/  IMAD R38, R39, UR11, R5 ;  /* 0x0000000b27267c24 */ /* 0x000fe2000f8e0205 */
[----:B------:R-:W-:Y:S01]  /*0af0*/  MOV R37, R4 ;  /* 0x0000000400257202 */ /* 0x000fe20000000f00 */
[----:B------:R-:W-:Y:S06]  /*0b00*/  BRA `(.L_x_3) ;  /* 0x0000000000187947 */ /* 0x000fec0003800000 */
.L_x_2:
[----:B------:R-:W2:Y:S01]  /*0b10*/  LDCU.64 UR20, c[0x0][0x3b8] ;  /* 0x00007700ff1477ac */ /* 0x000ea20008000a00 */
[----:B------:R-:W-:-:S05]  /*0b20*/  IADD3 R4, PT, PT, R248, R44, RZ ;  /* 0x0000002cf8047210 */ /* 0x000fca0007ffe0ff */
[C---:B--2---:R-:W-:Y:S02]  /*0b30*/  IMAD R6, R4.reuse, UR21, RZ ;  /* 0x0000001504067c24 */ /* 0x044fe4000f8e02ff */
[----:B------:R-:W-:-:S05]  /*0b40*/  IMAD.WIDE.U32 R4, R4, UR20, RZ ;  /* 0x0000001404047c25 */ /* 0x000fca000f8e00ff */
[----:B------:R-:W-:Y:S02]  /*0b50*/  IADD3 R38, PT, PT, R5, R6, RZ ;  /* 0x0000000605267210 */ /* 0x000fe40007ffe0ff */
[----:B------:R-:W-:-:S07]  /*0b60*/  MOV R37, R4 ;  /* 0x0000000400257202 */ /* 0x000fce0000000f00 */
.L_x_3:
[----:B------:R-:W2:Y:S01]  /*0b70*/  LDC R8, c[0x0][0x3e8] ;  /* 0x0000fa00ff087b82 */ /* 0x000ea20000000800 */
[----:B------:R-:W3:Y:S01]  /*0b80*/  S2R R41, SR_CTAID.Z ;  /* 0x0000000000297919 */ /* 0x000ee20000002700 */
[----:B------:R-:W-:Y:S02]  /*0b90*/  SHF.R.S32.HI R31, RZ, 0x1f, R20 ;  /* 0x0000001fff1f7819 */ /* 0x000fe40000011414 */
[----:B--2---:R-:W-:-:S04]  /*0ba0*/  IABS R7, R8 ;  /* 0x0000000800077213 */ /* 0x004fc80000000000 */
[----:B------:R-:W2:Y:S01]  /*0bb0*/  I2F.RP R4, R7 ;  /* 0x0000000700047306 */ /* 0x000ea20000209400 */
[----:B---3--:R-:W-:-:S07]  /*0bc0*/  IABS R9, R41 ;  /* 0x0000002900097213 */ /* 0x008fce0000000000 */
[----:B--2---:R-:W2:Y:S02]  /*0bd0*/  MUFU.RCP R4, R4 ;  /* 0x0000000400047308 */ /* 0x004ea40000001000 */
[----:B--2---:R-:W-:-:S06]  /*0be0*/  VIADD R4, R4, 0xffffffe ;  /* 0x0ffffffe04047836 */ /* 0x004fcc0000000000 */
[----:B------:R-:W2:Y:S02]  /*0bf0*/  F2I.FTZ.U32.TRUNC.NTZ R5, R4 ;  /* 0x0000000400057305 */ /* 0x000ea4000021f000 */
[----:B--2---:R-:W-:-:S04]  /*0c00*/  IMAD.MOV R4, RZ, RZ, -R5 ;  /* 0x000000ffff047224 */ /* 0x004fc800078e0a05 */
[----:B------:R-:W-:Y:S02]  /*0c10*/  IMAD R6, R4, R7, RZ ;  /* 0x0000000704067224 */ /* 0x000fe400078e02ff */
[----:B------:R-:W-:-:S04]  /*0c20*/  IMAD.MOV.U32 R4, RZ, RZ, RZ ;  /* 0x000000ffff047224 */ /* 0x000fc800078e00ff */
[----:B------:R-:W-:Y:S01]  /*0c30*/  IMAD.HI.U32 R4, R5, R6, R4 ;  /* 0x0000000605047227 */ /* 0x000fe200078e0004 */
[----:B------:R-:W-:-:S05]  /*0c40*/  MOV R6, R9 ;  /* 0x0000000900067202 */ /* 0x000fca0000000f00 */
[----:B------:R-:W-:-:S04]  /*0c50*/  IMAD.HI.U32 R4, R4, R6, RZ ;  /* 0x0000000604047227 */ /* 0x000fc800078e00ff */
[----:B------:R-:W-:-:S04]  /*0c60*/  IMAD.MOV R5, RZ, RZ, -R4 ;  /* 0x000000ffff057224 */ /* 0x000fc800078e0a04 */
[----:B------:R-:W-:-:S05]  /*0c70*/  IMAD R5, R7, R5, R6 ;  /* 0x0000000507057224 */ /* 0x000fca00078e0206 */
[----:B------:R-:W-:-:S13]  /*0c80*/  ISETP.GT.U32.AND P2, PT, R7, R5, PT ;  /* 0x000000050700720c */ /* 0x000fda0003f44070 */
[----:B------:R-:W-:Y:S01]  /*0c90*/  @!P2 IMAD.IADD R5, R5, 0x1, -R7 ;  /* 0x000000010505a824 */ /* 0x000fe200078e0a07 */
[----:B------:R-:W-:Y:S02]  /*0ca0*/  @!P2 IADD3 R4, PT, PT, R4, 0x1, RZ ;  /* 0x000000010404a810 */ /* 0x000fe40007ffe0ff */
[----:B------:R-:W-:Y:S02]  /*0cb0*/  ISETP.NE.AND P2, PT, R8, RZ, PT ;  /* 0x000000ff0800720c */ /* 0x000fe40003f45270 */
[----:B------:R-:W-:Y:S02]  /*0cc0*/  ISETP.GE.U32.AND P4, PT, R5, R7, PT ;  /* 0x000000070500720c */ /* 0x000fe40003f86070 */
[----:B------:R-:W-:-:S04]  /*0cd0*/  LOP3.LUT R5, R41, R8, RZ, 0x3c, !PT ;  /* 0x0000000829057212 */ /* 0x000fc800078e3cff */
[----:B------:R-:W-:-:S07]  /*0ce0*/  ISETP.GE.AND P1, PT, R5, RZ, PT ;  /* 0x000000ff0500720c */ /* 0x000fce0003f26270 */
[----:B------:R-:W-:-:S04]  /*0cf0*/  @P4 VIADD R4, R4, 0x1 ;  /* 0x0000000104044836 */ /* 0x000fc80000000000 */
[----:B------:R-:W-:-:S05]  /*0d00*/  IMAD.MOV.U32 R17, RZ, RZ, R4 ;  /* 0x000000ffff117224 */ /* 0x000fca00078e0004 */
[----:B------:R-:W-:Y:S02]  /*0d10*/  @!P1 IADD3 R17, PT, PT, -R17, RZ, RZ ;  /* 0x000000ff11119210 */ /* 0x000fe40007ffe1ff */
[----:B------:R-:W-:-:S04]  /*0d20*/  @!P2 LOP3.LUT R17, RZ, R8, RZ, 0x33, !PT ;  /* 0x00000008ff11a212 */ /* 0x000fc800078e33ff */
[----:B------:R-:W-:Y:S01]  /*0d30*/  SHF.R.S32.HI R36, RZ, 0x1f, R17 ;  /* 0x0000001fff247819 */ /* 0x000fe20000011411 */
        /* <DEDUP_REMOVED lines=12> */
.L_x_4:
[----:B------:R-:W2:Y:S01]  /*0e00*/  LDCU.64 UR18, c[0x0][0x3c0] ;  /* 0x00007800ff1277ac */ /* 0x000ea20008000a00 */
[----:B------:R-:W-:-:S05]  /*0e10*/  IADD3 R4, PT, PT, R248, R44, RZ ;  /* 0x0000002cf8047210 */ /* 0x000fca0007ffe0ff */
[C---:B--2---:R-:W-:Y:S02]  /*0e20*/  IMAD R6, R4.reuse, UR19, RZ ;  /* 0x0000001304067c24 */ /* 0x044fe4000f8e02ff */
[----:B------:R-:W-:-:S05]  /*0e30*/  IMAD.WIDE.U32 R4, R4, UR18, RZ ;  /* 0x0000001204047c25 */ /* 0x000fca000f8e00ff */
[----:B------:R-:W-:Y:S02]  /*0e40*/  IADD3 R35, PT, PT, R5, R6, RZ ;  /* 0x0000000605237210 */ /* 0x000fe40007ffe0ff */
[----:B------:R-:W-:-:S07]  /*0e50*/  MOV R33, R4 ;  /* 0x0000000400217202 */ /* 0x000fce0000000f00 */
.L_x_5:
[----:B------:R-:W2:Y:S01]  /*0e60*/  @!P3 LDC.64 R4, c[0x0][0x588] ;  /* 0x00016200ff04bb82 */ /* 0x000ea20000000a00 */
[----:B------:R-:W3:Y:S07]  /*0e70*/  LDCU UR12, c[0x0][0x3e0] ;  /* 0x00007c00ff0c77ac */ /* 0x000eee0008000800 */
[----:B------:R-:W4:Y:S08]  /*0e80*/  @P3 LDC.64 R8, c[0x0][0x590] ;  /* 0x00016400ff083b82 */ /* 0x000f300000000a00 */
[----:B------:R-:W3:Y:S01]  /*0e90*/  LDC R12, c[0x0][0x44c] ;  /* 0x00011300ff0c7b82 */ /* 0x000ee20000000800 */
[----:B--2---:R-:W-:-:S04]  /*0ea0*/  @!P3 IMAD.WIDE.U32 R6, R39, R4, RZ ;  /* 0x000000042706b225 */ /* 0x004fc800078e00ff */
[----:B------:R-:W-:Y:S01]  /*0eb0*/  @!P3 IMAD R24, R39, R5, R7 ;  /* 0x000000052718b224 */ /* 0x000fe200078e0207 */
[----:B------:R-:W-:Y:S01]  /*0ec0*/  @!P3 MOV R13, R6 ;  /* 0x00000006000db202 */ /* 0x000fe20000000f00 */
[----:B----4-:R-:W-:-:S04]  /*0ed0*/  @P3 IMAD.WIDE.U32 R4, R3, R8, RZ ;  /* 0x0000000803043225 */ /* 0x010fc800078e00ff */
[----:B------:R-:W-:Y:S01]  /*0ee0*/  @P3 IMAD R24, R3, R9, R5 ;  /* 0x0000000903183224 */ /* 0x000fe200078e0205 */
[----:B------:R-:W-:Y:S01]  /*0ef0*/  @P3 MOV R13, R4 ;  /* 0x00000004000d3202 */ /* 0x000fe20000000f00 */
[----:B---3--:R-:W-:Y:S01]  /*0f00*/  IMAD.WIDE R10, R12, UR12, RZ ;  /* 0x0000000c0c0a7c25 */ /* 0x008fe2000f8e02ff */
[----:B------:R-:W-:Y:S06]  /*0f10*/  @P3 BRA `(.L_x_6) ;  /* 0x0000000000443947 */ /* 0x000fec0003800000 */
[----:B------:R-:W2:Y:S02]  /*0f20*/  LDCU UR10, c[0x0][0x444] ;  /* 0x00008880ff0a77ac */ /* 0x000ea40008000800 */
[----:B--2---:R-:W-:Y:S01]  /*0f30*/  USHF.R.S32.HI UR11, URZ, 0x1f, UR10 ;  /* 0x0000001fff0b7899 */ /* 0x004fe2000801140a */
[----:B------:R-:W-:Y:S01]  /*0f40*/  IMAD.WIDE.U32 R8, R39, UR10, RZ ;  /* 0x0000000a27087c25 */ /* 0x000fe2000f8e00ff */
[----:B------:R-:W-:-:S04]  /*0f50*/  USHF.R.S32.HI UR10, URZ, 0x1f, UR12 ;  /* 0x0000001fff0a7899 */ /* 0x000fc8000801140c */
[----:B------:R-:W-:-:S05]  /*0f60*/  IMAD R4, R39, UR11, RZ ;  /* 0x0000000b27047c24 */ /* 0x000fca000f8e02ff */
[----:B------:R-:W-:-:S05]  /*0f70*/  IADD3 R4, PT, PT, R9, R4, RZ ;  /* 0x0000000409047210 */ /* 0x000fca0007ffe0ff */
[----:B------:R-:W-:Y:S02]  /*0f80*/  IMAD R6, R4, UR12, RZ ;  /* 0x0000000c04067c24 */ /* 0x000fe4000f8e02ff */
[----:B------:R-:W-:-:S04]  /*0f90*/  IMAD.WIDE.U32 R4, R8, UR12, RZ ;  /* 0x0000000c08047c25 */ /* 0x000fc8000f8e00ff */
[----:B------:R-:W-:Y:S01]  /*0fa0*/  IMAD R6, R8, UR10, R6 ;  /* 0x0000000a08067c24 */ /* 0x000fe2000f8e0206 */
[----:B------:R-:W-:-:S04]  /*0fb0*/  SHF.R.S32.HI R8, RZ, 0x1f, R12 ;  /* 0x0000001fff087819 */ /* 0x000fc8000001140c */
[----:B------:R-:W-:-:S05]  /*0fc0*/  IADD3 R6, PT, PT, R5, R6, RZ ;  /* 0x0000000605067210 */ /* 0x000fca0007ffe0ff */
[-C--:B------:R-:W-:Y:S02]  /*0fd0*/  IMAD R5, R6, R12.reuse, RZ ;  /* 0x0000000c06057224 */ /* 0x080fe400078e02ff */
[----:B------:R-:W-:-:S04]  /*0fe0*/  IMAD.WIDE.U32 R6, R4, R12, RZ ;  /* 0x0000000c04067225 */ /* 0x000fc800078e00ff */
[----:B------:R-:W-:Y:S01]  /*0ff0*/  IMAD R4, R8, R4, R5 ;  /* 0x0000000408047224 */ /* 0x000fe200078e0205 */
[----:B------:R-:W-:-:S04]  /*1000*/  MOV R8, R6 ;  /* 0x0000000600087202 */ /* 0x000fc80000000f00 */
[----:B------:R-:W-:Y:S01]  /*1010*/  IADD3 R7, PT, PT, R7, R4, RZ ;  /* 0x0000000407077210 */ /* 0x000fe20007ffe0ff */
[----:B------:R-:W-:Y:S06]  /*1020*/  BRA `(.L_x_7) ;  /* 0x0000000000107947 */ /* 0x000fec0003800000 */
.L_x_6:
[-C--:B------:R-:W-:Y:S02]  /*1030*/  IMAD R7, R11, R3.reuse, RZ ;  /* 0x000000030b077224 */ /* 0x080fe400078e02ff */
[----:B------:R-:W-:-:S05]  /*1040*/  IMAD.WIDE.U32 R4, R10, R3, RZ ;  /* 0x000000030a047225 */ /* 0x000fca00078e00ff */
[----:B------:R-:W-:Y:S02]  /*1050*/  IADD3 R7, PT, PT, R5, R7, RZ ;  /* 0x0000000705077210 */ /* 0x000fe40007ffe0ff */
[----:B------:R-:W-:-:S07]  /*1060*/  MOV R8, R4 ;  /* 0x0000000400087202 */ /* 0x000fce0000000f00 */
.L_x_7:
[----:B------:R-:W2:Y:S01]  /*1070*/  LDCU.U8 UR10, c[0x0][0x548] ;  /* 0x0000a900ff0a77ac */ /* 0x000ea20008000000 */
[----:B------:R-:W-:Y:S01]  /*1080*/  SHF.L.U32 R14, R39, 0x7, RZ ;  /* 0x00000007270e7819 */ /* 0x000fe200000006ff */
[----:B------:R-:W-:Y:S01]  /*1090*/  IMAD R29, R41, R12, RZ ;  /* 0x0000000c291d7224 */ /* 0x000fe200078e02ff */
[----:B------:R-:W3:Y:S02]  /*10a0*/  LDCU.U8 UR11, c[0x0][0x5f0] ;  /* 0x0000be00ff0b77ac */ /* 0x000ee40008000000 */
[----:B------:R-:W-:-:S04]  /*10b0*/  SEL R6, R14, RZ, P5 ;  /* 0x000000ff0e067207 */ /* 0x000fc80002800000 */
[----:B------:R-:W-:-:S04]  /*10c0*/  IADD3 R6, P1, PT, R18, R6, RZ ;  /* 0x0000000612067210 */ /* 0x000fc80007f3e0ff */
[----:B------:R-:W-:Y:S01]  /*10d0*/  IADD3.X R4, PT, PT, RZ, R19, RZ, P1, !PT ;  /* 0x00000013ff047210 */ /* 0x000fe20000ffe4ff */
[----:B--2---:R-:W-:-:S04]  /*10e0*/  UISETP.NE.AND UP0, UPT, UR10, URZ, UPT ;  /* 0x000000ff0a00728c */ /* 0x004fc8000bf05270 */
[-C--:B------:R-:W-:Y:S02]  /*10f0*/  IMAD R9, R4, R10.reuse, RZ ;  /* 0x0000000a04097224 */ /* 0x080fe400078e02ff */
[----:B------:R-:W-:-:S04]  /*1100*/  IMAD.WIDE.U32 R4, R6, R10, RZ ;  /* 0x0000000a06047225 */ /* 0x000fc800078e00ff */
[----:B------:R-:W-:-:S05]  /*1110*/  IMAD R6, R11, R6, R9 ;  /* 0x000000060b067224 */ /* 0x000fca00078e0209 */
[----:B------:R-:W-:Y:S01]  /*1120*/  IADD3 R9, PT, PT, R5, R6, RZ ;  /* 0x0000000605097210 */ /* 0x000fe20007ffe0ff */
[----:B---3--:R-:W-:Y:S06]  /*1130*/  BRA.U !UP0, `(.L_x_8) ;  /* 0x00000001081c7547 */ /* 0x008fec000b800000 */
[----:B------:R-:W2:Y:S01]  /*1140*/  LDC R6, c[0x0][0x434] ;  /* 0x00010d00ff067b82 */ /* 0x000ea20000000800 */
[----:B------:R-:W3:Y:S01]  /*1150*/  LDCU UR10, c[0x0][0x454] ;  /* 0x00008a80ff0a77ac */ /* 0x000ee20008000800 */
[----:B------:R-:W-:Y:S01]  /*1160*/  ISETP.NE.AND P1, PT, R3, -0x1, PT ;  /* 0xffffffff0300780c */ /* 0x000fe20003f25270 */
[----:B--2---:R-:W-:-:S05]  /*1170*/  IMAD R6, R39, R6, RZ ;  /* 0x0000000627067224 */ /* 0x004fca00078e02ff */
[----:B------:R-:W-:-:S05]  /*1180*/  SEL R6, R6, R3, !P1 ;  /* 0x0000000306067207 */ /* 0x000fca0004800000 */
[----:B---3--:R-:W-:Y:S01]  /*1190*/  IMAD R28, R41, UR10, R6 ;  /* 0x0000000a291c7c24 */ /* 0x008fe2000f8e0206 */
[----:B------:R-:W-:Y:S05]  /*11a0*/  BRA `(.L_x_9) ;  /* 0x00000000000c7947 */ /* 0x000fea0003800000 */
.L_x_8:
[----:B------:R-:W2:Y:S01]  /*11b0*/  LDC R28, c[0x0][0x434] ;  /* 0x00010d00ff1c7b82 */ /* 0x000ea20000000800 */
[----:B------:R-:W-:-:S04]  /*11c0*/  IMAD R6, R39, UR12, R41 ;  /* 0x0000000c27067c24 */ /* 0x000fc8000f8e0229 */
[----:B--2---:R-:W-:-:S03]  /*11d0*/  IMAD R28, R6, R28, RZ ;  /* 0x0000001c061c7224 */ /* 0x004fc600078e02ff */
.L_x_9:
[----:B------:R-:W-:-:S04]  /*11e0*/  IADD3 R16, PT, PT, R16, -0x1, RZ ;  /* 0xffffffff10107810 */ /* 0x000fc80007ffe0ff */
[----:B------:R-:W-:Y:S01]  /*11f0*/  MOV R211, R16 ;  /* 0x0000001000d37202 */ /* 0x000fe20000000f00 */
[----:B------:R-:W-:Y:S05]  /*1200*/  BRA.U !UP0, `(.L_x_10) ;  /* 0x0000000108247547 */ /* 0x000fea000b800000 */
[----:B------:R-:W2:Y:S01]  /*1210*/  LDC R6, c[0x0][0x444] ;  /* 0x00011100ff067b82 */ /* 0x000ea20000000800 */
[----:B------:R-:W-:-:S07]  /*1220*/  ISETP.NE.AND P1, PT, R3, -0x1, PT ;  /* 0xffffffff0300780c */ /* 0x000fce0003f25270 */
[----:B------:R-:W3:Y:S08]  /*1230*/  LDC R10, c[0x0][0x430] ;  /* 0x00010c00ff0a7b82 */ /* 0x000ef00000000800 */
[----:B------:R-:W3:Y:S01]  /*1240*/  LDC R21, c[0x0][0x454] ;  /* 0x00011500ff157b82 */ /* 0x000ee20000000800 */
[----:B--2---:R-:W-:-:S05]  /*1250*/  @!P1 IMAD R3, R39, R6, RZ ;  /* 0x0000000627039224 */ /* 0x004fca00078e02ff */
[----:B------:R-:W-:Y:S02]  /*1260*/  IADD3 R3, PT, PT, R14, R3, RZ ;  /* 0x000000030e037210 */ /* 0x000fe40007ffe0ff */
[----:B---3--:R-:W-:-:S05]  /*1270*/  LEA R21, R10, R21, 0x7 ;  /* 0x000000150a157211 */ /* 0x008fca00078e38ff */
[----:B------:R-:W-:Y:S01]  /*1280*/  IMAD R21, R21, R41, R3 ;  /* 0x0000002915157224 */ /* 0x000fe200078e0203 */
[----:B------:R-:W-:Y:S06]  /*1290*/  BRA `(.L_x_11) ;  /* 0x00000000000c7947 */ /* 0x000fec0003800000 */
.L_x_10:
[----:B------:R-:W2:Y:S01]  /*12a0*/  LDC R3, c[0x0][0x444] ;  /* 0x00011100ff037b82 */ /* 0x000ea20000000800 */
[----:B------:R-:W-:-:S04]  /*12b0*/  IMAD R21, R39, UR12, R41 ;  /* 0x0000000c27157c24 */ /* 0x000fc8000f8e0229 */
[----:B--2---:R-:W-:-:S07]  /*12c0*/  IMAD R21, R21, R3, RZ ;  /* 0x0000000315157224 */ /* 0x004fce00078e02ff */
.L_x_11:
[----:B------:R-:W2:Y:S01]  /*12d0*/  S2R R6, SR_TID.X ;  /* 0x0000000000067919 */ /* 0x000ea20000002100 */
[----:B------:R-:W3:Y:S01]  /*12e0*/  LDC.64 R14, c[0x0][0x3b0] ;  /* 0x0000ec00ff0e7b82 */ /* 0x000ee20000000a00 */
[--C-:B------:R-:W-:Y:S01]  /*12f0*/  IADD3 R25, P2, P1, R4, R8, R29.reuse ;  /* 0x0000000804197210 */ /* 0x100fe2000795e01d */
[----:B------:R-:W-:Y:S01]  /*1300*/  IMAD R247, R12, UR12, RZ ;  /* 0x0000000c0cf77c24 */ /* 0x000fe2000f8e02ff */
[----:B------:R-:W4:Y:S01]  /*1310*/  S2R R3, SR_TID.X ;  /* 0x0000000000037919 */ /* 0x000f220000002100 */
[----:B------:R-:W-:Y:S01]  /*1320*/  SHF.R.S32.HI R29, RZ, 0x1f, R29 ;  /* 0x0000001fff1d7819 */ /* 0x000fe2000001141d */
[----:B------:R-:W5:Y:S01]  /*1330*/  LDCU.64 UR16, c[0x0][0x3c8] ;  /* 0x00007900ff1077ac */ /* 0x000f620008000a00 */
[----:B------:R-:W-:Y:S01]  /*1340*/  ISETP.NE.AND P6, PT, RZ, UR11, PT ;  /* 0x0000000bff007c0c */ /* 0x000fe2000bfc5270 */
[----:B------:R-:W1:Y:S01]  /*1350*/  S2R R40, SR_TID.X ;  /* 0x0000000000287919 */ /* 0x000e620000002100 */
[----:B------:R-:W5:Y:S01]  /*1360*/  LDC.64 R10, c[0x0][0x590] ;  /* 0x00016400ff0a7b82 */ /* 0x000f620000000a00 */
[----:B------:R-:W-:Y:S01]  /*1370*/  IADD3.X R29, PT, PT, R9, R7, R29, P2, P1 ;  /* 0x00000007091d7210 */ /* 0x000fe200017e241d */
[----:B------:R-:W1:Y:S01]  /*1380*/  LDCU.64 UR12, c[0x0][0x550] ;  /* 0x0000aa00ff0c77ac */ /* 0x000e620008000a00 */
[----:B------:R-:W-:Y:S01]  /*1390*/  BSSY.RECONVERGENT B1, `(.L_x_1) ;  /* 0x000055e000017945 */ /* 0x000fe20003800200 */
[----:B------:R-:W1:Y:S04]  /*13a0*/  LDCU.64 UR10, c[0x0][0x570] ;  /* 0x0000ae00ff0a77ac */ /* 0x000e680008000a00 */
[----:B------:R-:W1:Y:S01]  /*13b0*/  LDC.64 R22, c[0x0][0x5f8] ;  /* 0x00017e00ff167b82 */ /* 0x000e620000000a00 */
[----:B------:R-:W1:Y:S07]  /*13c0*/  LDCU.64 UR14, c[0x0][0x380] ;  /* 0x00007000ff0e77ac */ /* 0x000e6e0008000a00 */
[----:B------:R-:W1:Y:S01]  /*13d0*/  LDC.64 R26, c[0x0][0x598] ;  /* 0x00016600ff1a7b82 */ /* 0x000e620000000a00 */
[----:B---3--:R-:W-:-:S02]  /*13e0*/  IMAD R8, R19, R14, RZ ;  /* 0x0000000e13087224 */ /* 0x008fc400078e02ff */
[----:B--2---:R-:W-:-:S05]  /*13f0*/  IMAD.SHL.U32 R6, R6, 0x8, RZ ;  /* 0x0000000806067824 */ /* 0x004fca00078e00ff */
[----:B------:R-:W2:Y:S01]  /*1400*/  LDC.64 R42, c[0x0][0x5e8] ;  /* 0x00017a00ff2a7b82 */ /* 0x000ea20000000a00 */
[----:B-----5:R-:W-:Y:S01]  /*1410*/  IMAD R19, R19, R10, RZ ;  /* 0x0000000a13137224 */ /* 0x020fe200078e02ff */
[C---:B------:R-:W-:Y:S01]  /*1420*/  SHF.L.U64.HI R251, R10.reuse, 0x6, R11 ;  /* 0x000000060afb7819 */ /* 0x040fe2000001020b */
[----:B------:R-:W-:Y:S01]  /*1430*/  IMAD.SHL.U32 R246, R10, 0x40, RZ ;  /* 0x000000400af67824 */ /* 0x000fe200078e00ff */
[----:B----4-:R-:W-:Y:S01]  /*1440*/  LOP3.LUT R4, R3, 0x1f, RZ, 0xc0, !PT ;  /* 0x0000001f03047812 */ /* 0x010fe200078ec0ff */
[----:B------:R-:W-:Y:S01]  /*1450*/  IMAD R19, R18, R11, R19 ;  /* 0x0000000b12137224 */ /* 0x000fe200078e0213 */
[----:B------:R-:W-:Y:S02]  /*1460*/  LOP3.LUT R12, R6, 0x18, RZ, 0xc0, !PT ;  /* 0x00000018060c7812 */ /* 0x000fe400078ec0ff */
[----:B-1----:R-:W-:Y:S01]  /*1470*/  SHF.R.U32.HI R3, RZ, 0x5, R40 ;  /* 0x00000005ff037819 */ /* 0x002fe20000011628 */
[----:B------:R-:W-:Y:S01]  /*1480*/  IMAD.WIDE.U32 R6, R22, UR23, RZ ;  /* 0x0000001716067c25 */ /* 0x000fe2000f8e00ff */
[----:B------:R-:W1:Y:S03]  /*1490*/  LDC.64 R222, c[0x0][0x420] ;  /* 0x00010800ffde7b82 */ /* 0x000e660000000a00 */
[----:B------:R-:W-:Y:S01]  /*14a0*/  IMAD R3, R3, R247, R4 ;  /* 0x000000f703037224 */ /* 0x000fe200078e0204 */
[----:B------:R-:W-:Y:S01]  /*14b0*/  IADD3 R4, P1, PT, R12, R13, RZ ;  /* 0x0000000d0c047210 */ /* 0x000fe20007f3e0ff */
[----:B------:R-:W-:-:S02]  /*14c0*/  IMAD.MOV.U32 R13, RZ, RZ, RZ ;  /* 0x000000ffff0d7224 */ /* 0x000fc400078e00ff */
[C---:B------:R-:W-:Y:S02]  /*14d0*/  IMAD R22, R18.reuse, R15, R8 ;  /* 0x0000000f12167224 */ /* 0x040fe400078e0208 */
[----:B------:R-:W-:Y:S02]  /*14e0*/  IMAD.X R5, RZ, RZ, R24, P1 ;  /* 0x000000ffff057224 */ /* 0x000fe400008e0618 */
[----:B------:R-:W-:-:S04]  /*14f0*/  IMAD.WIDE.U32 R8, R18, R14, R12 ;  /* 0x0000000e12087225 */ /* 0x000fc800078e000c */
[----:B------:R-:W-:Y:S01]  /*1500*/  IMAD.WIDE.U32 R4, R18, R10, R4 ;  /* 0x0000000a12047225 */ /* 0x000fe200078e0004 */
[----:B------:R-:W-:Y:S02]  /*1510*/  SEL R18, R6, RZ, P6 ;  /* 0x000000ff06127207 */ /* 0x000fe40003000000 */
[----:B------:R-:W-:Y:S01]  /*1520*/  IADD3 R6, P3, PT, R32, R8, RZ ;  /* 0x0000000820067210 */ /* 0x000fe20007f7e0ff */
[----:B------:R-:W-:Y:S01]  /*1530*/  IMAD R8, R23, UR23, R7 ;  /* 0x0000001717087c24 */ /* 0x000fe2000f8e0207 */
[----:B------:R-:W-:Y:S02]  /*1540*/  IADD3 R5, PT, PT, R5, R19, RZ ;  /* 0x0000001305057210 */ /* 0x000fe40007ffe0ff */
[----:B------:R-:W-:Y:S02]  /*1550*/  IADD3.X R7, PT, PT, R34, R9, R22, P3, !PT ;  /* 0x0000000922077210 */ /* 0x000fe40001ffe416 */
[----:B------:R-:W-:Y:S01]  /*1560*/  IADD3 R18, P2, P1, R3, R25, R18 ;  /* 0x0000001903127210 */ /* 0x000fe2000795e012 */
[----:B------:R-:W-:Y:S01]  /*1570*/  IMAD.WIDE.U32 R4, R41, R26, R4 ;  /* 0x0000001a29047225 */ /* 0x000fe200078e0004 */
[----:B------:R-:W-:-:S02]  /*1580*/  SHF.R.S32.HI R9, RZ, 0x1f, R3 ;  /* 0x0000001fff097819 */ /* 0x000fc40000011403 */
[----:B------:R-:W-:Y:S01]  /*1590*/  SEL R8, R8, RZ, P6 ;  /* 0x000000ff08087207 */ /* 0x000fe20003000000 */
[C---:B------:R-:W-:Y:S01]  /*15a0*/  IMAD R5, R41.reuse, R27, R5 ;  /* 0x0000001b29057224 */ /* 0x040fe200078e0205 */
[----:B------:R-:W-:Y:S01]  /*15b0*/  SHF.R.U32.HI R27, RZ, 0x2, R40 ;  /* 0x00000002ff1b7819 */ /* 0x000fe20000011628 */
[----:B------:R-:W-:Y:S01]  /*15c0*/  IMAD.WIDE.U32 R6, R41, UR16, R6 ;  /* 0x0000001029067c25 */ /* 0x000fe2000f8e0006 */
[----:B------:R-:W-:Y:S02]  /*15d0*/  IADD3.X R9, PT, PT, R9, R29, R8, P2, P1 ;  /* 0x0000001d09097210 */ /* 0x000fe400017e2408 */
[----:B------:R-:W-:Y:S01]  /*15e0*/  SHF.L.U64.HI R26, R14, 0x6, R15 ;  /* 0x000000060e1a7819 */ /* 0x000fe2000001020f */
[----:B------:R-:W-:-:S04]  /*15f0*/  IMAD.WIDE.U32 R4, R27, R10, R4 ;  /* 0x0000000a1b047225 */ /* 0x000fc800078e0004 */
[----:B------:R-:W-:Y:S01]  /*1600*/  IMAD R5, R27, R11, R5 ;  /* 0x0000000b1b057224 */ /* 0x000fe200078e0205 */
[C---:B------:R-:W-:Y:S01]  /*1610*/  LEA R226, P2, R4.reuse, UR12, 0x1 ;  /* 0x0000000c04e27c11 */ /* 0x040fe2000f8408ff */
[----:B------:R-:W-:Y:S02]  /*1620*/  IMAD.SHL.U32 R3, R247, 0x80, RZ ;  /* 0x00000080f7037824 */ /* 0x000fe400078e00ff */
[----:B------:R-:W-:Y:S01]  /*1630*/  IMAD R7, R41, UR17, R7 ;  /* 0x0000001129077c24 */ /* 0x000fe2000f8e0207 */
[----:B------:R-:W-:Y:S01]  /*1640*/  LEA.HI.X R221, R4, UR13, R5, 0x1, P2 ;  /* 0x0000000d04dd7c11 */ /* 0x000fe200090f0c05 */
[C---:B------:R-:W-:Y:S01]  /*1650*/  VIADD R24, R27.reuse, 0x40 ;  /* 0x000000401b187836 */ /* 0x040fe20000000000 */
[----:B------:R-:W-:Y:S01]  /*1660*/  ISETP.GT.AND P2, PT, R30, RZ, PT ;  /* 0x000000ff1e00720c */ /* 0x000fe20003f44270 */
[----:B------:R-:W-:Y:S01]  /*1670*/  IMAD.WIDE.U32 R6, R27, R14, R6 ;  /* 0x0000000e1b067225 */ /* 0x000fe200078e0006 */
[----:B------:R-:W-:-:S03]  /*1680*/  IADD3 R8, P1, PT, R3, R18, RZ ;  /* 0x0000001203087210 */ /* 0x000fc60007f3e0ff */
[----:B------:R-:W-:Y:S01]  /*1690*/  IMAD R18, R16, 0x80, R21 ;  /* 0x0000008010127824 */ /* 0x000fe200078e0215 */
[----:B------:R-:W-:Y:S01]  /*16a0*/  LEA.HI.X.SX32 R9, R3, R9, 0x1, P1 ;  /* 0x0000000903097211 */ /* 0x000fe200008f0eff */
[C---:B------:R-:W-:Y:S01]  /*16b0*/  IMAD R7, R27.reuse, R15, R7 ;  /* 0x0000000f1b077224 */ /* 0x040fe200078e0207 */
[----:B------:R-:W-:Y:S01]  /*16c0*/  LEA R212, P1, R8, UR10, 0x2 ;  /* 0x0000000a08d47c11 */ /* 0x000fe2000f8210ff */
[----:B--2---:R-:W-:Y:S01]  /*16d0*/  IMAD.WIDE R18, R18, 0x4, R42 ;  /* 0x0000000412127825 */ /* 0x004fe200078e022a */
[----:B------:R-:W-:Y:S02]  /*16e0*/  LEA R225, P3, R6, UR14, 0x1 ;  /* 0x0000000e06e17c11 */ /* 0x000fe4000f8608ff */
[----:B------:R-:W-:Y:S01]  /*16f0*/  LEA.HI.X R213, R8, UR11, R9, 0x2, P1 ;  /* 0x0000000b08d57c11 */ /* 0x000fe200088f1409 */
[----:B------:R-:W-:Y:S01]  /*1700*/  IMAD.MOV.U32 R242, RZ, RZ, R18 ;  /* 0x000000fffff27224 */ /* 0x000fe200078e0012 */
[----:B------:R-:W-:Y:S01]  /*1710*/  LEA R3, R16, R28, 0x7 ;  /* 0x0000001c10037211 */ /* 0x000fe200078e38ff */
[----:B------:R-:W-:Y:S01]  /*1720*/  IMAD.MOV.U32 R241, RZ, RZ, R19 ;  /* 0x000000fffff17224 */ /* 0x000fe200078e0013 */
[----:B------:R-:W-:-:S02]  /*1730*/  IADD3 R18, P1, PT, R27, 0x40, RZ ;  /* 0x000000401b127810 */ /* 0x000fc40007f3e0ff */
[----:B------:R-:W-:Y:S01]  /*1740*/  LEA.HI.X R224, R6, UR15, R7, 0x1, P3 ;  /* 0x0000000f06e07c11 */ /* 0x000fe200098f0c07 */
[----:B-1----:R-:W-:Y:S01]  /*1750*/  IMAD.WIDE R222, R3, 0x4, R222 ;  /* 0x0000000403de7825 */ /* 0x002fe200078e02de */
[----:B------:R-:W-:Y:S02]  /*1760*/  SHF.L.U32 R19, R14, 0x6, RZ ;  /* 0x000000060e137819 */ /* 0x000fe400000006ff */
[----:B------:R-:W-:Y:S01]  /*1770*/  IADD3.X R21, PT, PT, RZ, RZ, RZ, P1, !PT ;  /* 0x000000ffff157210 */ /* 0x000fe20000ffe4ff */
[----:B------:R-:W-:Y:S06]  /*1780*/  @P2 BRA `(.L_x_12) ;  /* 0x0000000400702947 */ /* 0x000fec0003800000 */
[----:B------:R-:W-:Y:S05]  /*1790*/  @P0 BRA `(.L_x_13) ;  /* 0x00000000002c0947 */ /* 0x000fea0003800000 */
[----:B------:R-:W1:Y:S01]  /*17a0*/  LDCU.64 UR14, c[0x0][0x5c0] ;  /* 0x0000b800ff0e77ac */ /* 0x000e620008000a00 */
[----:B------:R-:W-:Y:S01]  /*17b0*/  SHF.R.S32.HI R3, RZ, 0x1f, R248 ;  /* 0x0000001fff037819 */ /* 0x000fe200000114f8 */
[----:B------:R-:W2:Y:S04]  /*17c0*/  LDCU.64 UR10, c[0x0][0x5a8] ;  /* 0x0000b500ff0a77ac */ /* 0x000ea80008000a00 */
[----:B-1----:R-:W-:Y:S02]  /*17d0*/  IMAD R3, R3, UR14, RZ ;  /* 0x0000000e03037c24 */ /* 0x002fe4000f8e02ff */
[----:B------:R-:W-:-:S04]  /*17e0*/  IMAD.WIDE.U32 R4, R248, UR14, RZ ;  /* 0x0000000ef8047c25 */ /* 0x000fc8000f8e00ff */
[----:B------:R-:W-:-:S05]  /*17f0*/  IMAD R3, R248, UR15, R3 ;  /* 0x0000000ff8037c24 */ /* 0x000fca000f8e0203 */
[----:B------:R-:W-:-:S03]  /*1800*/  IADD3 R5, PT, PT, R5, R3, RZ ;  /* 0x0000000305057210 */ /* 0x000fc60007ffe0ff */
[----:B--2---:R-:W-:-:S04]  /*1810*/  IMAD.WIDE.U32 R4, R39, UR10, R4 ;  /* 0x0000000a27047c25 */ /* 0x004fc8000f8e0004 */
[----:B------:R-:W-:Y:S01]  /*1820*/  IMAD R8, R39, UR11, R5 ;  /* 0x0000000b27087c24 */ /* 0x000fe2000f8e0205 */
[----:B------:R-:W-:Y:S01]  /*1830*/  MOV R7, R4 ;  /* 0x0000000400077202 */ /* 0x000fe20000000f00 */
[----:B------:R-:W-:Y:S05]  /*1840*/  BRA `(.L_x_14) ;  /* 0x0000000000187947 */ /* 0x000fea0003800000 */
.L_x_13:
[----:B------:R-:W1:Y:S01]  /*1850*/  LDCU.64 UR14, c[0x0][0x5c0] ;  /* 0x0000b800ff0e77ac */ /* 0x000e620008000a00 */
[----:B------:R-:W-:-:S05]  /*1860*/  IADD3 R3, PT, PT, R248, R44, RZ ;  /* 0x0000002cf8037210 */ /* 0x000fca0007ffe0ff */
[C---:B-1----:R-:W-:Y:S02]  /*1870*/  IMAD R6, R3.reuse, UR15, RZ ;  /* 0x0000000f03067c24 */ /* 0x042fe4000f8e02ff */
[----:B------:R-:W-:-:S05]  /*1880*/  IMAD.WIDE.U32 R4, R3, UR14, RZ ;  /* 0x0000000e03047c25 */ /* 0x000fca000f8e00ff */
[----:B------:R-:W-:Y:S02]  /*1890*/  IADD3 R8, PT, PT, R5, R6, RZ ;  /* 0x0000000605087210 */ /* 0x000fe40007ffe0ff */
[----:B------:R-:W-:Y:S02]  /*18a0*/  MOV R7, R4 ;  /* 0x0000000400077202 */ /* 0x000fe40000000f00 */
.L_x_14:
        /* <DEDUP_REMOVED lines=11> */
[----:B------:R-:W-:Y:S06]  /*1960*/  BRA `(.L_x_16) ;  /* 0x0000000000187947 */ /* 0x000fec0003800000 */
.L_x_15:
[----:B------:R-:W1:Y:S01]  /*1970*/  LDCU.64 UR12, c[0x0][0x5c8] ;  /* 0x0000b900ff0c77ac */ /* 0x000e620008000a00 */
[----:B------:R-:W-:-:S05]  /*1980*/  IADD3 R3, PT, PT, R248, R44, RZ ;  /* 0x0000002cf8037210 */ /* 0x000fca0007ffe0ff */
[C---:B-1----:R-:W-:Y:S02]  /*1990*/  IMAD R6, R3.reuse, UR13, RZ ;  /* 0x0000000d03067c24 */ /* 0x042fe4000f8e02ff */
[----:B------:R-:W-:-:S05]  /*19a0*/  IMAD.WIDE.U32 R4, R3, UR12, RZ ;  /* 0x0000000c03047c25 */ /* 0x000fca000f8e00ff */
[----:B------:R-:W-:Y:S02]  /*19b0*/  IADD3 R15, PT, PT, R5, R6, RZ ;  /* 0x00000006050f7210 */ /* 0x000fe40007ffe0ff */
[----:B------:R-:W-:-:S07]  /*19c0*/  MOV R14, R4 ;  /* 0x00000004000e7202 */ /* 0x000fce0000000f00 */
.L_x_16:
[C---:B------:R-:W-:Y:S01]  /*19d0*/  IADD3 R159, PT, PT, -R20.reuse, R159, RZ ;  /* 0x0000009f149f7210 */ /* 0x040fe20007ffe1ff */
[----:B------:R-:W1:Y:S01]  /*19e0*/  LDCU.64 UR10, c[0x0][0x5d8] ;  /* 0x0000bb00ff0a77ac */ /* 0x000e620008000a00 */
[----:B------:R-:W-:Y:S01]  /*19f0*/  IMAD R3, R31, UR14, RZ ;  /* 0x0000000e1f037c24 */ /* 0x000fe2000f8e02ff */
[----:B------:R-:W-:Y:S01]  /*1a00*/  BSSY.RECONVERGENT B0, `(.L_x_17) ;  /* 0x000001a000007945 */ /* 0x000fe20003800200 */
[-C--:B------:R-:W-:Y:S01]  /*1a10*/  ISETP.GE.AND P2, PT, R27, R159.reuse, PT ;  /* 0x0000009f1b00720c */ /* 0x080fe20003f46270 */
[----:B------:R-:W-:Y:S01]  /*1a20*/  IMAD.WIDE.U32 R4, R20, UR14, R12 ;  /* 0x0000000e14047c25 */ /* 0x000fe2000f8e000c */
[----:B------:R-:W-:-:S03]  /*1a30*/  ISETP.GE.AND P1, PT, R24, R159, PT ;  /* 0x0000009f1800720c */ /* 0x000fc60003f26270 */
[----:B------:R-:W-:Y:S01]  /*1a40*/  IMAD R3, R20, UR15, R3 ;  /* 0x0000000f14037c24 */ /* 0x000fe2000f8e0203 */
[----:B------:R-:W-:-:S04]  /*1a50*/  IADD3 R6, P0, PT, R7, R4, RZ ;  /* 0x0000000407067210 */ /* 0x000fc80007f1e0ff */
[----:B------:R-:W-:-:S03]  /*1a60*/  IADD3.X R7, PT, PT, R8, R5, R3, P0, !PT ;  /* 0x0000000508077210 */ /* 0x000fc600007fe403 */
[----:B------:R-:W2:Y:S01]  /*1a70*/  @!P2 LDC.64 R10, c[0x0][0x560] ;  /* 0x00015800ff0aab82 */ /* 0x000ea20000000a00 */
[----:B-1----:R-:W-:-:S04]  /*1a80*/  IMAD.WIDE.U32 R6, R41, UR10, R6 ;  /* 0x0000000a29067c25 */ /* 0x002fc8000f8e0006 */
[----:B------:R-:W-:Y:S01]  /*1a90*/  IMAD R5, R41, UR11, R7 ;  /* 0x0000000b29057c24 */ /* 0x000fe2000f8e0207 */
[----:B------:R-:W-:-:S05]  /*1aa0*/  @!P2 MOV R4, R6 ;  /* 0x000000060004a202 */ /* 0x000fca0000000f00 */
[----:B------:R-:W-:-:S04]  /*1ab0*/  @!P2 IMAD.WIDE.U32 R8, R27, UR14, R4 ;  /* 0x0000000e1b08ac25 */ /* 0x000fc8000f8e0004 */
[----:B------:R-:W-:Y:S01]  /*1ac0*/  @!P2 IMAD R3, R27, UR15, R9 ;  /* 0x0000000f1b03ac24 */ /* 0x000fe2000f8e0209 */
[----:B--2---:R-:W-:-:S04]  /*1ad0*/  @!P2 LEA R10, P0, R8, R10, 0x1 ;  /* 0x0000000a080aa211 */ /* 0x004fc800078008ff */
[----:B------:R-:W-:-:S05]  /*1ae0*/  @!P2 LEA.HI.X R11, R8, R11, R3, 0x1, P0 ;  /* 0x0000000b080ba211 */ /* 0x000fca00000f0c03 */
[----:B------:R1:W-:Y:S01]  /*1af0*/  @!P2 STG.E.128 desc[UR24][R10.64], RZ ;  /* 0x000000ff0a00a986 */ /* 0x0003e2000c101d18 */
[----:B------:R-:W-:Y:S05]  /*1b00*/  @P1 BRA `(.L_x_18) ;  /* 0x0000000000241947 */ /* 0x000fea0003800000 */
[----:B------:R-:W2:Y:S01]  /*1b10*/  LDCU.64 UR10, c[0x0][0x560] ;  /* 0x0000ac00ff0a77ac */ /* 0x000ea20008000a00 */
[----:B------:R-:W-:Y:S01]  /*1b20*/  MOV R4, R6 ;  /* 0x0000000600047202 */ /* 0x000fe20000000f00 */
[----:B------:R-:W-:-:S04]  /*1b30*/  IMAD R3, R21, UR14, RZ ;  /* 0x0000000e15037c24 */ /* 0x000fc8000f8e02ff */
[----:B------:R-:W-:-:S04]  /*1b40*/  IMAD.WIDE.U32 R4, R18, UR14, R4 ;  /* 0x0000000e12047c25 */ /* 0x000fc8000f8e0004 */
[----:B------:R-:W-:-:S05]  /*1b50*/  IMAD R3, R18, UR15, R3 ;  /* 0x0000000f12037c24 */ /* 0x000fca000f8e0203 */
[----:B------:R-:W-:Y:S02]  /*1b60*/  IADD3 R3, PT, PT, R5, R3, RZ ;  /* 0x0000000305037210 */ /* 0x000fe40007ffe0ff */
[----:B--2---:R-:W-:-:S04]  /*1b70*/  LEA R6, P0, R4, UR10, 0x1 ;  /* 0x0000000a04067c11 */ /* 0x004fc8000f8008ff */
[----:B------:R-:W-:-:S05]  /*1b80*/  LEA.HI.X R7, R4, UR11, R3, 0x1, P0 ;  /* 0x0000000b04077c11 */ /* 0x000fca00080f0c03 */
[----:B------:R2:W-:Y:S04]  /*1b90*/  STG.E.128 desc[UR24][R6.64], RZ ;  /* 0x000000ff06007986 */ /* 0x0005e8000c101d18 */
.L_x_18:
[----:B------:R-:W-:Y:S05]  /*1ba0*/  BSYNC.RECONVERGENT B0 ;  /* 0x0000000000007941 */ /* 0x000fea0003800200 */
.L_x_17:
[----:B------:R-:W3:Y:S01]  /*1bb0*/  LDCU.64 UR10, c[0x0][0x5e0] ;  /* 0x0000bc00ff0a77ac */ /* 0x000ee20008000a00 */
[----:B------:R-:W-:Y:S01]  /*1bc0*/  IMAD.WIDE.U32 R4, R20, UR12, R12 ;  /* 0x0000000c14047c25 */ /* 0x000fe2000f8e000c */
[----:B-1----:R-:W1:Y:S03]  /*1bd0*/  @!P2 LDC.64 R10, c[0x0][0x568] ;  /* 0x00015a00ff0aab82 */ /* 0x002e660000000a00 */
[----:B------:R-:W-:Y:S01]  /*1be0*/  IMAD R3, R31, UR12, RZ ;  /* 0x0000000c1f037c24 */ /* 0x000fe2000f8e02ff */
[----:B--2---:R-:W-:-:S03]  /*1bf0*/  IADD3 R6, P0, PT, R14, R4, RZ ;  /* 0x000000040e067210 */ /* 0x004fc60007f1e0ff */
[----:B------:R-:W-:-:S05]  /*1c00*/  IMAD R3, R20, UR13, R3 ;  /* 0x0000000d14037c24 */ /* 0x000fca000f8e0203 */
[----:B------:R-:W-:-:S03]  /*1c10*/  IADD3.X R7, PT, PT, R15, R5, R3, P0, !PT ;  /* 0x000000050f077210 */ /* 0x000fc600007fe403 */
[----:B---3--:R-:W-:-:S04]  /*1c20*/  IMAD.WIDE.U32 R6, R41, UR10, R6 ;  /* 0x0000000a29067c25 */ /* 0x008fc8000f8e0006 */
[----:B------:R-:W-:Y:S01]  /*1c30*/  IMAD R5, R41, UR11, R7 ;  /* 0x0000000b29057c24 */ /* 0x000fe2000f8e0207 */
[----:B------:R-:W-:-:S05]  /*1c40*/  @!P2 MOV R4, R6 ;  /* 0x000000060004a202 */ /* 0x000fca0000000f00 */
[----:B------:R-:W-:-:S04]  /*1c50*/  @!P2 IMAD.WIDE.U32 R8, R27, UR12, R4 ;  /* 0x0000000c1b08ac25 */ /* 0x000fc8000f8e0004 */
[----:B------:R-:W-:Y:S01]  /*1c60*/  @!P2 IMAD R3, R27, UR13, R9 ;  /* 0x0000000d1b03ac24 */ /* 0x000fe2000f8e0209 */
[----:B-1----:R-:W-:-:S04]  /*1c70*/  @!P2 LEA R10, P0, R8, R10, 0x1 ;  /* 0x0000000a080aa211 */ /* 0x002fc800078008ff */
[----:B------:R-:W-:-:S05]  /*1c80*/  @!P2 LEA.HI.X R11, R8, R11, R3, 0x1, P0 ;  /* 0x0000000b080ba211 */ /* 0x000fca00000f0c03 */
[----:B------:R4:W-:Y:S01]  /*1c90*/  @!P2 STG.E.128 desc[UR24][R10.64], RZ ;  /* 0x000000ff0a00a986 */ /* 0x0009e2000c101d18 */
[----:B------:R-:W-:Y:S05]  /*1ca0*/  @P1 BRA `(.L_x_19) ;  /* 0x0000004c00301947 */ /* 0x000fea0003800000 */
[----:B------:R-:W1:Y:S01]  /*1cb0*/  LDCU.64 UR10, c[0x0][0x568] ;  /* 0x0000ad00ff0a77ac */ /* 0x000e620008000a00 */
[----:B------:R-:W-:Y:S01]  /*1cc0*/  MOV R4, R6 ;  /* 0x0000000600047202 */ /* 0x000fe20000000f00 */
[----:B------:R-:W-:-:S04]  /*1cd0*/  IMAD R3, R21, UR12, RZ ;  /* 0x0000000c15037c24 */ /* 0x000fc8000f8e02ff */
[----:B------:R-:W-:-:S04]  /*1ce0*/  IMAD.WIDE.U32 R4, R18, UR12, R4 ;  /* 0x0000000c12047c25 */ /* 0x000fc8000f8e0004 */
[----:B------:R-:W-:-:S05]  /*1cf0*/  IMAD R3, R18, UR13, R3 ;  /* 0x0000000d12037c24 */ /* 0x000fca000f8e0203 */
[----:B------:R-:W-:Y:S02]  /*1d00*/  IADD3 R3, PT, PT, R5, R3, RZ ;  /* 0x0000000305037210 */ /* 0x000fe40007ffe0ff */
[----:B-1----:R-:W-:-:S04]  /*1d10*/  LEA R6, P0, R4, UR10, 0x1 ;  /* 0x0000000a04067c11 */ /* 0x002fc8000f8008ff */
[----:B------:R-:W-:-:S05]  /*1d20*/  LEA.HI.X R7, R4, UR11, R3, 0x1, P0 ;  /* 0x0000000b04077c11 */ /* 0x000fca00080f0c03 */
[----:B------:R1:W-:Y:S01]  /*1d30*/  STG.E.128 desc[UR24][R6.64], RZ ;  /* 0x000000ff06007986 */ /* 0x0003e2000c101d18 */
[----:B------:R-:W-:Y:S05]  /*1d40*/  BRA `(.L_x_19) ;  /* 0x0000004c00087947 */ /* 0x000fea0003800000 */
.L_x_12:
[----:B------:R-:W-:Y:S01]  /*1d50*/  IMAD.IADD R3, R159, 0x1, -R20 ;  /* 0x000000019f037824 */ /* 0x000fe200078e0a14 */
[----:B------:R-:W1:Y:S01]  /*1d60*/  LDCU.64 UR12, c[0x0][0x3d8] ;  /* 0x00007b00ff0c77ac */ /* 0x000e620008000a00 */
[----:B------:R-:W-:Y:S01]  /*1d70*/  IMAD.WIDE.U32 R4, R20, UR18, R12 ;  /* 0x0000001214047c25 */ /* 0x000fe2000f8e000c */
[----:B------:R-:W-:Y:S01]  /*1d80*/  LOP3.LUT R11, R211, 0x80000001, RZ, 0xc0, !PT ;  /* 0x80000001d30b7812 */ /* 0x000fe200078ec0ff */
[----:B------:R-:W2:Y:S01]  /*1d90*/  LDC R243, c[0x0][0x44c] ;  /* 0x00011300fff37b82 */ /* 0x000ea20000000800 */
[-C--:B------:R-:W-:Y:S01]  /*1da0*/  ISETP.GE.AND P3, PT, R24, R3.reuse, PT ;  /* 0x000000031800720c */ /* 0x080fe20003f66270 */
[----:B------:R-:W-:Y:S01]  /*1db0*/  IMAD R16, R16, -0x80, R30 ;  /* 0xffffff8010107824 */ /* 0x000fe200078e021e */
[----:B------:R-:W-:Y:S01]  /*1dc0*/  ISETP.GE.AND P4, PT, R27, R3, PT ;  /* 0x000000031b00720c */ /* 0x000fe20003f86270 */
[----:B------:R-:W-:Y:S01]  /*1dd0*/  IMAD R3, R31, UR18, RZ ;  /* 0x000000121f037c24 */ /* 0x000fe2000f8e02ff */
[----:B------:R-:W3:Y:S01]  /*1de0*/  LDCU.64 UR10, c[0x0][0x3d0] ;  /* 0x00007a00ff0a77ac */ /* 0x000ee20008000a00 */
[----:B------:R-:W-:Y:S01]  /*1df0*/  IADD3 R4, P0, PT, R33, R4, RZ ;  /* 0x0000000421047210 */ /* 0x000fe20007f1e0ff */
[----:B------:R-:W-:Y:S01]  /*1e00*/  IMAD.MOV.U32 R239, RZ, RZ, 0x7f800000 ;  /* 0x7f800000ffef7424 */ /* 0x000fe200078e00ff */
[----:B------:R-:W-:Y:S01]  /*1e10*/  ISETP.GE.AND P2, PT, R24, R16, PT ;  /* 0x000000101800720c */ /* 0x000fe20003f46270 */
[----:B------:R-:W-:Y:S01]  /*1e20*/  IMAD R6, R20, UR19, R3 ;  /* 0x0000001314067c24 */ /* 0x000fe2000f8e0203 */
[----:B------:R-:W-:Y:S01]  /*1e30*/  ISETP.NE.AND P5, PT, R11, 0x1, PT ;  /* 0x000000010b00780c */ /* 0x000fe20003fa5270 */
[----:B------:R-:W-:Y:S01]  /*1e40*/  IMAD.MOV.U32 R238, RZ, RZ, 0x7f800000 ;  /* 0x7f800000ffee7424 */ /* 0x000fe200078e00ff */
[----:B------:R-:W-:Y:S01]  /*1e50*/  MOV R236, 0x7f800000 ;  /* 0x7f80000000ec7802 */ /* 0x000fe20000000f00 */
[----:B------:R-:W-:Y:S01]  /*1e60*/  IMAD.MOV.U32 R237, RZ, RZ, 0x7f800000 ;  /* 0x7f800000ffed7424 */ /* 0x000fe200078e00ff */
[----:B------:R-:W4:Y:S01]  /*1e70*/  @!P3 LDC.64 R22, c[0x0][0x390] ;  /* 0x0000e400ff16bb82 */ /* 0x000f220000000a00 */
[----:B------:R-:W-:Y:S01]  /*1e80*/  IADD3.X R5, PT, PT, R35, R5, R6, P0, !PT ;  /* 0x0000000523057210 */ /* 0x000fe200007fe406 */
[----:B-1----:R-:W-:-:S02]  /*1e90*/  IMAD R3, R36, UR12, RZ ;  /* 0x0000000c24037c24 */ /* 0x002fc4000f8e02ff */
[----:B------:R-:W-:-:S04]  /*1ea0*/  IMAD.WIDE.U32 R6, R20, UR20, R12 ;  /* 0x0000001414067c25 */ /* 0x000fc8000f8e000c */
[----:B------:R-:W1:Y:S01]  /*1eb0*/  @!P4 LDC.64 R24, c[0x0][0x390] ;  /* 0x0000e400ff18cb82 */ /* 0x000e620000000a00 */
[----:B------:R-:W-:Y:S01]  /*1ec0*/  IMAD R8, R17, UR13, R3 ;  /* 0x0000000d11087c24 */ /* 0x000fe2000f8e0203 */
[----:B------:R-:W-:Y:S01]  /*1ed0*/  IADD3 R10, P0, PT, R37, R6, RZ ;  /* 0x00000006250a7210 */ /* 0x000fe20007f1e0ff */
[----:B------:R-:W-:-:S04]  /*1ee0*/  IMAD.WIDE.U32 R4, R17, UR12, R4 ;  /* 0x0000000c11047c25 */ /* 0x000fc8000f8e0004 */
[----:B------:R-:W-:Y:S01]  /*1ef0*/  IMAD.IADD R144, R149, 0x1, R157 ;  /* 0x0000000195907824 */ /* 0x000fe200078e029d */
[----:B------:R-:W-:Y:S01]  /*1f00*/  @P6 BAR.SYNC.DEFER_BLOCKING 0x0 ;  /* 0x0000000000006b1d */ /* 0x000fe20000010000 */
[----:B------:R-:W-:Y:S02]  /*1f10*/  IMAD R3, R31, UR20, RZ ;  /* 0x000000141f037c24 */ /* 0x000fe4000f8e02ff */
[----:B------:R-:W-:Y:S02]  /*1f20*/  @!P3 IMAD R9, R21, UR18, RZ ;  /* 0x000000121509bc24 */ /* 0x000fe4000f8e02ff */
[----:B------:R-:W-:Y:S02]  /*1f30*/  IMAD.IADD R5, R5, 0x1, R8 ;  /* 0x0000000105057824 */ /* 0x000fe400078e0208 */
[----:B------:R-:W-:Y:S01]  /*1f40*/  IMAD.MOV.U32 R249, RZ, RZ, 0x10 ;  /* 0x00000010fff97424 */ /* 0x000fe200078e00ff */
[----:B------:R-:W-:Y:S01]  /*1f50*/  IADD3 R156, PT, PT, R155, R157, RZ ;  /* 0x0000009d9b9c7210 */ /* 0x000fe20007ffe0ff */
[----:B------:R-:W-:Y:S01]  /*1f60*/  IMAD R3, R20, UR21, R3 ;  /* 0x0000001514037c24 */ /* 0x000fe2000f8e0203 */
[----:B------:R-:W-:Y:S01]  /*1f70*/  CS2R R94, SRZ ;  /* 0x00000000005e7805 */ /* 0x000fe2000001ff00 */
[----:B------:R-:W-:Y:S01]  /*1f80*/  @!P3 IMAD R6, R18, UR19, R9 ;  /* 0x000000131206bc24 */ /* 0x000fe2000f8e0209 */
[----:B------:R-:W-:Y:S01]  /*1f90*/  CS2R R92, SRZ ;  /* 0x00000000005c7805 */ /* 0x000fe2000001ff00 */
[----:B---3--:R-:W-:Y:S01]  /*1fa0*/  IMAD R12, R36, UR10, RZ ;  /* 0x0000000a240c7c24 */ /* 0x008fe2000f8e02ff */
[----:B------:R-:W-:Y:S01]  /*1fb0*/  IADD3.X R11, PT, PT, R38, R7, R3, P0, !PT ;  /* 0x00000007260b7210 */ /* 0x000fe200007fe403 */
[----:B------:R-:W-:Y:S01]  /*1fc0*/  @!P3 IMAD.WIDE.U32 R8, R18, UR18, R4 ;  /* 0x000000121208bc25 */ /* 0x000fe2000f8e0004 */
[----:B------:R-:W-:-:S02]  /*1fd0*/  CS2R R98, SRZ ;  /* 0x0000000000627805 */ /* 0x000fc4000001ff00 */
[----:B------:R-:W-:Y:S02]  /*1fe0*/  CS2R R96, SRZ ;  /* 0x0000000000607805 */ /* 0x000fe4000001ff00 */
[----:B------:R-:W-:Y:S01]  /*1ff0*/  CS2R R90, SRZ ;  /* 0x00000000005a7805 */ /* 0x000fe2000001ff00 */
[----:B------:R-:W-:Y:S01]  /*2000*/  IMAD R15, R17, UR11, R12 ;  /* 0x0000000b110f7c24 */ /* 0x000fe2000f8e020c */
[----:B----4-:R-:W-:Y:S01]  /*2010*/  @!P3 LEA R12, P0, R8, R22, 0x1 ;  /* 0x00000016080cb211 */ /* 0x010fe200078008ff */
[----:B------:R-:W-:Y:S01]  /*2020*/  @!P3 IMAD.IADD R3, R9, 0x1, R6 ;  /* 0x000000010903b824 */ /* 0x000fe200078e0206 */
[----:B------:R-:W-:Y:S01]  /*2030*/  CS2R R88, SRZ ;  /* 0x0000000000587805 */ /* 0x000fe2000001ff00 */
[----:B------:R-:W-:Y:S01]  /*2040*/  @!P4 IMAD.WIDE.U32 R6, R27, UR18, R4 ;  /* 0x000000121b06cc25 */ /* 0x000fe2000f8e0004 */
[----:B------:R-:W-:Y:S02]  /*2050*/  CS2R R86, SRZ ;  /* 0x0000000000567805 */ /* 0x000fe4000001ff00 */
[----:B------:R-:W-:-:S02]  /*2060*/  CS2R R84, SRZ ;  /* 0x0000000000547805 */ /* 0x000fc4000001ff00 */
[----:B------:R-:W-:Y:S01]  /*2070*/  @!P3 LEA.HI.X R13, R8, R23, R3, 0x1, P0 ;  /* 0x00000017080db211 */ /* 0x000fe200000f0c03 */
[----:B------:R-:W-:Y:S01]  /*2080*/  IMAD.WIDE.U32 R4, R17, UR10, R10 ;  /* 0x0000000a11047c25 */ /* 0x000fe2000f8e000a */
[----:B-1----:R-:W-:Y:S01]  /*2090*/  @!P4 LEA R8, P1, R6, R24, 0x1 ;  /* 0x000000180608c211 */ /* 0x002fe200078208ff */
[----:B------:R-:W1:Y:S01]  /*20a0*/  @!P3 LDC.64 R22, c[0x0][0x388] ;  /* 0x0000e200ff16bb82 */ /* 0x000e620000000a00 */
[----:B------:R-:W-:Y:S01]  /*20b0*/  @!P2 LEA R14, P0, R19, R225, 0x1 ;  /* 0x000000e1130ea211 */ /* 0x000fe200078008ff */
[----:B------:R-:W-:Y:S01]  /*20c0*/  @!P4 IMAD R3, R27, UR19, R7 ;  /* 0x000000131b03cc24 */ /* 0x000fe2000f8e0207 */
[----:B------:R-:W3:Y:S01]  /*20d0*/  LDCU UR10, c[0x0][0x590] ;  /* 0x0000b200ff0a77ac */ /* 0x000ee20008000800 */
[----:B------:R-:W-:Y:S02]  /*20e0*/  VIADD R7, R244, 0x8 ;  /* 0x00000008f4077836 */ /* 0x000fe40000000000 */
[----:B------:R-:W-:Y:S01]  /*20f0*/  IMAD.IADD R5, R5, 0x1, R15 ;  /* 0x0000000105057824 */ /* 0x000fe200078e020f */
[----:B------:R-:W-:Y:S01]  /*2100*/  @!P4 LEA.HI.X R9, R6, R25, R3, 0x1, P1 ;  /* 0x000000190609c211 */ /* 0x000fe200008f0c03 */
[----:B------:R-:W-:Y:S01]  /*2110*/  @!P3 IMAD R3, R21, UR20, RZ ;  /* 0x000000141503bc24 */ /* 0x000fe2000f8e02ff */
[----:B------:R-:W-:Y:S01]  /*2120*/  ISETP.GE.AND P1, PT, R7, R16, PT ;  /* 0x000000100700720c */ /* 0x000fe20003f26270 */
[----:B------:R-:W-:Y:S01]  /*2130*/  @!P3 IMAD.MOV.U32 R6, RZ, RZ, R4 ;  /* 0x000000ffff06b224 */ /* 0x000fe200078e0004 */
[----:B------:R-:W-:Y:S01]  /*2140*/  @!P2 LEA.HI.X R15, R19, R224, R26, 0x1, P0 ;  /* 0x000000e0130fa211 */ /* 0x000fe200000f0c1a */
[----:B------:R-:W-:Y:S01]  /*2150*/  @!P3 IMAD.MOV.U32 R7, RZ, RZ, R5 ;  /* 0x000000ffff07b224 */ /* 0x000fe200078e0005 */
[C---:B------:R-:W-:Y:S01]  /*2160*/  ISETP.GE.AND P0, PT, R27.reuse, R16, PT ;  /* 0x000000101b00720c */ /* 0x040fe20003f06270 */
[C---:B------:R-:W-:Y:S01]  /*2170*/  @!P3 IMAD R17, R18.reuse, UR21, R3 ;  /* 0x000000151211bc24 */ /* 0x040fe2000f8e0203 */
[----:B------:R-:W-:Y:S01]  /*2180*/  @!PT LDS RZ, [RZ] ;  /* 0x00000000fffff984 */ /* 0x000fe20000000800 */
[----:B------:R-:W-:Y:S01]  /*2190*/  @!PT LDS RZ, [RZ] ;  /* 0x00000000fffff984 */ /* 0x000fe20000000800 */
[----:B------:R-:W-:Y:S01]  /*21a0*/  @!PT LDS RZ, [RZ] ;  /* 0x00000000fffff984 */ /* 0x000fe20000000800 */
[----:B------:R4:W-:Y:S01]  /*21b0*/  @!P4 LDGSTS.E.BYPASS.LTC128B.128 [R245+0x8000], desc[UR24][R8.64] ;  /* 0x0800000008f5cfae */ /* 0x0009e2000b981a18 */
[----:B------:R-:W-:Y:S01]  /*21c0*/  @!P3 IMAD.WIDE.U32 R6, R18, UR20, R6 ;  /* 0x000000141206bc25 */ /* 0x000fe2000f8e0006 */
[----:B------:R-:W-:Y:S01]  /*21d0*/  SEL R21, RZ, 0x2000, P5 ;  /* 0x00002000ff157807 */ /* 0x000fe20002800000 */
[----:B------:R-:W2:Y:S01]  /*21e0*/  @!P4 LDC.64 R18, c[0x0][0x388] ;  /* 0x0000e200ff12cb82 */ /* 0x000ea20000000a00 */
[----:B------:R1:W-:Y:S01]  /*21f0*/  @P4 STS.128 [R245+0x8000], RZ ;  /* 0x008000fff5004388 */ /* 0x0003e20000000c00 */
[----:B------:R-:W-:Y:S01]  /*2200*/  @!P4 IMAD.WIDE.U32 R4, R27, UR20, R4 ;  /* 0x000000141b04cc25 */ /* 0x000fe2000f8e0004 */
[----:B------:R-:W-:-:S02]  /*2210*/  CS2R R78, SRZ ;  /* 0x00000000004e7805 */ /* 0x000fc4000001ff00 */
[----:B------:R-:W-:Y:S01]  /*2220*/  CS2R R76, SRZ ;  /* 0x00000000004c7805 */ /* 0x000fe2000001ff00 */
[----:B------:R1:W-:Y:S01]  /*2230*/  @P3 STS.128 [R245+0x9000], RZ ;  /* 0x009000fff5003388 */ /* 0x0003e20000000c00 */
[----:B------:R-:W-:Y:S01]  /*2240*/  IMAD.IADD R220, R245, 0x1, R21 ;  /* 0x00000001f5dc7824 */ /* 0x000fe200078e0215 */
[----:B------:R-:W-:Y:S01]  /*2250*/  CS2R R82, SRZ ;  /* 0x0000000000527805 */ /* 0x000fe2000001ff00 */
[----:B------:R-:W-:Y:S01]  /*2260*/  @!P0 IMAD.MOV.U32 R10, RZ, RZ, R226 ;  /* 0x000000ffff0a8224 */ /* 0x000fe200078e00e2 */
[----:B------:R-:W-:Y:S01]  /*2270*/  @!PT LDS RZ, [RZ] ;  /* 0x00000000fffff984 */ /* 0x000fe20000000800 */
[----:B------:R-:W-:Y:S01]  /*2280*/  @!PT LDS RZ, [RZ] ;  /* 0x00000000fffff984 */ /* 0x000fe20000000800 */
[----:B------:R-:W-:Y:S01]  /*2290*/  @!PT LDS RZ, [RZ] ;  /* 0x00000000fffff984 */ /* 0x000fe20000000800 */
[----:B------:R-:W-:Y:S01]  /*22a0*/  @!P3 LDGSTS.E.BYPASS.LTC128B.128 [R245+0x9000], desc[UR24][R12.64] ;  /* 0x090000000cf5bfae */ /* 0x000fe2000b981a18 */
[----:B------:R-:W-:Y:S01]  /*22b0*/  @!P0 IMAD.MOV.U32 R11, RZ, RZ, R221 ;  /* 0x000000ffff0b8224 */ /* 0x000fe200078e00dd */
[----:B------:R-:W-:Y:S01]  /*22c0*/  CS2R R80, SRZ ;  /* 0x0000000000507805 */ /* 0x000fe2000001ff00 */
[----:B------:R-:W-:Y:S01]  /*22d0*/  @!P4 IMAD R3, R27, UR21, R5 ;  /* 0x000000151b03cc24 */ /* 0x000fe2000f8e0205 */
[----:B------:R-:W0:Y:S01]  /*22e0*/  LDGDEPBAR ;  /* 0x00000000000079af */ /* 0x000e220000000000 */
[----:B------:R-:W-:Y:S01]  /*22f0*/  @!P3 IMAD.IADD R5, R7, 0x1, R17 ;  /* 0x000000010705b824 */ /* 0x000fe200078e0211 */
[----:B------:R-:W-:Y:S01]  /*2300*/  CS2R R74, SRZ ;  /* 0x00000000004a7805 */ /* 0x000fe2000001ff00 */
[----:B------:R-:W-:Y:S01]  /*2310*/  IMAD.SHL.U32 R247, R247, 0x8, RZ ;  /* 0x00000008f7f77824 */ /* 0x000fe200078e00ff */
[----:B------:R3:W-:Y:S01]  /*2320*/  @!P0 LDGSTS.E.BYPASS.LTC128B.128 [R245+0x4000], desc[UR24][R10.64] ;  /* 0x040000000af58fae */ /* 0x0007e2000b981a18 */
[----:B------:R-:W-:Y:S01]  /*2330*/  IMAD.IADD R150, R149, 0x1, R157 ;  /* 0x0000000195967824 */ /* 0x000fe200078e029d */
[----:B------:R-:W-:-:S02]  /*2340*/  CS2R R72, SRZ ;  /* 0x0000000000487805 */ /* 0x000fc4000001ff00 */
[----:B------:R-:W-:Y:S01]  /*2350*/  CS2R R70, SRZ ;  /* 0x0000000000467805 */ /* 0x000fe2000001ff00 */
[----:B------:R1:W-:Y:S01]  /*2360*/  @P0 STS.128 [R245+0x4000], RZ ;  /* 0x004000fff5000388 */ /* 0x0003e20000000c00 */
[----:B------:R-:W-:Y:S01]  /*2370*/  CS2R R68, SRZ ;  /* 0x0000000000447805 */ /* 0x000fe2000001ff00 */
[----:B------:R-:W1:Y:S01]  /*2380*/  LDCU UR11, c[0x0][0x3e0] ;  /* 0x00007c00ff0b77ac */ /* 0x000e620008000800 */
[C---:B----4-:R-:W-:Y:S01]  /*2390*/  @!P2 LEA R8, P5, R246.reuse, R226, 0x1 ;  /* 0x000000e2f608a211 */ /* 0x050fe200078a08ff */
[----:B------:R4:W-:Y:S01]  /*23a0*/  @P2 STS.128 [R245+0x5000], RZ ;  /* 0x005000fff5002388 */ /* 0x0009e20000000c00 */
[----:B------:R-:W1:Y:S02]  /*23b0*/  LDCU UR12, c[0x0][0x45c] ;  /* 0x00008b80ff0c77ac */ /* 0x000e640008000800 */
[----:B------:R-:W-:-:S05]  /*23c0*/  @!P2 LEA.HI.X R9, R246, R221, R251, 0x1, P5 ;  /* 0x000000ddf609a211 */ /* 0x000fca00028f0cfb */
[----:B------:R-:W-:Y:S01]  /*23d0*/  @!PT LDS RZ, [RZ] ;  /* 0x00000000fffff984 */ /* 0x000fe20000000800 */
[----:B------:R-:W-:Y:S01]  /*23e0*/  @!PT LDS RZ, [RZ] ;  /* 0x00000000fffff984 */ /* 0x000fe20000000800 */
[----:B------:R-:W-:Y:S01]  /*23f0*/  @!PT LDS RZ, [RZ] ;  /* 0x00000000fffff984 */ /* 0x000fe20000000800 */
[----:B------:R1:W-:Y:S01]  /*2400*/  @!P2 LDGSTS.E.BYPASS.LTC128B.128 [R245+0x5000], desc[UR24][R8.64] ;  /* 0x0500000008f5afae */ /* 0x0003e2000b981a18 */
[----:B---3--:R-:W-:Y:S02]  /*2410*/  LOP3.LUT R11, R244, 0x40, RZ, 0xfc, !PT ;  /* 0x00000040f40b7812 */ /* 0x008fe400078efcff */
[C---:B--2---:R-:W-:Y:S02]  /*2420*/  @!P4 LEA R10, P5, R4.reuse, R18, 0x1 ;  /* 0x00000012040ac211 */ /* 0x044fe400078a08ff */
[----:B------:R-:W-:Y:S02]  /*2430*/  ISETP.GE.AND P6, PT, R11, R16, PT ;  /* 0x000000100b00720c */ /* 0x000fe40003fc6270 */
[----:B------:R-:W-:Y:S02]  /*2440*/  @!P4 LEA.HI.X R11, R4, R19, R3, 0x1, P5 ;  /* 0x00000013040bc211 */ /* 0x000fe400028f0c03 */
[----:B-1----:R-:W-:Y:S01]  /*2450*/  @!P0 MOV R8, R225 ;  /* 0x000000e100088202 */ /* 0x002fe20000000f00 */
[----:B------:R-:W-:-:S05]  /*2460*/  @!P0 IMAD.MOV.U32 R9, RZ, RZ, R224 ;  /* 0x000000ffff098224 */ /* 0x000fca00078e00e0 */
[----:B------:R1:W-:Y:S04]  /*2470*/  @!P0 LDGSTS.E.BYPASS.LTC128B.128 [R220], desc[UR24][R8.64] ;  /* 0x0000000008dc8fae */ /* 0x0003e8000b981a18 */
[----:B------:R4:W-:Y:S04]  /*2480*/  @P0 STS.128 [R220], RZ ;  /* 0x000000ffdc000388 */ /* 0x0009e80000000c00 */
[----:B------:R4:W-:Y:S04]  /*2490*/  @P2 STS.128 [R220+0x1000], RZ ;  /* 0x001000ffdc002388 */ /* 0x0009e80000000c00 */
[----:B------:R-:W-:Y:S01]  /*24a0*/  @!PT LDS RZ, [RZ] ;  /* 0x00000000fffff984 */ /* 0x000fe20000000800 */
[----:B------:R-:W-:Y:S01]  /*24b0*/  @!PT LDS RZ, [RZ] ;  /* 0x00000000fffff984 */ /* 0x000fe20000000800 */
[----:B------:R-:W-:Y:S01]  /*24c0*/  @!PT LDS RZ, [RZ] ;  /* 0x00000000fffff984 */ /* 0x000fe20000000800 */
[----:B------:R-:W-:Y:S04]  /*24d0*/  @!P2 LDGSTS.E.BYPASS.LTC128B.128 [R220+0x1000], desc[UR24][R14.64] ;  /* 0x010000000edcafae */ /* 0x000fe8000b981a18 */
[----:B------:R-:W-:Y:S04]  /*24e0*/  @!P4 LDGSTS.E.BYPASS.LTC128B.128 [R245+0x6000], desc[UR24][R10.64] ;  /* 0x060000000af5cfae */ /* 0x000fe8000b981a18 */
[----:B------:R4:W-:Y:S04]  /*24f0*/  @P4 STS.128 [R245+0x6000], RZ ;  /* 0x006000fff5004388 */ /* 0x0009e80000000c00 */
[----:B------:R4:W-:Y:S01]  /*2500*/  @P3 STS.128 [R245+0x7000], RZ ;  /* 0x007000fff5003388 */ /* 0x0009e20000000c00 */
[----:B-1----:R-:W-:Y:S01]  /*2510*/  VIADD R9, R244, 0x48 ;  /* 0x00000048f4097836 */ /* 0x002fe20000000000 */
[----:B------:R-:W-:-:S04]  /*2520*/  @!P3 LEA R8, P0, R6, R22, 0x1 ;  /* 0x000000160608b211 */ /* 0x000fc800078008ff */
[-C--:B------:R-:W-:Y:S02]  /*2530*/  ISETP.GE.AND P5, PT, R9, R16.reuse, PT ;  /* 0x000000100900720c */ /* 0x080fe40003fa6270 */
[----:B------:R-:W-:Y:S01]  /*2540*/  @!P3 LEA.HI.X R9, R6, R23, R5, 0x1, P0 ;  /* 0x000000170609b211 */ /* 0x000fe200000f0c05 */
[C---:B------:R-:W-:Y:S01]  /*2550*/  IMAD.WIDE.U32 R4, R244.reuse, 0x4, R222 ;  /* 0x00000004f4047825 */ /* 0x040fe200078e00de */
[----:B------:R-:W-:-:S03]  /*2560*/  ISETP.GE.AND P0, PT, R244, R16, PT ;  /* 0x00000010f400720c */ /* 0x000fc60003f06270 */
[----:B------:R-:W-:Y:S01]  /*2570*/  @!PT LDS RZ, [RZ] ;  /* 0x00000000fffff984 */ /* 0x000fe20000000800 */
[----:B------:R-:W-:Y:S01]  /*2580*/  @!PT LDS RZ, [RZ] ;  /* 0x00000000fffff984 */ /* 0x000fe20000000800 */
[----:B------:R-:W-:Y:S01]  /*2590*/  @!PT LDS RZ, [RZ] ;  /* 0x00000000fffff984 */ /* 0x000fe20000000800 */
[----:B------:R-:W-:Y:S04]  /*25a0*/  @!P3 LDGSTS.E.BYPASS.LTC128B.128 [R245+0x7000], desc[UR24][R8.64] ;  /* 0x0700000008f5bfae */ /* 0x000fe8000b981a18 */
[----:B------:R-:W0:Y:S04]  /*25b0*/  LDGDEPBAR ;  /* 0x00000000000079af */ /* 0x000e280000000000 */
[----:B------:R-:W5:Y:S04]  /*25c0*/  @!P1 LDG.E R238, desc[UR24][R4.64+0x20] ;  /* 0x0000201804ee9981 */ /* 0x000f68000c1e1900 */
[----:B------:R-:W5:Y:S04]  /*25d0*/  @!P0 LDG.E R239, desc[UR24][R4.64] ;  /* 0x0000001804ef8981 */ /* 0x000f68000c1e1900 */
[----:B------:R-:W5:Y:S04]  /*25e0*/  @!P6 LDG.E R237, desc[UR24][R4.64+0x100] ;  /* 0x0001001804ede981 */ /* 0x000f68000c1e1900 */
[----:B------:R1:W5:Y:S01]  /*25f0*/  @!P5 LDG.E R236, desc[UR24][R4.64+0x120] ;  /* 0x0001201804ecd981 */ /* 0x000362000c1e1900 */
[----:B------:R-:W-:-:S04]  /*2600*/  DEPBAR.LE SB0, 0x1 ;  /* 0x000080400000791a */ /* 0x000fc80000000000 */
[----:B------:R-:W-:Y:S06]  /*2610*/  BAR.SYNC.DEFER_BLOCKING 0x0 ;  /* 0x0000000000007b1d */ /* 0x000fec0000010000 */
[----:B-1----:R-:W1:Y:S01]  /*2620*/  S2R R5, SR_TID.X ;  /* 0x0000000000057919 */ /* 0x002e620000002100 */
[----:B------:R-:W-:Y:S01]  /*2630*/  VIADD R3, R20, 0x80 ;  /* 0x0000008014037836 */ /* 0x000fe20000000000 */
[----:B------:R4:W2:Y:S04]  /*2640*/  LDSM.16.M88.4 R132, [R144] ;  /* 0x000000009084783b */ /* 0x0008a80000000200 */
[----:B------:R4:W3:Y:S04]  /*2650*/  LDSM.16.M88.4 R136, [R144+0x400] ;  /* 0x000400009088783b */ /* 0x0008e80000000200 */
[----:B------:R4:W2:Y:S04]  /*2660*/  LDSM.16.M88.4 R140, [R144+0x800] ;  /* 0x00080000908c783b */ /* 0x0008a80000000200 */
[----:B------:R-:W2:Y:S04]  /*2670*/  LDSM.16.M88.4 R144, [R144+0xc00] ;  /* 0x000c00009090783b */ /* 0x000ea80000000200 */
[----:B------:R4:W2:Y:S04]  /*2680*/  LDSM.16.M88.4 R116, [R149] ;  /* 0x000000009574783b */ /* 0x0008a80000000200 */
[----:B------:R4:W2:Y:S04]  /*2690*/  LDSM.16.M88.4 R120, [R149+0x400] ;  /* 0x000400009578783b */ /* 0x0008a80000000200 */
[----:B------:R4:W2:Y:S04]  /*26a0*/  LDSM.16.M88.4 R124, [R149+0x800] ;  /* 0x00080000957c783b */ /* 0x0008a80000000200 */
[----:B------:R4:W2:Y:S01]  /*26b0*/  LDSM.16.M88.4 R128, [R149+0xc00] ;  /* 0x000c00009580783b */ /* 0x0008a20000000200 */
[----:B------:R-:W-:-:S02]  /*26c0*/  ISETP.GE.AND P2, PT, R3, R159, PT ;  /* 0x0000009f0300720c */ /* 0x000fc40003f46270 */
[----:B-1----:R-:W-:-:S04]  /*26d0*/  LOP3.LUT P0, RZ, R5, 0x4, RZ, 0xc0, !PT ;  /* 0x0000000405ff7812 */ /* 0x002fc8000780c0ff */
[----:B------:R-:W-:-:S07]  /*26e0*/  SEL R249, R249, 0xfffffff0, !P0 ;  /* 0xfffffff0f9f97807 */ /* 0x000fce0004000000 */
[----:B------:R-:W-:Y:S01]  /*26f0*/  @P2 IMAD.SHL.U32 R3, R5, 0x2, RZ ;  /* 0x0000000205032824 */ /* 0x000fe200078e00ff */
[----:B------:R-:W-:-:S04]  /*2700*/  @P2 SHF.R.U32.HI R4, RZ, 0x1, R5 ;  /* 0x00000001ff042819 */ /* 0x000fc80000011605 */
[----:B------:R-:W-:Y:S01]  /*2710*/  @P2 LOP3.LUT R3, R3, 0x6, RZ, 0xc0, !PT ;  /* 0x0000000603032812 */ /* 0x000fe200078ec0ff */
[----:B------:R-:W-:Y:S02]  /*2720*/  IMAD.IADD R148, R155, 0x1, R21 ;  /* 0x000000019b947824 */ /* 0x000fe400078e0215 */
[----:B------:R-:W-:Y:S01]  /*2730*/  IMAD.IADD R184, R210, 0x1, R249 ;  /* 0x00000001d2b87824 */ /* 0x000fe200078e02f9 */
[----:B------:R-:W-:Y:S01]  /*2740*/  @P2 LOP3.LUT R250, R3, 0x1c0, R4, 0xf8, !PT ;  /* 0x000001c003fa2812 */ /* 0x000fe200078ef804 */
[----:B------:R-:W-:Y:S02]  /*2750*/  IMAD.IADD R3, R2, 0x1, R21 ;  /* 0x0000000102037824 */ /* 0x000fe400078e0215 */
[--C-:B------:R-:W-:Y:S02]  /*2760*/  IMAD.IADD R183, R209, 0x1, R249.reuse ;  /* 0x00000001d1b77824 */ /* 0x100fe400078e02f9 */
[----:B------:R-:W-:Y:S01]  /*2770*/  IMAD.IADD R182, R208, 0x1, R249 ;  /* 0x00000001d0b67824 */ /* 0x000fe200078e02f9 */
[----:B---34-:R-:W-:-:S12]  /*2780*/  USHF.L.U32 UR10, UR10, 0x7, URZ ;  /* 0x000000070a0a7899 */ /* 0x018fd800080006ff */
.L_x_22:
[----:B------:R-:W0:Y:S01]  /*2790*/  LDGDEPBAR ;  /* 0x00000000000079af */ /* 0x000e220000000000 */
[----:B------:R-:W-:Y:S02]  /*27a0*/  IMAD.IADD R112, R157, 0x1, R148 ;  /* 0x000000019d707824 */ /* 0x000fe400078e0294 */
[C---:B-----5:R-:W-:Y:S01]  /*27b0*/  FMUL.FTZ R158, R239.reuse, 1.4426950216293334961 ;  /* 0x3fb8aa3bef9e7820 */ /* 0x060fe20000410000 */
[----:B------:R-:W-:Y:S04]  /*27c0*/  FSETP.NEU.FTZ.AND P0, PT, R239, -INF , PT ;  /* 0xff800000ef00780b */ /* 0x000fe80003f1d000 */
[----:B------:R-:W-:Y:S02]  /*27d0*/  FSEL R158, R158, RZ, P0 ;  /* 0x000000ff9e9e7208 */ /* 0x000fe40000000000 */
[----:B------:R-:W-:Y:S01]  /*27e0*/  FSETP.NEU.FTZ.AND P0, PT, R238, -INF , PT ;  /* 0xff800000ee00780b */ /* 0x000fe20003f1d000 */
[----:B------:R-:W-:Y:S04]  /*27f0*/  DEPBAR.LE SB0, 0x0 ;  /* 0x000080000000791a */ /* 0x000fe80000000000 */
[----:B------:R-:W-:Y:S06]  /*2800*/  BAR.SYNC.DEFER_BLOCKING 0x0 ;  /* 0x0000000000007b1d */ /* 0x000fec0000010000 */
[----:B------:R-:W-:Y:S08]  /*2810*/  LDSM.16.M88.4 R64, [R148] ;  /* 0x000000009440783b */ /* 0x000ff00000000200 */
[----:B------:R-:W1:Y:S08]  /*2820*/  LDSM.16.M88.4 R16, [R149+-0x2000] ;  /* 0xffe000009510783b */ /* 0x000e700000000200 */
[----:B------:R-:W3:Y:S08]  /*2830*/  LDSM.16.M88.4 R60, [R148+0x1000] ;  /* 0x00100000943c783b */ /* 0x000ef00000000200 */
[----:B------:R-:W4:Y:S08]  /*2840*/  LDSM.16.M88.4 R32, [R149+-0x1c00] ;  /* 0xffe400009520783b */ /* 0x000f300000000200 */
[----:B------:R-:W2:Y:S08]  /*2850*/  LDSM.16.M88.4 R48, [R149+-0x1800] ;  /* 0xffe800009530783b */ /* 0x000eb00000000200 */
[----:B------:R-:W2:Y:S01]  /*2860*/  LDSM.16.M88.4 R100, [R149+-0x1400] ;  /* 0xffec00009564783b */ /* 0x000ea20000000200 */
[-C--:B-1----:R-:W-:Y:S07]  /*2870*/  HMMA.16816.F32.BF16 R4, R64, R16.reuse, RZ ;  /* 0x000000104004723c */ /* 0x082fee00000418ff */
[----:B------:R-:W-:Y:S01]  /*2880*/  LDSM.16.M88.4 R104, [R112] ;  /* 0x000000007068783b */ /* 0x000fe20000000200 */
[C---:B---3--:R-:W-:Y:S07]  /*2890*/  HMMA.16816.F32.BF16 R8, R60.reuse, R16, RZ ;  /* 0x000000103c08723c */ /* 0x048fee00000418ff */
[----:B------:R-:W1:Y:S01]  /*28a0*/  LDSM.16.M88.4 R108, [R150+-0x2000] ;  /* 0xffe00000966c783b */ /* 0x000e620000000200 */
[-C--:B------:R-:W-:Y:S07]  /*28b0*/  HMMA.16816.F32.BF16 R12, R60, R18.reuse, RZ ;  /* 0x000000123c0c723c */ /* 0x080fee00000418ff */
[----:B------:R-:W3:Y:S01]  /*28c0*/  LDSM.16.M88.4 R112, [R112+0x1000] ;  /* 0x001000007070783b */ /* 0x000ee20000000200 */
[C---:B------:R-:W-:Y:S08]  /*28d0*/  HMMA.16816.F32.BF16 R16, R64.reuse, R18, RZ ;  /* 0x000000124010723c */ /* 0x040ff000000418ff */
[-C--:B----4-:R-:W-:Y:S08]  /*28e0*/  HMMA.16816.F32.BF16 R20, R64, R32.reuse, RZ ;  /* 0x000000204014723c */ /* 0x090ff000000418ff */
[C---:B------:R-:W-:Y:S08]  /*28f0*/  HMMA.16816.F32.BF16 R24, R60.reuse, R32, RZ ;  /* 0x000000203c18723c */ /* 0x040ff000000418ff */
[-C--:B------:R-:W-:Y:S08]  /*2900*/  HMMA.16816.F32.BF16 R28, R60, R34.reuse, RZ ;  /* 0x000000223c1c723c */ /* 0x080ff000000418ff */
[C---:B------:R-:W-:Y:S08]  /*2910*/  HMMA.16816.F32.BF16 R32, R64.reuse, R34, RZ ;  /* 0x000000224020723c */ /* 0x040ff000000418ff */
[-C--:B--2---:R-:W-:Y:S08]  /*2920*/  HMMA.16816.F32.BF16 R36, R64, R48.reuse, RZ ;  /* 0x000000304024723c */ /* 0x084ff000000418ff */
[C---:B------:R-:W-:Y:S08]  /*2930*/  HMMA.16816.F32.BF16 R40, R60.reuse, R48, RZ ;  /* 0x000000303c28723c */ /* 0x040ff000000418ff */
[-C--:B------:R-:W-:Y:S08]  /*2940*/  HMMA.16816.F32.BF16 R44, R60, R50.reuse, RZ ;  /* 0x000000323c2c723c */ /* 0x080ff000000418ff */
[C---:B------:R-:W-:Y:S08]  /*2950*/  HMMA.16816.F32.BF16 R48, R64.reuse, R50, RZ ;  /* 0x000000324030723c */ /* 0x040ff000000418ff */
[-C--:B------:R-:W-:Y:S08]  /*2960*/  HMMA.16816.F32.BF16 R52, R64, R100.reuse, RZ ;  /* 0x000000644034723c */ /* 0x080ff000000418ff */
[C---:B------:R-:W-:Y:S02]  /*2970*/  HMMA.16816.F32.BF16 R56, R60.reuse, R100, RZ ;  /* 0x000000643c38723c */ /* 0x040fe400000418ff */
[----:B------:R-:W-:Y:S04]  /*2980*/  @P2 IMAD R100, R252, 0x80, R250 ;  /* 0x00000080fc642824 */ /* 0x000fe800078e02fa */
[C---:B------:R-:W-:Y:S01]  /*2990*/  @P2 VIADD R101, R100.reuse, 0x1 ;  /* 0x0000000164652836 */ /* 0x040fe20000000000 */
[-C--:B------:R-:W-:Y:S01]  /*29a0*/  @P2 ISETP.GE.AND P1, PT, R100, R159.reuse, PT ;  /* 0x0000009f6400220c */ /* 0x080fe20003f26270 */
[-C--:B------:R-:W-:Y:S03]  /*29b0*/  HMMA.16816.F32.BF16 R60, R60, R102.reuse, RZ ;  /* 0x000000663c3c723c */ /* 0x080fe600000418ff */
[-C--:B------:R-:W-:Y:S01]  /*29c0*/  @P2 ISETP.GE.AND P3, PT, R101, R159.reuse, PT ;  /* 0x0000009f6500220c */ /* 0x080fe20003f66270 */
[----:B------:R-:W-:Y:S04]  /*29d0*/  FMUL.FTZ R101, R236, 1.4426950216293334961 ;  /* 0x3fb8aa3bec657820 */ /* 0x000fe80000410000 */
[----:B------:R-:W-:Y:S02]  /*29e0*/  HMMA.16816.F32.BF16 R64, R64, R102, RZ ;  /* 0x000000664040723c */ /* 0x000fe400000418ff */
[----:B------:R-:W-:Y:S01]  /*29f0*/  FMUL.FTZ R103, R238, 1.4426950216293334961 ;  /* 0x3fb8aa3bee677820 */ /* 0x000fe20000410000 */
[----:B------:R-:W-:Y:S04]  /*2a00*/  FMUL.FTZ R102, R237, 1.4426950216293334961 ;  /* 0x3fb8aa3bed667820 */ /* 0x000fe80000410000 */
[----:B------:R-:W-:Y:S01]  /*2a10*/  FSEL R103, R103, RZ, P0 ;  /* 0x000000ff67677208 */ /* 0x000fe20000000000 */
[-C--:B-1----:R-:W-:Y:S05]  /*2a20*/  HMMA.16816.F32.BF16 R4, R104, R108.reuse, R4 ;  /* 0x0000006c6804723c */ /* 0x082fea0000041804 */
[----:B------:R-:W-:Y:S03]  /*2a30*/  FSETP.NEU.FTZ.AND P0, PT, R237, -INF , PT ;  /* 0xff800000ed00780b */ /* 0x000fe60003f1d000 */
[C---:B---3--:R-:W-:Y:S04]  /*2a40*/  HMMA.16816.F32.BF16 R8, R112.reuse, R108, R8 ;  /* 0x0000006c7008723c */ /* 0x048fe80000041808 */
[----:B------:R-:W-:Y:S02]  /*2a50*/  FSEL R102, R102, RZ, P0 ;  /* 0x000000ff66667208 */ /* 0x000fe40000000000 */
[----:B------:R-:W-:Y:S02]  /*2a60*/  FSETP.NEU.FTZ.AND P0, PT, R236, -INF , PT ;  /* 0xff800000ec00780b */ /* 0x000fe40003f1d000 */
[-C--:B------:R-:W-:Y:S03]  /*2a70*/  HMMA.16816.F32.BF16 R12, R112, R110.reuse, R12 ;  /* 0x0000006e700c723c */ /* 0x080fe6000004180c */
[----:B------:R-:W-:Y:S02]  /*2a80*/  @P2 FSEL R4, R4, -INF , !P1 ;  /* 0xff80000004042808 */ /* 0x000fe40004800000 */
[----:B------:R-:W-:Y:S02]  /*2a90*/  @P2 FSEL R5, R5, -INF , !P3 ;  /* 0xff80000005052808 */ /* 0x000fe40005800000 */
[----:B------:R-:W-:Y:S01]  /*2aa0*/  @P2 FSEL R6, R6, -INF , !P1 ;  /* 0xff80000006062808 */ /* 0x000fe20004800000 */
[--C-:B------:R-:W-:Y:S01]  /*2ab0*/  FFMA.FTZ R4, R4, UR12, -R158.reuse ;  /* 0x0000000c04047c23 */ /* 0x100fe2000801089e */
[----:B------:R-:W-:Y:S01]  /*2ac0*/  @P2 FSEL R7, R7, -INF , !P3 ;  /* 0xff80000007072808 */ /* 0x000fe20005800000 */
[----:B------:R-:W-:Y:S01]  /*2ad0*/  FFMA.FTZ R5, R5, UR12, -R158 ;  /* 0x0000000c05057c23 */ /* 0x000fe2000801089e */
[C---:B------:R-:W-:Y:S01]  /*2ae0*/  HMMA.16816.F32.BF16 R16, R104.reuse, R110, R16 ;  /* 0x0000006e6810723c */ /* 0x040fe20000041810 */
[----:B------:R-:W-:Y:S03]  /*2af0*/  MUFU.EX2 R240, R4 ;  /* 0x0000000400f07308 */ /* 0x000fe60000000800 */
[--C-:B------:R-:W-:Y:S01]  /*2b00*/  FFMA.FTZ R6, R6, UR12, -R103.reuse ;  /* 0x0000000c06067c23 */ /* 0x100fe20008010867 */
[----:B------:R-:W-:Y:S01]  /*2b10*/  FFMA.FTZ R7, R7, UR12, -R103 ;  /* 0x0000000c07077c23 */ /* 0x000fe20008010867 */
[----:B------:R-:W-:Y:S02]  /*2b20*/  FSEL R101, R101, RZ, P0 ;  /* 0x000000ff65657208 */ /* 0x000fe40000000000 */
[----:B------:R-:W-:Y:S03]  /*2b30*/  @P2 FSEL R10, R10, -INF , !P1 ;  /* 0xff8000000a0a2808 */ /* 0x000fe60004800000 */
[----:B------:R-:W1:Y:S01]  /*2b40*/  MUFU.EX2 R235, R5 ;  /* 0x0000000500eb7308 */ /* 0x000e620000000800 */
[----:B------:R-:W-:Y:S02]  /*2b50*/  @P2 FSEL R11, R11, -INF , !P3 ;  /* 0xff8000000b0b2808 */ /* 0x000fe40005800000 */
[----:B------:R-:W-:Y:S01]  /*2b60*/  @P2 FSEL R8, R8, -INF , !P1 ;  /* 0xff80000008082808 */ /* 0x000fe20004800000 */
[--C-:B------:R-:W-:Y:S01]  /*2b70*/  FFMA.FTZ R10, R10, UR12, -R101.reuse ;  /* 0x0000000c0a0a7c23 */ /* 0x100fe20008010865 */
[----:B------:R-:W-:Y:S01]  /*2b80*/  @P2 FSEL R9, R9, -INF , !P3 ;  /* 0xff80000009092808 */ /* 0x000fe20005800000 */
[--C-:B------:R-:W-:Y:S04]  /*2b90*/  FFMA.FTZ R11, R11, UR12, -R101.reuse ;  /* 0x0000000c0b0b7c23 */ /* 0x100fe80008010865 */
[----:B------:R-:W-:Y:S01]  /*2ba0*/  MUFU.EX2 R194, R6 ;  /* 0x0000000600c27308 */ /* 0x000fe20000000800 */
[--C-:B------:R-:W-:Y:S01]  /*2bb0*/  FFMA.FTZ R8, R8, UR12, -R102.reuse ;  /* 0x0000000c08087c23 */ /* 0x100fe20008010866 */
[--C-:B------:R-:W-:Y:S08]  /*2bc0*/  FFMA.FTZ R9, R9, UR12, -R102.reuse ;  /* 0x0000000c09097c23 */ /* 0x100ff00008010866 */
[----:B------:R2:W3:Y:S10]  /*2bd0*/  MUFU.EX2 R193, R7 ;  /* 0x0000000700c17308 */ /* 0x0004f40000000800 */
[----:B------:R4:W-:Y:S10]  /*2be0*/  MUFU.EX2 R203, R8 ;  /* 0x0000000800cb7308 */ /* 0x0009f40000000800 */
[----:B------:R1:W3:Y:S01]  /*2bf0*/  MUFU.EX2 R202, R9 ;  /* 0x0000000900ca7308 */ /* 0x0002e20000000800 */
[----:B--2---:R-:W2:Y:S09]  /*2c00*/  LDSM.16.M88.4 R4, [R150+-0x1c00] ;  /* 0xffe400009604783b */ /* 0x004eb20000000200 */
[----:B------:R-:W-:Y:S01]  /*2c10*/  MUFU.EX2 R207, R10 ;  /* 0x0000000a00cf7308 */ /* 0x000fe20000000800 */
[----:B----4-:R-:W-:Y:S05]  /*2c20*/  @P2 VIADD R8, R100, 0x8 ;  /* 0x0000000864082836 */ /* 0x010fea0000000000 */
[-C--:B------:R-:W-:Y:S01]  /*2c30*/  @P2 ISETP.GE.AND P0, PT, R8, R159.reuse, PT ;  /* 0x0000009f0800220c */ /* 0x080fe20003f06270 */
[C---:B------:R-:W-:Y:S03]  /*2c40*/  @P2 VIADD R8, R100.reuse, 0x10 ;  /* 0x0000001064082836 */ /* 0x040fe60000000000 */
[----:B------:R4:W-:Y:S01]  /*2c50*/  MUFU.EX2 R206, R11 ;  /* 0x0000000b00ce7308 */ /* 0x0009e20000000800 */
[----:B-1----:R-:W-:Y:S01]  /*2c60*/  @P2 VIADD R9, R100, 0x9 ;  /* 0x0000000964092836 */ /* 0x002fe20000000000 */
[----:B------:R-:W-:Y:S02]  /*2c70*/  @P2 FSEL R12, R12, -INF , !P0 ;  /* 0xff8000000c0c2808 */ /* 0x000fe40004000000 */
[----:B------:R-:W-:Y:S02]  /*2c80*/  @P2 FSEL R14, R14, -INF , !P0 ;  /* 0xff8000000e0e2808 */ /* 0x000fe40004000000 */
[-C--:B------:R-:W-:Y:S01]  /*2c90*/  @P2 ISETP.GE.AND P1, PT, R9, R159.reuse, PT ;  /* 0x0000009f0900220c */ /* 0x080fe20003f26270 */
[----:B------:R-:W-:Y:S01]  /*2ca0*/  @P2 VIADD R9, R100, 0x11 ;  /* 0x0000001164092836 */ /* 0x000fe20000000000 */
[----:B------:R-:W-:Y:S01]  /*2cb0*/  @P2 FSEL R16, R16, -INF , !P0 ;  /* 0xff80000010102808 */ /* 0x000fe20004000000 */
[----:B------:R-:W-:Y:S01]  /*2cc0*/  FFMA.FTZ R12, R12, UR12, -R102 ;  /* 0x0000000c0c0c7c23 */ /* 0x000fe20008010866 */
[----:B------:R-:W-:Y:S01]  /*2cd0*/  @P2 FSEL R13, R13, -INF , !P1 ;  /* 0xff8000000d0d2808 */ /* 0x000fe20004800000 */
[----:B------:R-:W-:Y:S01]  /*2ce0*/  FFMA.FTZ R14, R14, UR12, -R101 ;  /* 0x0000000c0e0e7c23 */ /* 0x000fe20008010865 */
[----:B------:R-:W-:Y:S01]  /*2cf0*/  @P2 FSEL R15, R15, -INF , !P1 ;  /* 0xff8000000f0f2808 */ /* 0x000fe20004800000 */
[----:B------:R1:W-:Y:S01]  /*2d00*/  MUFU.EX2 R200, R12 ;  /* 0x0000000c00c87308 */ /* 0x0003e20000000800 */
[----:B------:R-:W-:Y:S01]  /*2d10*/  @P2 FSEL R17, R17, -INF , !P1 ;  /* 0xff80000011112808 */ /* 0x000fe20004800000 */
[----:B------:R-:W-:Y:S01]  /*2d20*/  FFMA.FTZ R16, R16, UR12, -R158 ;  /* 0x0000000c10107c23 */ /* 0x000fe2000801089e */
[----:B------:R-:W-:Y:S01]  /*2d30*/  @P2 FSEL R18, R18, -INF , !P0 ;  /* 0xff80000012122808 */ /* 0x000fe20004000000 */
[----:B------:R-:W-:Y:S01]  /*2d40*/  FFMA.FTZ R13, R13, UR12, -R102 ;  /* 0x0000000c0d0d7c23 */ /* 0x000fe20008010866 */
[----:B------:R-:W-:Y:S01]  /*2d50*/  @P2 FSEL R19, R19, -INF , !P1 ;  /* 0xff80000013132808 */ /* 0x000fe20004800000 */
[--C-:B------:R-:W-:Y:S01]  /*2d60*/  FFMA.FTZ R17, R17, UR12, -R158.reuse ;  /* 0x0000000c11117c23 */ /* 0x100fe2000801089e */
[-C--:B------:R-:W-:Y:S03]  /*2d70*/  @P2 ISETP.GE.AND P0, PT, R8, R159.reuse, PT ;  /* 0x0000009f0800220c */ /* 0x080fe60003f06270 */
[----:B------:R-:W-:Y:S01]  /*2d80*/  MUFU.EX2 R234, R16 ;  /* 0x0000001000ea7308 */ /* 0x000fe20000000800 */
[-C--:B------:R-:W-:Y:S01]  /*2d90*/  @P2 ISETP.GE.AND P1, PT, R9, R159.reuse, PT ;  /* 0x0000009f0900220c */ /* 0x080fe20003f26270 */
[--C-:B------:R-:W-:Y:S01]  /*2da0*/  FFMA.FTZ R18, R18, UR12, -R103.reuse ;  /* 0x0000000c12127c23 */ /* 0x100fe20008010867 */
[----:B----4-:R-:W4:Y:S01]  /*2db0*/  LDSM.16.M88.4 R8, [R150+-0x1800] ;  /* 0xffe800009608783b */ /* 0x010f220000000200 */
[-C--:B--2---:R-:W-:Y:S03]  /*2dc0*/  HMMA.16816.F32.BF16 R20, R104, R4.reuse, R20 ;  /* 0x000000046814723c */ /* 0x084fe60000041814 */
[----:B------:R-:W-:Y:S03]  /*2dd0*/  FFMA.FTZ R19, R19, UR12, -R103 ;  /* 0x0000000c13137c23 */ /* 0x000fe60008010867 */
[----:B------:R-:W2:Y:S01]  /*2de0*/  MUFU.EX2 R233, R17 ;  /* 0x0000001100e97308 */ /* 0x000ea20000000800 */
[C---:B-1----:R-:W-:Y:S02]  /*2df0*/  @P2 VIADD R12, R100.reuse, 0x28 ;  /* 0x00000028640c2836 */ /* 0x042fe40000000000 */
[----:B------:R-:W-:Y:S01]  /*2e00*/  FFMA.FTZ R15, R15, UR12, -R101 ;  /* 0x0000000c0f0f7c23 */ /* 0x000fe20008010865 */
[C---:B------:R-:W-:Y:S06]  /*2e10*/  HMMA.16816.F32.BF16 R24, R112.reuse, R4, R24 ;  /* 0x000000047018723c */ /* 0x040fec0000041818 */
[----:B------:R-:W-:Y:S01]  /*2e20*/  MUFU.EX2 R186, R18 ;  /* 0x0000001200ba7308 */ /* 0x000fe20000000800 */
[C---:B------:R-:W-:Y:S02]  /*2e30*/  @P2 VIADD R4, R100.reuse, 0x18 ;  /* 0x0000001864042836 */ /* 0x040fe40000000000 */
[----:B------:R-:W-:Y:S01]  /*2e40*/  @P2 VIADD R5, R100, 0x19 ;  /* 0x0000001964052836 */ /* 0x000fe20000000000 */
[-C--:B------:R-:W-:Y:S03]  /*2e50*/  HMMA.16816.F32.BF16 R28, R112, R6.reuse, R28 ;  /* 0x00000006701c723c */ /* 0x080fe6000004181c */
[----:B------:R-:W-:Y:S03]  /*2e60*/  @P2 FSEL R20, R20, -INF , !P0 ;  /* 0xff80000014142808 */ /* 0x000fe60004000000 */
[----:B------:R-:W-:Y:S01]  /*2e70*/  MUFU.EX2 R185, R19 ;  /* 0x0000001300b97308 */ /* 0x000fe20000000800 */
[----:B------:R-:W-:Y:S02]  /*2e80*/  @P2 FSEL R22, R22, -INF , !P0 ;  /* 0xff80000016162808 */ /* 0x000fe40004000000 */
[----:B------:R-:W-:Y:S01]  /*2e90*/  @P2 FSEL R21, R21, -INF , !P1 ;  /* 0xff80000015152808 */ /* 0x000fe20004800000 */
[C---:B------:R-:W-:Y:S06]  /*2ea0*/  HMMA.16816.F32.BF16 R32, R104.reuse, R6, R32 ;  /* 0x000000066820723c */ /* 0x040fec0000041820 */
[----:B------:R-:W-:Y:S01]  /*2eb0*/  MUFU.EX2 R198, R13 ;  /* 0x0000000d00c67308 */ /* 0x000fe20000000800 */
[----:B------:R-:W-:Y:S01]  /*2ec0*/  @P2 FSEL R24, R24, -INF , !P0 ;  /* 0xff80000018182808 */ /* 0x000fe20004000000 */
[----:B------:R-:W-:Y:S01]  /*2ed0*/  FFMA.FTZ R22, R22, UR12, -R103 ;  /* 0x0000000c16167c23 */ /* 0x000fe20008010867 */
[----:B------:R-:W-:Y:S01]  /*2ee0*/  @P2 FSEL R26, R26, -INF , !P0 ;  /* 0xff8000001a1a2808 */ /* 0x000fe20004000000 */
[--C-:B------:R-:W-:Y:S01]  /*2ef0*/  FFMA.FTZ R20, R20, UR12, -R158.reuse ;  /* 0x0000000c14147c23 */ /* 0x100fe2000801089e */
[-C--:B------:R-:W-:Y:S01]  /*2f00*/  @P2 ISETP.GE.AND P0, PT, R4, R159.reuse, PT ;  /* 0x0000009f0400220c */ /* 0x080fe20003f06270 */
[----:B------:R-:W-:Y:S01]  /*2f10*/  @P2 VIADD R4, R100, 0x20 ;  /* 0x0000002064042836 */ /* 0x000fe20000000000 */
[----:B------:R-:W-:Y:S03]  /*2f20*/  @P2 FSEL R23, R23, -INF , !P1 ;  /* 0xff80000017172808 */ /* 0x000fe60004800000 */
[----:B------:R-:W-:Y:S01]  /*2f30*/  MUFU.EX2 R205, R14 ;  /* 0x0000000e00cd7308 */ /* 0x000fe20000000800 */
[----:B------:R-:W-:Y:S01]  /*2f40*/  @P2 FSEL R25, R25, -INF , !P1 ;  /* 0xff80000019192808 */ /* 0x000fe20004800000 */
[----:B------:R-:W-:Y:S01]  /*2f50*/  FFMA.FTZ R21, R21, UR12, -R158 ;  /* 0x0000000c15157c23 */ /* 0x000fe2000801089e */
[----:B------:R-:W-:Y:S01]  /*2f60*/  @P2 FSEL R27, R27, -INF , !P1 ;  /* 0xff8000001b1b2808 */ /* 0x000fe20004800000 */
[-C--:B----4-:R-:W-:Y:S03]  /*2f70*/  HMMA.16816.F32.BF16 R36, R104, R8.reuse, R36 ;  /* 0x000000086824723c */ /* 0x090fe60000041824 */
[-C--:B------:R-:W-:Y:S03]  /*2f80*/  @P2 ISETP.GE.AND P1, PT, R5, R159.reuse, PT ;  /* 0x0000009f0500220c */ /* 0x080fe60003f26270 */
[----:B------:R-:W-:Y:S01]  /*2f90*/  MUFU.EX2 R204, R15 ;  /* 0x0000000f00cc7308 */ /* 0x000fe20000000800 */
[----:B------:R-:W-:Y:S01]  /*2fa0*/  IMAD.MOV.U32 R5, RZ, RZ, R241 ;  /* 0x000000ffff057224 */ /* 0x000fe200078e00f1 */
[----:B------:R-:W-:Y:S01]  /*2fb0*/  @P2 FSEL R28, R28, -INF , !P0 ;  /* 0xff8000001c1c2808 */ /* 0x000fe20004000000 */
[--C-:B------:R-:W-:Y:S01]  /*2fc0*/  FFMA.FTZ R23, R23, UR12, -R103.reuse ;  /* 0x0000000c17177c23 */ /* 0x100fe20008010867 */
[----:B------:R-:W-:Y:S01]  /*2fd0*/  @P2 FSEL R29, R29, -INF , !P1 ;  /* 0xff8000001d1d2808 */ /* 0x000fe20004800000 */
[C---:B------:R-:W-:Y:S05]  /*2fe0*/  HMMA.16816.F32.BF16 R40, R112.reuse, R8, R40 ;  /* 0x000000087028723c */ /* 0x040fea0000041828 */
[----:B------:R-:W-:Y:S01]  /*2ff0*/  MUFU.EX2 R179, R22 ;  /* 0x0000001600b37308 */ /* 0x000fe20000000800 */
[----:B------:R-:W-:Y:S01]  /*3000*/  @P2 FSEL R31, R31, -INF , !P1 ;  /* 0xff8000001f1f2808 */ /* 0x000fe20004800000 */
[--C-:B------:R-:W-:Y:S01]  /*3010*/  FFMA.FTZ R24, R24, UR12, -R102.reuse ;  /* 0x0000000c18187c23 */ /* 0x100fe20008010866 */
[----:B------:R-:W-:Y:S01]  /*3020*/  @P2 FSEL R33, R33, -INF , !P1 ;  /* 0xff80000021212808 */ /* 0x000fe20004800000 */
[----:B------:R-:W-:Y:S01]  /*3030*/  FFMA.FTZ R25, R25, UR12, -R102 ;  /* 0x0000000c19197c23 */ /* 0x000fe20008010866 */
[----:B------:R-:W-:Y:S01]  /*3040*/  @P2 FSEL R35, R35, -INF , !P1 ;  /* 0xff80000023232808 */ /* 0x000fe20004800000 */
[-C--:B------:R-:W-:Y:S04]  /*3050*/  HMMA.16816.F32.BF16 R44, R112, R10.reuse, R44 ;  /* 0x0000000a702c723c */ /* 0x080fe8000004182c */
[----:B------:R-:W-:Y:S01]  /*3060*/  MUFU.EX2 R178, R23 ;  /* 0x0000001700b27308 */ /* 0x000fe20000000800 */
[-C--:B------:R-:W-:Y:S01]  /*3070*/  @P2 ISETP.GE.AND P1, PT, R4, R159.reuse, PT ;  /* 0x0000009f0400220c */ /* 0x080fe20003f26270 */
[----:B------:R-:W-:Y:S01]  /*3080*/  @P2 VIADD R4, R100, 0x21 ;  /* 0x0000002164042836 */ /* 0x000fe20000000000 */
[----:B------:R-:W-:Y:S01]  /*3090*/  @P2 FSEL R30, R30, -INF , !P0 ;  /* 0xff8000001e1e2808 */ /* 0x000fe20004000000 */
[----:B------:R-:W-:Y:S01]  /*30a0*/  FFMA.FTZ R33, R33, UR12, -R158 ;  /* 0x0000000c21217c23 */ /* 0x000fe2000801089e */
[----:B------:R-:W-:Y:S01]  /*30b0*/  @P2 FSEL R32, R32, -INF , !P0 ;  /* 0xff80000020202808 */ /* 0x000fe20004000000 */
[C---:B------:R-:W-:Y:S04]  /*30c0*/  HMMA.16816.F32.BF16 R48, R104.reuse, R10, R48 ;  /* 0x0000000a6830723c */ /* 0x040fe80000041830 */
[----:B------:R-:W-:Y:S01]  /*30d0*/  MUFU.EX2 R232, R20 ;  /* 0x0000001400e87308 */ /* 0x000fe20000000800 */
[----:B------:R-:W-:Y:S01]  /*30e0*/  @P2 ISETP.GE.AND P3, PT, R4, R159, PT ;  /* 0x0000009f0400220c */ /* 0x000fe20003f66270 */
[----:B------:R-:W-:Y:S01]  /*30f0*/  IMAD.MOV.U32 R4, RZ, RZ, R242 ;  /* 0x000000ffff047224 */ /* 0x000fe200078e00f2 */
[----:B------:R-:W-:Y:S01]  /*3100*/  @P2 FSEL R34, R34, -INF , !P0 ;  /* 0xff80000022222808 */ /* 0x000fe20004000000 */
[----:B------:R-:W-:Y:S01]  /*3110*/  FFMA.FTZ R32, R32, UR12, -R158 ;  /* 0x0000000c20207c23 */ /* 0x000fe2000801089e */
[----:B------:R-:W-:Y:S01]  /*3120*/  FFMA.FTZ R35, R35, UR12, -R103 ;  /* 0x0000000c23237c23 */ /* 0x000fe20008010867 */
[----:B------:R-:W-:Y:S04]  /*3130*/  FFMA.FTZ R26, R26, UR12, -R101 ;  /* 0x0000000c1a1a7c23 */ /* 0x000fe80008010865 */
[----:B------:R-:W-:Y:S01]  /*3140*/  MUFU.EX2 R231, R21 ;  /* 0x0000001500e77308 */ /* 0x000fe20000000800 */
[----:B------:R-:W-:Y:S01]  /*3150*/  LEA R8, P0, R244, R4, 0x2 ;  /* 0x00000004f4087211 */ /* 0x000fe200078010ff */
[----:B------:R-:W-:Y:S01]  /*3160*/  FFMA.FTZ R34, R34, UR12, -R103 ;  /* 0x0000000c22227c23 */ /* 0x000fe20008010867 */
[--C-:B------:R-:W-:Y:S01]  /*3170*/  FFMA.FTZ R27, R27, UR12, -R101.reuse ;  /* 0x0000000c1b1b7c23 */ /* 0x100fe20008010865 */
[--C-:B------:R-:W-:Y:S01]  /*3180*/  FFMA.FTZ R28, R28, UR12, -R102.reuse ;  /* 0x0000000c1c1c7c23 */ /* 0x100fe20008010866 */
[----:B------:R-:W-:Y:S01]  /*3190*/  LEA.HI.X R9, R244, R5, RZ, 0x2, P0 ;  /* 0x00000005f4097211 */ /* 0x000fe200000f14ff */
[--C-:B------:R-:W-:Y:S01]  /*31a0*/  FFMA.FTZ R29, R29, UR12, -R102.reuse ;  /* 0x0000000c1d1d7c23 */ /* 0x100fe20008010866 */
[----:B------:R-:W1:Y:S03]  /*31b0*/  LDSM.16.M88.4 R4, [R150+-0x1400] ;  /* 0xffec00009604783b */ /* 0x000e660000000200 */
[----:B------:R-:W-:Y:S01]  /*31c0*/  MUFU.EX2 R230, R32 ;  /* 0x0000002000e67308 */ /* 0x000fe20000000800 */
[-C--:B------:R-:W-:Y:S01]  /*31d0*/  @P2 ISETP.GE.AND P0, PT, R12, R159.reuse, PT ;  /* 0x0000009f0c00220c */ /* 0x080fe20003f06270 */
[--C-:B------:R-:W-:Y:S01]  /*31e0*/  FFMA.FTZ R30, R30, UR12, -R101.reuse ;  /* 0x0000000c1e1e7c23 */ /* 0x100fe20008010865 */
[--C-:B------:R-:W-:Y:S01]  /*31f0*/  FFMA.FTZ R31, R31, UR12, -R101.reuse ;  /* 0x0000000c1f1f7c23 */ /* 0x100fe20008010865 */
[----:B------:R-:W-:Y:S01]  /*3200*/  @P2 VIADD R12, R100, 0x29 ;  /* 0x00000029640c2836 */ /* 0x000fe20000000000 */
[----:B------:R-:W-:Y:S01]  /*3210*/  @P2 FSEL R44, R44, -INF , !P0 ;  /* 0xff8000002c2c2808 */ /* 0x000fe20004000000 */
[----:B------:R-:W4:Y:S04]  /*3220*/  LDG.E R111, desc[UR24][R8.64] ;  /* 0x00000018086f7981 */ /* 0x000f28000c1e1900 */
[----:B------:R-:W-:Y:S01]  /*3230*/  MUFU.EX2 R229, R33 ;  /* 0x0000002100e57308 */ /* 0x000fe20000000800 */
[----:B------:R-:W-:Y:S01]  /*3240*/  @P2 FSEL R46, R46, -INF , !P0 ;  /* 0xff8000002e2e2808 */ /* 0x000fe20004000000 */
[----:B------:R-:W-:Y:S01]  /*3250*/  FFMA.FTZ R44, R44, UR12, -R102 ;  /* 0x0000000c2c2c7c23 */ /* 0x000fe20008010866 */
[----:B------:R-:W4:Y:S01]  /*3260*/  LDG.E R110, desc[UR24][R8.64+0x20] ;  /* 0x00002018086e7981 */ /* 0x000f22000c1e1900 */
[----:B------:R-:W-:Y:S02]  /*3270*/  @P2 FSEL R48, R48, -INF , !P0 ;  /* 0xff80000030302808 */ /* 0x000fe40004000000 */
[----:B------:R-:W-:Y:S01]  /*3280*/  @P2 FSEL R50, R50, -INF , !P0 ;  /* 0xff80000032322808 */ /* 0x000fe20004000000 */
[----:B------:R-:W5:Y:S03]  /*3290*/  LDG.E R109, desc[UR24][R8.64+0x100] ;  /* 0x00010018086d7981 */ /* 0x000f66000c1e1900 */
[----:B------:R-:W-:Y:S01]  /*32a0*/  MUFU.EX2 R172, R34 ;  /* 0x0000002200ac7308 */ /* 0x000fe20000000800 */
[--C-:B------:R-:W-:Y:S01]  /*32b0*/  FFMA.FTZ R48, R48, UR12, -R158.reuse ;  /* 0x0000000c30307c23 */ /* 0x100fe2000801089e */
[----:B------:R-:W-:Y:S01]  /*32c0*/  FFMA.FTZ R46, R46, UR12, -R101 ;  /* 0x0000000c2e2e7c23 */ /* 0x000fe20008010865 */
[----:B------:R3:W5:Y:S01]  /*32d0*/  LDG.E R108, desc[UR24][R8.64+0x120] ;  /* 0x00012018086c7981 */ /* 0x000762000c1e1900 */
[--C-:B------:R-:W-:Y:S01]  /*32e0*/  FFMA.FTZ R50, R50, UR12, -R103.reuse ;  /* 0x0000000c32327c23 */ /* 0x100fe20008010867 */
[----:B------:R-:W-:Y:S02]  /*32f0*/  @P2 FSEL R36, R36, -INF , !P1 ;  /* 0xff80000024242808 */ /* 0x000fe40004800000 */
[----:B------:R-:W-:Y:S03]  /*3300*/  @P2 FSEL R37, R37, -INF , !P3 ;  /* 0xff80000025252808 */ /* 0x000fe60005800000 */
[----:B------:R-:W-:Y:S01]  /*3310*/  MUFU.EX2 R171, R35 ;  /* 0x0000002300ab7308 */ /* 0x000fe20000000800 */
[----:B------:R-:W-:Y:S01]  /*3320*/  @P2 FSEL R38, R38, -INF , !P1 ;  /* 0xff80000026262808 */ /* 0x000fe20004800000 */
[--C-:B------:R-:W-:Y:S01]  /*3330*/  FFMA.FTZ R36, R36, UR12, -R158.reuse ;  /* 0x0000000c24247c23 */ /* 0x100fe2000801089e */
[----:B------:R-:W-:Y:S01]  /*3340*/  @P2 FSEL R39, R39, -INF , !P3 ;  /* 0xff80000027272808 */ /* 0x000fe20005800000 */
[----:B------:R-:W-:Y:S01]  /*3350*/  FFMA.FTZ R37, R37, UR12, -R158 ;  /* 0x0000000c25257c23 */ /* 0x000fe2000801089e */
[----:B------:R-:W-:Y:S01]  /*3360*/  @P2 FSEL R40, R40, -INF , !P1 ;  /* 0xff80000028282808 */ /* 0x000fe20004800000 */
[--C-:B------:R-:W-:Y:S01]  /*3370*/  FFMA.FTZ R38, R38, UR12, -R103.reuse ;  /* 0x0000000c26267c23 */ /* 0x100fe20008010867 */
[----:B------:R-:W-:Y:S03]  /*3380*/  @P2 FSEL R42, R42, -INF , !P1 ;  /* 0xff8000002a2a2808 */ /* 0x000fe60004800000 */
[----:B------:R-:W-:Y:S01]  /*3390*/  MUFU.EX2 R192, R24 ;  /* 0x0000001800c07308 */ /* 0x000fe20000000800 */
[----:B------:R-:W-:Y:S01]  /*33a0*/  FFMA.FTZ R39, R39, UR12, -R103 ;  /* 0x0000000c27277c23 */ /* 0x000fe20008010867 */
[--C-:B------:R-:W-:Y:S01]  /*33b0*/  FFMA.FTZ R40, R40, UR12, -R102.reuse ;  /* 0x0000000c28287c23 */ /* 0x100fe20008010866 */
[-C--:B------:R-:W-:Y:S01]  /*33c0*/  @P2 ISETP.GE.AND P1, PT, R12, R159.reuse, PT ;  /* 0x0000009f0c00220c */ /* 0x080fe20003f26270 */
[----:B------:R-:W-:Y:S01]  /*33d0*/  FFMA.FTZ R42, R42, UR12, -R101 ;  /* 0x0000000c2a2a7c23 */ /* 0x000fe20008010865 */
[----:B------:R-:W-:Y:S01]  /*33e0*/  @P2 FSEL R41, R41, -INF , !P3 ;  /* 0xff80000029292808 */ /* 0x000fe20005800000 */
[-C--:B-1----:R-:W-:Y:S04]  /*33f0*/  HMMA.16816.F32.BF16 R52, R104, R4.reuse, R52 ;  /* 0x000000046834723c */ /* 0x082fe80000041834 */
[----:B------:R-:W-:Y:S01]  /*3400*/  MUFU.EX2 R191, R25 ;  /* 0x0000001900bf7308 */ /* 0x000fe20000000800 */
[----:B------:R-:W-:Y:S01]  /*3410*/  FFMA.FTZ R41, R41, UR12, -R102 ;  /* 0x0000000c29297c23 */ /* 0x000fe20008010866 */
[----:B------:R-:W-:Y:S01]  /*3420*/  @P2 FSEL R49, R49, -INF , !P1 ;  /* 0xff80000031312808 */ /* 0x000fe20004800000 */
[C---:B---3--:R-:W-:Y:S01]  /*3430*/  @P2 VIADD R8, R100.reuse, 0x30 ;  /* 0x0000003064082836 */ /* 0x048fe20000000000 */
[----:B------:R-:W-:Y:S01]  /*3440*/  @P2 FSEL R51, R51, -INF , !P1 ;  /* 0xff80000033332808 */ /* 0x000fe20004800000 */
[----:B------:R-:W-:Y:S01]  /*3450*/  @P2 VIADD R9, R100, 0x31 ;  /* 0x0000003164092836 */ /* 0x000fe20000000000 */
[C---:B------:R-:W-:Y:S04]  /*3460*/  HMMA.16816.F32.BF16 R56, R112.reuse, R4, R56 ;  /* 0x000000047038723c */ /* 0x040fe80000041838 */
[----:B------:R-:W-:Y:S01]  /*3470*/  MUFU.EX2 R199, R26 ;  /* 0x0000001a00c77308 */ /* 0x000fe20000000800 */
[-C--:B------:R-:W-:Y:S01]  /*3480*/  @P2 ISETP.GE.AND P0, PT, R8, R159.reuse, PT ;  /* 0x0000009f0800220c */ /* 0x080fe20003f06270 */
[C---:B------:R-:W-:Y:S01]  /*3490*/  @P2 VIADD R4, R100.reuse, 0x38 ;  /* 0x0000003864042836 */ /* 0x040fe20000000000 */
[----:B------:R-:W-:Y:S01]  /*34a0*/  F2FP.BF16.F32.PACK_AB R5, R235, R240 ;  /* 0x000000f0eb05723e */ /* 0x000fe200000010ff */
[----:B------:R-:W-:Y:S01]  /*34b0*/  @P2 VIADD R100, R100, 0x39 ;  /* 0x0000003964642836 */ /* 0x000fe20000000000 */
[-C--:B------:R-:W-:Y:S05]  /*34c0*/  HMMA.16816.F32.BF16 R60, R112, R6.reuse, R60 ;  /* 0x00000006703c723c */ /* 0x080fea000004183c */
[----:B------:R-:W-:Y:S01]  /*34d0*/  MUFU.EX2 R197, R27 ;  /* 0x0000001b00c57308 */ /* 0x000fe20000000800 */
[----:B------:R-:W-:Y:S01]  /*34e0*/  @P2 FSEL R52, R52, -INF , !P0 ;  /* 0xff80000034342808 */ /* 0x000fe20004000000 */
[----:B------:R2:W-:Y:S01]  /*34f0*/  STS [R210], R5 ;  /* 0x00000005d2007388 */ /* 0x0005e20000000800 */
[----:B------:R-:W-:Y:S01]  /*3500*/  @P2 FSEL R54, R54, -INF , !P0 ;  /* 0xff80000036362808 */ /* 0x000fe20004000000 */
[----:B------:R-:W-:Y:S02]  /*3510*/  IMAD.IADD R112, R201, 0x1, R249 ;  /* 0x00000001c9707824 */ /* 0x000fe400078e02f9 */
[--C-:B------:R-:W-:Y:S01]  /*3520*/  FFMA.FTZ R49, R49, UR12, -R158.reuse ;  /* 0x0000000c31317c23 */ /* 0x100fe2000801089e */
[----:B------:R-:W-:Y:S03]  /*3530*/  HMMA.16816.F32.BF16 R64, R104, R6, R64 ;  /* 0x000000066840723c */ /* 0x000fe60000041840 */
[----:B------:R-:W-:Y:S01]  /*3540*/  MUFU.EX2 R188, R28 ;  /* 0x0000001c00bc7308 */ /* 0x000fe20000000800 */
[----:B------:R-:W-:Y:S01]  /*3550*/  @P2 FSEL R56, R56, -INF , !P0 ;  /* 0xff80000038382808 */ /* 0x000fe20004000000 */
[--C-:B------:R-:W-:Y:S01]  /*3560*/  FFMA.FTZ R51, R51, UR12, -R103.reuse ;  /* 0x0000000c33337c23 */ /* 0x100fe20008010867 */
[----:B------:R-:W-:Y:S01]  /*3570*/  @P2 FSEL R58, R58, -INF , !P0 ;  /* 0xff8000003a3a2808 */ /* 0x000fe20004000000 */
[----:B------:R-:W-:Y:S01]  /*3580*/  FFMA.FTZ R52, R52, UR12, -R158 ;  /* 0x0000000c34347c23 */ /* 0x000fe2000801089e */
[----:B------:R-:W-:Y:S05]  /*3590*/  @P2 ISETP.GE.AND P0, PT, R4, R159, PT ;  /* 0x0000009f0400220c */ /* 0x000fea0003f06270 */
[----:B------:R-:W1:Y:S01]  /*35a0*/  MUFU.EX2 R187, R29 ;  /* 0x0000001d00bb7308 */ /* 0x000e620000000800 */
[----:B------:R-:W-:Y:S01]  /*35b0*/  F2FP.BF16.F32.PACK_AB R4, R193, R194 ;  /* 0x000000c2c104723e */ /* 0x000fe200000010ff */
[----:B------:R-:W-:Y:S01]  /*35c0*/  FFMA.FTZ R54, R54, UR12, -R103 ;  /* 0x0000000c36367c23 */ /* 0x000fe20008010867 */
[----:B------:R-:W-:Y:S01]  /*35d0*/  F2FP.BF16.F32.PACK_AB R6, R202, R203 ;  /* 0x000000cbca06723e */ /* 0x000fe200000010ff */
[--C-:B------:R-:W-:Y:S01]  /*35e0*/  FFMA.FTZ R56, R56, UR12, -R102.reuse ;  /* 0x0000000c38387c23 */ /* 0x100fe20008010866 */
[----:B------:R-:W-:Y:S01]  /*35f0*/  @P2 FSEL R60, R60, -INF , !P0 ;  /* 0xff8000003c3c2808 */ /* 0x000fe20004000000 */
[----:B------:R3:W-:Y:S01]  /*3600*/  STS [R210+0x400], R4 ;  /* 0x00040004d2007388 */ /* 0x0007e20000000800 */
[----:B------:R-:W-:Y:S03]  /*3610*/  @P2 FSEL R62, R62, -INF , !P0 ;  /* 0xff8000003e3e2808 */ /* 0x000fe60004000000 */
[----:B------:R-:W-:Y:S01]  /*3620*/  MUFU.EX2 R196, R30 ;  /* 0x0000001e00c47308 */ /* 0x000fe20000000800 */
[--C-:B------:R-:W-:Y:S01]  /*3630*/  FFMA.FTZ R58, R58, UR12, -R101.reuse ;  /* 0x0000000c3a3a7c23 */ /* 0x100fe20008010865 */
[----:B------:R-:W-:Y:S01]  /*3640*/  FFMA.FTZ R60, R60, UR12, -R102 ;  /* 0x0000000c3c3c7c23 */ /* 0x000fe20008010866 */
[----:B------:R-:W-:Y:S01]  /*3650*/  @P2 FSEL R64, R64, -INF , !P0 ;  /* 0xff80000040402808 */ /* 0x000fe20004000000 */
[----:B------:R-:W-:Y:S01]  /*3660*/  FFMA.FTZ R62, R62, UR12, -R101 ;  /* 0x0000000c3e3e7c23 */ /* 0x000fe20008010865 */
[----:B--2---:R-:W-:Y:S02]  /*3670*/  F2FP.BF16.F32.PACK_AB R5, R233, R234 ;  /* 0x000000eae905723e */ /* 0x004fe400000010ff */
[----:B------:R-:W-:Y:S03]  /*3680*/  @P2 FSEL R66, R66, -INF , !P0 ;  /* 0xff80000042422808 */ /* 0x000fe60004000000 */
[----:B------:R-:W-:Y:S01]  /*3690*/  MUFU.EX2 R163, R60 ;  /* 0x0000003c00a37308 */ /* 0x000fe20000000800 */
[----:B------:R-:W-:Y:S01]  /*36a0*/  FFMA.FTZ R64, R64, UR12, -R158 ;  /* 0x0000000c40407c23 */ /* 0x000fe2000801089e */
[----:B------:R2:W-:Y:S01]  /*36b0*/  STS [R184], R5 ;  /* 0x00000005b8007388 */ /* 0x0005e20000000800 */
[----:B-1----:R-:W-:Y:S01]  /*36c0*/  F2FP.BF16.F32.PACK_AB R7, R187, R188 ;  /* 0x000000bcbb07723e */ /* 0x002fe200000010ff */
[----:B------:R-:W-:Y:S01]  /*36d0*/  FFMA.FTZ R66, R66, UR12, -R103 ;  /* 0x0000000c42427c23 */ /* 0x000fe20008010867 */
[----:B------:R-:W-:Y:S02]  /*36e0*/  @P2 FSEL R43, R43, -INF , !P3 ;  /* 0xff8000002b2b2808 */ /* 0x000fe40005800000 */
[----:B------:R-:W-:Y:S03]  /*36f0*/  @P2 FSEL R45, R45, -INF , !P1 ;  /* 0xff8000002d2d2808 */ /* 0x000fe60004800000 */
[----:B------:R-:W-:Y:S01]  /*3700*/  MUFU.EX2 R215, R64 ;  /* 0x0000004000d77308 */ /* 0x000fe20000000800 */
[----:B------:R-:W-:Y:S01]  /*3710*/  @P2 FSEL R47, R47, -INF , !P1 ;  /* 0xff8000002f2f2808 */ /* 0x000fe20004800000 */
[--C-:B------:R-:W-:Y:S01]  /*3720*/  FFMA.FTZ R43, R43, UR12, -R101.reuse ;  /* 0x0000000c2b2b7c23 */ /* 0x100fe20008010865 */
[-C--:B------:R-:W-:Y:S01]  /*3730*/  @P2 ISETP.GE.AND P1, PT, R9, R159.reuse, PT ;  /* 0x0000009f0900220c */ /* 0x080fe20003f26270 */
[----:B------:R-:W-:Y:S02]  /*3740*/  FFMA.FTZ R45, R45, UR12, -R102 ;  /* 0x0000000c2d2d7c23 */ /* 0x000fe40008010866 */
[----:B------:R-:W-:Y:S01]  /*3750*/  FFMA.FTZ R47, R47, UR12, -R101 ;  /* 0x0000000c2f2f7c23 */ /* 0x000fe20008010865 */
[----:B---3--:R-:W-:Y:S03]  /*3760*/  F2FP.BF16.F32.PACK_AB R4, R185, R186 ;  /* 0x000000bab904723e */ /* 0x008fe600000010ff */
[----:B------:R-:W-:Y:S01]  /*3770*/  MUFU.EX2 R195, R31 ;  /* 0x0000001f00c37308 */ /* 0x000fe20000000800 */
[----:B------:R-:W-:Y:S02]  /*3780*/  @P2 FSEL R53, R53, -INF , !P1 ;  /* 0xff80000035352808 */ /* 0x000fe40004800000 */
[----:B------:R-:W-:Y:S01]  /*3790*/  @P2 FSEL R55, R55, -INF , !P1 ;  /* 0xff80000037372808 */ /* 0x000fe20004800000 */
[----:B------:R1:W-:Y:S01]  /*37a0*/  STS [R184+0x400], R4 ;  /* 0x00040004b8007388 */ /* 0x0003e20000000800 */
[----:B------:R-:W-:Y:S01]  /*37b0*/  @P2 FSEL R57, R57, -INF , !P1 ;  /* 0xff80000039392808 */ /* 0x000fe20004800000 */
[----:B------:R-:W-:Y:S01]  /*37c0*/  FFMA.FTZ R53, R53, UR12, -R158 ;  /* 0x0000000c35357c23 */ /* 0x000fe2000801089e */
[----:B------:R-:W-:Y:S01]  /*37d0*/  @P2 FSEL R59, R59, -INF , !P1 ;  /* 0xff8000003b3b2808 */ /* 0x000fe20004800000 */
[----:B------:R3:W-:Y:S02]  /*37e0*/  STS [R210+0x2000], R6 ;  /* 0x00200006d2007388 */ /* 0x0007e40000000800 */
[----:B------:R-:W-:Y:S01]  /*37f0*/  MUFU.EX2 R228, R36 ;  /* 0x0000002400e47308 */ /* 0x000fe20000000800 */
[----:B------:R-:W-:Y:S01]  /*3800*/  @P2 ISETP.GE.AND P1, PT, R100, R159, PT ;  /* 0x0000009f6400220c */ /* 0x000fe20003f26270 */
[----:B------:R-:W-:Y:S01]  /*3810*/  FFMA.FTZ R55, R55, UR12, -R103 ;  /* 0x0000000c37377c23 */ /* 0x000fe20008010867 */
[----:B--2---:R-:W-:Y:S01]  /*3820*/  F2FP.BF16.F32.PACK_AB R5, R206, R207 ;  /* 0x000000cfce05723e */ /* 0x004fe200000010ff */
[----:B------:R-:W-:Y:S01]  /*3830*/  FFMA.FTZ R57, R57, UR12, -R102 ;  /* 0x0000000c39397c23 */ /* 0x000fe20008010866 */
[----:B------:R-:W-:Y:S01]  /*3840*/  @P2 FSEL R65, R65, -INF , !P1 ;  /* 0xff80000041412808 */ /* 0x000fe20004800000 */
[----:B------:R-:W-:Y:S01]  /*3850*/  FFMA.FTZ R59, R59, UR12, -R101 ;  /* 0x0000000c3b3b7c23 */ /* 0x000fe20008010865 */
[----:B------:R-:W-:Y:S01]  /*3860*/  @P2 FSEL R67, R67, -INF , !P1 ;  /* 0xff80000043432808 */ /* 0x000fe20004800000 */
[----:B------:R2:W-:Y:S02]  /*3870*/  STS [R210+0x2400], R5 ;  /* 0x00240005d2007388 */ /* 0x0005e40000000800 */
[----:B------:R-:W2:Y:S01]  /*3880*/  MUFU.EX2 R227, R37 ;  /* 0x0000002500e37308 */ /* 0x000ea20000000800 */
[----:B------:R-:W-:Y:S01]  /*3890*/  FFMA.FTZ R158, R65, UR12, -R158 ;  /* 0x0000000c419e7c23 */ /* 0x000fe2000801089e */
[----:B------:R-:W-:Y:S01]  /*38a0*/  @P2 FSEL R61, R61, -INF , !P1 ;  /* 0xff8000003d3d2808 */ /* 0x000fe20004800000 */
[----:B------:R-:W-:Y:S01]  /*38b0*/  FFMA.FTZ R103, R67, UR12, -R103 ;  /* 0x0000000c43677c23 */ /* 0x000fe20008010867 */
[----:B------:R-:W-:Y:S03]  /*38c0*/  @P2 FSEL R63, R63, -INF , !P1 ;  /* 0xff8000003f3f2808 */ /* 0x000fe60004800000 */
[----:B------:R-:W-:Y:S03]  /*38d0*/  FFMA.FTZ R102, R61, UR12, -R102 ;  /* 0x0000000c3d667c23 */ /* 0x000fe60008010866 */
[----:B------:R-:W-:Y:S01]  /*38e0*/  MUFU.EX2 R169, R38 ;  /* 0x0000002600a97308 */ /* 0x000fe20000000800 */
[----:B------:R-:W-:Y:S01]  /*38f0*/  FFMA.FTZ R101, R63, UR12, -R101 ;  /* 0x0000000c3f657c23 */ /* 0x000fe20008010865 */
[----:B-1----:R-:W-:Y:S02]  /*3900*/  F2FP.BF16.F32.PACK_AB R4, R198, R200 ;  /* 0x000000c8c604723e */ /* 0x002fe400000010ff */
[----:B---3--:R-:W-:Y:S03]  /*3910*/  F2FP.BF16.F32.PACK_AB R6, R204, R205 ;  /* 0x000000cdcc06723e */ /* 0x008fe600000010ff */
[----:B------:R1:W-:Y:S03]  /*3920*/  STS [R184+0x2000], R4 ;  /* 0x00200004b8007388 */ /* 0x0003e60000000800 */
[----:B------:R-:W-:Y:S01]  /*3930*/  MUFU.EX2 R168, R39 ;  /* 0x0000002700a87308 */ /* 0x000fe20000000800 */
[----:B------:R3:W-:Y:S01]  /*3940*/  STS [R184+0x2400], R6 ;  /* 0x00240006b8007388 */ /* 0x0007e20000000800 */
[----:B--2---:R-:W-:Y:S08]  /*3950*/  F2FP.BF16.F32.PACK_AB R5, R231, R232 ;  /* 0x000000e8e705723e */ /* 0x004ff000000010ff */
[----:B------:R-:W-:Y:S01]  /*3960*/  MUFU.EX2 R219, R48 ;  /* 0x0000003000db7308 */ /* 0x000fe20000000800 */
[----:B------:R2:W-:Y:S09]  /*3970*/  STS [R209], R5 ;  /* 0x00000005d1007388 */ /* 0x0005f20000000800 */
[----:B------:R-:W-:Y:S01]  /*3980*/  MUFU.EX2 R218, R49 ;  /* 0x0000003100da7308 */ /* 0x000fe20000000800 */
[----:B-1----:R-:W-:Y:S09]  /*3990*/  F2FP.BF16.F32.PACK_AB R4, R178, R179 ;  /* 0x000000b3b204723e */ /* 0x002ff200000010ff */
[----:B------:R-:W-:Y:S01]  /*39a0*/  MUFU.EX2 R164, R50 ;  /* 0x0000003200a47308 */ /* 0x000fe20000000800 */
[----:B---3--:R-:W-:Y:S01]  /*39b0*/  F2FP.BF16.F32.PACK_AB R6, R191, R192 ;  /* 0x000000c0bf06723e */ /* 0x008fe200000010ff */
[----:B------:R1:W-:Y:S08]  /*39c0*/  STS [R209+0x400], R4 ;  /* 0x00040004d1007388 */ /* 0x0003f00000000800 */
[----:B------:R-:W-:Y:S01]  /*39d0*/  MUFU.EX2 R162, R51 ;  /* 0x0000003300a27308 */ /* 0x000fe20000000800 */
[----:B--2---:R-:W-:Y:S09]  /*39e0*/  F2FP.BF16.F32.PACK_AB R5, R171, R172 ;  /* 0x000000acab05723e */ /* 0x004ff200000010ff */
[----:B------:R-:W-:Y:S01]  /*39f0*/  MUFU.EX2 R177, R40 ;  /* 0x0000002800b17308 */ /* 0x000fe20000000800 */
[----:B------:R2:W-:Y:S09]  /*3a00*/  STS [R183+0x400], R5 ;  /* 0x00040005b7007388 */ /* 0x0005f20000000800 */
[----:B------:R-:W-:Y:S01]  /*3a10*/  MUFU.EX2 R176, R41 ;  /* 0x0000002900b07308 */ /* 0x000fe20000000800 */
[----:B-1----:R-:W-:Y:S09]  /*3a20*/  F2FP.BF16.F32.PACK_AB R4, R229, R230 ;  /* 0x000000e6e504723e */ /* 0x002ff200000010ff */
[----:B------:R-:W-:Y:S01]  /*3a30*/  MUFU.EX2 R190, R42 ;  /* 0x0000002a00be7308 */ /* 0x000fe20000000800 */
[----:B------:R1:W-:Y:S04]  /*3a40*/  STS [R183], R4 ;  /* 0x00000004b7007388 */ /* 0x0003e80000000800 */
[----:B------:R3:W-:Y:S05]  /*3a50*/  STS [R209+0x2000], R6 ;  /* 0x00200006d1007388 */ /* 0x0007ea0000000800 */
[----:B------:R-:W-:Y:S01]  /*3a60*/  MUFU.EX2 R189, R43 ;  /* 0x0000002b00bd7308 */ /* 0x000fe20000000800 */
[----:B--2---:R-:W-:Y:S09]  /*3a70*/  F2FP.BF16.F32.PACK_AB R5, R227, R228 ;  /* 0x000000e4e305723e */ /* 0x004ff200000010ff */
[----:B------:R-:W-:Y:S10]  /*3a80*/  MUFU.EX2 R175, R44 ;  /* 0x0000002c00af7308 */ /* 0x000ff40000000800 */
[----:B------:R-:W2:Y:S01]  /*3a90*/  MUFU.EX2 R174, R45 ;  /* 0x0000002d00ae7308 */ /* 0x000ea20000000800 */
[----:B-1----:R-:W-:Y:S02]  /*3aa0*/  F2FP.BF16.F32.PACK_AB R4, R197, R199 ;  /* 0x000000c7c504723e */ /* 0x002fe400000010ff */
[----:B---3--:R-:W-:Y:S03]  /*3ab0*/  F2FP.BF16.F32.PACK_AB R6, R195, R196 ;  /* 0x000000c4c306723e */ /* 0x008fe600000010ff */
[----:B------:R1:W-:Y:S04]  /*3ac0*/  STS [R209+0x2400], R4 ;  /* 0x00240004d1007388 */ /* 0x0003e80000000800 */
[----:B------:R-:W-:Y:S01]  /*3ad0*/  MUFU.EX2 R181, R46 ;  /* 0x0000002e00b57308 */ /* 0x000fe20000000800 */
[----:B------:R3:W-:Y:S04]  /*3ae0*/  STS [R183+0x2000], R7 ;  /* 0x00200007b7007388 */ /* 0x0007e80000000800 */
[----:B------:R3:W-:Y:S05]  /*3af0*/  STS [R183+0x2400], R6 ;  /* 0x00240006b7007388 */ /* 0x0007ea0000000800 */
[----:B------:R-:W4:Y:S01]  /*3b00*/  MUFU.EX2 R180, R47 ;  /* 0x0000002f00b47308 */ /* 0x000f220000000800 */
[----:B--2---:R-:W-:Y:S01]  /*3b10*/  F2FP.BF16.F32.PACK_AB R8, R174, R175 ;  /* 0x000000afae08723e */ /* 0x004fe200000010ff */
[----:B------:R2:W-:Y:S08]  /*3b20*/  STS [R201], R5 ;  /* 0x00000005c9007388 */ /* 0x0005f00000000800 */
[----:B------:R-:W-:Y:S01]  /*3b30*/  MUFU.EX2 R217, R52 ;  /* 0x0000003400d97308 */ /* 0x000fe20000000800 */
[----:B-1----:R-:W-:Y:S09]  /*3b40*/  F2FP.BF16.F32.PACK_AB R4, R168, R169 ;  /* 0x000000a9a804723e */ /* 0x002ff200000010ff */
[----:B------:R-:W1:Y:S01]  /*3b50*/  MUFU.EX2 R216, R53 ;  /* 0x0000003500d87308 */ /* 0x000e620000000800 */
[----:B---3--:R-:W-:Y:S01]  /*3b60*/  F2FP.BF16.F32.PACK_AB R7, R218, R219 ;  /* 0x000000dbda07723e */ /* 0x008fe200000010ff */
[----:B------:R3:W-:Y:S01]  /*3b70*/  STS [R201+0x400], R4 ;  /* 0x00040004c9007388 */ /* 0x0007e20000000800 */
[----:B------:R-:W-:Y:S03]  /*3b80*/  F2FP.BF16.F32.PACK_AB R6, R162, R164 ;  /* 0x000000a4a206723e */ /* 0x000fe600000010ff */
[----:B------:R4:W-:Y:S04]  /*3b90*/  STS [R112], R7 ;  /* 0x0000000770007388 */ /* 0x0009e80000000800 */
[----:B------:R-:W-:Y:S01]  /*3ba0*/  MUFU.EX2 R161, R54 ;  /* 0x0000003600a17308 */ /* 0x000fe20000000800 */
[----:B--2---:R-:W-:Y:S01]  /*3bb0*/  F2FP.BF16.F32.PACK_AB R5, R176, R177 ;  /* 0x000000b1b005723e */ /* 0x004fe200000010ff */
[----:B------:R1:W-:Y:S04]  /*3bc0*/  STS [R112+0x400], R6 ;  /* 0x0004000670007388 */ /* 0x0003e80000000800 */
[----:B------:R2:W-:Y:S04]  /*3bd0*/  STS [R201+0x2000], R5 ;  /* 0x00200005c9007388 */ /* 0x0005e80000000800 */
[----:B------:R-:W2:Y:S10]  /*3be0*/  MUFU.EX2 R160, R55 ;  /* 0x0000003700a07308 */ /* 0x000eb40000000800 */
[----:B------:R-:W2:Y:S01]  /*3bf0*/  MUFU.EX2 R214, R158 ;  /* 0x0000009e00d67308 */ /* 0x000ea20000000800 */
[----:B---3--:R-:W-:Y:S02]  /*3c00*/  F2FP.BF16.F32.PACK_AB R4, R189, R190 ;  /* 0x000000bebd04723e */ /* 0x008fe400000010ff */
[----:B----4-:R-:W-:Y:S03]  /*3c10*/  F2FP.BF16.F32.PACK_AB R7, R180, R181 ;  /* 0x000000b5b407723e */ /* 0x010fe600000010ff */
[----:B------:R3:W-:Y:S04]  /*3c20*/  STS [R201+0x2400], R4 ;  /* 0x00240004c9007388 */ /* 0x0007e80000000800 */
[----:B------:R-:W-:Y:S01]  /*3c30*/  MUFU.EX2 R114, R66 ;  /* 0x0000004200727308 */ /* 0x000fe20000000800 */
[----:B-1----:R-:W-:Y:S01]  /*3c40*/  F2FP.BF16.F32.PACK_AB R6, R216, R217 ;  /* 0x000000d9d806723e */ /* 0x002fe200000010ff */
[----:B------:R-:W-:Y:S01]  /*3c50*/  STS [R112+0x2000], R8 ;  /* 0x0020000870007388 */ /* 0x000fe20000000800 */
[----:B--2---:R-:W-:Y:S03]  /*3c60*/  F2FP.BF16.F32.PACK_AB R5, R160, R161 ;  /* 0x000000a1a005723e */ /* 0x004fe600000010ff */
[----:B------:R-:W-:Y:S04]  /*3c70*/  STS [R112+0x2400], R7 ;  /* 0x0024000770007388 */ /* 0x000fe80000000800 */
[----:B------:R-:W1:Y:S01]  /*3c80*/  MUFU.EX2 R113, R103 ;  /* 0x0000006700717308 */ /* 0x000e620000000800 */
[----:B------:R1:W-:Y:S04]  /*3c90*/  STS [R208], R6 ;  /* 0x00000006d0007388 */ /* 0x0003e80000000800 */
[----:B------:R2:W-:Y:S05]  /*3ca0*/  STS [R208+0x400], R5 ;  /* 0x00040005d0007388 */ /* 0x0005ea0000000800 */
[----:B------:R-:W-:Y:S01]  /*3cb0*/  MUFU.EX2 R167, R56 ;  /* 0x0000003800a77308 */ /* 0x000fe20000000800 */
[----:B---3--:R-:W-:Y:S09]  /*3cc0*/  F2FP.BF16.F32.PACK_AB R4, R214, R215 ;  /* 0x000000d7d604723e */ /* 0x008ff200000010ff */
[----:B------:R-:W3:Y:S01]  /*3cd0*/  MUFU.EX2 R165, R57 ;  /* 0x0000003900a57308 */ /* 0x000ee20000000800 */
[----:B------:R4:W-:Y:S09]  /*3ce0*/  STS [R182], R4 ;  /* 0x00000004b6007388 */ /* 0x0009f20000000800 */
[----:B------:R-:W-:Y:S01]  /*3cf0*/  MUFU.EX2 R173, R58 ;  /* 0x0000003a00ad7308 */ /* 0x000fe20000000800 */
[----:B-1----:R-:W-:Y:S09]  /*3d00*/  F2FP.BF16.F32.PACK_AB R6, R113, R114 ;  /* 0x000000727106723e */ /* 0x002ff200000010ff */
[----:B------:R-:W1:Y:S01]  /*3d10*/  MUFU.EX2 R170, R59 ;  /* 0x0000003b00aa7308 */ /* 0x000e620000000800 */
[----:B---3--:R-:W-:Y:S01]  /*3d20*/  F2FP.BF16.F32.PACK_AB R8, R165, R167 ;  /* 0x000000a7a508723e */ /* 0x008fe200000010ff */
[----:B------:R-:W-:Y:S04]  /*3d30*/  STS [R182+0x400], R6 ;  /* 0x00040006b6007388 */ /* 0x000fe80000000800 */
[----:B------:R-:W-:Y:S04]  /*3d40*/  STS [R208+0x2000], R8 ;  /* 0x00200008d0007388 */ /* 0x000fe80000000800 */
[----:B------:R-:W2:Y:S10]  /*3d50*/  MUFU.EX2 R115, R102 ;  /* 0x0000006600737308 */ /* 0x000eb40000000800 */
[----:B------:R-:W-:Y:S01]  /*3d60*/  MUFU.EX2 R166, R62 ;  /* 0x0000003e00a67308 */ /* 0x000fe20000000800 */
[----:B-1----:R-:W-:Y:S05]  /*3d70*/  F2FP.BF16.F32.PACK_AB R7, R170, R173 ;  /* 0x000000adaa07723e */ /* 0x002fea00000010ff */
[----:B------:R-:W-:Y:S04]  /*3d80*/  STS [R208+0x2400], R7 ;  /* 0x00240007d0007388 */ /* 0x000fe80000000800 */
[----:B------:R-:W4:Y:S01]  /*3d90*/  MUFU.EX2 R158, R101 ;  /* 0x00000065009e7308 */ /* 0x000f220000000800 */
[----:B--2---:R-:W-:Y:S05]  /*3da0*/  F2FP.BF16.F32.PACK_AB R5, R115, R163 ;  /* 0x000000a37305723e */ /* 0x004fea00000010ff */
[----:B------:R-:W-:Y:S01]  /*3db0*/  STS [R182+0x2000], R5 ;  /* 0x00200005b6007388 */ /* 0x000fe20000000800 */
[----:B----4-:R-:W-:Y:S05]  /*3dc0*/  F2FP.BF16.F32.PACK_AB R4, R158, R166 ;  /* 0x000000a69e04723e */ /* 0x010fea00000010ff */
[----:B------:R-:W-:Y:S04]  /*3dd0*/  STS [R182+0x2400], R4 ;  /* 0x00240004b6007388 */ /* 0x000fe80000000800 */
[----:B------:R-:W1:Y:S08]  /*3de0*/  LDSM.16.M88.4 R64, [R155+0x4000] ;  /* 0x004000009b40783b */ /* 0x000e700000000200 */
[----:B------:R-:W2:Y:S08]  /*3df0*/  LDSM.16.M88.4 R60, [R155+0x5000] ;  /* 0x005000009b3c783b */ /* 0x000eb00000000200 */
[----:B------:R-:W3:Y:S08]  /*3e00*/  LDSM.16.M88.4 R100, [R156+0x4000] ;  /* 0x004000009c64783b */ /* 0x000ef00000000200 */
[----:B------:R-:W4:Y:S01]  /*3e10*/  LDSM.16.M88.4 R104, [R156+0x5000] ;  /* 0x005000009c68783b */ /* 0x000f220000000200 */
[-C--:B-1----:R-:W-:Y:S08]  /*3e20*/  HMMA.16816.F32.BF16 R4, R64, R116.reuse, RZ ;  /* 0x000000744004723c */ /* 0x082ff000000418ff */
[C---:B--2---:R-:W-:Y:S08]  /*3e30*/  HMMA.16816.F32.BF16 R8, R60.reuse, R116, RZ ;  /* 0x000000743c08723c */ /* 0x044ff000000418ff */
[-C--:B------:R-:W-:Y:S08]  /*3e40*/  HMMA.16816.F32.BF16 R12, R60, R118.reuse, RZ ;  /* 0x000000763c0c723c */ /* 0x080ff000000418ff */
[C---:B------:R-:W-:Y:S08]  /*3e50*/  HMMA.16816.F32.BF16 R16, R64.reuse, R118, RZ ;  /* 0x000000764010723c */ /* 0x040ff000000418ff */
        /* <DEDUP_REMOVED lines=11> */
[----:B------:R-:W-:Y:S08]  /*3f10*/  HMMA.16816.F32.BF16 R64, R64, R130, RZ ;  /* 0x000000824040723c */ /* 0x000ff000000418ff */
[-C--:B---3--:R-:W-:Y:S08]  /*3f20*/  HMMA.16816.F32.BF16 R4, R100, R132.reuse, R4 ;  /* 0x000000846404723c */ /* 0x088ff00000041804 */
[C---:B----4-:R-:W-:Y:S08]  /*3f30*/  HMMA.16816.F32.BF16 R8, R104.reuse, R132, R8 ;  /* 0x000000846808723c */ /* 0x050ff00000041808 */
[-C--:B------:R-:W-:Y:S03]  /*3f40*/  HMMA.16816.F32.BF16 R12, R104, R134.reuse, R12 ;  /* 0x00000086680c723c */ /* 0x080fe6000004180c */
[C---:B------:R-:W-:Y:S01]  /*3f50*/  FADD.FTZ R4, -R111.reuse, R4 ;  /* 0x000000046f047221 */ /* 0x040fe20000010100 */
[C---:B------:R-:W-:Y:S01]  /*3f60*/  FADD.FTZ R5, -R111.reuse, R5 ;  /* 0x000000056f057221 */ /* 0x040fe20000010100 */
[----:B------:R-:W-:Y:S03]  /*3f70*/  FADD.FTZ R7, -R110, R7 ;  /* 0x000000076e077221 */ /* 0x000fe60000010100 */
[C---:B------:R-:W-:Y:S08]  /*3f80*/  HMMA.16816.F32.BF16 R16, R100.reuse, R134, R16 ;  /* 0x000000866410723c */ /* 0x040ff00000041810 */
[-C--:B------:R-:W-:Y:S08]  /*3f90*/  HMMA.16816.F32.BF16 R20, R100, R136.reuse, R20 ;  /* 0x000000886414723c */ /* 0x080ff00000041814 */
[C---:B------:R-:W-:Y:S08]  /*3fa0*/  HMMA.16816.F32.BF16 R24, R104.reuse, R136, R24 ;  /* 0x000000886818723c */ /* 0x040ff00000041818 */
[-C--:B------:R-:W-:Y:S03]  /*3fb0*/  HMMA.16816.F32.BF16 R28, R104, R138.reuse, R28 ;  /* 0x0000008a681c723c */ /* 0x080fe6000004181c */
[----:B------:R-:W-:Y:S05]  /*3fc0*/  FADD.FTZ R21, -R111, R21 ;  /* 0x000000156f157221 */ /* 0x000fea0000010100 */
[C---:B------:R-:W-:Y:S08]  /*3fd0*/  HMMA.16816.F32.BF16 R32, R100.reuse, R138, R32 ;  /* 0x0000008a6420723c */ /* 0x040ff00000041820 */
[-C--:B------:R-:W-:Y:S08]  /*3fe0*/  HMMA.16816.F32.BF16 R36, R100, R140.reuse, R36 ;  /* 0x0000008c6424723c */ /* 0x080ff00000041824 */
[C---:B------:R-:W-:Y:S08]  /*3ff0*/  HMMA.16816.F32.BF16 R40, R104.reuse, R140, R40 ;  /* 0x0000008c6828723c */ /* 0x040ff00000041828 */
[-C--:B------:R-:W-:Y:S08]  /*4000*/  HMMA.16816.F32.BF16 R44, R104, R142.reuse, R44 ;  /* 0x0000008e682c723c */ /* 0x080ff0000004182c */
[C---:B------:R-:W-:Y:S08]  /*4010*/  HMMA.16816.F32.BF16 R48, R100.reuse, R142, R48 ;  /* 0x0000008e6430723c */ /* 0x040ff00000041830 */
[-C--:B------:R-:W-:Y:S08]  /*4020*/  HMMA.16816.F32.BF16 R52, R100, R144.reuse, R52 ;  /* 0x000000906434723c */ /* 0x080ff00000041834 */
[C---:B------:R-:W-:Y:S08]  /*4030*/  HMMA.16816.F32.BF16 R56, R104.reuse, R144, R56 ;  /* 0x000000906838723c */ /* 0x040ff00000041838 */
[-C--:B------:R-:W-:Y:S03]  /*4040*/  HMMA.16816.F32.BF16 R60, R104, R146.reuse, R60 ;  /* 0x00000092683c723c */ /* 0x080fe6000004183c */
[----:B------:R-:W-:Y:S05]  /*4050*/  VIADD R104, R211, 0x1 ;  /* 0x00000001d3687836 */ /* 0x000fea0000000000 */
[----:B------:R-:W-:Y:S04]  /*4060*/  HMMA.16816.F32.BF16 R64, R100, R146, R64 ;  /* 0x000000926440723c */ /* 0x000fe80000041840 */
[----:B------:R-:W-:Y:S01]  /*4070*/  ISETP.NE.AND P1, PT, R104, 0x1, PT ;  /* 0x000000016800780c */ /* 0x000fe20003f25270 */
[----:B------:R-:W-:Y:S01]  /*4080*/  FMUL.FTZ R102, R240, R4 ;  /* 0x00000004f0667220 */ /* 0x000fe20000410000 */
[C---:B------:R-:W-:Y:S01]  /*4090*/  FADD.FTZ R4, -R111.reuse, R16 ;  /* 0x000000106f047221 */ /* 0x040fe20000010100 */
[----:B------:R-:W-:Y:S01]  /*40a0*/  FADD.FTZ R16, -R111, R17 ;  /* 0x000000116f107221 */ /* 0x000fe20000010100 */
[----:B------:R-:W-:Y:S01]  /*40b0*/  FMUL.FTZ R101, R235, R5 ;  /* 0x00000005eb657220 */ /* 0x000fe20000410000 */
[----:B------:R-:W-:Y:S01]  /*40c0*/  FADD.FTZ R5, -R111, R20 ;  /* 0x000000146f057221 */ /* 0x000fe20000010100 */
[----:B------:R-:W-:Y:S01]  /*40d0*/  FMUL.FTZ R4, R234, R4 ;  /* 0x00000004ea047220 */ /* 0x000fe20000410000 */
[----:B------:R-:W-:Y:S01]  /*40e0*/  FMUL.FTZ R16, R233, R16 ;  /* 0x00000010e9107220 */ /* 0x000fe20000410000 */
[----:B------:R-:W-:Y:S01]  /*40f0*/  FMUL.FTZ R100, R231, R21 ;  /* 0x00000015e7647220 */ /* 0x000fe20000410000 */
[----:B------:R-:W-:Y:S01]  /*4100*/  FMUL.FTZ R5, R232, R5 ;  /* 0x00000005e8057220 */ /* 0x000fe20000410000 */
[----:B------:R-:W-:Y:S01]  /*4110*/  F2FP.BF16.F32.PACK_AB R17, R101, R102 ;  /* 0x000000666511723e */ /* 0x000fe200000010ff */
[C---:B------:R-:W-:Y:S01]  /*4120*/  FADD.FTZ R101, -R111.reuse, R32 ;  /* 0x000000206f657221 */ /* 0x040fe20000010100 */
[----:B------:R-:W-:Y:S01]  /*4130*/  F2FP.BF16.F32.PACK_AB R16, R16, R4 ;  /* 0x000000041010723e */ /* 0x000fe200000010ff */
[C---:B------:R-:W-:Y:S01]  /*4140*/  FADD.FTZ R4, -R111.reuse, R37 ;  /* 0x000000256f047221 */ /* 0x040fe20000010100 */
[C---:B------:R-:W-:Y:S01]  /*4150*/  FADD.FTZ R21, -R111.reuse, R48 ;  /* 0x000000306f157221 */ /* 0x040fe20000010100 */
[C---:B------:R-:W-:Y:S01]  /*4160*/  FADD.FTZ R32, -R111.reuse, R33 ;  /* 0x000000216f207221 */ /* 0x040fe20000010100 */
[----:B------:R-:W-:Y:S01]  /*4170*/  F2FP.BF16.F32.PACK_AB R100, R100, R5 ;  /* 0x000000056464723e */ /* 0x000fe200000010ff */
[----:B------:R-:W-:Y:S01]  /*4180*/  FADD.FTZ R20, -R111, R36 ;  /* 0x000000246f147221 */ /* 0x000fe20000010100 */
[----:B------:R-:W-:Y:S01]  /*4190*/  FMUL.FTZ R48, R227, R4 ;  /* 0x00000004e3307220 */ /* 0x000fe20000410000 */
[C---:B------:R-:W-:Y:S01]  /*41a0*/  FADD.FTZ R37, -R111.reuse, R49 ;  /* 0x000000316f257221 */ /* 0x040fe20000010100 */
[C---:B------:R-:W-:Y:S01]  /*41b0*/  FADD.FTZ R4, -R111.reuse, R52 ;  /* 0x000000346f047221 */ /* 0x040fe20000010100 */
[C---:B------:R-:W-:Y:S01]  /*41c0*/  FADD.FTZ R36, -R111.reuse, R53 ;  /* 0x000000356f247221 */ /* 0x040fe20000010100 */
[C---:B------:R-:W-:Y:S01]  /*41d0*/  FADD.FTZ R5, -R111.reuse, R64 ;  /* 0x000000406f057221 */ /* 0x040fe20000010100 */
[----:B------:R-:W-:Y:S01]  /*41e0*/  FADD.FTZ R33, -R111, R65 ;  /* 0x000000416f217221 */ /* 0x000fe20000010100 */
[----:B------:R-:W-:Y:S01]  /*41f0*/  FMUL.FTZ R101, R230, R101 ;  /* 0x00000065e6657220 */ /* 0x000fe20000410000 */
[----:B------:R-:W-:Y:S01]  /*4200*/  FMUL.FTZ R32, R229, R32 ;  /* 0x00000020e5207220 */ /* 0x000fe20000410000 */
[----:B------:R-:W-:Y:S01]  /*4210*/  FMUL.FTZ R20, R228, R20 ;  /* 0x00000014e4147220 */ /* 0x000fe20000410000 */
[----:B------:R-:W-:Y:S01]  /*4220*/  FMUL.FTZ R21, R219, R21 ;  /* 0x00000015db157220 */ /* 0x000fe20000410000 */
[----:B------:R-:W-:Y:S01]  /*4230*/  FMUL.FTZ R37, R218, R37 ;  /* 0x00000025da257220 */ /* 0x000fe20000410000 */
[----:B------:R-:W-:Y:S01]  /*4240*/  FMUL.FTZ R4, R217, R4 ;  /* 0x00000004d9047220 */ /* 0x000fe20000410000 */
[----:B------:R-:W-:Y:S01]  /*4250*/  F2FP.BF16.F32.PACK_AB R49, R32, R101 ;  /* 0x000000652031723e */ /* 0x000fe200000010ff */
[----:B------:R-:W-:Y:S01]  /*4260*/  FMUL.FTZ R36, R216, R36 ;  /* 0x00000024d8247220 */ /* 0x000fe20000410000 */
[----:B------:R-:W-:Y:S01]  /*4270*/  F2FP.BF16.F32.PACK_AB R48, R48, R20 ;  /* 0x000000143030723e */ /* 0x000fe200000010ff */
[----:B------:R-:W-:Y:S01]  /*4280*/  FMUL.FTZ R5, R215, R5 ;  /* 0x00000005d7057220 */ /* 0x000fe20000410000 */
[----:B------:R-:W-:Y:S01]  /*4290*/  F2FP.BF16.F32.PACK_AB R37, R37, R21 ;  /* 0x000000152525723e */ /* 0x000fe200000010ff */
[----:B------:R-:W-:Y:S01]  /*42a0*/  FMUL.FTZ R33, R214, R33 ;  /* 0x00000021d6217220 */ /* 0x000fe20000410000 */
[----:B------:R-:W-:Y:S01]  /*42b0*/  F2FP.BF16.F32.PACK_AB R36, R36, R4 ;  /* 0x000000042424723e */ /* 0x000fe200000010ff */
[----:B------:R-:W-:Y:S03]  /*42c0*/  FADD.FTZ R32, -R110, R6 ;  /* 0x000000066e207221 */ /* 0x000fe60000010100 */
[----:B------:R-:W-:Y:S01]  /*42d0*/  F2FP.BF16.F32.PACK_AB R33, R33, R5 ;  /* 0x000000052121723e */ /* 0x000fe200000010ff */
[----:B------:R-:W-:Y:S06]  /*42e0*/  @!P1 BRA `(.L_x_20) ;  /* 0x0000000000609947 */ /* 0x000fec0003800000 */
[----:B------:R-:W-:Y:S01]  /*42f0*/  IADD3 R5, P0, PT, RZ, -UR4, RZ ;  /* 0x80000004ff057c10 */ /* 0x000fe2000ff1e0ff */
[----:B------:R-:W1:Y:S01]  /*4300*/  LDC R20, c[0x0][0x3b0] ;  /* 0x0000ec00ff147b82 */ /* 0x000e620000000800 */
[----:B------:R-:W-:Y:S04]  /*4310*/  LOP3.LUT R6, R211, 0x1, RZ, 0xc0, !PT ;  /* 0x00000001d3067812 */ /* 0x000fe800078ec0ff */
[----:B------:R-:W-:Y:S01]  /*4320*/  ISETP.NE.U32.AND P3, PT, R6, 0x1, PT ;  /* 0x000000010600780c */ /* 0x000fe20003f65070 */
[----:B------:R-:W-:Y:S02]  /*4330*/  IMAD.MOV.U32 R6, RZ, RZ, -0x2000 ;  /* 0xffffe000ff067424 */ /* 0x000fe400078e00ff */
[----:B------:R-:W2:Y:S03]  /*4340*/  LDC R21, c[0x0][0x3b4] ;  /* 0x0000ed00ff157b82 */ /* 0x000ea60000000800 */
[----:B------:R-:W-:Y:S05]  /*4350*/  SEL R6, R6, 0x2000, !P3 ;  /* 0x0000200006067807 */ /* 0x000fea0005800000 */
[--C-:B------:R-:W-:Y:S02]  /*4360*/  IMAD.IADD R220, R220, 0x1, R6.reuse ;  /* 0x00000001dcdc7824 */ /* 0x100fe400078e0206 */
[----:B------:R-:W-:Y:S02]  /*4370*/  IMAD.IADD R148, R148, 0x1, R6 ;  /* 0x0000000194947824 */ /* 0x000fe400078e0206 */
[----:B-1----:R-:W-:Y:S04]  /*4380*/  IMAD.SHL.U32 R4, R20, 0x80, RZ ;  /* 0x0000008014047824 */ /* 0x002fe800078e00ff */
[----:B------:R-:W-:Y:S05]  /*4390*/  IMAD.X R4, RZ, RZ, ~R4, P0 ;  /* 0x000000ffff047224 */ /* 0x000fea00000e0e04 */
[----:B------:R-:W-:Y:S04]  /*43a0*/  SHF.R.S64 R5, R5, 0x1f, R4 ;  /* 0x0000001f05057819 */ /* 0x000fe80000001004 */
[----:B------:R-:W-:Y:S04]  /*43b0*/  IADD3 R225, P0, PT, R5, R225, RZ ;  /* 0x000000e105e17210 */ /* 0x000fe80007f1e0ff */
[----:B------:R-:W-:Y:S02]  /*43c0*/  LEA.HI.X.SX32 R224, R4, R224, 0x1, P0 ;  /* 0x000000e004e07211 */ /* 0x000fe400000f0eff */
[C---:B------:R-:W-:Y:S04]  /*43d0*/  LEA R4, P0, R20.reuse, R225, 0x7 ;  /* 0x000000e114047211 */ /* 0x040fe800078038ff */
[----:B--2---:R-:W-:Y:S01]  /*43e0*/  LEA.HI.X R5, R20, R224, R21, 0x7, P0 ;  /* 0x000000e014057211 */ /* 0x004fe200000f3c15 */
[----:B------:R-:W-:Y:S02]  /*43f0*/  IMAD.MOV.U32 R20, RZ, RZ, R225 ;  /* 0x000000ffff147224 */ /* 0x000fe400078e00e1 */
[----:B------:R-:W-:Y:S05]  /*4400*/  IMAD.MOV.U32 R21, RZ, RZ, R224 ;  /* 0x000000ffff157224 */ /* 0x000fea00078e00e0 */
[----:B------:R-:W-:Y:S01]  /*4410*/  @!PT LDS RZ, [RZ] ;  /* 0x00000000fffff984 */ /* 0x000fe20000000800 */
[----:B------:R-:W-:Y:S01]  /*4420*/  @!PT LDS RZ, [RZ] ;  /* 0x00000000fffff984 */ /* 0x000fe20000000800 */
[----:B------:R-:W-:Y:S01]  /*4430*/  @!PT LDS RZ, [RZ] ;  /* 0x00000000fffff984 */ /* 0x000fe20000000800 */
[----:B------:R1:W-:Y:S05]  /*4440*/  LDGSTS.E.BYPASS.LTC128B.128 [R220], desc[UR24][R20.64] ;  /* 0x0000000014dc7fae */ /* 0x0003ea000b981a18 */
[----:B------:R1:W-:Y:S05]  /*4450*/  LDGSTS.E.BYPASS.LTC128B.128 [R220+0x1000], desc[UR24][R4.64] ;  /* 0x0100000004dc7fae */ /* 0x0003ea000b981a18 */
[----:B------:R-:W0:Y:S02]  /*4460*/  LDGDEPBAR ;  /* 0x00000000000079af */ /* 0x000e240000000000 */
.L_x_20:
[----:B------:R-:W-:Y:S01]  /*4470*/  FMUL.FTZ R6, R194, R32 ;  /* 0x00000020c2067220 */ /* 0x000fe20000410000 */
[----:B-1----:R-:W-:Y:S01]  /*4480*/  FMUL.FTZ R5, R193, R7 ;  /* 0x00000007c1057220 */ /* 0x002fe20000410000 */
[C---:B------:R-:W-:Y:S01]  /*4490*/  FADD.FTZ R19, -R110.reuse, R19 ;  /* 0x000000136e137221 */ /* 0x040fe20000010100 */
[----:B------:R-:W-:Y:S01]  /*44a0*/  FADD.FTZ R18, -R110, R18 ;  /* 0x000000126e127221 */ /* 0x000fe20000010100 */
[----:B------:R1:W-:Y:S01]  /*44b0*/  STS [R210+-0x8000], R17 ;  /* 0xff800011d2007388 */ /* 0x0003e20000000800 */
[----:B-----5:R-:W-:Y:S01]  /*44c0*/  FADD.FTZ R8, -R109, R8 ;  /* 0x000000086d087221 */ /* 0x020fe20000010100 */
[----:B------:R-:W-:Y:S01]  /*44d0*/  FMUL.FTZ R4, R185, R19 ;  /* 0x00000013b9047220 */ /* 0x000fe20000410000 */
[----:B------:R-:W-:Y:S01]  /*44e0*/  FMUL.FTZ R18, R186, R18 ;  /* 0x00000012ba127220 */ /* 0x000fe20000410000 */
[----:B------:R-:W-:Y:S01]  /*44f0*/  F2FP.BF16.F32.PACK_AB R5, R5, R6 ;  /* 0x000000060505723e */ /* 0x000fe200000010ff */
[----:B------:R-:W-:Y:S01]  /*4500*/  FADD.FTZ R9, -R109, R9 ;  /* 0x000000096d097221 */ /* 0x000fe20000010100 */
[----:B------:R-:W-:Y:S01]  /*4510*/  FMUL.FTZ R8, R203, R8 ;  /* 0x00000008cb087220 */ /* 0x000fe20000410000 */
[----:B------:R-:W-:Y:S01]  /*4520*/  FADD.FTZ R10, -R108, R10 ;  /* 0x0000000a6c0a7221 */ /* 0x000fe20000010100 */
[----:B------:R-:W-:Y:S01]  /*4530*/  F2FP.BF16.F32.PACK_AB R4, R4, R18 ;  /* 0x000000120404723e */ /* 0x000fe200000010ff */
[----:B------:R-:W-:Y:S01]  /*4540*/  STS [R210+-0x7c00], R5 ;  /* 0xff840005d2007388 */ /* 0x000fe20000000800 */
[----:B------:R-:W-:Y:S01]  /*4550*/  FMUL.FTZ R9, R202, R9 ;  /* 0x00000009ca097220 */ /* 0x000fe20000410000 */
[C---:B------:R-:W-:Y:S01]  /*4560*/  FADD.FTZ R11, -R108.reuse, R11 ;  /* 0x0000000b6c0b7221 */ /* 0x040fe20000010100 */
[C---:B------:R-:W-:Y:S01]  /*4570*/  FADD.FTZ R15, -R108.reuse, R15 ;  /* 0x0000000f6c0f7221 */ /* 0x040fe20000010100 */
[----:B------:R2:W-:Y:S01]  /*4580*/  STS [R184+-0x7c00], R4 ;  /* 0xff840004b8007388 */ /* 0x0005e20000000800 */
[----:B------:R-:W-:Y:S01]  /*4590*/  FADD.FTZ R14, -R108, R14 ;  /* 0x0000000e6c0e7221 */ /* 0x000fe20000010100 */
[----:B------:R-:W-:Y:S01]  /*45a0*/  FMUL.FTZ R11, R206, R11 ;  /* 0x0000000bce0b7220 */ /* 0x000fe20000410000 */
[C---:B------:R-:W-:Y:S01]  /*45b0*/  FADD.FTZ R12, -R109.reuse, R12 ;  /* 0x0000000c6d0c7221 */ /* 0x040fe20000010100 */
[----:B------:R-:W-:Y:S01]  /*45c0*/  STS [R184+-0x8000], R16 ;  /* 0xff800010b8007388 */ /* 0x000fe20000000800 */
[----:B------:R-:W-:Y:S01]  /*45d0*/  FADD.FTZ R13, -R109, R13 ;  /* 0x0000000d6d0d7221 */ /* 0x000fe20000010100 */
[C---:B------:R-:W-:Y:S01]  /*45e0*/  FADD.FTZ R22, -R110.reuse, R22 ;  /* 0x000000166e167221 */ /* 0x040fe20000010100 */
[----:B------:R-:W-:Y:S01]  /*45f0*/  FADD.FTZ R23, -R110, R23 ;  /* 0x000000176e177221 */ /* 0x000fe20000010100 */
[----:B------:R-:W-:Y:S01]  /*4600*/  FMUL.FTZ R14, R205, R14 ;  /* 0x0000000ecd0e7220 */ /* 0x000fe20000410000 */
[----:B------:R-:W-:Y:S01]  /*4610*/  FMUL.FTZ R12, R200, R12 ;  /* 0x0000000cc80c7220 */ /* 0x000fe20000410000 */
[----:B------:R-:W-:Y:S01]  /*4620*/  FMUL.FTZ R13, R198, R13 ;  /* 0x0000000dc60d7220 */ /* 0x000fe20000410000 */
[----:B------:R-:W-:Y:S01]  /*4630*/  FMUL.FTZ R22, R179, R22 ;  /* 0x00000016b3167220 */ /* 0x000fe20000410000 */
[----:B------:R-:W-:Y:S01]  /*4640*/  FMUL.FTZ R23, R178, R23 ;  /* 0x00000017b2177220 */ /* 0x000fe20000410000 */
[C---:B------:R-:W-:Y:S01]  /*4650*/  FADD.FTZ R35, -R110.reuse, R35 ;  /* 0x000000236e237221 */ /* 0x040fe20000010100 */
[C---:B------:R-:W-:Y:S01]  /*4660*/  FADD.FTZ R34, -R110.reuse, R34 ;  /* 0x000000226e227221 */ /* 0x040fe20000010100 */
[----:B------:R-:W-:Y:S01]  /*4670*/  F2FP.BF16.F32.PACK_AB R20, R13, R12 ;  /* 0x0000000c0d14723e */ /* 0x000fe200000010ff */
[C---:B------:R-:W-:Y:S01]  /*4680*/  FADD.FTZ R18, -R110.reuse, R54 ;  /* 0x000000366e127221 */ /* 0x040fe20000010100 */
[----:B-1----:R-:W-:Y:S01]  /*4690*/  FADD.FTZ R17, -R110, R55 ;  /* 0x000000376e117221 */ /* 0x002fe20000010100 */
[----:B------:R-:W-:Y:S01]  /*46a0*/  F2FP.BF16.F32.PACK_AB R32, R23, R22 ;  /* 0x000000161720723e */ /* 0x000fe200000010ff */
[----:B------:R-:W-:Y:S01]  /*46b0*/  FMUL.FTZ R34, R172, R34 ;  /* 0x00000022ac227220 */ /* 0x000fe20000410000 */
[----:B------:R-:W-:Y:S01]  /*46c0*/  FMUL.FTZ R23, R171, R35 ;  /* 0x00000023ab177220 */ /* 0x000fe20000410000 */
[C---:B------:R-:W-:Y:S01]  /*46d0*/  FADD.FTZ R25, -R109.reuse, R25 ;  /* 0x000000196d197221 */ /* 0x040fe20000010100 */
[C---:B------:R-:W-:Y:S01]  /*46e0*/  FADD.FTZ R27, -R108.reuse, R27 ;  /* 0x0000001b6c1b7221 */ /* 0x040fe20000010100 */
[----:B------:R-:W-:Y:S01]  /*46f0*/  FADD.FTZ R24, -R109, R24 ;  /* 0x000000186d187221 */ /* 0x000fe20000010100 */
[----:B------:R-:W-:Y:S01]  /*4700*/  FADD.FTZ R26, -R108, R26 ;  /* 0x0000001a6c1a7221 */ /* 0x000fe20000010100 */
[----:B--2---:R-:W-:Y:S01]  /*4710*/  F2FP.BF16.F32.PACK_AB R4, R9, R8 ;  /* 0x000000080904723e */ /* 0x004fe200000010ff */
[----:B------:R-:W-:Y:S01]  /*4720*/  FMUL.FTZ R18, R161, R18 ;  /* 0x00000012a1127220 */ /* 0x000fe20000410000 */
[----:B------:R-:W-:Y:S01]  /*4730*/  FMUL.FTZ R17, R160, R17 ;  /* 0x00000011a0117220 */ /* 0x000fe20000410000 */
[----:B------:R-:W-:Y:S01]  /*4740*/  FADD.FTZ R29, -R109, R29 ;  /* 0x0000001d6d1d7221 */ /* 0x000fe20000010100 */
[----:B------:R-:W-:Y:S01]  /*4750*/  FMUL.FTZ R24, R192, R24 ;  /* 0x00000018c0187220 */ /* 0x000fe20000410000 */
[----:B------:R1:W-:Y:S01]  /*4760*/  STS [R210+-0x6000], R4 ;  /* 0xffa00004d2007388 */ /* 0x0003e20000000800 */
[----:B------:R-:W-:Y:S01]  /*4770*/  FMUL.FTZ R19, R191, R25 ;  /* 0x00000019bf137220 */ /* 0x000fe20000410000 */
[----:B------:R-:W-:Y:S01]  /*4780*/  FMUL.FTZ R26, R199, R26 ;  /* 0x0000001ac71a7220 */ /* 0x000fe20000410000 */
[----:B------:R-:W-:Y:S01]  /*4790*/  FMUL.FTZ R9, R197, R27 ;  /* 0x0000001bc5097220 */ /* 0x000fe20000410000 */
[C---:B------:R-:W-:Y:S01]  /*47a0*/  FADD.FTZ R31, -R108.reuse, R31 ;  /* 0x0000001f6c1f7221 */ /* 0x040fe20000010100 */
[----:B------:R-:W-:Y:S01]  /*47b0*/  FADD.FTZ R28, -R109, R28 ;  /* 0x0000001c6d1c7221 */ /* 0x000fe20000010100 */
[----:B------:R-:W-:Y:S01]  /*47c0*/  FADD.FTZ R30, -R108, R30 ;  /* 0x0000001e6c1e7221 */ /* 0x000fe20000010100 */
[----:B------:R-:W-:Y:S01]  /*47d0*/  F2FP.BF16.F32.PACK_AB R23, R23, R34 ;  /* 0x000000221717723e */ /* 0x000fe200000010ff */
[----:B------:R-:W-:Y:S01]  /*47e0*/  FMUL.FTZ R8, R195, R31 ;  /* 0x0000001fc3087220 */ /* 0x000fe20000410000 */
[----:B------:R-:W-:Y:S01]  /*47f0*/  F2FP.BF16.F32.PACK_AB R22, R17, R18 ;  /* 0x000000121116723e */ /* 0x000fe200000010ff */
[----:B------:R-:W-:Y:S01]  /*4800*/  FMUL.FTZ R28, R188, R28 ;  /* 0x0000001cbc1c7220 */ /* 0x000fe20000410000 */
[----:B------:R-:W-:Y:S01]  /*4810*/  FMUL.FTZ R18, R187, R29 ;  /* 0x0000001dbb127220 */ /* 0x000fe20000410000 */
[----:B------:R-:W-:Y:S01]  /*4820*/  FMUL.FTZ R30, R196, R30 ;  /* 0x0000001ec41e7220 */ /* 0x000fe20000410000 */
[C---:B------:R-:W-:Y:S01]  /*4830*/  FADD.FTZ R39, -R110.reuse, R39 ;  /* 0x000000276e277221 */ /* 0x040fe20000010100 */
[C---:B------:R-:W-:Y:S01]  /*4840*/  FADD.FTZ R38, -R110.reuse, R38 ;  /* 0x000000266e267221 */ /* 0x040fe20000010100 */
[----:B------:R-:W-:Y:S01]  /*4850*/  F2FP.BF16.F32.PACK_AB R19, R19, R24 ;  /* 0x000000181313723e */ /* 0x000fe200000010ff */
[C---:B------:R-:W-:Y:S01]  /*4860*/  FADD.FTZ R7, -R110.reuse, R66 ;  /* 0x000000426e077221 */ /* 0x040fe20000010100 */
[----:B------:R-:W-:Y:S01]  /*4870*/  F2FP.BF16.F32.PACK_AB R9, R9, R26 ;  /* 0x0000001a0909723e */ /* 0x000fe200000010ff */
[----:B------:R-:W-:Y:S01]  /*4880*/  FADD.FTZ R6, -R110, R67 ;  /* 0x000000436e067221 */ /* 0x000fe20000010100 */
[----:B------:R-:W-:Y:S01]  /*4890*/  FMUL.FTZ R39, R168, R39 ;  /* 0x00000027a8277220 */ /* 0x000fe20000410000 */
[----:B------:R-:W-:Y:S01]  /*48a0*/  FMUL.FTZ R38, R169, R38 ;  /* 0x00000026a9267220 */ /* 0x000fe20000410000 */
[C---:B------:R-:W-:Y:S01]  /*48b0*/  FADD.FTZ R50, -R110.reuse, R50 ;  /* 0x000000326e327221 */ /* 0x040fe20000010100 */
[----:B------:R-:W-:Y:S01]  /*48c0*/  FADD.FTZ R51, -R110, R51 ;  /* 0x000000336e337221 */ /* 0x000fe20000010100 */
[----:B------:R-:W-:Y:S01]  /*48d0*/  F2FP.BF16.F32.PACK_AB R18, R18, R28 ;  /* 0x0000001c1212723e */ /* 0x000fe200000010ff */
[----:B------:R-:W-:Y:S01]  /*48e0*/  FMUL.FTZ R7, R114, R7 ;  /* 0x0000000772077220 */ /* 0x000fe20000410000 */
[----:B-1----:R-:W-:Y:S01]  /*48f0*/  FMUL.FTZ R4, R207, R10 ;  /* 0x0000000acf047220 */ /* 0x002fe20000410000 */
[----:B------:R-:W-:Y:S01]  /*4900*/  FMUL.FTZ R10, R204, R15 ;  /* 0x0000000fcc0a7220 */ /* 0x000fe20000410000 */
[----:B------:R-:W-:Y:S01]  /*4910*/  F2FP.BF16.F32.PACK_AB R8, R8, R30 ;  /* 0x0000001e0808723e */ /* 0x000fe200000010ff */
[----:B------:R-:W-:Y:S01]  /*4920*/  FMUL.FTZ R6, R113, R6 ;  /* 0x0000000671067220 */ /* 0x000fe20000410000 */
[----:B------:R-:W-:Y:S01]  /*4930*/  FMUL.FTZ R50, R164, R50 ;  /* 0x00000032a4327220 */ /* 0x000fe20000410000 */
[----:B------:R-:W-:Y:S01]  /*4940*/  F2FP.BF16.F32.PACK_AB R11, R11, R4 ;  /* 0x000000040b0b723e */ /* 0x000fe200000010ff */
[----:B------:R-:W-:Y:S01]  /*4950*/  FMUL.FTZ R51, R162, R51 ;  /* 0x00000033a2337220 */ /* 0x000fe20000410000 */
[----:B------:R-:W-:Y:S01]  /*4960*/  F2FP.BF16.F32.PACK_AB R10, R10, R14 ;  /* 0x0000000e0a0a723e */ /* 0x000fe200000010ff */
[C---:B------:R-:W-:Y:S01]  /*4970*/  FADD.FTZ R40, -R109.reuse, R40 ;  /* 0x000000286d287221 */ /* 0x040fe20000010100 */
[----:B------:R-:W-:Y:S01]  /*4980*/  FADD.FTZ R41, -R109, R41 ;  /* 0x000000296d297221 */ /* 0x000fe20000010100 */
[----:B------:R-:W-:Y:S01]  /*4990*/  STS [R210+-0x5c00], R11 ;  /* 0xffa4000bd2007388 */ /* 0x000fe20000000800 */
[C---:B------:R-:W-:Y:S01]  /*49a0*/  FADD.FTZ R42, -R108.reuse, R42 ;  /* 0x0000002a6c2a7221 */ /* 0x040fe20000010100 */
[----:B------:R-:W-:Y:S01]  /*49b0*/  FADD.FTZ R43, -R108, R43 ;  /* 0x0000002b6c2b7221 */ /* 0x000fe20000010100 */
[----:B------:R-:W-:Y:S01]  /*49c0*/  F2FP.BF16.F32.PACK_AB R38, R39, R38 ;  /* 0x000000262726723e */ /* 0x000fe200000010ff */
[----:B------:R-:W-:Y:S01]  /*49d0*/  STS [R184+-0x6000], R20 ;  /* 0xffa00014b8007388 */ /* 0x000fe20000000800 */
[----:B------:R-:W-:Y:S01]  /*49e0*/  F2FP.BF16.F32.PACK_AB R21, R6, R7 ;  /* 0x000000070615723e */ /* 0x000fe200000010ff */
[----:B------:R-:W-:Y:S01]  /*49f0*/  FMUL.FTZ R40, R177, R40 ;  /* 0x00000028b1287220 */ /* 0x000fe20000410000 */
[----:B------:R-:W-:Y:S01]  /*4a00*/  FMUL.FTZ R17, R176, R41 ;  /* 0x00000029b0117220 */ /* 0x000fe20000410000 */
[----:B------:R-:W-:Y:S01]  /*4a10*/  STS [R184+-0x5c00], R10 ;  /* 0xffa4000ab8007388 */ /* 0x000fe20000000800 */
[----:B------:R-:W-:Y:S01]  /*4a20*/  FMUL.FTZ R42, R190, R42 ;  /* 0x0000002abe2a7220 */ /* 0x000fe20000410000 */
[----:B------:R-:W-:Y:S01]  /*4a30*/  FMUL.FTZ R7, R189, R43 ;  /* 0x0000002bbd077220 */ /* 0x000fe20000410000 */
[C---:B------:R-:W-:Y:S01]  /*4a40*/  FADD.FTZ R44, -R109.reuse, R44 ;  /* 0x0000002c6d2c7221 */ /* 0x040fe20000010100 */
[----:B------:R-:W-:Y:S01]  /*4a50*/  STS [R209+-0x8000], R100 ;  /* 0xff800064d1007388 */ /* 0x000fe20000000800 */
[----:B------:R-:W-:Y:S01]  /*4a60*/  FADD.FTZ R45, -R109, R45 ;  /* 0x0000002d6d2d7221 */ /* 0x000fe20000010100 */
[C---:B------:R-:W-:Y:S01]  /*4a70*/  FADD.FTZ R46, -R108.reuse, R46 ;  /* 0x0000002e6c2e7221 */ /* 0x040fe20000010100 */
[----:B------:R-:W-:Y:S01]  /*4a80*/  FADD.FTZ R47, -R108, R47 ;  /* 0x0000002f6c2f7221 */ /* 0x000fe20000010100 */
[----:B------:R-:W-:Y:S01]  /*4a90*/  STS [R209+-0x7c00], R32 ;  /* 0xff840020d1007388 */ /* 0x000fe20000000800 */
[----:B------:R-:W-:Y:S01]  /*4aa0*/  F2FP.BF16.F32.PACK_AB R50, R51, R50 ;  /* 0x000000323332723e */ /* 0x000fe200000010ff */
[----:B------:R-:W-:Y:S01]  /*4ab0*/  FMUL.FTZ R44, R175, R44 ;  /* 0x0000002caf2c7220 */ /* 0x000fe20000410000 */
[----:B------:R-:W-:Y:S01]  /*4ac0*/  FMUL.FTZ R16, R174, R45 ;  /* 0x0000002dae107220 */ /* 0x000fe20000410000 */
[----:B------:R-:W-:Y:S01]  /*4ad0*/  STS [R183+-0x8000], R49 ;  /* 0xff800031b7007388 */ /* 0x000fe20000000800 */
[----:B------:R-:W-:Y:S01]  /*4ae0*/  FMUL.FTZ R46, R181, R46 ;  /* 0x0000002eb52e7220 */ /* 0x000fe20000410000 */
[----:B------:R-:W-:Y:S01]  /*4af0*/  FMUL.FTZ R6, R180, R47 ;  /* 0x0000002fb4067220 */ /* 0x000fe20000410000 */
[----:B------:R-:W-:Y:S01]  /*4b00*/  F2FP.BF16.F32.PACK_AB R17, R17, R40 ;  /* 0x000000281111723e */ /* 0x000fe200000010ff */
[----:B------:R-:W-:Y:S01]  /*4b10*/  STS [R183+-0x7c00], R23 ;  /* 0xff840017b7007388 */ /* 0x000fe20000000800 */
[----:B------:R-:W-:Y:S01]  /*4b20*/  F2FP.BF16.F32.PACK_AB R7, R7, R42 ;  /* 0x0000002a0707723e */ /* 0x000fe200000010ff */
[C---:B------:R-:W-:Y:S01]  /*4b30*/  FADD.FTZ R5, -R109.reuse, R56 ;  /* 0x000000386d057221 */ /* 0x040fe20000010100 */
[----:B------:R-:W-:Y:S01]  /*4b40*/  FADD.FTZ R13, -R109, R57 ;  /* 0x000000396d0d7221 */ /* 0x000fe20000010100 */
[----:B------:R-:W-:Y:S01]  /*4b50*/  STS [R209+-0x6000], R19 ;  /* 0xffa00013d1007388 */ /* 0x000fe20000000800 */
[----:B------:R-:W-:Y:S01]  /*4b60*/  F2FP.BF16.F32.PACK_AB R16, R16, R44 ;  /* 0x0000002c1010723e */ /* 0x000fe200000010ff */
[----:B------:R-:W-:Y:S01]  /*4b70*/  FMUL.FTZ R5, R167, R5 ;  /* 0x00000005a7057220 */ /* 0x000fe20000410000 */
[----:B------:R-:W-:Y:S01]  /*4b80*/  F2FP.BF16.F32.PACK_AB R6, R6, R46 ;  /* 0x0000002e0606723e */ /* 0x000fe200000010ff */
[----:B------:R-:W-:Y:S01]  /*4b90*/  STS [R209+-0x5c00], R9 ;  /* 0xffa40009d1007388 */ /* 0x000fe20000000800 */
[----:B------:R-:W-:Y:S01]  /*4ba0*/  FMUL.FTZ R13, R165, R13 ;  /* 0x0000000da50d7220 */ /* 0x000fe20000410000 */
[C---:B------:R-:W-:Y:S01]  /*4bb0*/  FADD.FTZ R58, -R108.reuse, R58 ;  /* 0x0000003a6c3a7221 */ /* 0x040fe20000010100 */
[----:B------:R-:W-:Y:S01]  /*4bc0*/  FADD.FTZ R59, -R108, R59 ;  /* 0x0000003b6c3b7221 */ /* 0x000fe20000010100 */
[----:B------:R-:W-:Y:S01]  /*4bd0*/  STS [R183+-0x6000], R18 ;  /* 0xffa00012b7007388 */ /* 0x000fe20000000800 */
[----:B------:R-:W-:Y:S01]  /*4be0*/  FADD.FTZ R60, -R109, R60 ;  /* 0x0000003c6d3c7221 */ /* 0x000fe20000010100 */
[----:B------:R-:W-:Y:S01]  /*4bf0*/  F2FP.BF16.F32.PACK_AB R13, R13, R5 ;  /* 0x000000050d0d723e */ /* 0x000fe200000010ff */
[----:B------:R-:W-:Y:S01]  /*4c00*/  FMUL.FTZ R58, R173, R58 ;  /* 0x0000003aad3a7220 */ /* 0x000fe20000410000 */
[----:B------:R-:W-:Y:S01]  /*4c10*/  STS [R183+-0x5c00], R8 ;  /* 0xffa40008b7007388 */ /* 0x000fe20000000800 */
[----:B------:R-:W-:Y:S01]  /*4c20*/  FMUL.FTZ R5, R170, R59 ;  /* 0x0000003baa057220 */ /* 0x000fe20000410000 */
[----:B------:R-:W-:Y:S01]  /*4c30*/  FADD.FTZ R61, -R109, R61 ;  /* 0x0000003d6d3d7221 */ /* 0x000fe20000010100 */
[C---:B------:R-:W-:Y:S01]  /*4c40*/  FADD.FTZ R62, -R108.reuse, R62 ;  /* 0x0000003e6c3e7221 */ /* 0x040fe20000010100 */
[----:B------:R-:W-:Y:S01]  /*4c50*/  STS [R201+-0x8000], R48 ;  /* 0xff800030c9007388 */ /* 0x000fe20000000800 */
[----:B------:R-:W-:Y:S01]  /*4c60*/  FADD.FTZ R63, -R108, R63 ;  /* 0x0000003f6c3f7221 */ /* 0x000fe20000010100 */
        /* <DEDUP_REMOVED lines=8> */
[----:B------:R-:W-:Y:S01]  /*4cf0*/  IMAD R64, R243, UR11, RZ ;  /* 0x0000000bf3407c24 */ /* 0x000fe2000f8e02ff */
[----:B------:R-:W-:Y:S01]  /*4d00*/  F2FP.BF16.F32.PACK_AB R4, R4, R62 ;  /* 0x0000003e0404723e */ /* 0x000fe200000010ff */
[----:B------:R-:W-:Y:S04]  /*4d10*/  STS [R112+-0x7c00], R50 ;  /* 0xff84003270007388 */ /* 0x000fe80000000800 */
        /* <DEDUP_REMOVED lines=11> */
[----:B------:R-:W-:Y:S01]  /*4dd0*/  STS [R182+-0x5c00], R4 ;  /* 0xffa40004b6007388 */ /* 0x000fe20000000800 */
[----:B------:R-:W-:Y:S06]  /*4de0*/  BAR.SYNC.DEFER_BLOCKING 0x0 ;  /* 0x0000000000007b1d */ /* 0x000fec0000010000 */
[----:B------:R-:W-:Y:S04]  /*4df0*/  LDSM.16.MT88.4 R4, [R0+UR5+0x10000] ;  /* 0x010000050004783b */ /* 0x000fe80008004200 */
[----:B------:R-:W1:Y:S04]  /*4e00*/  LDSM.16.MT88.4 R8, [R2+0x4000] ;  /* 0x004000000208783b */ /* 0x000e680000004200 */
[----:B------:R-:W2:Y:S04]  /*4e10*/  LDSM.16.MT88.4 R12, [R0+UR5+0x14000] ;  /* 0x01400005000c783b */ /* 0x000ea80008004200 */
[----:B------:R-:W-:Y:S04]  /*4e20*/  LDSM.16.MT88.4 R16, [R0+UR5+0x10800] ;  /* 0x010800050010783b */ /* 0x000fe80008004200 */
[----:B------:R-:W3:Y:S04]  /*4e30*/  LDSM.16.MT88.4 R20, [R2+0x4400] ;  /* 0x004400000214783b */ /* 0x000ee80000004200 */
[----:B------:R-:W4:Y:S04]  /*4e40*/  LDSM.16.MT88.4 R24, [R0+UR5+0x14800] ;  /* 0x014800050018783b */ /* 0x000f280008004200 */
[----:B------:R-:W-:Y:S04]  /*4e50*/  LDSM.16.MT88.4 R28, [R0+UR5+0x11000] ;  /* 0x01100005001c783b */ /* 0x000fe80008004200 */
[----:B------:R-:W4:Y:S04]  /*4e60*/  LDSM.16.MT88.4 R32, [R2+0x4800] ;  /* 0x004800000220783b */ /* 0x000f280000004200 */
[----:B------:R-:W4:Y:S01]  /*4e70*/  LDSM.16.MT88.4 R36, [R0+UR5+0x15000] ;  /* 0x015000050024783b */ /* 0x000f220008004200 */
[-C--:B-1----:R-:W-:Y:S08]  /*4e80*/  HMMA.16816.F32.BF16 R68, R4, R8.reuse, R68 ;  /* 0x000000080444723c */ /* 0x082ff00000041844 */
[C---:B--2---:R-:W-:Y:S08]  /*4e90*/  HMMA.16816.F32.BF16 R72, R12.reuse, R8, R72 ;  /* 0x000000080c48723c */ /* 0x044ff00000041848 */
[-C--:B------:R-:W-:Y:S01]  /*4ea0*/  HMMA.16816.F32.BF16 R76, R12, R10.reuse, R76 ;  /* 0x0000000a0c4c723c */ /* 0x080fe2000004184c */
[----:B------:R-:W-:Y:S07]  /*4eb0*/  LDSM.16.MT88.4 R12, [R0+UR5+0x15800] ;  /* 0x01580005000c783b */ /* 0x000fee0008004200 */
[----:B------:R-:W-:Y:S01]  /*4ec0*/  HMMA.16816.F32.BF16 R80, R4, R10, R80 ;  /* 0x0000000a0450723c */ /* 0x000fe20000041850 */
[----:B------:R-:W-:Y:S04]  /*4ed0*/  LDSM.16.MT88.4 R4, [R0+UR5+0x11800] ;  /* 0x011800050004783b */ /* 0x000fe80008004200 */
[----:B------:R-:W1:Y:S03]  /*4ee0*/  LDSM.16.MT88.4 R8, [R2+0x4c00] ;  /* 0x004c00000208783b */ /* 0x000e660000004200 */
[-C--:B---3--:R-:W-:Y:S08]  /*4ef0*/  HMMA.16816.F32.BF16 R68, R16, R20.reuse, R68 ;  /* 0x000000141044723c */ /* 0x088ff00000041844 */
[C---:B----4-:R-:W-:Y:S08]  /*4f00*/  HMMA.16816.F32.BF16 R72, R24.reuse, R20, R72 ;  /* 0x000000141848723c */ /* 0x050ff00000041848 */
[-C--:B------:R-:W-:Y:S01]  /*4f10*/  HMMA.16816.F32.BF16 R76, R24, R22.reuse, R76 ;  /* 0x00000016184c723c */ /* 0x080fe2000004184c */
[----:B------:R-:W-:Y:S07]  /*4f20*/  LDSM.16.MT88.4 R24, [R0+UR5+0x16000] ;  /* 0x016000050018783b */ /* 0x000fee0008004200 */
[----:B------:R-:W-:Y:S01]  /*4f30*/  HMMA.16816.F32.BF16 R80, R16, R22, R80 ;  /* 0x000000161050723c */ /* 0x000fe20000041850 */
[----:B------:R-:W-:Y:S04]  /*4f40*/  LDSM.16.MT88.4 R16, [R0+UR5+0x12000] ;  /* 0x012000050010783b */ /* 0x000fe80008004200 */
[----:B------:R-:W2:Y:S03]  /*4f50*/  LDSM.16.MT88.4 R20, [R2+0x5000] ;  /* 0x005000000214783b */ /* 0x000ea60000004200 */
[-C--:B------:R-:W-:Y:S08]  /*4f60*/  HMMA.16816.F32.BF16 R68, R28, R32.reuse, R68 ;  /* 0x000000201c44723c */ /* 0x080ff00000041844 */
[C---:B------:R-:W-:Y:S08]  /*4f70*/  HMMA.16816.F32.BF16 R72, R36.reuse, R32, R72 ;  /* 0x000000202448723c */ /* 0x040ff00000041848 */
[-C--:B------:R-:W-:Y:S01]  /*4f80*/  HMMA.16816.F32.BF16 R76, R36, R34.reuse, R76 ;  /* 0x00000022244c723c */ /* 0x080fe2000004184c */
[----:B------:R-:W-:Y:S07]  /*4f90*/  LDSM.16.MT88.4 R36, [R0+UR5+0x16800] ;  /* 0x016800050024783b */ /* 0x000fee0008004200 */
[----:B------:R-:W-:Y:S01]  /*4fa0*/  HMMA.16816.F32.BF16 R80, R28, R34, R80 ;  /* 0x000000221c50723c */ /* 0x000fe20000041850 */
[----:B------:R-:W-:Y:S04]  /*4fb0*/  LDSM.16.MT88.4 R28, [R0+UR5+0x12800] ;  /* 0x01280005001c783b */ /* 0x000fe80008004200 */
[----:B------:R-:W3:Y:S03]  /*4fc0*/  LDSM.16.MT88.4 R32, [R2+0x5400] ;  /* 0x005400000220783b */ /* 0x000ee60000004200 */
[-C--:B-1----:R-:W-:Y:S08]  /*4fd0*/  HMMA.16816.F32.BF16 R68, R4, R8.reuse, R68 ;  /* 0x000000080444723c */ /* 0x082ff00000041844 */
[C---:B------:R-:W-:Y:S08]  /*4fe0*/  HMMA.16816.F32.BF16 R72, R12.reuse, R8, R72 ;  /* 0x000000080c48723c */ /* 0x040ff00000041848 */
[-C--:B------:R-:W-:Y:S01]  /*4ff0*/  HMMA.16816.F32.BF16 R76, R12, R10.reuse, R76 ;  /* 0x0000000a0c4c723c */ /* 0x080fe2000004184c */
[----:B------:R-:W-:Y:S07]  /*5000*/  LDSM.16.MT88.4 R12, [R0+UR5+0x17000] ;  /* 0x01700005000c783b */ /* 0x000fee0008004200 */
[----:B------:R-:W-:Y:S01]  /*5010*/  HMMA.16816.F32.BF16 R80, R4, R10, R80 ;  /* 0x0000000a0450723c */ /* 0x000fe20000041850 */
[----:B------:R-:W-:Y:S04]  /*5020*/  LDSM.16.MT88.4 R4, [R0+UR5+0x13000] ;  /* 0x013000050004783b */ /* 0x000fe80008004200 */
[----:B------:R-:W1:Y:S03]  /*5030*/  LDSM.16.MT88.4 R8, [R2+0x5800] ;  /* 0x005800000208783b */ /* 0x000e660000004200 */
[-C--:B--2---:R-:W-:Y:S08]  /*5040*/  HMMA.16816.F32.BF16 R68, R16, R20.reuse, R68 ;  /* 0x000000141044723c */ /* 0x084ff00000041844 */
[C---:B------:R-:W-:Y:S08]  /*5050*/  HMMA.16816.F32.BF16 R72, R24.reuse, R20, R72 ;  /* 0x000000141848723c */ /* 0x040ff00000041848 */
[-C--:B------:R-:W-:Y:S01]  /*5060*/  HMMA.16816.F32.BF16 R76, R24, R22.reuse, R76 ;  /* 0x00000016184c723c */ /* 0x080fe2000004184c */
[----:B------:R-:W-:Y:S07]  /*5070*/  LDSM.16.MT88.4 R24, [R0+UR5+0x17800] ;  /* 0x017800050018783b */ /* 0x000fee0008004200 */
[----:B------:R-:W-:Y:S01]  /*5080*/  HMMA.16816.F32.BF16 R80, R16, R22, R80 ;  /* 0x000000161050723c */ /* 0x000fe20000041850 */
[----:B------:R-:W-:Y:S04]  /*5090*/  LDSM.16.MT88.4 R16, [R0+UR5+0x13800] ;  /* 0x013800050010783b */ /* 0x000fe80008004200 */
[----:B------:R-:W2:Y:S03]  /*50a0*/  LDSM.16.MT88.4 R20, [R2+0x5c00] ;  /* 0x005c00000214783b */ /* 0x000ea60000004200 */
[-C--:B---3--:R-:W-:Y:S01]  /*50b0*/  HMMA.16816.F32.BF16 R68, R28, R32.reuse, R68 ;  /* 0x000000201c44723c */ /* 0x088fe20000041844 */
[----:B------:R-:W-:Y:S07]  /*50c0*/  BAR.SYNC.DEFER_BLOCKING 0x0 ;  /* 0x0000000000007b1d */ /* 0x000fee0000010000 */
[C---:B------:R-:W-:Y:S08]  /*50d0*/  HMMA.16816.F32.BF16 R72, R36.reuse, R32, R72 ;  /* 0x000000202448723c */ /* 0x040ff00000041848 */
[-C--:B------:R-:W-:Y:S08]  /*50e0*/  HMMA.16816.F32.BF16 R76, R36, R34.reuse, R76 ;  /* 0x00000022244c723c */ /* 0x080ff0000004184c */
[----:B------:R-:W-:Y:S08]  /*50f0*/  HMMA.16816.F32.BF16 R80, R28, R34, R80 ;  /* 0x000000221c50723c */ /* 0x000ff00000041850 */
[-C--:B-1----:R-:W-:Y:S08]  /*5100*/  HMMA.16816.F32.BF16 R68, R4, R8.reuse, R68 ;  /* 0x000000080444723c */ /* 0x082ff00000041844 */
[C---:B------:R-:W-:Y:S08]  /*5110*/  HMMA.16816.F32.BF16 R72, R12.reuse, R8, R72 ;  /* 0x000000080c48723c */ /* 0x040ff00000041848 */
[-C--:B------:R-:W-:Y:S08]  /*5120*/  HMMA.16816.F32.BF16 R76, R12, R10.reuse, R76 ;  /* 0x0000000a0c4c723c */ /* 0x080ff0000004184c */
[----:B------:R-:W-:Y:S04]  /*5130*/  HMMA.16816.F32.BF16 R80, R4, R10, R80 ;  /* 0x0000000a0450723c */ /* 0x000fe80000041850 */
[----:B------:R-:W-:Y:S04]  /*5140*/  LEA R4, -R64, RZ, 0x7 ;  /* 0x000000ff40047211 */ /* 0x000fe800078e39ff */
[-C--:B--2---:R-:W-:Y:S05]  /*5150*/  HMMA.16816.F32.BF16 R68, R16, R20.reuse, R68 ;  /* 0x000000141044723c */ /* 0x084fea0000041844 */
[C---:B------:R-:W-:Y:S03]  /*5160*/  LEA R5, P0, R4.reuse, R212, 0x2 ;  /* 0x000000d404057211 */ /* 0x040fe600078010ff */
[C---:B------:R-:W-:Y:S04]  /*5170*/  HMMA.16816.F32.BF16 R72, R24.reuse, R20, R72 ;  /* 0x000000141848723c */ /* 0x040fe80000041848 */
[----:B------:R-:W-:Y:S02]  /*5180*/  LEA.HI.X.SX32 R4, R4, R213, 0x2, P0 ;  /* 0x000000d504047211 */ /* 0x000fe400000f16ff */
[----:B------:R-:W-:Y:S02]  /*5190*/  MOV R212, R5 ;  /* 0x0000000500d47202 */ /* 0x000fe40000000f00 */
[-C--:B------:R-:W-:Y:S03]  /*51a0*/  HMMA.16816.F32.BF16 R76, R24, R22.reuse, R76 ;  /* 0x00000016184c723c */ /* 0x080fe6000004184c */
[----:B------:R-:W-:Y:S05]  /*51b0*/  MOV R213, R4 ;  /* 0x0000000400d57202 */ /* 0x000fea0000000f00 */
[----:B------:R-:W-:Y:S01]  /*51c0*/  HMMA.16816.F32.BF16 R80, R16, R22, R80 ;  /* 0x000000161050723c */ /* 0x000fe20000041850 */
[----:B------:R-:W-:Y:S08]  /*51d0*/  @!UPT UIADD3 URZ, UPT, UPT, URZ, URZ, URZ ;  /* 0x000000fffffff290 */ /* 0x000ff0000fffe0ff */
[----:B------:R-:W-:Y:S11]  /*51e0*/  @!P1 BRA `(.L_x_21) ;  /* 0x00000000003c9947 */ /* 0x000ff60003800000 */
[----:B------:R-:W-:Y:S05]  /*51f0*/  IADD3 R5, P0, PT, RZ, -UR27, RZ ;  /* 0x8000001bff057c10 */ /* 0x000fea000ff1e0ff */
[----:B------:R-:W-:Y:S05]  /*5200*/  IMAD.X R4, RZ, RZ, ~UR10, P0 ;  /* 0x8000000aff047e24 */ /* 0x000fea00080e06ff */
[----:B------:R-:W-:Y:S04]  /*5210*/  SHF.R.S64 R5, R5, 0x1f, R4 ;  /* 0x0000001f05057819 */ /* 0x000fe80000001004 */
[----:B------:R-:W-:Y:S04]  /*5220*/  IADD3 R226, P0, PT, R5, R226, RZ ;  /* 0x000000e205e27210 */ /* 0x000fe80007f1e0ff */
[----:B------:R-:W-:Y:S01]  /*5230*/  LEA.HI.X.SX32 R221, R4, R221, 0x1, P0 ;  /* 0x000000dd04dd7211 */ /* 0x000fe200000f0eff */
[----:B------:R-:W-:Y:S01]  /*5240*/  IMAD.MOV.U32 R6, RZ, RZ, R226 ;  /* 0x000000ffff067224 */ /* 0x000fe200078e00e2 */
[C---:B------:R-:W-:Y:S03]  /*5250*/  LEA R4, P0, R246.reuse, R226, 0x1 ;  /* 0x000000e2f6047211 */ /* 0x040fe600078008ff */
[----:B------:R-:W-:Y:S01]  /*5260*/  IMAD.MOV.U32 R7, RZ, RZ, R221 ;  /* 0x000000ffff077224 */ /* 0x000fe200078e00dd */
[----:B------:R-:W-:Y:S04]  /*5270*/  LEA.HI.X R5, R246, R221, R251, 0x1, P0 ;  /* 0x000000ddf6057211 */ /* 0x000fe800000f0cfb */
[----:B------:R-:W-:Y:S01]  /*5280*/  @!PT LDS RZ, [RZ] ;  /* 0x00000000fffff984 */ /* 0x000fe20000000800 */
[----:B------:R-:W-:Y:S01]  /*5290*/  @!PT LDS RZ, [RZ] ;  /* 0x00000000fffff984 */ /* 0x000fe20000000800 */
[----:B------:R-:W-:Y:S01]  /*52a0*/  @!PT LDS RZ, [RZ] ;  /* 0x00000000fffff984 */ /* 0x000fe20000000800 */
[----:B------:R1:W-:Y:S04]  /*52b0*/  LDGSTS.E.BYPASS.LTC128B.128 [R245+0x4000], desc[UR24][R6.64] ;  /* 0x0400000006f57fae */ /* 0x0003e8000b981a18 */
[----:B------:R1:W-:Y:S04]  /*52c0*/  LDGSTS.E.BYPASS.LTC128B.128 [R245+0x5000], desc[UR24][R4.64] ;  /* 0x0500000004f57fae */ /* 0x0003e8000b981a18 */
[----:B------:R-:W0:Y:S02]  /*52d0*/  LDGDEPBAR ;  /* 0x00000000000079af */ /* 0x000e240000000000 */
.L_x_21:
[----:B------:R-:W-:Y:S01]  /*52e0*/  LDSM.16.M88.4 R16, [R151] ;  /* 0x000000009710783b */ /* 0x000fe20000000200 */
[----:B------:R-:W-:Y:S02]  /*52f0*/  LEA R62, P0, R247, R212, 0x2 ;  /* 0x000000d4f73e7211 */ /* 0x000fe400078010ff */
[----:B------:R-:W-:Y:S01]  /*5300*/  ISETP.GT.AND P5, PT, R211, RZ, PT ;  /* 0x000000ffd300720c */ /* 0x000fe20003fa4270 */
[----:B------:R-:W1:Y:S01]  /*5310*/  LDSM.16.MT88.4 R20, [R2+0x6000] ;  /* 0x006000000214783b */ /* 0x000e620000004200 */
[----:B------:R-:W-:Y:S02]  /*5320*/  LEA.HI.X.SX32 R63, R247, R213, 0x2, P0 ;  /* 0x000000d5f73f7211 */ /* 0x000fe400000f16ff */
[----:B------:R-:W-:Y:S01]  /*5330*/  LEA R60, P0, R64, R62, 0x5 ;  /* 0x0000003e403c7211 */ /* 0x000fe200078028ff */
[----:B------:R-:W2:Y:S01]  /*5340*/  LDSM.16.M88.4 R12, [R151+0x2000] ;  /* 0x00200000970c783b */ /* 0x000ea20000000200 */
[----:B------:R-:W-:Y:S02]  /*5350*/  @P1 IADD3 R242, P3, PT, R242, -0x200, RZ ;  /* 0xfffffe00f2f21810 */ /* 0x000fe40007f7e0ff */
[C---:B------:R-:W-:Y:S01]  /*5360*/  LEA.HI.X.SX32 R61, R64.reuse, R63, 0x5, P0 ;  /* 0x0000003f403d7211 */ /* 0x040fe200000f2eff */
[----:B------:R-:W-:Y:S01]  /*5370*/  LDSM.16.M88.4 R24, [R154] ;  /* 0x000000009a18783b */ /* 0x000fe20000000200 */
[C---:B------:R-:W-:Y:S02]  /*5380*/  LEA R58, P0, R64.reuse, R60, 0x5 ;  /* 0x0000003c403a7211 */ /* 0x040fe400078028ff */
[----:B------:R-:W-:Y:S01]  /*5390*/  @P1 IADD3.X R241, PT, PT, R241, -0x1, RZ, P3, !PT ;  /* 0xfffffffff1f11810 */ /* 0x000fe20001ffe4ff */
[----:B------:R-:W3:Y:S01]  /*53a0*/  LDSM.16.MT88.4 R28, [R2+0x6400] ;  /* 0x00640000021c783b */ /* 0x000ee20000004200 */
[C---:B------:R-:W-:Y:S02]  /*53b0*/  LEA.HI.X.SX32 R59, R64.reuse, R61, 0x5, P0 ;  /* 0x0000003d403b7211 */ /* 0x040fe400000f2eff */
[C---:B------:R-:W-:Y:S01]  /*53c0*/  LEA R56, P0, R64.reuse, R58, 0x5 ;  /* 0x0000003a40387211 */ /* 0x040fe200078028ff */
[----:B------:R-:W4:Y:S03]  /*53d0*/  LDSM.16.M88.4 R32, [R154+0x2000] ;  /* 0x002000009a20783b */ /* 0x000f260000000200 */
[C---:B------:R-:W-:Y:S01]  /*53e0*/  LEA.HI.X.SX32 R57, R64.reuse, R59, 0x5, P0 ;  /* 0x0000003b40397211 */ /* 0x040fe200000f2eff */
[----:B------:R-:W-:Y:S04]  /*53f0*/  LDSM.16.M88.4 R36, [R152] ;  /* 0x000000009824783b */ /* 0x000fe80000000200 */
[----:B------:R-:W4:Y:S04]  /*5400*/  LDSM.16.MT88.4 R40, [R2+0x6800] ;  /* 0x006800000228783b */ /* 0x000f280000004200 */
[----:B------:R-:W4:Y:S04]  /*5410*/  LDSM.16.M88.4 R44, [R152+0x2000] ;  /* 0x00200000982c783b */ /* 0x000f280000000200 */
[----:B------:R-:W-:Y:S04]  /*5420*/  LDSM.16.MT88.4 R48, [R2+0x6c00] ;  /* 0x006c00000230783b */ /* 0x000fe80000004200 */
[----:B------:R-:W-:Y:S01]  /*5430*/  LDSM.16.M88.4 R52, [R153+0x2000] ;  /* 0x002000009934783b */ /* 0x000fe20000000200 */
[-C--:B-1----:R-:W-:Y:S08]  /*5440*/  HMMA.16816.F32.BF16 R4, R16, R20.reuse, RZ ;  /* 0x000000141004723c */ /* 0x082ff000000418ff */
[C---:B--2---:R-:W-:Y:S08]  /*5450*/  HMMA.16816.F32.BF16 R8, R12.reuse, R20, RZ ;  /* 0x000000140c08723c */ /* 0x044ff000000418ff */
[-C--:B------:R-:W-:Y:S08]  /*5460*/  HMMA.16816.F32.BF16 R12, R12, R22.reuse, RZ ;  /* 0x000000160c0c723c */ /* 0x080ff000000418ff */
[----:B------:R-:W-:Y:S01]  /*5470*/  HMMA.16816.F32.BF16 R16, R16, R22, RZ ;  /* 0x000000161010723c */ /* 0x000fe200000418ff */
[----:B------:R-:W1:Y:S07]  /*5480*/  LDSM.16.M88.4 R20, [R153] ;  /* 0x000000009914783b */ /* 0x000e6e0000000200 */
[-C--:B---3--:R-:W-:Y:S08]  /*5490*/  HMMA.16816.F32.BF16 R4, R24, R28.reuse, R4 ;  /* 0x0000001c1804723c */ /* 0x088ff00000041804 */
[C---:B----4-:R-:W-:Y:S08]  /*54a0*/  HMMA.16816.F32.BF16 R8, R32.reuse, R28, R8 ;  /* 0x0000001c2008723c */ /* 0x050ff00000041808 */
[-C--:B------:R-:W-:Y:S01]  /*54b0*/  HMMA.16816.F32.BF16 R12, R32, R30.reuse, R12 ;  /* 0x0000001e200c723c */ /* 0x080fe2000004180c */
[----:B------:R-:W-:Y:S07]  /*54c0*/  LDSM.16.M88.4 R32, [R151+0x6000] ;  /* 0x006000009720783b */ /* 0x000fee0000000200 */
[----:B------:R-:W-:Y:S01]  /*54d0*/  HMMA.16816.F32.BF16 R16, R24, R30, R16 ;  /* 0x0000001e1810723c */ /* 0x000fe20000041810 */
[----:B------:R-:W-:Y:S04]  /*54e0*/  LDSM.16.M88.4 R24, [R151+0x4000] ;  /* 0x004000009718783b */ /* 0x000fe80000000200 */
[----:B------:R-:W2:Y:S03]  /*54f0*/  LDSM.16.MT88.4 R28, [R2+0x7000] ;  /* 0x00700000021c783b */ /* 0x000ea60000004200 */
[-C--:B------:R-:W-:Y:S08]  /*5500*/  HMMA.16816.F32.BF16 R4, R36, R40.reuse, R4 ;  /* 0x000000282404723c */ /* 0x080ff00000041804 */
[C---:B------:R-:W-:Y:S08]  /*5510*/  HMMA.16816.F32.BF16 R8, R44.reuse, R40, R8 ;  /* 0x000000282c08723c */ /* 0x040ff00000041808 */
[-C--:B------:R-:W-:Y:S01]  /*5520*/  HMMA.16816.F32.BF16 R12, R44, R42.reuse, R12 ;  /* 0x0000002a2c0c723c */ /* 0x080fe2000004180c */
[----:B------:R-:W-:Y:S07]  /*5530*/  LDSM.16.MT88.4 R44, [R2+0x7800] ;  /* 0x00780000022c783b */ /* 0x000fee0000004200 */
[----:B------:R-:W-:Y:S01]  /*5540*/  HMMA.16816.F32.BF16 R16, R36, R42, R16 ;  /* 0x0000002a2410723c */ /* 0x000fe20000041810 */
[----:B------:R-:W-:Y:S04]  /*5550*/  LDSM.16.M88.4 R36, [R154+0x4000] ;  /* 0x004000009a24783b */ /* 0x000fe80000000200 */
[----:B------:R-:W3:Y:S03]  /*5560*/  LDSM.16.MT88.4 R40, [R2+0x7400] ;  /* 0x007400000228783b */ /* 0x000ee60000004200 */
[-C--:B-1----:R-:W-:Y:S08]  /*5570*/  HMMA.16816.F32.BF16 R4, R20, R48.reuse, R4 ;  /* 0x000000301404723c */ /* 0x082ff00000041804 */
[C---:B------:R-:W-:Y:S08]  /*5580*/  HMMA.16816.F32.BF16 R8, R52.reuse, R48, R8 ;  /* 0x000000303408723c */ /* 0x040ff00000041808 */
[-C--:B------:R-:W-:Y:S03]  /*5590*/  HMMA.16816.F32.BF16 R12, R52, R50.reuse, R12 ;  /* 0x00000032340c723c */ /* 0x080fe6000004180c */
[C---:B------:R-:W-:Y:S04]  /*55a0*/  LEA R54, P0, R64.reuse, R56, 0x5 ;  /* 0x0000003840367211 */ /* 0x040fe800078028ff */
[C---:B------:R-:W-:Y:S01]  /*55b0*/  LEA.HI.X.SX32 R55, R64.reuse, R57, 0x5, P0 ;  /* 0x0000003940377211 */ /* 0x040fe200000f2eff */
[----:B------:R-:W-:Y:S01]  /*55c0*/  HMMA.16816.F32.BF16 R16, R20, R50, R16 ;  /* 0x000000321410723c */ /* 0x000fe20000041810 */
[----:B------:R-:W1:Y:S03]  /*55d0*/  LDSM.16.M88.4 R20, [R154+0x6000] ;  /* 0x006000009a14783b */ /* 0x000e660000000200 */
[C---:B------:R-:W-:Y:S04]  /*55e0*/  LEA R52, P0, R64.reuse, R54, 0x5 ;  /* 0x0000003640347211 */ /* 0x040fe800078028ff */
[-C--:B--2---:R-:W-:Y:S05]  /*55f0*/  HMMA.16816.F32.BF16 R4, R24, R28.reuse, R4 ;  /* 0x0000001c1804723c */ /* 0x084fea0000041804 */
[C---:B------:R-:W-:Y:S02]  /*5600*/  LEA.HI.X.SX32 R53, R64.reuse, R55, 0x5, P0 ;  /* 0x0000003740357211 */ /* 0x040fe400000f2eff */
[C---:B------:R-:W-:Y:S01]  /*5610*/  LEA R50, P0, R64.reuse, R52, 0x5 ;  /* 0x0000003440327211 */ /* 0x040fe200078028ff */
[C---:B------:R-:W-:Y:S04]  /*5620*/  HMMA.16816.F32.BF16 R8, R32.reuse, R28, R8 ;  /* 0x0000001c2008723c */ /* 0x040fe80000041808 */
[C---:B------:R-:W-:Y:S02]  /*5630*/  LEA.HI.X.SX32 R51, R64.reuse, R53, 0x5, P0 ;  /* 0x0000003540337211 */ /* 0x040fe400000f2eff */
[C---:B------:R-:W-:Y:S02]  /*5640*/  LEA R48, P0, R64.reuse, R50, 0x5 ;  /* 0x0000003240307211 */ /* 0x040fe400078028ff */
[-C--:B------:R-:W-:Y:S01]  /*5650*/  HMMA.16816.F32.BF16 R12, R32, R30.reuse, R12 ;  /* 0x0000001e200c723c */ /* 0x080fe2000004180c */
[----:B------:R-:W2:Y:S02]  /*5660*/  LDSM.16.M88.4 R32, [R152+0x4000] ;  /* 0x004000009820783b */ /* 0x000ea40000000200 */
[C---:B------:R-:W-:Y:S05]  /*5670*/  LEA.HI.X.SX32 R49, R64.reuse, R51, 0x5, P0 ;  /* 0x0000003340317211 */ /* 0x040fea00000f2eff */
[----:B------:R-:W-:Y:S01]  /*5680*/  HMMA.16816.F32.BF16 R16, R24, R30, R16 ;  /* 0x0000001e1810723c */ /* 0x000fe20000041810 */
[----:B------:R-:W4:Y:S04]  /*5690*/  LDSM.16.M88.4 R24, [R152+0x6000] ;  /* 0x006000009818783b */ /* 0x000f280000000200 */
[----:B------:R-:W-:Y:S03]  /*56a0*/  LDSM.16.MT88.4 R28, [R2+0x7c00] ;  /* 0x007c0000021c783b */ /* 0x000fe60000004200 */
[-C--:B---3--:R-:W-:Y:S08]  /*56b0*/  HMMA.16816.F32.BF16 R4, R36, R40.reuse, R4 ;  /* 0x000000282404723c */ /* 0x088ff00000041804 */
[C---:B-1----:R-:W-:Y:S08]  /*56c0*/  HMMA.16816.F32.BF16 R8, R20.reuse, R40, R8 ;  /* 0x000000281408723c */ /* 0x042ff00000041808 */
[-C--:B------:R-:W-:Y:S01]  /*56d0*/  HMMA.16816.F32.BF16 R12, R20, R42.reuse, R12 ;  /* 0x0000002a140c723c */ /* 0x080fe2000004180c */
[----:B------:R-:W1:Y:S07]  /*56e0*/  LDSM.16.M88.4 R20, [R153+0x4000] ;  /* 0x004000009914783b */ /* 0x000e6e0000000200 */
[----:B------:R-:W-:Y:S01]  /*56f0*/  HMMA.16816.F32.BF16 R16, R36, R42, R16 ;  /* 0x0000002a2410723c */ /* 0x000fe20000041810 */
[----:B------:R-:W3:Y:S03]  /*5700*/  LDSM.16.M88.4 R36, [R153+0x6000] ;  /* 0x006000009924783b */ /* 0x000ee60000000200 */
[C---:B------:R-:W-:Y:S04]  /*5710*/  LEA R42, P0, R64.reuse, R48, 0x5 ;  /* 0x00000030402a7211 */ /* 0x040fe800078028ff */
[-C--:B--2---:R-:W-:Y:S05]  /*5720*/  HMMA.16816.F32.BF16 R4, R32, R44.reuse, R4 ;  /* 0x0000002c2004723c */ /* 0x084fea0000041804 */
[C---:B------:R-:W-:Y:S02]  /*5730*/  LEA.HI.X.SX32 R43, R64.reuse, R49, 0x5, P0 ;  /* 0x00000031402b7211 */ /* 0x040fe400000f2eff */
[C---:B------:R-:W-:Y:S01]  /*5740*/  LEA R40, P0, R64.reuse, R42, 0x5 ;  /* 0x0000002a40287211 */ /* 0x040fe200078028ff */
[C---:B----4-:R-:W-:Y:S04]  /*5750*/  HMMA.16816.F32.BF16 R8, R24.reuse, R44, R8 ;  /* 0x0000002c1808723c */ /* 0x050fe80000041808 */
[----:B------:R-:W-:Y:S04]  /*5760*/  LEA.HI.X.SX32 R41, R64, R43, 0x5, P0 ;  /* 0x0000002b40297211 */ /* 0x000fe800000f2eff */
[-C--:B------:R-:W-:Y:S03]  /*5770*/  HMMA.16816.F32.BF16 R12, R24, R46.reuse, R12 ;  /* 0x0000002e180c723c */ /* 0x080fe6000004180c */
[----:B------:R-:W-:Y:S05]  /*5780*/  @P1 IMAD.WIDE.U32 R24, R244, 0x4, R222 ;  /* 0x00000004f4181825 */ /* 0x000fea00078e00de */
[----:B------:R-:W-:Y:S01]  /*5790*/  HMMA.16816.F32.BF16 R16, R32, R46, R16 ;  /* 0x0000002e2010723c */ /* 0x000fe20000041810 */
[----:B------:R-:W5:Y:S03]  /*57a0*/  @P1 LDG.E R239, desc[UR24][R24.64+-0x200] ;  /* 0xfffe001818ef1981 */ /* 0x000f66000c1e1900 */
[C---:B------:R-:W-:Y:S01]  /*57b0*/  LEA R32, P0, R64.reuse, R40, 0x5 ;  /* 0x0000002840207211 */ /* 0x040fe200078028ff */
[----:B------:R-:W5:Y:S03]  /*57c0*/  @P1 LDG.E R238, desc[UR24][R24.64+-0x1e0] ;  /* 0xfffe201818ee1981 */ /* 0x000f66000c1e1900 */
[-C--:B-1----:R-:W-:Y:S01]  /*57d0*/  HMMA.16816.F32.BF16 R4, R20, R28.reuse, R4 ;  /* 0x0000001c1404723c */ /* 0x082fe20000041804 */
[----:B------:R-:W5:Y:S04]  /*57e0*/  @P1 LDG.E R237, desc[UR24][R24.64+-0x100] ;  /* 0xffff001818ed1981 */ /* 0x000f68000c1e1900 */
[----:B------:R1:W5:Y:S01]  /*57f0*/  @P1 LDG.E R236, desc[UR24][R24.64+-0xe0] ;  /* 0xffff201818ec1981 */ /* 0x000362000c1e1900 */
[C---:B------:R-:W-:Y:S02]  /*5800*/  LEA.HI.X.SX32 R33, R64.reuse, R41, 0x5, P0 ;  /* 0x0000002940217211 */ /* 0x040fe400000f2eff */
[C---:B---3--:R-:W-:Y:S04]  /*5810*/  HMMA.16816.F32.BF16 R8, R36.reuse, R28, R8 ;  /* 0x0000001c2408723c */ /* 0x048fe80000041808 */
[C---:B------:R-:W-:Y:S04]  /*5820*/  LEA R28, P0, R64.reuse, R32, 0x5 ;  /* 0x00000020401c7211 */ /* 0x040fe800078028ff */
[-C--:B------:R-:W-:Y:S01]  /*5830*/  HMMA.16816.F32.BF16 R12, R36, R30.reuse, R12 ;  /* 0x0000001e240c723c */ /* 0x080fe2000004180c */
[----:B------:R-:W-:Y:S02]  /*5840*/  LDSM.16.MT88.4 R36, [R0+UR5+0xd000] ;  /* 0x00d000050024783b */ /* 0x000fe40008004200 */
[C---:B------:R-:W-:Y:S02]  /*5850*/  LEA.HI.X.SX32 R29, R64.reuse, R33, 0x5, P0 ;  /* 0x00000021401d7211 */ /* 0x040fe400000f2eff */
[----:B------:R2:W-:Y:S01]  /*5860*/  REDG.E.ADD.F32.FTZ.RN.STRONG.GPU desc[UR24][R212.64], R4 ;  /* 0x00000004d40079a6 */ /* 0x0005e2000c12f318 */
[C---:B------:R-:W-:Y:S02]  /*5870*/  LEA R26, P0, R64.reuse, R28, 0x5 ;  /* 0x0000001c401a7211 */ /* 0x040fe400078028ff */
[----:B------:R-:W-:Y:S01]  /*5880*/  HMMA.16816.F32.BF16 R16, R20, R30, R16 ;  /* 0x0000001e1410723c */ /* 0x000fe20000041810 */
[----:B------:R3:W-:Y:S03]  /*5890*/  REDG.E.ADD.F32.FTZ.RN.STRONG.GPU desc[UR24][R62.64], R5 ;  /* 0x000000053e0079a6 */ /* 0x0007e6000c12f318 */
[C---:B------:R-:W-:Y:S01]  /*58a0*/  LEA.HI.X.SX32 R27, R64.reuse, R29, 0x5, P0 ;  /* 0x0000001d401b7211 */ /* 0x040fe200000f2eff */
[----:B------:R4:W-:Y:S04]  /*58b0*/  REDG.E.ADD.F32.FTZ.RN.STRONG.GPU desc[UR24][R60.64], R6 ;  /* 0x000000063c0079a6 */ /* 0x0009e8000c12f318 */
[----:B------:R1:W-:Y:S04]  /*58c0*/  REDG.E.ADD.F32.FTZ.RN.STRONG.GPU desc[UR24][R58.64], R7 ;  /* 0x000000073a0079a6 */ /* 0x0003e8000c12f318 */
[----:B------:R-:W-:Y:S04]  /*58d0*/  REDG.E.ADD.F32.FTZ.RN.STRONG.GPU desc[UR24][R56.64], R8 ;  /* 0x00000008380079a6 */ /* 0x000fe8000c12f318 */
[----:B------:R-:W-:Y:S04]  /*58e0*/  REDG.E.ADD.F32.FTZ.RN.STRONG.GPU desc[UR24][R54.64], R9 ;  /* 0x00000009360079a6 */ /* 0x000fe8000c12f318 */
[----:B------:R-:W-:Y:S01]  /*58f0*/  REDG.E.ADD.F32.FTZ.RN.STRONG.GPU desc[UR24][R52.64], R10 ;  /* 0x0000000a340079a6 */ /* 0x000fe2000c12f318 */
[C---:B--2---:R-:W-:Y:S03]  /*5900*/  LEA R4, P0, R64.reuse, R26, 0x5 ;  /* 0x0000001a40047211 */ /* 0x044fe600078028ff */
[----:B------:R-:W-:Y:S01]  /*5910*/  REDG.E.ADD.F32.FTZ.RN.STRONG.GPU desc[UR24][R50.64], R11 ;  /* 0x0000000b320079a6 */ /* 0x000fe2000c12f318 */
[C---:B---3--:R-:W-:Y:S03]  /*5920*/  LEA.HI.X.SX32 R5, R64.reuse, R27, 0x5, P0 ;  /* 0x0000001b40057211 */ /* 0x048fe600000f2eff */
[----:B------:R-:W-:Y:S01]  /*5930*/  REDG.E.ADD.F32.FTZ.RN.STRONG.GPU desc[UR24][R48.64], R16 ;  /* 0x00000010300079a6 */ /* 0x000fe2000c12f318 */
[C---:B----4-:R-:W-:Y:S03]  /*5940*/  LEA R6, P0, R64.reuse, R4, 0x5 ;  /* 0x0000000440067211 */ /* 0x050fe600078028ff */
[----:B------:R-:W-:Y:S01]  /*5950*/  REDG.E.ADD.F32.FTZ.RN.STRONG.GPU desc[UR24][R42.64], R17 ;  /* 0x000000112a0079a6 */ /* 0x000fe2000c12f318 */
[----:B-1----:R-:W-:Y:S03]  /*5960*/  LEA.HI.X.SX32 R7, R64, R5, 0x5, P0 ;  /* 0x0000000540077211 */ /* 0x002fe600000f2eff */
[----:B------:R-:W-:Y:S04]  /*5970*/  REDG.E.ADD.F32.FTZ.RN.STRONG.GPU desc[UR24][R40.64], R18 ;  /* 0x00000012280079a6 */ /* 0x000fe8000c12f318 */
[----:B------:R-:W-:Y:S04]  /*5980*/  REDG.E.ADD.F32.FTZ.RN.STRONG.GPU desc[UR24][R32.64], R19 ;  /* 0x00000013200079a6 */ /* 0x000fe8000c12f318 */
[----:B------:R-:W-:Y:S04]  /*5990*/  REDG.E.ADD.F32.FTZ.RN.STRONG.GPU desc[UR24][R28.64], R12 ;  /* 0x0000000c1c0079a6 */ /* 0x000fe8000c12f318 */
[----:B------:R-:W-:Y:S04]  /*59a0*/  REDG.E.ADD.F32.FTZ.RN.STRONG.GPU desc[UR24][R26.64], R13 ;  /* 0x0000000d1a0079a6 */ /* 0x000fe8000c12f318 */
[----:B------:R-:W-:Y:S04]  /*59b0*/  REDG.E.ADD.F32.FTZ.RN.STRONG.GPU desc[UR24][R4.64], R14 ;  /* 0x0000000e040079a6 */ /* 0x000fe8000c12f318 */
[----:B------:R-:W-:Y:S04]  /*59c0*/  REDG.E.ADD.F32.FTZ.RN.STRONG.GPU desc[UR24][R6.64], R15 ;  /* 0x0000000f060079a6 */ /* 0x000fe8000c12f318 */
[----:B------:R-:W-:Y:S04]  /*59d0*/  LDSM.16.MT88.4 R4, [R0+UR5+0x8000] ;  /* 0x008000050004783b */ /* 0x000fe80008004200 */
[----:B------:R-:W1:Y:S04]  /*59e0*/  LDSM.16.MT88.4 R8, [R3] ;  /* 0x000000000308783b */ /* 0x000e680000004200 */
[----:B------:R-:W2:Y:S04]  /*59f0*/  LDSM.16.MT88.4 R12, [R0+UR5+0xc000] ;  /* 0x00c00005000c783b */ /* 0x000ea80008004200 */
[----:B------:R-:W-:Y:S04]  /*5a00*/  LDSM.16.MT88.4 R16, [R0+UR5+0x8800] ;  /* 0x008800050010783b */ /* 0x000fe80008004200 */
[----:B------:R-:W3:Y:S04]  /*5a10*/  LDSM.16.MT88.4 R20, [R3+0x400] ;  /* 0x000400000314783b */ /* 0x000ee80000004200 */
[----:B------:R-:W4:Y:S04]  /*5a20*/  LDSM.16.MT88.4 R24, [R0+UR5+0xc800] ;  /* 0x00c800050018783b */ /* 0x000f280008004200 */
[----:B------:R-:W-:Y:S04]  /*5a30*/  LDSM.16.MT88.4 R28, [R0+UR5+0x9000] ;  /* 0x00900005001c783b */ /* 0x000fe80008004200 */
[----:B------:R-:W4:Y:S01]  /*5a40*/  LDSM.16.MT88.4 R32, [R3+0x800] ;  /* 0x000800000320783b */ /* 0x000f220000004200 */
        /* <DEDUP_REMOVED lines=35> */
[-C--:B---3--:R-:W-:Y:S08]  /*5c80*/  HMMA.16816.F32.BF16 R84, R28, R32.reuse, R84 ;  /* 0x000000201c54723c */ /* 0x088ff00000041854 */
[C---:B------:R-:W-:Y:S08]  /*5c90*/  HMMA.16816.F32.BF16 R88, R36.reuse, R32, R88 ;  /* 0x000000202458723c */ /* 0x040ff00000041858 */
[-C--:B------:R-:W-:Y:S08]  /*5ca0*/  HMMA.16816.F32.BF16 R92, R36, R34.reuse, R92 ;  /* 0x00000022245c723c */ /* 0x080ff0000004185c */
[----:B------:R-:W-:Y:S08]  /*5cb0*/  HMMA.16816.F32.BF16 R96, R28, R34, R96 ;  /* 0x000000221c60723c */ /* 0x000ff00000041860 */
[-C--:B-1----:R-:W-:Y:S08]  /*5cc0*/  HMMA.16816.F32.BF16 R84, R4, R8.reuse, R84 ;  /* 0x000000080454723c */ /* 0x082ff00000041854 */
[C---:B------:R-:W-:Y:S08]  /*5cd0*/  HMMA.16816.F32.BF16 R88, R12.reuse, R8, R88 ;  /* 0x000000080c58723c */ /* 0x040ff00000041858 */
[-C--:B------:R-:W-:Y:S08]  /*5ce0*/  HMMA.16816.F32.BF16 R92, R12, R10.reuse, R92 ;  /* 0x0000000a0c5c723c */ /* 0x080ff0000004185c */
[----:B------:R-:W-:Y:S04]  /*5cf0*/  HMMA.16816.F32.BF16 R96, R4, R10, R96 ;  /* 0x0000000a0460723c */ /* 0x000fe80000041860 */
[C---:B------:R-:W-:Y:S01]  /*5d00*/  LOP3.LUT R4, R211.reuse, 0x1, RZ, 0xc0, !PT ;  /* 0x00000001d3047812 */ /* 0x040fe200078ec0ff */
[----:B------:R-:W-:Y:S01]  /*5d10*/  VIADD R7, R211, 0xffffffff ;  /* 0xffffffffd3077836 */ /* 0x000fe20000000000 */
[----:B------:R-:W-:Y:S02]  /*5d20*/  @P1 IADD3 R6, P4, PT, R222, -0x200, RZ ;  /* 0xfffffe00de061810 */ /* 0x000fe40007f9e0ff */
[-C--:B--2---:R-:W-:Y:S05]  /*5d30*/  HMMA.16816.F32.BF16 R84, R16, R20.reuse, R84 ;  /* 0x000000141054723c */ /* 0x084fea0000041854 */
[----:B------:R-:W-:Y:S01]  /*5d40*/  ISETP.NE.U32.AND P0, PT, R4, 0x1, PT ;  /* 0x000000010400780c */ /* 0x000fe20003f05070 */
[----:B------:R-:W-:Y:S01]  /*5d50*/  VIADD R4, R3, 0xffffe000 ;  /* 0xffffe00003047836 */ /* 0x000fe20000000000 */
[----:B------:R-:W-:Y:S01]  /*5d60*/  @P1 IADD3.X R5, PT, PT, R223, -0x1, RZ, P4, !PT ;  /* 0xffffffffdf051810 */ /* 0x000fe200027fe4ff */
[C---:B------:R-:W-:Y:S04]  /*5d70*/  HMMA.16816.F32.BF16 R88, R24.reuse, R20, R88 ;  /* 0x000000141858723c */ /* 0x040fe80000041858 */
[----:B------:R-:W-:Y:S02]  /*5d80*/  IMAD.MOV.U32 R211, RZ, RZ, R7 ;  /* 0x000000ffffd37224 */ /* 0x000fe400078e0007 */
[----:B------:R-:W-:Y:S02]  /*5d90*/  @P1 IMAD.MOV.U32 R222, RZ, RZ, R6 ;  /* 0x000000ffffde1224 */ /* 0x000fe400078e0006 */
[-C--:B------:R-:W-:Y:S03]  /*5da0*/  HMMA.16816.F32.BF16 R92, R24, R22.reuse, R92 ;  /* 0x00000016185c723c */ /* 0x080fe6000004185c */
[----:B------:R-:W-:Y:S02]  /*5db0*/  @P0 VIADD R4, R3, 0x2000 ;  /* 0x0000200003040836 */ /* 0x000fe40000000000 */
[----:B------:R-:W-:Y:S02]  /*5dc0*/  @P1 IMAD.MOV.U32 R223, RZ, RZ, R5 ;  /* 0x000000ffffdf1224 */ /* 0x000fe400078e0005 */
[----:B------:R-:W-:Y:S01]  /*5dd0*/  IMAD.MOV.U32 R3, RZ, RZ, R4 ;  /* 0x000000ffff037224 */ /* 0x000fe200078e0004 */
[----:B------:R-:W-:Y:S01]  /*5de0*/  HMMA.16816.F32.BF16 R96, R16, R22, R96 ;  /* 0x000000161060723c */ /* 0x000fe20000041860 */
[----:B------:R-:W-:Y:S08]  /*5df0*/  @!UPT UIADD3 URZ, UPT, UPT, URZ, URZ, URZ ;  /* 0x000000fffffff290 */ /* 0x000ff0000fffe0ff */
[----:B------:R-:W-:Y:S11]  /*5e00*/  @P5 BRA `(.L_x_22) ;  /* 0xffffffc800605947 */ /* 0x000ff6000383ffff */
[----:B------:R-:W2:Y:S01]  /*5e10*/  LDL R66, [R1] ;  /* 0x0000000001427983 */ /* 0x000ea20000100800 */
[----:B------:R-:W1:Y:S01]  /*5e20*/  LDCU UR10, c[0x0][0x500] ;  /* 0x0000a000ff0a77ac */ /* 0x000e620008000800 */
[----:B------:R-:W-:Y:S01]  /*5e30*/  F2FP.BF16.F32.PACK_AB R68, R69, R68 ;  /* 0x000000444544723e */ /* 0x000fe200000010ff */
[----:B------:R-:W3:Y:S01]  /*5e40*/  S2R R22, SR_TID.X ;  /* 0x0000000000167919 */ /* 0x000ee20000002100 */
[----:B------:R-:W-:Y:S02]  /*5e50*/  F2FP.BF16.F32.PACK_AB R70, R71, R70 ;  /* 0x000000464746723e */ /* 0x000fe400000010ff */
[----:B------:R-:W-:Y:S01]  /*5e60*/  F2FP.BF16.F32.PACK_AB R80, R81, R80 ;  /* 0x000000505150723e */ /* 0x000fe200000010ff */
[----:B------:R-:W4:Y:S01]  /*5e70*/  S2R R65, SR_TID.X ;  /* 0x0000000000417919 */ /* 0x000f220000002100 */
[----:B------:R-:W-:Y:S02]  /*5e80*/  F2FP.BF16.F32.PACK_AB R82, R83, R82 ;  /* 0x000000525352723e */ /* 0x000fe400000010ff */
[----:B------:R-:W-:Y:S01]  /*5e90*/  F2FP.BF16.F32.PACK_AB R72, R73, R72 ;  /* 0x000000484948723e */ /* 0x000fe200000010ff */
[----:B------:R-:W4:Y:S01]  /*5ea0*/  S2R R14, SR_TID.X ;  /* 0x00000000000e7919 */ /* 0x000f220000002100 */
[----:B------:R-:W-:-:S02]  /*5eb0*/  F2FP.BF16.F32.PACK_AB R74, R75, R74 ;  /* 0x0000004a4b4a723e */ /* 0x000fc400000010ff */
[----:B------:R-:W-:Y:S02]  /*5ec0*/  F2FP.BF16.F32.PACK_AB R76, R77, R76 ;  /* 0x0000004c4d4c723e */ /* 0x000fe400000010ff */
[----:B------:R-:W-:Y:S01]  /*5ed0*/  F2FP.BF16.F32.PACK_AB R78, R79, R78 ;  /* 0x0000004e4f4e723e */ /* 0x000fe200000010ff */
[----:B-1----:R-:W-:Y:S01]  /*5ee0*/  FMUL.FTZ R84, R84, UR10 ;  /* 0x0000000a54547c20 */ /* 0x002fe20008410000 */
[----:B------:R-:W-:Y:S01]  /*5ef0*/  FMUL.FTZ R12, R85, UR10 ;  /* 0x0000000a550c7c20 */ /* 0x000fe20008410000 */
        /* <DEDUP_REMOVED lines=13> */
[----:B------:R-:W-:Y:S01]  /*5fd0*/  F2FP.BF16.F32.PACK_AB R12, R12, R84 ;  /* 0x000000540c0c723e */ /* 0x000fe200000010ff */
[C---:B---3--:R-:W-:Y:S01]  /*5fe0*/  IMAD.SHL.U32 R3, R22.reuse, 0x10, RZ ;  /* 0x0000001016037824 */ /* 0x048fe200078e00ff */
[----:B------:R-:W-:Y:S01]  /*5ff0*/  SHF.R.U32.HI R13, RZ, 0x4, R22 ;  /* 0x00000004ff0d7819 */ /* 0x000fe20000011616 */
[----:B------:R-:W-:Y:S01]  /*6000*/  IMAD.SHL.U32 R5, R22, 0x2, RZ ;  /* 0x0000000216057824 */ /* 0x000fe200078e00ff */
[----:B------:R-:W-:Y:S01]  /*6010*/  F2FP.BF16.F32.PACK_AB R11, R11, R86 ;  /* 0x000000560b0b723e */ /* 0x000fe200000010ff */
[----:B----4-:R-:W-:Y:S01]  /*6020*/  IMAD.SHL.U32 R65, R65, 0x8, RZ ;  /* 0x0000000841417824 */ /* 0x010fe200078e00ff */
[----:B------:R-:W-:-:S02]  /*6030*/  LOP3.LUT R3, R3, 0x600, RZ, 0xc0, !PT ;  /* 0x0000060003037812 */ /* 0x000fc400078ec0ff */
[----:B------:R-:W-:Y:S02]  /*6040*/  LOP3.LUT R13, R13, 0x8, RZ, 0xc0, !PT ;  /* 0x000000080d0d7812 */ /* 0x000fe400078ec0ff */
[----:B------:R-:W-:Y:S02]  /*6050*/  LOP3.LUT R4, R65, 0xc0, RZ, 0xc0, !PT ;  /* 0x000000c041047812 */ /* 0x000fe400078ec0ff */
[----:B------:R-:W-:Y:S01]  /*6060*/  LOP3.LUT R3, R3, 0x6, R5, 0xf8, !PT ;  /* 0x0000000603037812 */ /* 0x000fe200078ef805 */
[----:B------:R-:W-:Y:S01]  /*6070*/  FMUL.FTZ R5, R95, UR10 ;  /* 0x0000000a5f057c20 */ /* 0x000fe20008410000 */
[----:B------:R-:W-:Y:S02]  /*6080*/  LOP3.LUT R4, R4, 0x18, R22, 0xf8, !PT ;  /* 0x0000001804047812 */ /* 0x000fe400078ef816 */
[----:B------:R-:W-:Y:S02]  /*6090*/  LOP3.LUT R3, R3, 0x20, R65, 0xf8, !PT ;  /* 0x0000002003037812 */ /* 0x000fe400078ef841 */
[----:B------:R-:W-:-:S02]  /*60a0*/  F2FP.BF16.F32.PACK_AB R8, R8, R96 ;  /* 0x000000600808723e */ /* 0x000fc400000010ff */
[----:B------:R-:W-:Y:S01]  /*60b0*/  LOP3.LUT R3, R3, R4, R13, 0xf6, !PT ;  /* 0x0000000403037212 */ /* 0x000fe200078ef60d */
[----:B------:R-:W-:Y:S01]  /*60c0*/  IMAD.SHL.U32 R13, R14, 0x4, RZ ;  /* 0x000000040e0d7824 */ /* 0x000fe200078e00ff */
[----:B------:R-:W-:Y:S02]  /*60d0*/  F2FP.BF16.F32.PACK_AB R7, R7, R98 ;  /* 0x000000620707723e */ /* 0x000fe400000010ff */
[----:B------:R-:W-:Y:S01]  /*60e0*/  LEA R3, R3, UR26, 0x1 ;  /* 0x0000001a03037c11 */ /* 0x000fe2000f8e08ff */
[----:B------:R-:W-:Y:S01]  /*60f0*/  BAR.SYNC.DEFER_BLOCKING 0x0 ;  /* 0x0000000000007b1d */ /* 0x000fe20000010000 */
[----:B------:R-:W-:Y:S02]  /*6100*/  LOP3.LUT R13, R13, 0x40, RZ, 0xc0, !PT ;  /* 0x000000400d0d7812 */ /* 0x000fe400078ec0ff */
[----:B------:R-:W-:Y:S01]  /*6110*/  F2FP.BF16.F32.PACK_AB R10, R10, R88 ;  /* 0x000000580a0a723e */ /* 0x000fe200000010ff */
[----:B------:R-:W-:Y:S01]  /*6120*/  VIADD R4, R3, 0x6000 ;  /* 0x0000600003047836 */ /* 0x000fe20000000000 */
[----:B------:R-:W-:-:S02]  /*6130*/  F2FP.BF16.F32.PACK_AB R9, R9, R90 ;  /* 0x0000005a0909723e */ /* 0x000fc400000010ff */
[----:B------:R-:W-:Y:S01]  /*6140*/  F2FP.BF16.F32.PACK_AB R6, R6, R92 ;  /* 0x0000005c0606723e */ /* 0x000fe200000010ff */
[----:B------:R-:W-:Y:S01]  /*6150*/  IMAD.IADD R4, R4, 0x1, -R13 ;  /* 0x0000000104047824 */ /* 0x000fe200078e0a0d */
[----:B------:R-:W-:Y:S01]  /*6160*/  F2FP.BF16.F32.PACK_AB R5, R5, R94 ;  /* 0x0000005e0505723e */ /* 0x000fe200000010ff */
[----:B------:R1:W-:Y:S04]  /*6170*/  STS [R3+0x6000], R12 ;  /* 0x0060000c03007388 */ /* 0x0003e80000000800 */
        /* <DEDUP_REMOVED lines=14> */
[----:B------:R1:W-:Y:S01]  /*6260*/  STS [R4+0x3220], R78 ;  /* 0x0032204e04007388 */ /* 0x0003e20000000800 */
[----:B--2---:R-:W-:-:S13]  /*6270*/  ISETP.NE.AND P0, PT, R66, -0x1, PT ;  /* 0xffffffff4200780c */ /* 0x004fda0003f05270 */
[----:B-1----:R-:W-:Y:S05]  /*6280*/  @P0 BRA `(.L_x_23) ;  /* 0x00000000002c0947 */ /* 0x002fea0003800000 */
[----:B------:R-:W1:Y:S01]  /*6290*/  LDCU.64 UR14, c[0x0][0x5c0] ;  /* 0x0000b800ff0e77ac */ /* 0x000e620008000a00 */
[----:B------:R-:W2:Y:S01]  /*62a0*/  LDC.64 R6, c[0x0][0x5a8] ;  /* 0x00016a00ff067b82 */ /* 0x000ea20000000a00 */
[----:B------:R-:W-:-:S05]  /*62b0*/  SHF.R.S32.HI R3, RZ, 0x1f, R248 ;  /* 0x0000001fff037819 */ /* 0x000fca00000114f8 */
        /* <DEDUP_REMOVED lines=8> */
.L_x_23:
[----:B------:R-:W1:Y:S01]  /*6340*/  LDCU.64 UR14, c[0x0][0x5c0] ;  /* 0x0000b800ff0e77ac */ /* 0x000e620008000a00 */
[----:B------:R-:W-:-:S05]  /*6350*/  IADD3 R4, PT, PT, R248, R66, RZ ;  /* 0x00000042f8047210 */ /* 0x000fca0007ffe0ff */
[C---:B-1----:R-:W-:Y:S02]  /*6360*/  IMAD R3, R4.reuse, UR15, RZ ;  /* 0x0000000f04037c24 */ /* 0x042fe4000f8e02ff */
[----:B------:R-:W-:-:S05]  /*6370*/  IMAD.WIDE.U32 R4, R4, UR14, RZ ;  /* 0x0000000e04047c25 */ /* 0x000fca000f8e00ff */
[----:B------:R-:W-:Y:S02]  /*6380*/  IADD3 R10, PT, PT, R5, R3, RZ ;  /* 0x00000003050a7210 */ /* 0x000fe40007ffe0ff */
[----:B------:R-:W-:Y:S02]  /*6390*/  MOV R9, R4 ;  /* 0x0000000400097202 */ /* 0x000fe40000000f00 */
.L_x_24:
[----:B------:R-:W-:Y:S05]  /*63a0*/  @P0 BRA `(.L_x_25) ;  /* 0x00000000002c0947 */ /* 0x000fea0003800000 */
        /* <DEDUP_REMOVED lines=11> */
.L_x_25:
[----:B------:R-:W1:Y:S01]  /*6460*/  LDCU.64 UR12, c[0x0][0x5c8] ;  /* 0x0000b900ff0c77ac */ /* 0x000e620008000a00 */
[----:B------:R-:W-:-:S05]  /*6470*/  IADD3 R4, PT, PT, R248, R66, RZ ;  /* 0x00000042f8047210 */ /* 0x000fca0007ffe0ff */
[C---:B-1----:R-:W-:Y:S02]  /*6480*/  IMAD R3, R4.reuse, UR13, RZ ;  /* 0x0000000d04037c24 */ /* 0x042fe4000f8e02ff */
[----:B------:R-:W-:-:S05]  /*6490*/  IMAD.WIDE.U32 R4, R4, UR12, RZ ;  /* 0x0000000c04047c25 */ /* 0x000fca000f8e00ff */
[----:B------:R-:W-:Y:S02]  /*64a0*/  IADD3 R15, PT, PT, R5, R3, RZ ;  /* 0x00000003050f7210 */ /* 0x000fe40007ffe0ff */
[----:B------:R-:W-:-:S07]  /*64b0*/  MOV R14, R4 ;  /* 0x00000004000e7202 */ /* 0x000fce0000000f00 */
.L_x_26:
[----:B------:R-:W-:Y:S01]  /*64c0*/  BAR.SYNC.DEFER_BLOCKING 0x0 ;  /* 0x0000000000007b1d */ /* 0x000fe20000010000 */
[C---:B------:R-:W-:Y:S01]  /*64d0*/  IMAD.SHL.U32 R3, R252.reuse, 0x80, RZ ;  /* 0x00000080fc037824 */ /* 0x040fe200078e00ff */
[----:B------:R-:W-:Y:S01]  /*64e0*/  SHF.R.U32.HI R22, RZ, 0x2, R22 ;  /* 0x00000002ff167819 */ /* 0x000fe20000011616 */
[----:B------:R-:W-:Y:S02]  /*64f0*/  IMAD.SHL.U32 R7, R252, 0x80, RZ ;  /* 0x00000080fc077824 */ /* 0x000fe400078e00ff */
[----:B------:R-:W-:Y:S01]  /*6500*/  IMAD.WIDE.U32 R4, R3, UR14, RZ ;  /* 0x0000000e03047c25 */ /* 0x000fe2000f8e00ff */
[----:B------:R-:W-:Y:S01]  /*6510*/  SHF.R.S32.HI R13, RZ, 0x1f, R3 ;  /* 0x0000001fff0d7819 */ /* 0x000fe20000011403 */
[----:B------:R-:W1:Y:S01]  /*6520*/  LDCU.64 UR10, c[0x0][0x5d8] ;  /* 0x0000bb00ff0a77ac */ /* 0x000e620008000a00 */
[----:B------:R-:W1:Y:S01]  /*6530*/  S2R R23, SR_CTAID.Z ;  /* 0x0000000000177919 */ /* 0x000e620000002700 */
[----:B------:R-:W-:Y:S01]  /*6540*/  BSSY.RECONVERGENT B0, `(.L_x_27) ;  /* 0x000001b000007945 */ /* 0x000fe20003800200 */
[----:B------:R-:W-:Y:S01]  /*6550*/  LOP3.LUT R4, R4, 0x18, R65, 0xf8, !PT ;  /* 0x0000001804047812 */ /* 0x000fe200078ef841 */
[----:B------:R-:W-:-:S03]  /*6560*/  IMAD R6, R13, UR14, RZ ;  /* 0x0000000e0d067c24 */ /* 0x000fc6000f8e02ff */
[----:B------:R-:W-:Y:S01]  /*6570*/  IADD3 R4, P0, PT, R9, R4, RZ ;  /* 0x0000000409047210 */ /* 0x000fe20007f1e0ff */
[----:B------:R-:W-:Y:S02]  /*6580*/  IMAD R8, R3, UR15, R6 ;  /* 0x0000000f03087c24 */ /* 0x000fe4000f8e0206 */
[----:B------:R-:W-:Y:S01]  /*6590*/  IMAD.IADD R6, R159, 0x1, -R7 ;  /* 0x000000019f067824 */ /* 0x000fe200078e0a07 */
[----:B------:R-:W-:Y:S02]  /*65a0*/  IADD3 R7, PT, PT, R22, 0x40, RZ ;  /* 0x0000004016077810 */ /* 0x000fe40007ffe0ff */
[----:B------:R-:W-:Y:S02]  /*65b0*/  IADD3.X R5, PT, PT, R10, R5, R8, P0, !PT ;  /* 0x000000050a057210 */ /* 0x000fe400007fe408 */
[C---:B------:R-:W-:Y:S01]  /*65c0*/  ISETP.GE.AND P1, PT, R22.reuse, R6, PT ;  /* 0x000000061600720c */ /* 0x040fe20003f26270 */
[----:B------:R2:W3:Y:S01]  /*65d0*/  LDS.128 R24, [R245+0x7000] ;  /* 0x00700000f5187984 */ /* 0x0004e20000000c00 */
[----:B------:R-:W-:-:S02]  /*65e0*/  IADD3 R20, P0, PT, R22, 0x40, RZ ;  /* 0x0000004016147810 */ /* 0x000fc40007f1e0ff */
[----:B------:R-:W-:Y:S02]  /*65f0*/  ISETP.GE.AND P2, PT, R7, R6, PT ;  /* 0x000000060700720c */ /* 0x000fe40003f46270 */
[----:B------:R-:W-:Y:S01]  /*6600*/  LOP3.LUT R6, R65, 0x18, RZ, 0xc0, !PT ;  /* 0x0000001841067812 */ /* 0x000fe200078ec0ff */
[----:B------:R-:W-:Y:S01]  /*6610*/  IMAD.X R21, RZ, RZ, RZ, P0 ;  /* 0x000000ffff157224 */ /* 0x000fe200000e06ff */
[----:B------:R-:W-:Y:S01]  /*6620*/  MOV R7, RZ ;  /* 0x000000ff00077202 */ /* 0x000fe20000000f00 */
[----:B-1----:R-:W-:-:S04]  /*6630*/  IMAD.WIDE.U32 R4, R23, UR10, R4 ;  /* 0x0000000a17047c25 */ /* 0x002fc8000f8e0004 */
[----:B------:R-:W-:Y:S01]  /*6640*/  IMAD R12, R23, UR11, R5 ;  /* 0x0000000b170c7c24 */ /* 0x000fe2000f8e0205 */
[----:B------:R-:W-:Y:S06]  /*6650*/  @P1 BRA `(.L_x_28) ;  /* 0x0000000000241947 */ /* 0x000fec0003800000 */
[----:B------:R-:W1:Y:S01]  /*6660*/  LDS.128 R16, [R245+0x6000] ;  /* 0x00600000f5107984 */ /* 0x000e620000000c00 */
[----:B------:R-:W4:Y:S01]  /*6670*/  LDCU.64 UR10, c[0x0][0x560] ;  /* 0x0000ac00ff0a77ac */ /* 0x000f220008000a00 */
[----:B------:R-:W-:Y:S02]  /*6680*/  MOV R8, R4 ;  /* 0x0000000400087202 */ /* 0x000fe40000000f00 */
[----:B------:R-:W-:-:S03]  /*6690*/  MOV R9, R12 ;  /* 0x0000000c00097202 */ /* 0x000fc60000000f00 */
[----:B------:R-:W-:-:S04]  /*66a0*/  IMAD.WIDE.U32 R8, R22, UR14, R8 ;  /* 0x0000000e16087c25 */ /* 0x000fc8000f8e0008 */
[----:B------:R-:W-:Y:S01]  /*66b0*/  IMAD R9, R22, UR15, R9 ;  /* 0x0000000f16097c24 */ /* 0x000fe2000f8e0209 */
[----:B----4-:R-:W-:-:S04]  /*66c0*/  LEA R10, P0, R8, UR10, 0x1 ;  /* 0x0000000a080a7c11 */ /* 0x010fc8000f8008ff */
[----:B------:R-:W-:-:S05]  /*66d0*/  LEA.HI.X R11, R8, UR11, R9, 0x1, P0 ;  /* 0x0000000b080b7c11 */ /* 0x000fca00080f0c09 */
[----:B-1----:R1:W-:Y:S04]  /*66e0*/  STG.E.128 desc[UR24][R10.64], R16 ;  /* 0x000000100a007986 */ /* 0x0023e8000c101d18 */
.L_x_28:
[----:B------:R-:W-:Y:S05]  /*66f0*/  BSYNC.RECONVERGENT B0 ;  /* 0x0000000000007941 */ /* 0x000fea0003800200 */
.L_x_27:
[----:B------:R-:W-:Y:S04]  /*6700*/  BSSY.RECONVERGENT B0, `(.L_x_29) ;  /* 0x000000b000007945 */ /* 0x000fe80003800200 */
[----:B------:R-:W-:Y:S05]  /*6710*/  @P2 BRA `(.L_x_30) ;  /* 0x0000000000242947 */ /* 0x000fea0003800000 */
[----:B------:R-:W4:Y:S01]  /*6720*/  LDCU.64 UR10, c[0x0][0x560] ;  /* 0x0000ac00ff0a77ac */ /* 0x000f220008000a00 */
[----:B------:R-:W-:Y:S01]  /*6730*/  MOV R5, R12 ;  /* 0x0000000c00057202 */ /* 0x000fe20000000f00 */
[----:B-1----:R-:W-:Y:S02]  /*6740*/  IMAD R10, R21, UR14, RZ ;  /* 0x0000000e150a7c24 */ /* 0x002fe4000f8e02ff */
[----:B------:R-:W-:-:S04]  /*6750*/  IMAD.WIDE.U32 R8, R20, UR14, R4 ;  /* 0x0000000e14087c25 */ /* 0x000fc8000f8e0004 */
[----:B------:R-:W-:-:S05]  /*6760*/  IMAD R4, R20, UR15, R10 ;  /* 0x0000000f14047c24 */ /* 0x000fca000f8e020a */
[----:B------:R-:W-:Y:S02]  /*6770*/  IADD3 R5, PT, PT, R4, R9, RZ ;  /* 0x0000000904057210 */ /* 0x000fe40007ffe0ff */
[----:B----4-:R-:W-:-:S04]  /*6780*/  LEA R4, P0, R8, UR10, 0x1 ;  /* 0x0000000a08047c11 */ /* 0x010fc8000f8008ff */
[----:B------:R-:W-:-:S05]  /*6790*/  LEA.HI.X R5, R8, UR11, R5, 0x1, P0 ;  /* 0x0000000b08057c11 */ /* 0x000fca00080f0c05 */
[----:B---3--:R4:W-:Y:S04]  /*67a0*/  STG.E.128 desc[UR24][R4.64], R24 ;  /* 0x0000001804007986 */ /* 0x0089e8000c101d18 */
.L_x_30:
[----:B------:R-:W-:Y:S05]  /*67b0*/  BSYNC.RECONVERGENT B0 ;  /* 0x0000000000007941 */ /* 0x000fea0003800200 */
.L_x_29:
[----:B------:R-:W2:Y:S01]  /*67c0*/  LDCU.64 UR10, c[0x0][0x5e0] ;  /* 0x0000bc00ff0a77ac */ /* 0x000ea20008000a00 */
[----:B-1----:R-:W1:Y:S01]  /*67d0*/  LDS.128 R16, [R245+0x8000] ;  /* 0x00800000f5107984 */ /* 0x002e620000000c00 */
[----:B----4-:R-:W-:Y:S01]  /*67e0*/  IMAD R4, R13, UR12, RZ ;  /* 0x0000000c0d047c24 */ /* 0x010fe2000f8e02ff */
[----:B------:R-:W4:Y:S01]  /*67f0*/  @!P1 LDC.64 R10, c[0x0][0x568] ;  /* 0x00015a00ff0a9b82 */ /* 0x000f220000000a00 */
[----:B------:R-:W-:-:S04]  /*6800*/  IMAD.WIDE.U32 R6, R3, UR12, R6 ;  /* 0x0000000c03067c25 */ /* 0x000fc8000f8e0006 */
[----:B------:R-:W-:Y:S01]  /*6810*/  IMAD R3, R3, UR13, R4 ;  /* 0x0000000d03037c24 */ /* 0x000fe2000f8e0204 */
[----:B------:R-:W-:-:S04]  /*6820*/  IADD3 R6, P0, PT, R14, R6, RZ ;  /* 0x000000060e067210 */ /* 0x000fc80007f1e0ff */
[----:B------:R-:W-:Y:S02]  /*6830*/  IADD3.X R7, PT, PT, R15, R7, R3, P0, !PT ;  /* 0x000000070f077210 */ /* 0x000fe400007fe403 */
[----:B------:R1:W1:Y:S01]  /*6840*/  LDS.128 R12, [R245+0x9000] ;  /* 0x00900000f50c7984 */ /* 0x0002620000000c00 */
[----:B--2---:R-:W-:-:S04]  /*6850*/  IMAD.WIDE.U32 R6, R23, UR10, R6 ;  /* 0x0000000a17067c25 */ /* 0x004fc8000f8e0006 */
[----:B------:R-:W-:Y:S01]  /*6860*/  IMAD R5, R23, UR11, R7 ;  /* 0x0000000b17057c24 */ /* 0x000fe2000f8e0207 */
[----:B------:R-:W-:-:S05]  /*6870*/  @!P1 MOV R4, R6 ;  /* 0x0000000600049202 */ /* 0x000fca0000000f00 */
[----:B------:R-:W-:-:S04]  /*6880*/  @!P1 IMAD.WIDE.U32 R8, R22, UR12, R4 ;  /* 0x0000000c16089c25 */ /* 0x000fc8000f8e0004 */
[----:B------:R-:W-:Y:S01]  /*6890*/  @!P1 IMAD R3, R22, UR13, R9 ;  /* 0x0000000d16039c24 */ /* 0x000fe2000f8e0209 */
[----:B----4-:R-:W-:-:S04]  /*68a0*/  @!P1 LEA R10, P0, R8, R10, 0x1 ;  /* 0x0000000a080a9211 */ /* 0x010fc800078008ff */
[----:B------:R-:W-:-:S05]  /*68b0*/  @!P1 LEA.HI.X R11, R8, R11, R3, 0x1, P0 ;  /* 0x0000000b080b9211 */ /* 0x000fca00000f0c03 */
[----:B-1----:R1:W-:Y:S01]  /*68c0*/  @!P1 STG.E.128 desc[UR24][R10.64], R16 ;  /* 0x000000100a009986 */ /* 0x0023e2000c101d18 */
        /* <DEDUP_REMOVED lines=9> */
[----:B------:R2:W-:Y:S04]  /*6960*/  STG.E.128 desc[UR24][R6.64], R12 ;  /* 0x0000000c06007986 */ /* 0x0005e8000c101d18 */
.L_x_19:
[----:B------:R-:W-:Y:S05]  /*6970*/  BSYNC.RECONVERGENT B1 ;  /* 0x0000000000017941 */ /* 0x000fea0003800200 */
.L_x_1:
[----:B------:R-:W3:Y:S01]  /*6980*/  LDCU UR11, c[0x0][0x438] ;  /* 0x00008700ff0b77ac */ /* 0x000ee20008000800 */
[----:B------:R-:W2:Y:S08]  /*6990*/  LDC R3, c[0x0][0x370] ;  /* 0x0000dc00ff037b82 */ /* 0x000eb00000000800 */
[----:B-1--4-:R-:W1:Y:S01]  /*69a0*/  LDC R10, c[0x0][0x438] ;  /* 0x00010e00ff0a7b82 */ /* 0x012e620000000800 */
[----:B---3--:R-:W-:-:S04]  /*69b0*/  UIADD3 UR11, UPT, UPT, UR11, 0x7f, URZ ;  /* 0x0000007f0b0b7890 */ /* 0x008fc8000fffe0ff */
[----:B------:R-:W-:Y:S01]  /*69c0*/  USHF.R.S32.HI UR10, URZ, 0x1f, UR11 ;  /* 0x0000001fff0a7899 */ /* 0x000fe2000801140b */
[----:B--2---:R-:W-:-:S03]  /*69d0*/  IADD3 R252, PT, PT, R3, R252, RZ ;  /* 0x000000fc03fc7210 */ /* 0x004fc60007ffe0ff */
[----:B------:R-:W-:-:S04]  /*69e0*/  ULEA.HI UR10, UR10, UR11, URZ, 0x7 ;  /* 0x0000000b0a0a7291 */ /* 0x000fc8000f8f38ff */
[----:B------:R-:W-:-:S06]  /*69f0*/  USHF.R.S32.HI UR10, URZ, 0x7, UR10 ;  /* 0x00000007ff0a7899 */ /* 0x000fcc000801140a */
[----:B------:R-:W-:-:S13]  /*6a00*/  ISETP.GE.AND P0, PT, R252, UR10, PT ;  /* 0x0000000afc007c0c */ /* 0x000fda000bf06270 */
[----:B-1----:R-:W-:Y:S05]  /*6a10*/  @!P0 BRA `(.L_x_31) ;  /* 0xffffff9800fc8947 */ /* 0x002fea000383ffff */
[----:B------:R-:W-:Y:S05]  /*6a20*/  EXIT ;  /* 0x000000000000794d */ /* 0x000fea0003800000 */
.L_x_32:
[----:B------:R-:W-:-:S00]  /*6a30*/  BRA `(.L_x_32) ;  /* 0xfffffffc00fc7947 */ /* 0x000fc0000383ffff */
[----:B------:R-:W-:-:S00]  /*6a40*/  NOP ;  /* 0x0000000000007918 */ /* 0x000fc00000000000 */
        /* <DEDUP_REMOVED lines=11> */
.L_x_1577:


//--------------------- .text._ZN5flash44flash_bwd_dq_dk_dv_loop_seqk_parallel_kernelI23Flash_bwd_kernel_traitsILi32ELi128ELi128ELi8ELi4ELi4ELi4ELb1ELb0EN7cutlass10bfloat16_tE19Flash_kernel_traitsILi32ELi128ELi128ELi8ES3_EELb0ELb0ELb0ELb0ELb0ELb0ELb0EEEvNS_16Flash_bwd_paramsE --------------------------
	.section	.text._ZN5flash44flash_bwd_dq_dk_dv_loop_seqk_parallel_kernelI23Flash_bwd_kernel_traitsILi32ELi128ELi128ELi8ELi4ELi4ELi4ELb1ELb0EN7cutlass10bfloat16_tE19Flash_kernel_traitsILi32ELi128ELi128ELi8ES3_EELb0ELb0ELb0ELb0ELb0ELb0ELb0EEEvNS_16Flash_bwd_paramsE,"ax",@progbits
	.align	128
        .global         _ZN5flash44flash_bwd_dq_dk_dv_loop_seqk_parallel_kernelI23Flash_bwd_kernel_traitsILi32ELi128ELi128ELi8ELi4ELi4ELi4ELb1ELb0EN7cutlass10bfloat16_tE19Flash_kernel_traitsILi32ELi128ELi128ELi8ES3_EELb0ELb0ELb0ELb0ELb0ELb0ELb0EEEvNS_16Flash_bwd_paramsE
        .type           _ZN5flash44flash_bwd_dq_dk_dv_loop_seqk_parallel_kernelI23Flash_bwd_kernel_traitsILi32ELi128ELi128ELi8ELi4ELi4ELi4ELb1ELb0EN7cutlass10bfloat16_tE19Flash_kernel_traitsILi32ELi128ELi128ELi8ES3_EELb0ELb0ELb0ELb0ELb0ELb0ELb0EEEvNS_16Flash_bwd_paramsE,@function
        .size           _ZN5flash44flash_bwd_dq_dk_dv_loop_seqk_parallel_kernelI23Flash_bwd_kernel_traitsILi32ELi128ELi128ELi8ELi4ELi4ELi4ELb1ELb0EN7cutlass10bfloat16_tE19Flash_kernel_traitsILi32ELi128ELi128ELi8ES3_EELb0ELb0ELb0ELb0ELb0ELb0ELb0EEEvNS_16Flash_bwd_paramsE,(.L_x_1578 - _ZN5flash44flash_bwd_dq_dk_dv_loop_seqk_parallel_kernelI23Flash_bwd_kernel_traitsILi32ELi128ELi128ELi8ELi4ELi4ELi4ELb1ELb0EN7cutlass10bfloat16_tE19Flash_kernel_traitsILi32ELi128ELi128ELi8ES3_EELb0ELb0ELb0ELb0ELb0ELb0ELb0EEEvNS_16Flash_bwd_paramsE)
        .other          _ZN5flash44flash_bwd_dq_dk_dv_loop_seqk_parallel_kernelI23Flash_bwd_kernel_traitsILi32ELi128ELi128ELi8ELi4ELi4ELi4ELb1ELb0EN7cutlass10bfloat16_tE19Flash_kernel_traitsILi32ELi128ELi128ELi8ES3_EELb0ELb0ELb0ELb0ELb0ELb0ELb0EEEvNS_16Flash_bwd_paramsE,@"STO_CUDA_ENTRY STV_DEFAULT"
_ZN5flash44flash_bwd_dq_dk_dv_loop_seqk_parallel_kernelI23Flash_bwd_kernel_traitsILi32ELi128ELi128ELi8ELi4ELi4ELi4ELb1ELb0EN7cutlass10bfloat16_tE19Flash_kernel_traitsILi32ELi128ELi128ELi8ES3_EELb0ELb0ELb0ELb0ELb0ELb0ELb0EEEvNS_16Flash_bwd_paramsE:
.text._ZN5flash44flash_bwd_dq_dk_dv_loop_seqk_parallel_kernelI23Flash_bwd_kernel_traitsILi32ELi128ELi128ELi8ELi4ELi4ELi4ELb1ELb0EN7cutlass10bfloat16_tE19Flash_kernel_traitsILi32ELi128ELi128ELi8ES3_EELb0ELb0ELb0ELb0ELb0ELb0ELb0EEEvNS_16Flash_bwd_paramsE:
[----:B------:R-:W-:Y:S08]  /*0000*/  LDC R1, c[0x0][0x37c] ;  /* 0x0000df00ff017b82 */ /* 0x000ff00000000800 */
[----:B------:R-:W1:Y:S08]  /*0010*/  LDC R0, c[0x0][0x438] ;  /* 0x00010e00ff007b82 */ /* 0x000e700000000800 */
[----:B------:R-:W2:Y:S01]  /*0020*/  S2UR UR26, SR_CTAID.X ;  /* 0x00000000001a79c3 */ /* 0x000ea20000002500 */
[----:B-1----:R-:W-:-:S05]  /*0030*/  VIADD R0, R0, 0x7f ;  /* 0x0000007f00007836 */ /* 0x002fca0000000000 */
[----:B------:R-:W-:-:S04]  /*0040*/  SHF.R.S32.HI R2, RZ, 0x1f, R0 ;  /* 0x0000001fff027819 */ /* 0x000fc80000011400 */
[----:B------:R-:W-:-:S04]  /*0050*/  LEA.HI R0, R2, R0, RZ, 0x7 ;  /* 0x0000000002007211 */ /* 0x000fc800078f38ff */
[----:B------:R-:W-:-:S04]  /*0060*/  SHF.R.S32.HI R0, RZ, 0x7, R0 ;  /* 0x00000007ff007819 */ /* 0x000fc80000011400 */
[----:B--2---:R-:W-:-:S13]  /*0070*/  ISETP.LE.AND P0, PT, R0, UR26, PT ;  /* 0x0000001a00007c0c */ /* 0x004fda000bf03270 */
[----:B------:R-:W-:Y:S05]  /*0080*/  @P0 EXIT ;  /* 0x000000000000094d */ /* 0x000fea0003800000 */
[----:B------:R-:W1:Y:S01]  /*0090*/  S2R R149, SR_TID.X ;  /* 0x0000000000957919 */ /* 0x000e620000002100 */
[----:B------:R-:W2:Y:S01]  /*00a0*/  S2UR UR5, SR_CgaCtaId ;  /* 0x00000000000579c3 */ /* 0x000ea20000008800 */
[----:B------:R-:W-:Y:S01]  /*00b0*/  UMOV UR4, 0x400 ;  /* 0x0000040000047882 */ /* 0x000fe20000000000 */
[----:B------:R-:W-:Y:S01]  /*00c0*/  UMOV UR9, 0x400 ;  /* 0x0000040000097882 */ /* 0x000fe20000000000 */
[----:B------:R-:W3:Y:S01]  /*00d0*/  LDCU UR8, c[0x0][0x438] ;  /* 0x00008700ff0877ac */ /* 0x000ee20008000800 */
[----:B------:R-:W-:Y:S02]  /*00e0*/  IMAD.MOV.U32 R201, RZ, RZ, 0x20 ;  /* 0x00000020ffc97424 */ /* 0x000fe400078e00ff */
[----:B------:R-:W-:Y:S01]  /*00f0*/  IMAD.MOV.U32 R108, RZ, RZ, 0x10 ;  /* 0x00000010ff6c7424 */ /* 0x000fe200078e00ff */
[----:B------:R-:W4:Y:S01]  /*0100*/  LDCU.64 UR28, c[0x0][0x358] ;  /* 0x00006b00ff1c77ac */ /* 0x000f220008000a00 */
[----:B------:R-:W5:Y:S01]  /*0110*/  S2UR UR27, SR_CgaCtaId ;  /* 0x00000000001b79c3 */ /* 0x000f620000008800 */
[----:B------:R-:W1:Y:S01]  /*0120*/  LDCU.64 UR12, c[0x0][0x460] ;  /* 0x00008c00ff0c77ac */ /* 0x000e620008000a00 */
[----:B------:R-:W1:Y:S06]  /*0130*/  LDCU.64 UR6, c[0x0][0x470] ;  /* 0x00008e00ff0677ac */ /* 0x000e6c0008000a00 */
[----:B------:R-:W3:Y:S01]  /*0140*/  S2UR UR25, SR_CTAID.X ;  /* 0x00000000001979c3 */ /* 0x000ee20000002500 */
[----:B------:R-:W-:Y:S01]  /*0150*/  UMOV UR32, URZ ;  /* 0x000000ff00207c82 */ /* 0x000fe20008000000 */
[----:B------:R-:W-:-:S06]  /*0160*/  UMOV UR33, URZ ;  /* 0x000000ff00217c82 */ /* 0x000fcc0008000000 */
        /* <DEDUP_REMOVED lines=14> */
[----:B------:R-:W-:Y:S01]  /*0250*/  LOP3.LUT R4, R10, 0x20, RZ, 0xc0, !PT ;  /* 0x000000200a047812 */ /* 0x000fe200078ec0ff */
[----:B------:R-:W1:Y:S01]  /*0260*/  S2UR UR30, SR_CTAID.Z ;  /* 0x00000000001e79c3 */ /* 0x000e620000002700 */
[----:B------:R-:W-:Y:S01]  /*0270*/  LOP3.LUT R0, R0, 0xe006, R11, 0xc8, !PT ;  /* 0x0000e00600007812 */ /* 0x000fe200078ec80b */
[----:B-----5:R-:W-:Y:S01]  /*0280*/  ULEA UR27, UR27, UR9, 0x18 ;  /* 0x000000091b1b7291 */ /* 0x020fe2000f8ec0ff */
[----:B------:R-:W-:Y:S01]  /*0290*/  LOP3.LUT R7, R10, 0x120, RZ, 0xc0, !PT ;  /* 0x000001200a077812 */ /* 0x000fe200078ec0ff */
[----:B------:R-:W-:Y:S01]  /*02a0*/  UIADD3 UR9, UPT, UPT, UR5, 0x10000, URZ ;  /* 0x0001000005097890 */ /* 0x000fe2000fffe0ff */
[----:B------:R-:W-:-:S02]  /*02b0*/  LOP3.LUT R3, R6, R3, RZ, 0xfc, !PT ;  /* 0x0000000306037212 */ /* 0x000fc400078efcff */
[--C-:B------:R-:W-:Y:S02]  /*02c0*/  LOP3.LUT R4, R4, 0x3800, R5.reuse, 0xf8, !PT ;  /* 0x0000380004047812 */ /* 0x100fe400078ef805 */
[----:B------:R-:W-:Y:S02]  /*02d0*/  LOP3.LUT R0, R0, 0xc00, R10, 0xf8, !PT ;  /* 0x00000c0000007812 */ /* 0x000fe400078ef80a */
[----:B------:R-:W-:Y:S02]  /*02e0*/  LOP3.LUT R6, R7, 0x600, R5, 0xf8, !PT ;  /* 0x0000060007067812 */ /* 0x000fe400078ef805 */
[----:B------:R-:W-:Y:S02]  /*02f0*/  SHF.R.U32.HI R7, RZ, 0x1, R149 ;  /* 0x00000001ff077819 */ /* 0x000fe40000011695 */
[----:B------:R-:W-:Y:S02]  /*0300*/  LOP3.LUT R9, R9, 0x18, RZ, 0xc0, !PT ;  /* 0x0000001809097812 */ /* 0x000fe400078ec0ff */
[----:B------:R-:W-:-:S02]  /*0310*/  LOP3.LUT R5, R4, 0x100, R5, 0xf8, !PT ;  /* 0x0000010004057812 */ /* 0x000fc400078ef805 */
[----:B------:R-:W-:Y:S02]  /*0320*/  LOP3.LUT R204, R0, R2, RZ, 0xfc, !PT ;  /* 0x0000000200cc7212 */ /* 0x000fe400078efcff */
[----:B------:R-:W-:Y:S02]  /*0330*/  SHF.R.U32.HI R247, RZ, 0x2, R149 ;  /* 0x00000002fff77819 */ /* 0x000fe40000011695 */
[----:B------:R-:W-:Y:S02]  /*0340*/  LOP3.LUT R4, R7, 0x30, RZ, 0xc0, !PT ;  /* 0x0000003007047812 */ /* 0x000fe400078ec0ff */
[----:B------:R-:W-:Y:S02]  /*0350*/  LOP3.LUT R0, R11, 0x1c0, RZ, 0xc0, !PT ;  /* 0x000001c00b007812 */ /* 0x000fe400078ec0ff */
[----:B------:R-:W-:Y:S02]  /*0360*/  LOP3.LUT R8, R12, 0xd8, RZ, 0xc0, !PT ;  /* 0x000000d80c087812 */ /* 0x000fe400078ec0ff */
[----:B------:R-:W-:-:S02]  /*0370*/  LOP3.LUT R155, R9, 0xc0, R10, 0xf8, !PT ;  /* 0x000000c0099b7812 */ /* 0x000fc400078ef80a */
[----:B------:R-:W-:Y:S02]  /*0380*/  LOP3.LUT R247, R4, 0x7, R247, 0xf8, !PT ;  /* 0x0000000704f77812 */ /* 0x000fe400078ef8f7 */
[----:B------:R-:W-:Y:S02]  /*0390*/  LOP3.LUT R0, R0, 0x38, R12, 0xf8, !PT ;  /* 0x0000003800007812 */ /* 0x000fe400078ef80c */
[----:B------:R-:W-:Y:S02]  /*03a0*/  LOP3.LUT R151, R11, 0x200, RZ, 0xc0, !PT ;  /* 0x000002000b977812 */ /* 0x000fe400078ec0ff */
[C---:B------:R-:W-:Y:S02]  /*03b0*/  LOP3.LUT P3, RZ, R149.reuse, 0x2, RZ, 0xc0, !PT ;  /* 0x0000000295ff7812 */ /* 0x040fe4000786c0ff */
[C---:B------:R-:W-:Y:S02]  /*03c0*/  LOP3.LUT P2, RZ, R149.reuse, 0x4, RZ, 0xc0, !PT ;  /* 0x0000000495ff7812 */ /* 0x040fe4000784c0ff */
[----:B------:R-:W-:-:S02]  /*03d0*/  LOP3.LUT P1, RZ, R149, 0x8, RZ, 0xc0, !PT ;  /* 0x0000000895ff7812 */ /* 0x000fc4000782c0ff */
[--C-:B------:R-:W-:Y:S02]  /*03e0*/  LOP3.LUT R8, R8, 0x18, R149.reuse, 0x78, !PT ;  /* 0x0000001808087812 */ /* 0x100fe400078e7895 */
[--C-:B------:R-:W-:Y:S02]  /*03f0*/  LOP3.LUT R4, R4, 0x8, R149.reuse, 0xf8, !PT ;  /* 0x0000000804047812 */ /* 0x100fe400078ef895 */
[C---:B------:R-:W-:Y:S02]  /*0400*/  LOP3.LUT R149, R155.reuse, 0x8, R149, 0x78, !PT ;  /* 0x000000089b957812 */ /* 0x040fe400078e7895 */
[--C-:B------:R-:W-:Y:S02]  /*0410*/  LOP3.LUT R155, R155, 0x8, R7.reuse, 0x78, !PT ;  /* 0x000000089b9b7812 */ /* 0x100fe400078e7807 */
[----:B------:R-:W-:Y:S02]  /*0420*/  LOP3.LUT R7, R0, 0x8, R7, 0x78, !PT ;  /* 0x0000000800077812 */ /* 0x000fe400078e7807 */
[----:B------:R-:W-:-:S02]  /*0430*/  LOP3.LUT R151, R151, 0xc00, R10, 0xf8, !PT ;  /* 0x00000c0097977812 */ /* 0x000fc400078ef80a */
        /* <DEDUP_REMOVED lines=12> */
[----:B------:R-:W-:Y:S01]  /*0500*/  LOP3.LUT R0, R0, 0x38, R12, 0x78, !PT ;  /* 0x0000003800007812 */ /* 0x000fe200078e780c */
[----:B------:R-:W-:Y:S01]  /*0510*/  IMAD.IADD R154, R153, 0x1, R151 ;  /* 0x00000001999a7824 */ /* 0x000fe200078e0297 */
[----:B------:R-:W-:Y:S01]  /*0520*/  LOP3.LUT R3, R11, 0x400, RZ, 0xc0, !PT ;  /* 0x000004000b037812 */ /* 0x000fe200078ec0ff */
[----:B------:R-:W-:Y:S01]  /*0530*/  IMAD.IADD R203, R204, 0x1, R201 ;  /* 0x00000001cccb7824 */ /* 0x000fe200078e02c9 */
[----:B------:R-:W-:Y:S01]  /*0540*/  LOP3.LUT R155, R6, R155, RZ, 0xfc, !PT ;  /* 0x0000009b069b7212 */ /* 0x000fe200078efcff */
[----:B------:R-:W-:Y:S01]  /*0550*/  IMAD.IADD R201, R201, 0x1, R202 ;  /* 0x00000001c9c97824 */ /* 0x000fe200078e02ca */
[----:B------:R-:W-:Y:S01]  /*0560*/  LOP3.LUT R149, R5, R149, RZ, 0xfc, !PT ;  /* 0x0000009505957212 */ /* 0x000fe200078efcff */
[----:B------:R-:W-:Y:S01]  /*0570*/  IMAD R0, R0, 0x2, R3 ;  /* 0x0000000200007824 */ /* 0x000fe200078e0203 */
[----:B------:R-:W-:Y:S01]  /*0580*/  LOP3.LUT R8, R8, 0x1f20, R12, 0xf8, !PT ;  /* 0x00001f2008087812 */ /* 0x000fe200078ef80c */
[----:B------:R-:W-:Y:S01]  /*0590*/  IMAD.IADD R153, R153, 0x1, R152 ;  /* 0x0000000199997824 */ /* 0x000fe200078e0298 */
[----:B------:R-:W-:Y:S01]  /*05a0*/  LOP3.LUT R2, R2, 0x120, R10, 0xf8, !PT ;  /* 0x0000012002027812 */ /* 0x000fe200078ef80a */
[----:B---3--:R-:W-:Y:S01]  /*05b0*/  IMAD.U32 R10, RZ, RZ, UR8 ;  /* 0x00000008ff0a7e24 */ /* 0x008fe2000f8e00ff */
[----:B------:R-:W-:-:S02]  /*05c0*/  SEL R108, R108, 0xfffffff0, !P2 ;  /* 0xfffffff06c6c7807 */ /* 0x000fc40005000000 */
[----:B------:R-:W-:Y:S02]  /*05d0*/  LEA R221, R8, UR5, 0x1 ;  /* 0x0000000508dd7c11 */ /* 0x000fe4000f8e08ff */
[----:B------:R-:W-:Y:S02]  /*05e0*/  LEA R155, R155, UR5, 0x1 ;  /* 0x000000059b9b7c11 */ /* 0x000fe4000f8e08ff */
[----:B------:R-:W-:Y:S02]  /*05f0*/  LEA R149, R149, UR4, 0x1 ;  /* 0x0000000495957c11 */ /* 0x000fe4000f8e08ff */
[----:B-1--4-:R-:W-:-:S07]  /*0600*/  LEA R2, R2, UR5, 0x1 ;  /* 0x0000000502027c11 */ /* 0x012fce000f8e08ff */
.L_x_88:
[----:B-1----:R-:W1:Y:S01]  /*0610*/  LDCU.64 UR8, c[0x0][0x478] ;  /* 0x00008f00ff0877ac */ /* 0x002e620008000a00 */
[----:B--2---:R-:W2:Y:S01]  /*0620*/  S2R R34, SR_CTAID.Y ;  /* 0x0000000000227919 */ /* 0x004ea20000002600 */
[----:B------:R-:W-:Y:S01]  /*0630*/  ISETP.NE.U32.AND P4, PT, RZ, UR6, PT ;  /* 0x00000006ff007c0c */ /* 0x000fe2000bf85070 */
[----:B------:R-:W3:Y:S01]  /*0640*/  LDC.U8 R16, c[0x0][0x532] ;  /* 0x00014c80ff107b82 */ /* 0x000ee20000000000 */
[----:B------:R-:W-:Y:S01]  /*0650*/  IMAD.MOV.U32 R249, RZ, RZ, RZ ;  /* 0x000000fffff97224 */ /* 0x000fe200078e00ff */
[----:B------:R-:W-:Y:S01]  /*0660*/  ISETP.NE.U32.AND P5, PT, RZ, UR12, PT ;  /* 0x0000000cff007c0c */ /* 0x000fe2000bfa5070 */
[----:B------:R-:W-:Y:S01]  /*0670*/  IMAD.MOV.U32 R3, RZ, RZ, -0x1 ;  /* 0xffffffffff037424 */ /* 0x000fe200078e00ff */
[----:B------:R-:W-:Y:S02]  /*0680*/  ISETP.NE.AND.EX P4, PT, RZ, UR7, PT, P4 ;  /* 0x00000007ff007c0c */ /* 0x000fe4000bf85340 */
[----:B------:R-:W-:Y:S02]  /*0690*/  ISETP.NE.U32.AND P3, PT, RZ, UR12, PT ;  /* 0x0000000cff007c0c */ /* 0x000fe4000bf65070 */
[----:B------:R-:W4:Y:S01]  /*06a0*/  LDC.64 R6, c[0x0][0x468] ;  /* 0x00011a00ff067b82 */ /* 0x000f220000000a00 */
[----:B------:R-:W-:-:S02]  /*06b0*/  ISETP.NE.AND.EX P5, PT, RZ, UR13, PT, P5 ;  /* 0x0000000dff007c0c */ /* 0x000fc4000bfa5350 */
[----:B------:R-:W-:Y:S02]  /*06c0*/  ISETP.NE.AND.EX P3, PT, RZ, UR13, PT, P3 ;  /* 0x0000000dff007c0c */ /* 0x000fe4000bf65330 */
[----:B-1----:R-:W-:-:S03]  /*06d0*/  ISETP.NE.U32.AND P0, PT, RZ, UR8, PT ;  /* 0x00000008ff007c0c */ /* 0x002fc6000bf05070 */
[----:B------:R-:W1:Y:S01]  /*06e0*/  LDC.64 R12, c[0x0][0x460] ;  /* 0x00011800ff0c7b82 */ /* 0x000e620000000a00 */
[----:B------:R-:W-:Y:S01]  /*06f0*/  ISETP.NE.AND.EX P0, PT, RZ, UR9, PT, P0 ;  /* 0x00000009ff007c0c */ /* 0x000fe2000bf05300 */
[----:B--2---:R-:W-:Y:S01]  /*0700*/  IMAD.SHL.U32 R14, R34, 0x4, RZ ;  /* 0x00000004220e7824 */ /* 0x004fe200078e00ff */
[----:B------:R-:W-:-:S11]  /*0710*/  SHF.R.U32.HI R15, RZ, 0x1e, R34 ;  /* 0x0000001eff0f7819 */ /* 0x000fd60000011622 */
[----:B------:R-:W-:Y:S01]  /*0720*/  VOTEU.ANY UP0, P0 ;  /* 0x0000000000ff7886 */ /* 0x000fe20000000100 */
[----:B------:R-:W-:Y:S02]  /*0730*/  PLOP3.LUT P0, PT, PT, PT, UP0, 0x80, 0x8 ;  /* 0x000000000008781c */ /* 0x000fe40003f0f008 */
[----:B------:R-:W-:-:S04]  /*0740*/  @P4 IADD3 R8, P2, PT, R14, UR6, RZ ;  /* 0x000000060e084c10 */ /* 0x000fc8000ff5e0ff */
[----:B------:R-:W-:Y:S01]  /*0750*/  @P4 IADD3.X R9, PT, PT, R15, UR7, RZ, P2, !PT ;  /* 0x000000070f094c10 */ /* 0x000fe200097fe4ff */
[----:B-1----:R-:W-:Y:S01]  /*0760*/  IMAD.WIDE.U32 R12, R34, 0x4, R12 ;  /* 0x00000004220c7825 */ /* 0x002fe200078e000c */
[----:B----4-:R-:W-:-:S03]  /*0770*/  ISETP.EQ.U32.AND P2, PT, R6, RZ, PT ;  /* 0x000000ff0600720c */ /* 0x010fc60003f42070 */
[----:B-----5:R1:W5:Y:S02]  /*0780*/  @P4 LDG.E R249, desc[UR28][R8.64] ;  /* 0x0000001c08f94981 */ /* 0x020364000c1e1900 */
[----:B------:R-:W-:Y:S02]  /*0790*/  @P0 IADD3 R4, P1, PT, R14, UR8, RZ ;  /* 0x000000080e040c10 */ /* 0x000fe4000ff3e0ff */
[----:B---3--:R-:W-:Y:S01]  /*07a0*/  ISETP.NE.AND P4, PT, R16, RZ, PT ;  /* 0x000000ff1000720c */ /* 0x008fe20003f85270 */
[----:B------:R-:W5:Y:S01]  /*07b0*/  @P5 LDG.E R3, desc[UR28][R12.64] ;  /* 0x0000001c0c035981 */ /* 0x000f62000c1e1900 */
[----:B------:R-:W-:Y:S02]  /*07c0*/  @P0 IADD3.X R5, PT, PT, R15, UR9, RZ, P1, !PT ;  /* 0x000000090f050c10 */ /* 0x000fe40008ffe4ff */
[----:B------:R-:W-:-:S03]  /*07d0*/  ISETP.EQ.OR.EX P2, PT, R7, RZ, !P4, P2 ;  /* 0x000000ff0700720c */ /* 0x000fc60006742720 */
[----:B------:R2:W5:Y:S01]  /*07e0*/  @P0 LDG.E R11, desc[UR28][R4.64] ;  /* 0x0000001c040b0981 */ /* 0x000562000c1e1900 */
[----:B------:R-:W-:Y:S01]  /*07f0*/  IMAD.MOV.U32 R250, RZ, RZ, -0x1 ;  /* 0xfffffffffffa7424 */ /* 0x000fe200078e00ff */
[----:B-1----:R-:W1:Y:S02]  /*0800*/  @!P0 LDC.64 R8, c[0x0][0x488] ;  /* 0x00012200ff088b82 */ /* 0x002e640000000a00 */
[----:B------:R3:W5:Y:S01]  /*0810*/  @P3 LDG.E R12, desc[UR28][R12.64+0x4] ;  /* 0x0000041c0c0c3981 */ /* 0x000762000c1e1900 */
[----:B--2---:R-:W-:-:S05]  /*0820*/  IADD3 R4, P1, PT, R14, R6, RZ ;  /* 0x000000060e047210 */ /* 0x004fca0007f3e0ff */
[----:B------:R-:W-:-:S05]  /*0830*/  IMAD.X R5, R15, 0x1, R7, P1 ;  /* 0x000000010f057824 */ /* 0x000fca00008e0607 */
[----:B------:R2:W5:Y:S01]  /*0840*/  @!P2 LDG.E R250, desc[UR28][R4.64] ;  /* 0x0000001c04faa981 */ /* 0x000562000c1e1900 */
[----:B------:R-:W-:Y:S01]  /*0850*/  ISETP.NE.U32.AND P2, PT, R6, RZ, PT ;  /* 0x000000ff0600720c */ /* 0x000fe20003f45070 */
[----:B---3--:R-:W3:Y:S03]  /*0860*/  @!P0 LDC R13, c[0x0][0x43c] ;  /* 0x00010f00ff0d8b82 */ /* 0x008ee60000000800 */
[----:B------:R-:W-:Y:S02]  /*0870*/  ISETP.NE.AND.EX P2, PT, R7, RZ, PT, P2 ;  /* 0x000000ff0700720c */ /* 0x000fe40003f45320 */
[----:B-1----:R-:W-:-:S04]  /*0880*/  @!P0 ISETP.NE.U32.AND P1, PT, R8, RZ, PT ;  /* 0x000000ff0800820c */ /* 0x002fc80003f25070 */
[----:B------:R-:W-:-:S04]  /*0890*/  @!P0 ISETP.NE.AND.EX P1, PT, R9, RZ, PT, P1 ;  /* 0x000000ff0900820c */ /* 0x000fc80003f25310 */
[----:B---3--:R-:W-:-:S03]  /*08a0*/  @!P0 SEL R6, R13, RZ, P1 ;  /* 0x000000ff0d068207 */ /* 0x008fc60000800000 */
[----:B--2---:R-:W-:Y:S06]  /*08b0*/  @!P2 BRA `(.L_x_33) ;  /* 0x00000000000ca947 */ /* 0x004fec0003800000 */
[----:B------:R-:W2:Y:S02]  /*08c0*/  @P4 LDG.E R10, desc[UR28][R4.64+0x4] ;  /* 0x0000041c040a4981 */ /* 0x000ea4000c1e1900 */
[----:B--2--5:R-:W-:-:S06]  /*08d0*/  @P4 IADD3 R10, PT, PT, R10, -R250, RZ ;  /* 0x800000fa0a0a4210 */ /* 0x024fcc0007ffe0ff */
[----:B------:R1:W5:Y:S02]  /*08e0*/  @!P4 LDG.E R10, desc[UR28][R4.64] ;  /* 0x0000001c040ac981 */ /* 0x000364000c1e1900 */
.L_x_33:
[--C-:B-1---5:R-:W-:Y:S01]  /*08f0*/  @!P0 IADD3 R4, PT, PT, R6, R10, -R249.reuse ;  /* 0x0000000a06048210 */ /* 0x122fe20007ffe8f9 */
[----:B------:R-:W-:Y:S01]  /*0900*/  @P0 IMAD.IADD R5, R11, 0x1, -R249 ;  /* 0x000000010b050824 */ /* 0x000fe200078e0af9 */
[----:B------:R-:W1:Y:S01]  /*0910*/  @!P3 LDC R25, c[0x0][0x434] ;  /* 0x00010d00ff19bb82 */ /* 0x000e620000000800 */
[----:B------:R-:W-:Y:S01]  /*0920*/  USHF.L.U32 UR31, UR26, 0x7, URZ ;  /* 0x000000071a1f7899 */ /* 0x000fe200080006ff */
[----:B------:R-:W-:Y:S02]  /*0930*/  @!P0 R2UR UR4, R4 ;  /* 0x00000000040482ca */ /* 0x000fe400000e0000 */
[----:B------:R-:W-:-:S11]  /*0940*/  @P0 R2UR UR34, R5 ;  /* 0x00000000052202ca */ /* 0x000fd600000e0000 */
[----:B------:R-:W-:Y:S02]  /*0950*/  @!UP0 UMOV UR34, UR4 ;  /* 0x0000000400228c82 */ /* 0x000fe40008000000 */
[----:B------:R-:W-:Y:S01]  /*0960*/  UISETP.GT.AND UP0, UPT, UR34, UR31, UPT ;  /* 0x0000001f2200728c */ /* 0x000fe2000bf04270 */
[----:B------:R-:W-:-:S08]  /*0970*/  @P3 IMAD.IADD R25, R12, 0x1, -R3 ;  /* 0x000000010c193824 */ /* 0x000fd000078e0a03 */
[----:B-1----:R-:W-:Y:S05]  /*0980*/  BRA.U !UP0, `(.L_x_34) ;  /* 0x0000006d086c7547 */ /* 0x002fea000b800000 */
[----:B------:R-:W-:Y:S01]  /*0990*/  ISETP.NE.AND P3, PT, R3, -0x1, PT ;  /* 0xffffffff0300780c */ /* 0x000fe20003f65270 */
[----:B------:R-:W-:Y:S01]  /*09a0*/  VIADD R4, R25, 0x7f ;  /* 0x0000007f19047836 */ /* 0x000fe20000000000 */
[----:B------:R-:W-:-:S04]  /*09b0*/  ISETP.NE.AND P2, PT, R250, -0x1, PT ;  /* 0xfffffffffa00780c */ /* 0x000fc80003f45270 */
[----:B------:R-:W-:-:S04]  /*09c0*/  SHF.R.S32.HI R5, RZ, 0x1f, R4 ;  /* 0x0000001fff057819 */ /* 0x000fc80000011404 */
[----:B------:R-:W-:-:S03]  /*09d0*/  LEA.HI R4, R5, R4, RZ, 0x7 ;  /* 0x0000000405047211 */ /* 0x000fc600078f38ff */
[----:B------:R-:W1:Y:S01]  /*09e0*/  @!P3 LDC.64 R8, c[0x0][0x398] ;  /* 0x0000e600ff08bb82 */ /* 0x000e620000000a00 */
[----:B------:R-:W-:-:S04]  /*09f0*/  SHF.R.S32.HI R17, RZ, 0x7, R4 ;  /* 0x00000007ff117819 */ /* 0x000fc80000011404 */
[----:B------:R-:W-:-:S03]  /*0a00*/  LEA R15, R17, 0xffffff80, 0x7 ;  /* 0xffffff80110f7811 */ /* 0x000fc600078e38ff */
[----:B------:R-:W2:Y:S01]  /*0a10*/  @P3 LDC.64 R10, c[0x0][0x3b0] ;  /* 0x0000ec00ff0a3b82 */ /* 0x000ea20000000a00 */
[----:B------:R-:W-:Y:S01]  /*0a20*/  SHF.R.S32.HI R24, RZ, 0x1f, R15 ;  /* 0x0000001fff187819 */ /* 0x000fe2000001140f */
[----:B-1----:R-:W-:-:S04]  /*0a30*/  @!P3 IMAD.WIDE.U32 R6, R34, R8, RZ ;  /* 0x000000082206b225 */ /* 0x002fc800078e00ff */
[----:B------:R-:W-:Y:S02]  /*0a40*/  @!P3 IMAD R29, R34, R9, R7 ;  /* 0x00000009221db224 */ /* 0x000fe400078e0207 */
[----:B------:R-:W-:Y:S02]  /*0a50*/  @!P3 IMAD.MOV.U32 R27, RZ, RZ, R6 ;  /* 0x000000ffff1bb224 */ /* 0x000fe400078e0006 */
[----:B--2---:R-:W-:-:S04]  /*0a60*/  @P3 IMAD.WIDE.U32 R4, R3, R10, RZ ;  /* 0x0000000a03043225 */ /* 0x004fc800078e00ff */
[----:B------:R-:W-:Y:S02]  /*0a70*/  @P3 IMAD R29, R3, R11, R5 ;  /* 0x0000000b031d3224 */ /* 0x000fe400078e0205 */
[----:B------:R-:W-:Y:S01]  /*0a80*/  @P3 IMAD.MOV.U32 R27, RZ, RZ, R4 ;  /* 0x000000ffff1b3224 */ /* 0x000fe200078e0004 */
[----:B------:R-:W-:Y:S06]  /*0a90*/  @P2 BRA `(.L_x_35) ;  /* 0x00000000002c2947 */ /* 0x000fec0003800000 */
        /* <DEDUP_REMOVED lines=11> */
.L_x_35:
[----:B------:R-:W1:Y:S01]  /*0b50*/  LDCU.64 UR18, c[0x0][0x3b8] ;  /* 0x00007700ff1277ac */ /* 0x000e620008000a00 */
[----:B------:R-:W-:-:S05]  /*0b60*/  IADD3 R4, PT, PT, R249, R250, RZ ;  /* 0x000000faf9047210 */ /* 0x000fca0007ffe0ff */
[C---:B-1----:R-:W-:Y:S02]  /*0b70*/  IMAD R6, R4.reuse, UR19, RZ ;  /* 0x0000001304067c24 */ /* 0x042fe4000f8e02ff */
[----:B------:R-:W-:-:S05]  /*0b80*/  IMAD.WIDE.U32 R4, R4, UR18, RZ ;  /* 0x0000001204047c25 */ /* 0x000fca000f8e00ff */
[----:B------:R-:W-:Y:S02]  /*0b90*/  IADD3 R32, PT, PT, R5, R6, RZ ;  /* 0x0000000605207210 */ /* 0x000fe40007ffe0ff */
[----:B------:R-:W-:-:S07]  /*0ba0*/  MOV R31, R4 ;  /* 0x00000004001f7202 */ /* 0x000fce0000000f00 */
.L_x_36:
[----:B------:R-:W1:Y:S01]  /*0bb0*/  LDC R8, c[0x0][0x3e8] ;  /* 0x0000fa00ff087b82 */ /* 0x000e620000000800 */
[----:B------:R-:W2:Y:S01]  /*0bc0*/  S2R R35, SR_CTAID.Z ;  /* 0x0000000000237919 */ /* 0x000ea20000002700 */
[----:B------:R-:W-:Y:S01]  /*0bd0*/  USHF.R.S32.HI UR4, URZ, 0x1f, UR31 ;  /* 0x0000001fff047899 */ /* 0x000fe2000801141f */
[----:B-1----:R-:W-:-:S04]  /*0be0*/  IABS R7, R8 ;  /* 0x0000000800077213 */ /* 0x002fc80000000000 */
[----:B------:R-:W1:Y:S01]  /*0bf0*/  I2F.RP R4, R7 ;  /* 0x0000000700047306 */ /* 0x000e620000209400 */
[----:B--2---:R-:W-:-:S07]  /*0c00*/  IABS R9, R35 ;  /* 0x0000002300097213 */ /* 0x004fce0000000000 */
[----:B-1----:R-:W1:Y:S02]  /*0c10*/  MUFU.RCP R4, R4 ;  /* 0x0000000400047308 */ /* 0x002e640000001000 */
[----:B-1----:R-:W-:-:S06]  /*0c20*/  VIADD R4, R4, 0xffffffe ;  /* 0x0ffffffe04047836 */ /* 0x002fcc0000000000 */
[----:B------:R-:W1:Y:S02]  /*0c30*/  F2I.FTZ.U32.TRUNC.NTZ R5, R4 ;  /* 0x0000000400057305 */ /* 0x000e64000021f000 */
[----:B-1----:R-:W-:-:S04]  /*0c40*/  IMAD.MOV R4, RZ, RZ, -R5 ;  /* 0x000000ffff047224 */ /* 0x002fc800078e0a05 */
[----:B------:R-:W-:Y:S01]  /*0c50*/  IMAD R6, R4, R7, RZ ;  /* 0x0000000704067224 */ /* 0x000fe200078e02ff */
[----:B------:R-:W-:-:S05]  /*0c60*/  MOV R4, RZ ;  /* 0x000000ff00047202 */ /* 0x000fca0000000f00 */
[----:B------:R-:W-:-:S04]  /*0c70*/  IMAD.HI.U32 R4, R5, R6, R4 ;  /* 0x0000000605047227 */ /* 0x000fc800078e0004 */
[----:B------:R-:W-:-:S04]  /*0c80*/  IMAD.MOV.U32 R6, RZ, RZ, R9 ;  /* 0x000000ffff067224 */ /* 0x000fc800078e0009 */
[----:B------:R-:W-:-:S04]  /*0c90*/  IMAD.HI.U32 R4, R4, R6, RZ ;  /* 0x0000000604047227 */ /* 0x000fc800078e00ff */
[----:B------:R-:W-:-:S04]  /*0ca0*/  IMAD.MOV R5, RZ, RZ, -R4 ;  /* 0x000000ffff057224 */ /* 0x000fc800078e0a04 */
[----:B------:R-:W-:-:S05]  /*0cb0*/  IMAD R5, R7, R5, R6 ;  /* 0x0000000507057224 */ /* 0x000fca00078e0206 */
[----:B------:R-:W-:-:S13]  /*0cc0*/  ISETP.GT.U32.AND P1, PT, R7, R5, PT ;  /* 0x000000050700720c */ /* 0x000fda0003f24070 */
[-C--:B------:R-:W-:Y:S01]  /*0cd0*/  @!P1 IADD3 R5, PT, PT, R5, -R7.reuse, RZ ;  /* 0x8000000705059210 */ /* 0x080fe20007ffe0ff */
[----:B------:R-:W-:Y:S01]  /*0ce0*/  @!P1 VIADD R4, R4, 0x1 ;  /* 0x0000000104049836 */ /* 0x000fe20000000000 */
[----:B------:R-:W-:Y:S02]  /*0cf0*/  ISETP.NE.AND P1, PT, R8, RZ, PT ;  /* 0x000000ff0800720c */ /* 0x000fe40003f25270 */
[----:B------:R-:W-:Y:S02]  /*0d00*/  ISETP.GE.U32.AND P4, PT, R5, R7, PT ;  /* 0x000000070500720c */ /* 0x000fe40003f86070 */
[----:B------:R-:W-:-:S04]  /*0d10*/  LOP3.LUT R5, R35, R8, RZ, 0x3c, !PT ;  /* 0x0000000823057212 */ /* 0x000fc800078e3cff */
[----:B------:R-:W-:-:S07]  /*0d20*/  ISETP.GE.AND P0, PT, R5, RZ, PT ;  /* 0x000000ff0500720c */ /* 0x000fce0003f06270 */
[----:B------:R-:W-:-:S05]  /*0d30*/  @P4 IADD3 R4, PT, PT, R4, 0x1, RZ ;  /* 0x0000000104044810 */ /* 0x000fca0007ffe0ff */
[----:B------:R-:W-:-:S05]  /*0d40*/  IMAD.MOV.U32 R16, RZ, RZ, R4 ;  /* 0x000000ffff107224 */ /* 0x000fca00078e0004 */
[----:B------:R-:W-:Y:S02]  /*0d50*/  @!P0 IADD3 R16, PT, PT, -R16, RZ, RZ ;  /* 0x000000ff10108210 */ /* 0x000fe40007ffe1ff */
[----:B------:R-:W-:-:S04]  /*0d60*/  @!P1 LOP3.LUT R16, RZ, R8, RZ, 0x33, !PT ;  /* 0x00000008ff109212 */ /* 0x000fc800078e33ff */
[----:B------:R-:W-:Y:S01]  /*0d70*/  SHF.R.S32.HI R30, RZ, 0x1f, R16 ;  /* 0x0000001fff1e7819 */ /* 0x000fe20000011410 */
        /* <DEDUP_REMOVED lines=12> */
.L_x_37:
[----:B------:R-:W1:Y:S01]  /*0e40*/  LDCU.64 UR16, c[0x0][0x3c0] ;  /* 0x00007800ff1077ac */ /* 0x000e620008000a00 */
[----:B------:R-:W-:-:S05]  /*0e50*/  IADD3 R4, PT, PT, R249, R250, RZ ;  /* 0x000000faf9047210 */ /* 0x000fca0007ffe0ff */
[C---:B-1----:R-:W-:Y:S02]  /*0e60*/  IMAD R6, R4.reuse, UR17, RZ ;  /* 0x0000001104067c24 */ /* 0x042fe4000f8e02ff */
[----:B------:R-:W-:-:S05]  /*0e70*/  IMAD.WIDE.U32 R4, R4, UR16, RZ ;  /* 0x0000001004047c25 */ /* 0x000fca000f8e00ff */
[----:B------:R-:W-:Y:S02]  /*0e80*/  IADD3 R28, PT, PT, R5, R6, RZ ;  /* 0x00000006051c7210 */ /* 0x000fe40007ffe0ff */
[----:B------:R-:W-:-:S07]  /*0e90*/  MOV R26, R4 ;  /* 0x00000004001a7202 */ /* 0x000fce0000000f00 */
.L_x_38:
[----:B------:R-:W1:Y:S01]  /*0ea0*/  @!P3 LDC.64 R4, c[0x0][0x588] ;  /* 0x00016200ff04bb82 */ /* 0x000e620000000a00 */
[----:B------:R-:W2:Y:S07]  /*0eb0*/  LDCU UR15, c[0x0][0x44c] ;  /* 0x00008980ff0f77ac */ /* 0x000eae0008000800 */
[----:B------:R-:W3:Y:S08]  /*0ec0*/  @P3 LDC.64 R8, c[0x0][0x590] ;  /* 0x00016400ff083b82 */ /* 0x000ef00000000a00 */
[----:B------:R-:W2:Y:S01]  /*0ed0*/  LDC R33, c[0x0][0x3e0] ;  /* 0x0000f800ff217b82 */ /* 0x000ea20000000800 */
[----:B-1----:R-:W-:-:S04]  /*0ee0*/  @!P3 IMAD.WIDE.U32 R6, R34, R4, RZ ;  /* 0x000000042206b225 */ /* 0x002fc800078e00ff */
[----:B------:R-:W-:Y:S01]  /*0ef0*/  @!P3 IMAD R14, R34, R5, R7 ;  /* 0x00000005220eb224 */ /* 0x000fe200078e0207 */
[----:B------:R-:W-:Y:S01]  /*0f00*/  @!P3 MOV R12, R6 ;  /* 0x00000006000cb202 */ /* 0x000fe20000000f00 */
[----:B---3--:R-:W-:-:S04]  /*0f10*/  @P3 IMAD.WIDE.U32 R4, R3, R8, RZ ;  /* 0x0000000803043225 */ /* 0x008fc800078e00ff */
[----:B------:R-:W-:Y:S01]  /*0f20*/  @P3 IMAD R14, R3, R9, R5 ;  /* 0x00000009030e3224 */ /* 0x000fe200078e0205 */
[----:B------:R-:W-:Y:S01]  /*0f30*/  @P3 MOV R12, R4 ;  /* 0x00000004000c3202 */ /* 0x000fe20000000f00 */
[----:B--2---:R-:W-:Y:S01]  /*0f40*/  IMAD.WIDE R18, R33, UR15, RZ ;  /* 0x0000000f21127c25 */ /* 0x004fe2000f8e02ff */
[----:B------:R-:W-:Y:S06]  /*0f50*/  @P3 BRA `(.L_x_39) ;  /* 0x0000000000443947 */ /* 0x000fec0003800000 */
[----:B------:R-:W1:Y:S01]  /*0f60*/  LDCU UR8, c[0x0][0x444] ;  /* 0x00008880ff0877ac */ /* 0x000e620008000800 */
[----:B------:R-:W-:Y:S01]  /*0f70*/  SHF.R.S32.HI R7, RZ, 0x1f, R33 ;  /* 0x0000001fff077819 */ /* 0x000fe20000011421 */
[----:B-1----:R-:W-:Y:S01]  /*0f80*/  USHF.R.S32.HI UR9, URZ, 0x1f, UR8 ;  /* 0x0000001fff097899 */ /* 0x002fe20008011408 */
[----:B------:R-:W-:Y:S01]  /*0f90*/  IMAD.WIDE.U32 R8, R34, UR8, RZ ;  /* 0x0000000822087c25 */ /* 0x000fe2000f8e00ff */
[----:B------:R-:W-:-:S04]  /*0fa0*/  USHF.R.S32.HI UR8, URZ, 0x1f, UR15 ;  /* 0x0000001fff087899 */ /* 0x000fc8000801140f */
[----:B------:R-:W-:-:S05]  /*0fb0*/  IMAD R4, R34, UR9, RZ ;  /* 0x0000000922047c24 */ /* 0x000fca000f8e02ff */
[----:B------:R-:W-:-:S05]  /*0fc0*/  IADD3 R4, PT, PT, R9, R4, RZ ;  /* 0x0000000409047210 */ /* 0x000fca0007ffe0ff */
[-C--:B------:R-:W-:Y:S02]  /*0fd0*/  IMAD R6, R4, R33.reuse, RZ ;  /* 0x0000002104067224 */ /* 0x080fe400078e02ff */
[----:B------:R-:W-:-:S04]  /*0fe0*/  IMAD.WIDE.U32 R4, R8, R33, RZ ;  /* 0x0000002108047225 */ /* 0x000fc800078e00ff */
[----:B------:R-:W-:-:S05]  /*0ff0*/  IMAD R6, R7, R8, R6 ;  /* 0x0000000807067224 */ /* 0x000fca00078e0206 */
[----:B------:R-:W-:-:S05]  /*1000*/  IADD3 R6, PT, PT, R5, R6, RZ ;  /* 0x0000000605067210 */ /* 0x000fca0007ffe0ff */
[----:B------:R-:W-:Y:S02]  /*1010*/  IMAD R5, R6, UR15, RZ ;  /* 0x0000000f06057c24 */ /* 0x000fe4000f8e02ff */
[----:B------:R-:W-:-:S04]  /*1020*/  IMAD.WIDE.U32 R6, R4, UR15, RZ ;  /* 0x0000000f04067c25 */ /* 0x000fc8000f8e00ff */
[----:B------:R-:W-:Y:S01]  /*1030*/  IMAD R4, R4, UR8, R5 ;  /* 0x0000000804047c24 */ /* 0x000fe2000f8e0205 */
[----:B------:R-:W-:-:S04]  /*1040*/  MOV R10, R6 ;  /* 0x00000006000a7202 */ /* 0x000fc80000000f00 */
[----:B------:R-:W-:Y:S01]  /*1050*/  IADD3 R11, PT, PT, R7, R4, RZ ;  /* 0x00000004070b7210 */ /* 0x000fe20007ffe0ff */
[----:B------:R-:W-:Y:S06]  /*1060*/  BRA `(.L_x_40) ;  /* 0x0000000000107947 */ /* 0x000fec0003800000 */
.L_x_39:
[-C--:B------:R-:W-:Y:S02]  /*1070*/  IMAD R6, R19, R3.reuse, RZ ;  /* 0x0000000313067224 */ /* 0x080fe400078e02ff */
[----:B------:R-:W-:-:S05]  /*1080*/  IMAD.WIDE.U32 R4, R18, R3, RZ ;  /* 0x0000000312047225 */ /* 0x000fca00078e00ff */
[----:B------:R-:W-:Y:S02]  /*1090*/  IADD3 R11, PT, PT, R5, R6, RZ ;  /* 0x00000006050b7210 */ /* 0x000fe40007ffe0ff */
[----:B------:R-:W-:-:S07]  /*10a0*/  MOV R10, R4 ;  /* 0x00000004000a7202 */ /* 0x000fce0000000f00 */
.L_x_40:
[----:B------:R-:W1:Y:S01]  /*10b0*/  LDCU.U8 UR8, c[0x0][0x548] ;  /* 0x0000a900ff0877ac */ /* 0x000e620008000000 */
[----:B------:R-:W-:Y:S01]  /*10c0*/  SHF.L.U32 R6, R34, 0x7, RZ ;  /* 0x0000000722067819 */ /* 0x000fe200000006ff */
[----:B------:R-:W-:Y:S01]  /*10d0*/  IMAD R22, R35, UR15, RZ ;  /* 0x0000000f23167c24 */ /* 0x000fe2000f8e02ff */
[----:B------:R-:W2:Y:S02]  /*10e0*/  LDCU.U8 UR14, c[0x0][0x5f0] ;  /* 0x0000be00ff0e77ac */ /* 0x000ea40008000000 */
[----:B------:R-:W-:-:S04]  /*10f0*/  SEL R4, R6, RZ, P5 ;  /* 0x000000ff06047207 */ /* 0x000fc80002800000 */
[----:B------:R-:W-:-:S04]  /*1100*/  IADD3 R4, P0, PT, R15, R4, RZ ;  /* 0x000000040f047210 */ /* 0x000fc80007f1e0ff */
[----:B------:R-:W-:Y:S01]  /*1110*/  IADD3.X R5, PT, PT, RZ, R24, RZ, P0, !PT ;  /* 0x00000018ff057210 */ /* 0x000fe200007fe4ff */
[----:B------:R-:W-:Y:S01]  /*1120*/  IMAD.WIDE.U32 R8, R4, R18, RZ ;  /* 0x0000001204087225 */ /* 0x000fe200078e00ff */
[----:B-1----:R-:W-:-:S03]  /*1130*/  UISETP.NE.AND UP0, UPT, UR8, URZ, UPT ;  /* 0x000000ff0800728c */ /* 0x002fc6000bf05270 */
[----:B------:R-:W-:-:S04]  /*1140*/  IMAD R5, R5, R18, RZ ;  /* 0x0000001205057224 */ /* 0x000fc800078e02ff */
[----:B------:R-:W-:-:S05]  /*1150*/  IMAD R4, R19, R4, R5 ;  /* 0x0000000413047224 */ /* 0x000fca00078e0205 */
[----:B------:R-:W-:Y:S01]  /*1160*/  IADD3 R5, PT, PT, R9, R4, RZ ;  /* 0x0000000409057210 */ /* 0x000fe20007ffe0ff */
[----:B--2---:R-:W-:Y:S06]  /*1170*/  BRA.U !UP0, `(.L_x_41) ;  /* 0x00000001081c7547 */ /* 0x004fec000b800000 */
[----:B------:R-:W1:Y:S01]  /*1180*/  LDC R4, c[0x0][0x434] ;  /* 0x00010d00ff047b82 */ /* 0x000e620000000800 */
[----:B------:R-:W-:-:S07]  /*1190*/  ISETP.NE.AND P0, PT, R3, -0x1, PT ;  /* 0xffffffff0300780c */ /* 0x000fce0003f05270 */
[----:B------:R-:W2:Y:S01]  /*11a0*/  LDC R23, c[0x0][0x454] ;  /* 0x00011500ff177b82 */ /* 0x000ea20000000800 */
[----:B-1----:R-:W-:-:S05]  /*11b0*/  IMAD R4, R34, R4, RZ ;  /* 0x0000000422047224 */ /* 0x002fca00078e02ff */
[----:B------:R-:W-:-:S05]  /*11c0*/  SEL R4, R4, R3, !P0 ;  /* 0x0000000304047207 */ /* 0x000fca0004000000 */
[----:B--2---:R-:W-:Y:S01]  /*11d0*/  IMAD R23, R35, R23, R4 ;  /* 0x0000001723177224 */ /* 0x004fe200078e0204 */
[----:B------:R-:W-:Y:S05]  /*11e0*/  BRA `(.L_x_42) ;  /* 0x00000000000c7947 */ /* 0x000fea0003800000 */
.L_x_41:
[----:B------:R-:W1:Y:S01]  /*11f0*/  LDC R23, c[0x0][0x434] ;  /* 0x00010d00ff177b82 */ /* 0x000e620000000800 */
[----:B------:R-:W-:-:S04]  /*1200*/  IMAD R4, R34, R33, R35 ;  /* 0x0000002122047224 */ /* 0x000fc800078e0223 */
[----:B-1----:R-:W-:-:S03]  /*1210*/  IMAD R23, R4, R23, RZ ;  /* 0x0000001704177224 */ /* 0x002fc600078e02ff */
.L_x_42:
[----:B------:R-:W-:-:S04]  /*1220*/  IADD3 R17, PT, PT, R17, -0x1, RZ ;  /* 0xffffffff11117810 */ /* 0x000fc80007ffe0ff */
[----:B------:R-:W-:Y:S01]  /*1230*/  MOV R214, R17 ;  /* 0x0000001100d67202 */ /* 0x000fe20000000f00 */
[----:B------:R-:W-:Y:S05]  /*1240*/  BRA.U !UP0, `(.L_x_43) ;  /* 0x0000000108247547 */ /* 0x000fea000b800000 */
[----:B------:R-:W1:Y:S01]  /*1250*/  LDC R4, c[0x0][0x444] ;  /* 0x00011100ff047b82 */ /* 0x000e620000000800 */
[----:B------:R-:W-:-:S07]  /*1260*/  ISETP.NE.AND P0, PT, R3, -0x1, PT ;  /* 0xffffffff0300780c */ /* 0x000fce0003f05270 */
[----:B------:R-:W2:Y:S08]  /*1270*/  LDC R7, c[0x0][0x430] ;  /* 0x00010c00ff077b82 */ /* 0x000eb00000000800 */
[----:B------:R-:W2:Y:S01]  /*1280*/  LDC R21, c[0x0][0x454] ;  /* 0x00011500ff157b82 */ /* 0x000ea20000000800 */
[----:B-1----:R-:W-:-:S05]  /*1290*/  @!P0 IMAD R3, R34, R4, RZ ;  /* 0x0000000422038224 */ /* 0x002fca00078e02ff */
[----:B------:R-:W-:Y:S02]  /*12a0*/  IADD3 R3, PT, PT, R6, R3, RZ ;  /* 0x0000000306037210 */ /* 0x000fe40007ffe0ff */
[----:B--2---:R-:W-:-:S05]  /*12b0*/  LEA R21, R7, R21, 0x7 ;  /* 0x0000001507157211 */ /* 0x004fca00078e38ff */
[----:B------:R-:W-:Y:S01]  /*12c0*/  IMAD R21, R21, R35, R3 ;  /* 0x0000002315157224 */ /* 0x000fe200078e0203 */
[----:B------:R-:W-:Y:S06]  /*12d0*/  BRA `(.L_x_44) ;  /* 0x00000000000c7947 */ /* 0x000fec0003800000 */
.L_x_43:
[----:B------:R-:W1:Y:S01]  /*12e0*/  LDC R3, c[0x0][0x444] ;  /* 0x00011100ff037b82 */ /* 0x000e620000000800 */
[----:B------:R-:W-:-:S04]  /*12f0*/  IMAD R21, R34, R33, R35 ;  /* 0x0000002122157224 */ /* 0x000fc800078e0223 */
[----:B-1----:R-:W-:-:S07]  /*1300*/  IMAD R21, R21, R3, RZ ;  /* 0x0000000315157224 */ /* 0x002fce00078e02ff */
.L_x_44:
[----:B------:R-:W1:Y:S01]  /*1310*/  S2R R36, SR_TID.X ;  /* 0x0000000000247919 */ /* 0x000e620000002100 */
[----:B------:R-:W2:Y:S01]  /*1320*/  LDCU.128 UR8, c[0x0][0x590] ;  /* 0x0000b200ff0877ac */ /* 0x000ea20008000c00 */
[----:B------:R-:W3:Y:S01]  /*1330*/  LDC.64 R18, c[0x0][0x5f8] ;  /* 0x00017e00ff127b82 */ /* 0x000ee20000000a00 */
[----:B------:R-:W-:Y:S01]  /*1340*/  IMAD R33, R33, UR15, RZ ;  /* 0x0000000f21217c24 */ /* 0x000fe2000f8e02ff */
[----:B------:R-:W4:Y:S01]  /*1350*/  S2R R37, SR_TID.X ;  /* 0x0000000000257919 */ /* 0x000f220000002100 */
[----:B------:R-:W-:Y:S01]  /*1360*/  ISETP.NE.AND P4, PT, RZ, UR14, PT ;  /* 0x0000000eff007c0c */ /* 0x000fe2000bf85270 */
[----:B------:R-:W5:Y:S01]  /*1370*/  LDCU.64 UR14, c[0x0][0x3c8] ;  /* 0x00007900ff0e77ac */ /* 0x000f620008000a00 */
[----:B------:R-:W-:Y:S01]  /*1380*/  BSSY.RECONVERGENT B1, `(.L_x_34) ;  /* 0x000063b000017945 */ /* 0x000fe20003800200 */
[----:B------:R-:W5:Y:S02]  /*1390*/  LDCU.64 UR20, c[0x0][0x550] ;  /* 0x0000aa00ff1477ac */ /* 0x000f640008000a00 */
[----:B------:R-:W5:Y:S01]  /*13a0*/  LDC.64 R38, c[0x0][0x5e8] ;  /* 0x00017a00ff267b82 */ /* 0x000f620000000a00 */
[----:B------:R-:W5:Y:S01]  /*13b0*/  LDCU.64 UR22, c[0x0][0x380] ;  /* 0x00007000ff1677ac */ /* 0x000f620008000a00 */
[----:B--2---:R-:W-:-:S06]  /*13c0*/  IMAD R3, R24, UR8, RZ ;  /* 0x0000000818037c24 */ /* 0x004fcc000f8e02ff */
[----:B------:R-:W2:Y:S01]  /*13d0*/  LDC.64 R222, c[0x0][0x420] ;  /* 0x00010800ffde7b82 */ /* 0x000ea20000000a00 */
[----:B------:R-:W-:Y:S02]  /*13e0*/  IMAD R3, R15, UR9, R3 ;  /* 0x000000090f037c24 */ /* 0x000fe4000f8e0203 */
[----:B-1----:R-:W-:Y:S01]  /*13f0*/  IMAD.SHL.U32 R40, R36, 0x8, RZ ;  /* 0x0000000824287824 */ /* 0x002fe200078e00ff */
[----:B----4-:R-:W-:-:S04]  /*1400*/  LOP3.LUT R37, R37, 0x1f, RZ, 0xc0, !PT ;  /* 0x0000001f25257812 */ /* 0x010fc800078ec0ff */
[----:B------:R-:W-:-:S04]  /*1410*/  LOP3.LUT R4, R40, 0x18, RZ, 0xc0, !PT ;  /* 0x0000001828047812 */ /* 0x000fc800078ec0ff */
[----:B------:R-:W-:Y:S02]  /*1420*/  IADD3 R6, P0, PT, R4, R12, RZ ;  /* 0x0000000c04067210 */ /* 0x000fe40007f1e0ff */
[----:B------:R-:W1:Y:S03]  /*1430*/  LDC.64 R12, c[0x0][0x3b0] ;  /* 0x0000ec00ff0c7b82 */ /* 0x000e660000000a00 */
[----:B------:R-:W-:Y:S01]  /*1440*/  IMAD.X R7, RZ, RZ, R14, P0 ;  /* 0x000000ffff077224 */ /* 0x000fe200000e060e */
[--C-:B------:R-:W-:Y:S02]  /*1450*/  IADD3 R20, P1, P0, R8, R10, R22.reuse ;  /* 0x0000000a08147210 */ /* 0x100fe4000783e016 */
[----:B------:R-:W-:Y:S01]  /*1460*/  SHF.R.S32.HI R22, RZ, 0x1f, R22 ;  /* 0x0000001fff167819 */ /* 0x000fe20000011416 */
[----:B------:R-:W-:-:S03]  /*1470*/  IMAD.WIDE.U32 R6, R15, UR8, R6 ;  /* 0x000000080f067c25 */ /* 0x000fc6000f8e0006 */
[----:B------:R-:W-:Y:S01]  /*1480*/  IADD3.X R22, PT, PT, R5, R11, R22, P1, P0 ;  /* 0x0000000b05167210 */ /* 0x000fe20000fe0416 */
[----:B------:R-:W-:Y:S01]  /*1490*/  IMAD.IADD R7, R7, 0x1, R3 ;  /* 0x0000000107077824 */ /* 0x000fe200078e0203 */
[----:B------:R-:W-:Y:S01]  /*14a0*/  MOV R5, RZ ;  /* 0x000000ff00057202 */ /* 0x000fe20000000f00 */
[----:B---3--:R-:W-:Y:S01]  /*14b0*/  IMAD.WIDE.U32 R10, R18, UR25, RZ ;  /* 0x00000019120a7c25 */ /* 0x008fe2000f8e00ff */
[----:B------:R-:W-:-:S03]  /*14c0*/  SHF.R.U32.HI R3, RZ, 0x5, R36 ;  /* 0x00000005ff037819 */ /* 0x000fc60000011624 */
[----:B------:R-:W-:-:S04]  /*14d0*/  IMAD.WIDE.U32 R6, R35, UR10, R6 ;  /* 0x0000000a23067c25 */ /* 0x000fc8000f8e0006 */
[----:B------:R-:W-:Y:S02]  /*14e0*/  IMAD R3, R3, R33, R37 ;  /* 0x0000002103037224 */ /* 0x000fe400078e0225 */
[----:B------:R-:W-:Y:S01]  /*14f0*/  IMAD R7, R35, UR11, R7 ;  /* 0x0000000b23077c24 */ /* 0x000fe2000f8e0207 */
[----:B------:R-:W3:Y:S01]  /*1500*/  LDCU.64 UR10, c[0x0][0x570] ;  /* 0x0000ae00ff0a77ac */ /* 0x000ee20008000a00 */
[-C--:B-1----:R-:W-:Y:S02]  /*1510*/  IMAD R14, R24, R12.reuse, RZ ;  /* 0x0000000c180e7224 */ /* 0x082fe400078e02ff */
[----:B------:R-:W-:-:S04]  /*1520*/  IMAD.WIDE.U32 R8, R15, R12, R4 ;  /* 0x0000000c0f087225 */ /* 0x000fc800078e0004 */
[----:B------:R-:W-:Y:S01]  /*1530*/  IMAD R14, R15, R13, R14 ;  /* 0x0000000d0f0e7224 */ /* 0x000fe200078e020e */
[----:B------:R-:W-:Y:S01]  /*1540*/  SEL R15, R10, RZ, P4 ;  /* 0x000000ff0a0f7207 */ /* 0x000fe20002000000 */
[----:B------:R-:W-:Y:S01]  /*1550*/  IMAD R10, R19, UR25, R11 ;  /* 0x00000019130a7c24 */ /* 0x000fe2000f8e020b */
[----:B------:R-:W-:Y:S02]  /*1560*/  SHF.R.U32.HI R19, RZ, 0x2, R36 ;  /* 0x00000002ff137819 */ /* 0x000fe40000011624 */
[----:B------:R-:W-:Y:S02]  /*1570*/  IADD3 R8, P3, PT, R27, R8, RZ ;  /* 0x000000081b087210 */ /* 0x000fe40007f7e0ff */
[----:B------:R-:W-:Y:S01]  /*1580*/  IADD3 R15, P1, P0, R3, R20, R15 ;  /* 0x00000014030f7210 */ /* 0x000fe2000783e00f */
[----:B------:R-:W-:Y:S01]  /*1590*/  IMAD.WIDE.U32 R6, R19, UR8, R6 ;  /* 0x0000000813067c25 */ /* 0x000fe2000f8e0006 */
[----:B------:R-:W-:Y:S02]  /*15a0*/  SHF.R.S32.HI R11, RZ, 0x1f, R3 ;  /* 0x0000001fff0b7819 */ /* 0x000fe40000011403 */
[----:B------:R-:W-:Y:S01]  /*15b0*/  IADD3.X R9, PT, PT, R29, R9, R14, P3, !PT ;  /* 0x000000091d097210 */ /* 0x000fe20001ffe40e */
[----:B------:R-:W-:Y:S01]  /*15c0*/  IMAD R14, R19, UR9, R7 ;  /* 0x00000009130e7c24 */ /* 0x000fe2000f8e0207 */
[----:B------:R-:W-:Y:S01]  /*15d0*/  SEL R3, R10, RZ, P4 ;  /* 0x000000ff0a037207 */ /* 0x000fe20002000000 */
[----:B------:R-:W-:-:S02]  /*15e0*/  IMAD.SHL.U32 R10, R33, 0x80, RZ ;  /* 0x00000080210a7824 */ /* 0x000fc400078e00ff */
[----:B-----5:R-:W-:Y:S01]  /*15f0*/  IMAD.WIDE.U32 R8, R35, UR14, R8 ;  /* 0x0000000e23087c25 */ /* 0x020fe2000f8e0008 */
[----:B------:R-:W-:Y:S01]  /*1600*/  IADD3.X R11, PT, PT, R11, R22, R3, P1, P0 ;  /* 0x000000160b0b7210 */ /* 0x000fe20000fe0403 */
[----:B------:R-:W-:Y:S01]  /*1610*/  USHF.L.U64.HI UR14, UR8, 0x6, UR9 ;  /* 0x00000006080e7899 */ /* 0x000fe20008010209 */
[----:B------:R-:W-:Y:S01]  /*1620*/  LEA R228, P1, R6, UR20, 0x1 ;  /* 0x0000001406e47c11 */ /* 0x000fe2000f8208ff */
[----:B------:R-:W-:Y:S01]  /*1630*/  IMAD R9, R35, UR15, R9 ;  /* 0x0000000f23097c24 */ /* 0x000fe2000f8e0209 */
[----:B------:R-:W-:Y:S01]  /*1640*/  IADD3 R3, P0, PT, R10, R15, RZ ;  /* 0x0000000f0a037210 */ /* 0x000fe20007f1e0ff */
[----:B------:R-:W-:Y:S01]  /*1650*/  USHF.L.U32 UR15, UR8, 0x6, URZ ;  /* 0x00000006080f7899 */ /* 0x000fe200080006ff */
[----:B------:R-:W-:Y:S01]  /*1660*/  LEA.HI.X R226, R6, UR21, R14, 0x1, P1 ;  /* 0x0000001506e27c11 */ /* 0x000fe200088f0c0e */
[----:B------:R-:W-:Y:S01]  /*1670*/  IMAD.WIDE.U32 R8, R19, R12, R8 ;  /* 0x0000000c13087225 */ /* 0x000fe200078e0008 */
[----:B------:R-:W-:Y:S02]  /*1680*/  ISETP.GT.AND P1, PT, R25, RZ, PT ;  /* 0x000000ff1900720c */ /* 0x000fe40003f24270 */
[----:B------:R-:W-:Y:S01]  /*1690*/  LEA.HI.X.SX32 R11, R10, R11, 0x1, P0 ;  /* 0x0000000b0a0b7211 */ /* 0x000fe200000f0eff */
[----:B------:R-:W-:Y:S01]  /*16a0*/  IMAD R10, R17, 0x80, R21 ;  /* 0x00000080110a7824 */ /* 0x000fe200078e0215 */
[----:B---3--:R-:W-:Y:S01]  /*16b0*/  LEA R212, P0, R3, UR10, 0x2 ;  /* 0x0000000a03d47c11 */ /* 0x008fe2000f8010ff */
[C---:B------:R-:W-:Y:S01]  /*16c0*/  IMAD R7, R19.reuse, R13, R9 ;  /* 0x0000000d13077224 */ /* 0x040fe200078e0209 */
[----:B------:R-:W-:Y:S01]  /*16d0*/  LEA R227, P3, R8, UR22, 0x1 ;  /* 0x0000001608e37c11 */ /* 0x000fe2000f8608ff */
[----:B------:R-:W-:Y:S01]  /*16e0*/  VIADD R20, R19, 0x40 ;  /* 0x0000004013147836 */ /* 0x000fe20000000000 */
[----:B------:R-:W-:Y:S01]  /*16f0*/  LEA.HI.X R213, R3, UR11, R11, 0x2, P0 ;  /* 0x0000000b03d57c11 */ /* 0x000fe200080f140b */
[----:B------:R-:W-:Y:S01]  /*1700*/  IMAD.WIDE R10, R10, 0x4, R38 ;  /* 0x000000040a0a7825 */ /* 0x000fe200078e0226 */
[----:B------:R-:W-:-:S02]  /*1710*/  LEA R3, R17, R23, 0x7 ;  /* 0x0000001711037211 */ /* 0x000fc400078e38ff */
[----:B------:R-:W-:Y:S01]  /*1720*/  IADD3 R15, P0, PT, R19, 0x40, RZ ;  /* 0x00000040130f7810 */ /* 0x000fe20007f1e0ff */
[----:B------:R-:W-:Y:S01]  /*1730*/  IMAD.MOV.U32 R245, RZ, RZ, R10 ;  /* 0x000000fffff57224 */ /* 0x000fe200078e000a */
[----:B------:R-:W-:Y:S01]  /*1740*/  LEA.HI.X R225, R8, UR23, R7, 0x1, P3 ;  /* 0x0000001708e17c11 */ /* 0x000fe200098f0c07 */
[----:B------:R-:W-:Y:S01]  /*1750*/  IMAD.MOV.U32 R244, RZ, RZ, R11 ;  /* 0x000000fffff47224 */ /* 0x000fe200078e000b */
[C---:B------:R-:W-:Y:S01]  /*1760*/  SHF.L.U64.HI R14, R12.reuse, 0x6, R13 ;  /* 0x000000060c0e7819 */ /* 0x040fe2000001020d */
[----:B--2---:R-:W-:Y:S01]  /*1770*/  IMAD.WIDE R222, R3, 0x4, R222 ;  /* 0x0000000403de7825 */ /* 0x004fe200078e02de */
        /* <DEDUP_REMOVED lines=15> */
.L_x_46:
[----:B------:R-:W1:Y:S01]  /*1870*/  LDCU.64 UR14, c[0x0][0x5c0] ;  /* 0x0000b800ff0e77ac */ /* 0x000e620008000a00 */
[----:B------:R-:W-:-:S05]  /*1880*/  IADD3 R6, PT, PT, R249, R250, RZ ;  /* 0x000000faf9067210 */ /* 0x000fca0007ffe0ff */
[C---:B-1----:R-:W-:Y:S02]  /*1890*/  IMAD R3, R6.reuse, UR15, RZ ;  /* 0x0000000f06037c24 */ /* 0x042fe4000f8e02ff */
[----:B------:R-:W-:-:S05]  /*18a0*/  IMAD.WIDE.U32 R6, R6, UR14, RZ ;  /* 0x0000000e06067c25 */ /* 0x000fca000f8e00ff */
[----:B------:R-:W-:Y:S02]  /*18b0*/  IADD3 R9, PT, PT, R7, R3, RZ ;  /* 0x0000000307097210 */ /* 0x000fe40007ffe0ff */
[----:B------:R-:W-:Y:S02]  /*18c0*/  MOV R8, R6 ;  /* 0x0000000600087202 */ /* 0x000fe40000000f00 */
.L_x_47:
        /* <DEDUP_REMOVED lines=12> */
.L_x_48:
[----:B------:R-:W1:Y:S01]  /*1990*/  LDCU.64 UR10, c[0x0][0x5c8] ;  /* 0x0000b900ff0a77ac */ /* 0x000e620008000a00 */
[----:B------:R-:W-:-:S05]  /*19a0*/  IADD3 R6, PT, PT, R249, R250, RZ ;  /* 0x000000faf9067210 */ /* 0x000fca0007ffe0ff */
[C---:B-1----:R-:W-:Y:S02]  /*19b0*/  IMAD R3, R6.reuse, UR11, RZ ;  /* 0x0000000b06037c24 */ /* 0x042fe4000f8e02ff */
[----:B------:R-:W-:-:S05]  /*19c0*/  IMAD.WIDE.U32 R6, R6, UR10, RZ ;  /* 0x0000000a06067c25 */ /* 0x000fca000f8e00ff */
[----:B------:R-:W-:Y:S02]  /*19d0*/  IADD3 R16, PT, PT, R7, R3, RZ ;  /* 0x0000000307107210 */ /* 0x000fe40007ffe0ff */
[----:B------:R-:W-:-:S07]  /*19e0*/  MOV R14, R6 ;  /* 0x00000006000e7202 */ /* 0x000fce0000000f00 */
.L_x_49:
[----:B------:R-:W1:Y:S01]  /*19f0*/  LDCU UR8, c[0x0][0x440] ;  /* 0x00008800ff0877ac */ /* 0x000e620008000800 */
[----:B------:R-:W-:Y:S01]  /*1a00*/  IMAD.U32 R6, RZ, RZ, UR14 ;  /* 0x0000000eff067e24 */ /* 0x000fe2000f8e00ff */
[----:B------:R-:W-:Y:S01]  /*1a10*/  BSSY.RECONVERGENT B0, `(.L_x_50) ;  /* 0x000001f000007945 */ /* 0x000fe20003800200 */
[----:B------:R-:W-:Y:S02]  /*1a20*/  UIADD3 UR34, UPT, UPT, -UR31, UR34, URZ ;  /* 0x000000221f227290 */ /* 0x000fe4000fffe1ff */
[----:B------:R-:W-:Y:S01]  /*1a30*/  IMAD.WIDE.U32 R6, R6, UR31, R4 ;  /* 0x0000001f06067c25 */ /* 0x000fe2000f8e0004 */
[----:B------:R-:W-:-:S04]  /*1a40*/  UIMAD UR16, UR4, UR14, URZ ;  /* 0x0000000e041072a4 */ /* 0x000fc8000f8e02ff */
[----:B------:R-:W-:Y:S01]  /*1a50*/  UIMAD UR16, UR31, UR15, UR16 ;  /* 0x0000000f1f1072a4 */ /* 0x000fe2000f8e0210 */
[----:B------:R-:W-:-:S05]  /*1a60*/  IADD3 R8, P2, PT, R8, R6, RZ ;  /* 0x0000000608087210 */ /* 0x000fca0007f5e0ff */
[----:B------:R-:W-:Y:S02]  /*1a70*/  IADD3.X R9, PT, PT, R9, UR16, R7, P2, !PT ;  /* 0x0000001009097c10 */ /* 0x000fe400097fe407 */
[----:B-1----:R-:W-:Y:S01]  /*1a80*/  ISETP.GE.AND P0, PT, R4, UR8, PT ;  /* 0x0000000804007c0c */ /* 0x002fe2000bf06270 */
[----:B------:R-:W1:Y:S03]  /*1a90*/  LDCU.64 UR8, c[0x0][0x5d8] ;  /* 0x0000bb00ff0877ac */ /* 0x000e660008000a00 */
[----:B------:R-:W-:Y:S02]  /*1aa0*/  ISETP.GE.OR P1, PT, R19, UR34, P0 ;  /* 0x0000002213007c0c */ /* 0x000fe40008726670 */
[----:B------:R-:W-:-:S11]  /*1ab0*/  ISETP.GE.OR P0, PT, R20, UR34, P0 ;  /* 0x0000002214007c0c */ /* 0x000fd60008706670 */
[----:B------:R-:W2:Y:S01]  /*1ac0*/  @!P1 LDC.64 R12, c[0x0][0x560] ;  /* 0x00015800ff0c9b82 */ /* 0x000ea20000000a00 */
[----:B-1----:R-:W-:-:S04]  /*1ad0*/  IMAD.WIDE.U32 R8, R35, UR8, R8 ;  /* 0x0000000823087c25 */ /* 0x002fc8000f8e0008 */
[----:B------:R-:W-:Y:S01]  /*1ae0*/  IMAD R7, R35, UR9, R9 ;  /* 0x0000000923077c24 */ /* 0x000fe2000f8e0209 */
[----:B------:R-:W-:-:S05]  /*1af0*/  @!P1 MOV R6, R8 ;  /* 0x0000000800069202 */ /* 0x000fca0000000f00 */
[----:B------:R-:W-:-:S04]  /*1b00*/  @!P1 IMAD.WIDE.U32 R10, R19, UR14, R6 ;  /* 0x0000000e130a9c25 */ /* 0x000fc8000f8e0006 */
[----:B------:R-:W-:Y:S01]  /*1b10*/  @!P1 IMAD R3, R19, UR15, R11 ;  /* 0x0000000f13039c24 */ /* 0x000fe2000f8e020b */
[----:B--2---:R-:W-:-:S04]  /*1b20*/  @!P1 LEA R12, P2, R10, R12, 0x1 ;  /* 0x0000000c0a0c9211 */ /* 0x004fc800078408ff */
[----:B------:R-:W-:Y:S01]  /*1b30*/  @!P1 LEA.HI.X R13, R10, R13, R3, 0x1, P2 ;  /* 0x0000000d0a0d9211 */ /* 0x000fe200010f0c03 */
[----:B------:R-:W-:-:S04]  /*1b40*/  IMAD.U32 R10, RZ, RZ, UR10 ;  /* 0x0000000aff0a7e24 */ /* 0x000fc8000f8e00ff */
        /* <DEDUP_REMOVED lines=11> */
.L_x_51:
[----:B------:R-:W-:Y:S05]  /*1c00*/  BSYNC.RECONVERGENT B0 ;  /* 0x0000000000007941 */ /* 0x000fea0003800200 */
.L_x_50:
[----:B------:R-:W3:Y:S01]  /*1c10*/  LDCU.64 UR8, c[0x0][0x5e0] ;  /* 0x0000bc00ff0877ac */ /* 0x000ee20008000a00 */
[----:B------:R-:W-:Y:S02]  /*1c20*/  IMAD.WIDE.U32 R4, R10, UR31, R4 ;  /* 0x0000001f0a047c25 */ /* 0x000fe4000f8e0004 */
[----:B------:R-:W4:Y:S01]  /*1c30*/  @!P1 LDC.64 R10, c[0x0][0x568] ;  /* 0x00015a00ff0a9b82 */ /* 0x000f220000000a00 */
[----:B------:R-:W-:Y:S01]  /*1c40*/  UIMAD UR4, UR4, UR10, URZ ;  /* 0x0000000a040472a4 */ /* 0x000fe2000f8e02ff */
[----:B------:R-:W-:-:S03]  /*1c50*/  IADD3 R6, P2, PT, R14, R4, RZ ;  /* 0x000000040e067210 */ /* 0x000fc60007f5e0ff */
[----:B------:R-:W-:-:S06]  /*1c60*/  UIMAD UR4, UR31, UR11, UR4 ;  /* 0x0000000b1f0472a4 */ /* 0x000fcc000f8e0204 */
[----:B------:R-:W-:-:S03]  /*1c70*/  IADD3.X R7, PT, PT, R16, UR4, R5, P2, !PT ;  /* 0x0000000410077c10 */ /* 0x000fc600097fe405 */
[----:B---3--:R-:W-:-:S04]  /*1c80*/  IMAD.WIDE.U32 R6, R35, UR8, R6 ;  /* 0x0000000823067c25 */ /* 0x008fc8000f8e0006 */
[----:B------:R-:W-:Y:S01]  /*1c90*/  IMAD R5, R35, UR9, R7 ;  /* 0x0000000923057c24 */ /* 0x000fe2000f8e0207 */
[----:B------:R-:W-:-:S05]  /*1ca0*/  @!P1 MOV R4, R6 ;  /* 0x0000000600049202 */ /* 0x000fca0000000f00 */
[----:B--2---:R-:W-:-:S04]  /*1cb0*/  @!P1 IMAD.WIDE.U32 R8, R19, UR10, R4 ;  /* 0x0000000a13089c25 */ /* 0x004fc8000f8e0004 */
[----:B------:R-:W-:Y:S01]  /*1cc0*/  @!P1 IMAD R3, R19, UR11, R9 ;  /* 0x0000000b13039c24 */ /* 0x000fe2000f8e0209 */
[----:B----4-:R-:W-:-:S04]  /*1cd0*/  @!P1 LEA R10, P2, R8, R10, 0x1 ;  /* 0x0000000a080a9211 */ /* 0x010fc800078408ff */
        /* <DEDUP_REMOVED lines=11> */
[----:B------:R4:W-:Y:S01]  /*1d90*/  STG.E.128 desc[UR28][R6.64], RZ ;  /* 0x000000ff06007986 */ /* 0x0009e2000c101d1c */
[----:B------:R-:W-:Y:S05]  /*1da0*/  BRA `(.L_x_52) ;  /* 0x0000005800607947 */ /* 0x000fea0003800000 */
.L_x_45:
[----:B------:R-:W1:Y:S01]  /*1db0*/  LDCU.64 UR8, c[0x0][0x3d8] ;  /* 0x00007b00ff0877ac */ /* 0x000e620008000a00 */
[----:B------:R-:W-:Y:S01]  /*1dc0*/  IMAD.U32 R6, RZ, RZ, UR16 ;  /* 0x00000010ff067e24 */ /* 0x000fe2000f8e00ff */
[----:B------:R-:W-:Y:S01]  /*1dd0*/  LOP3.LUT R8, R214, 0x80000001, RZ, 0xc0, !PT ;  /* 0x80000001d6087812 */ /* 0x000fe200078ec0ff */
[----:B------:R-:W-:Y:S01]  /*1de0*/  BSSY.RECONVERGENT B0, `(.L_x_53) ;  /* 0x0000022000007945 */ /* 0x000fe20003800200 */
[----:B------:R-:W-:Y:S01]  /*1df0*/  UIADD3 UR10, UPT, UPT, -UR31, UR34, URZ ;  /* 0x000000221f0a7290 */ /* 0x000fe2000fffe1ff */
[----:B------:R-:W-:Y:S01]  /*1e00*/  IMAD.WIDE.U32 R6, R6, UR31, R4 ;  /* 0x0000001f06067c25 */ /* 0x000fe2000f8e0004 */
[----:B------:R-:W-:-:S04]  /*1e10*/  UIMAD UR11, UR4, UR16, URZ ;  /* 0x00000010040b72a4 */ /* 0x000fc8000f8e02ff */
[----:B------:R-:W-:Y:S01]  /*1e20*/  UIMAD UR11, UR31, UR17, UR11 ;  /* 0x000000111f0b72a4 */ /* 0x000fe2000f8e020b */
[----:B------:R-:W-:Y:S01]  /*1e30*/  @P4 BAR.SYNC.DEFER_BLOCKING 0x0 ;  /* 0x0000000000004b1d */ /* 0x000fe20000010000 */
[----:B------:R-:W-:Y:S02]  /*1e40*/  ISETP.GE.AND P6, PT, R19, UR10, PT ;  /* 0x0000000a13007c0c */ /* 0x000fe4000bfc6270 */
[----:B------:R-:W-:-:S04]  /*1e50*/  IADD3 R6, P0, PT, R26, R6, RZ ;  /* 0x000000061a067210 */ /* 0x000fc80007f1e0ff */
[----:B------:R-:W-:Y:S01]  /*1e60*/  IADD3.X R7, PT, PT, R28, UR11, R7, P0, !PT ;  /* 0x0000000b1c077c10 */ /* 0x000fe200087fe407 */
[----:B-1----:R-:W-:Y:S01]  /*1e70*/  IMAD R3, R30, UR8, RZ ;  /* 0x000000081e037c24 */ /* 0x002fe2000f8e02ff */
[----:B------:R-:W-:-:S03]  /*1e80*/  ISETP.NE.AND P0, PT, R8, 0x1, PT ;  /* 0x000000010800780c */ /* 0x000fc60003f05270 */
[C---:B------:R-:W-:Y:S01]  /*1e90*/  IMAD R3, R16.reuse, UR9, R3 ;  /* 0x0000000910037c24 */ /* 0x040fe2000f8e0203 */
[----:B------:R-:W-:Y:S01]  /*1ea0*/  SEL R12, RZ, 0x2000, P0 ;  /* 0x00002000ff0c7807 */ /* 0x000fe20000000000 */
[----:B------:R-:W-:-:S04]  /*1eb0*/  IMAD.WIDE.U32 R6, R16, UR8, R6 ;  /* 0x0000000810067c25 */ /* 0x000fc8000f8e0006 */
[----:B------:R-:W-:Y:S01]  /*1ec0*/  IMAD.IADD R3, R7, 0x1, R3 ;  /* 0x0000000107037824 */ /* 0x000fe200078e0203 */
[----:B------:R-:W-:Y:S06]  /*1ed0*/  @P6 BRA `(.L_x_54) ;  /* 0x0000000000446947 */ /* 0x000fec0003800000 */
[----:B------:R-:W1:Y:S02]  /*1ee0*/  LDCU UR8, c[0x0][0x440] ;  /* 0x00008800ff0877ac */ /* 0x000e640008000800 */
[----:B-1----:R-:W-:-:S13]  /*1ef0*/  ISETP.GE.AND P0, PT, R4, UR8, PT ;  /* 0x0000000804007c0c */ /* 0x002fda000bf06270 */
[----:B------:R-:W-:Y:S05]  /*1f00*/  @P0 BRA `(.L_x_55) ;  /* 0x0000000000300947 */ /* 0x000fea0003800000 */
[----:B------:R-:W1:Y:S01]  /*1f10*/  LDCU.64 UR8, c[0x0][0x390] ;  /* 0x00007200ff0877ac */ /* 0x000e620008000a00 */
[----:B------:R-:W-:Y:S02]  /*1f20*/  MOV R8, R6 ;  /* 0x0000000600087202 */ /* 0x000fe40000000f00 */
[----:B------:R-:W-:-:S03]  /*1f30*/  MOV R9, R3 ;  /* 0x0000000300097202 */ /* 0x000fc60000000f00 */
[----:B------:R-:W-:-:S04]  /*1f40*/  IMAD.WIDE.U32 R8, R19, UR16, R8 ;  /* 0x0000001013087c25 */ /* 0x000fc8000f8e0008 */
[----:B------:R-:W-:Y:S01]  /*1f50*/  IMAD R9, R19, UR17, R9 ;  /* 0x0000001113097c24 */ /* 0x000fe2000f8e0209 */
[----:B-1----:R-:W-:-:S04]  /*1f60*/  LEA R10, P0, R8, UR8, 0x1 ;  /* 0x00000008080a7c11 */ /* 0x002fc8000f8008ff */
[----:B------:R-:W-:-:S05]  /*1f70*/  LEA.HI.X R11, R8, UR9, R9, 0x1, P0 ;  /* 0x00000009080b7c11 */ /* 0x000fca00080f0c09 */
[----:B------:R-:W-:Y:S01]  /*1f80*/  @!PT LDS RZ, [RZ] ;  /* 0x00000000fffff984 */ /* 0x000fe20000000800 */
[----:B------:R-:W-:Y:S01]  /*1f90*/  @!PT LDS RZ, [RZ] ;  /* 0x00000000fffff984 */ /* 0x000fe20000000800 */
[----:B------:R-:W-:Y:S01]  /*1fa0*/  @!PT LDS RZ, [RZ] ;  /* 0x00000000fffff984 */ /* 0x000fe20000000800 */
[----:B------:R1:W-:Y:S01]  /*1fb0*/  LDGSTS.E.BYPASS.LTC128B.128 [R221+0x8000], desc[UR28][R10.64] ;  /* 0x080000000add7fae */ /* 0x0003e2000b981a1c */
[----:B------:R-:W-:Y:S05]  /*1fc0*/  BRA `(.L_x_56) ;  /* 0x00000000000c7947 */ /* 0x000fea0003800000 */
.L_x_55:
[----:B------:R2:W-:Y:S01]  /*1fd0*/  STS.128 [R221+0x8000], RZ ;  /* 0x008000ffdd007388 */ /* 0x0005e20000000c00 */
[----:B------:R-:W-:Y:S05]  /*1fe0*/  BRA `(.L_x_56) ;  /* 0x0000000000047947 */ /* 0x000fea0003800000 */
.L_x_54:
[----:B------:R3:W-:Y:S02]  /*1ff0*/  STS.128 [R221+0x8000], RZ ;  /* 0x008000ffdd007388 */ /* 0x0007e40000000c00 */
.L_x_56:
[----:B------:R-:W-:Y:S05]  /*2000*/  BSYNC.RECONVERGENT B0 ;  /* 0x0000000000007941 */ /* 0x000fea0003800200 */
.L_x_53:
[----:B------:R-:W-:Y:S01]  /*2010*/  ISETP.GE.AND P5, PT, R20, UR10, PT ;  /* 0x0000000a14007c0c */ /* 0x000fe2000bfa6270 */
[----:B------:R-:W-:-:S12]  /*2020*/  BSSY.RECONVERGENT B0, `(.L_x_57) ;  /* 0x0000014000007945 */ /* 0x000fd80003800200 */
[----:B------:R4:W-:Y:S01]  /*2030*/  @P5 STS.128 [R221+0x9000], RZ ;  /* 0x009000ffdd005388 */ /* 0x0009e20000000c00 */
[----:B------:R-:W-:Y:S05]  /*2040*/  @P5 BRA `(.L_x_58) ;  /* 0x0000000000445947 */ /* 0x000fea0003800000 */
[----:B------:R-:W5:Y:S02]  /*2050*/  LDCU UR8, c[0x0][0x440] ;  /* 0x00008800ff0877ac */ /* 0x000f640008000800 */
[----:B-----5:R-:W-:-:S13]  /*2060*/  ISETP.GE.AND P0, PT, R4, UR8, PT ;  /* 0x0000000804007c0c */ /* 0x020fda000bf06270 */
[----:B------:R1:W-:Y:S01]  /*2070*/  @P0 STS.128 [R221+0x9000], RZ ;  /* 0x009000ffdd000388 */ /* 0x0003e20000000c00 */
[----:B------:R-:W-:Y:S05]  /*2080*/  @P0 BRA `(.L_x_58) ;  /* 0x0000000000340947 */ /* 0x000fea0003800000 */
[----:B------:R-:W5:Y:S01]  /*2090*/  LDCU.64 UR8, c[0x0][0x390] ;  /* 0x00007200ff0877ac */ /* 0x000f620008000a00 */
[----:B------:R-:W-:Y:S01]  /*20a0*/  MOV R8, R6 ;  /* 0x0000000600087202 */ /* 0x000fe20000000f00 */
[----:B------:R-:W-:Y:S01]  /*20b0*/  IMAD R7, R18, UR16, RZ ;  /* 0x0000001012077c24 */ /* 0x000fe2000f8e02ff */
[----:B------:R-:W-:-:S03]  /*20c0*/  MOV R9, R3 ;  /* 0x0000000300097202 */ /* 0x000fc60000000f00 */
[C---:B------:R-:W-:Y:S02]  /*20d0*/  IMAD R3, R15.reuse, UR17, R7 ;  /* 0x000000110f037c24 */ /* 0x040fe4000f8e0207 */
[----:B------:R-:W-:-:S05]  /*20e0*/  IMAD.WIDE.U32 R8, R15, UR16, R8 ;  /* 0x000000100f087c25 */ /* 0x000fca000f8e0008 */
[----:B------:R-:W-:Y:S02]  /*20f0*/  IADD3 R3, PT, PT, R9, R3, RZ ;  /* 0x0000000309037210 */ /* 0x000fe40007ffe0ff */
[----:B-----5:R-:W-:-:S04]  /*2100*/  LEA R6, P0, R8, UR8, 0x1 ;  /* 0x0000000808067c11 */ /* 0x020fc8000f8008ff */
[----:B------:R-:W-:-:S05]  /*2110*/  LEA.HI.X R7, R8, UR9, R3, 0x1, P0 ;  /* 0x0000000908077c11 */ /* 0x000fca00080f0c03 */
[----:B------:R-:W-:Y:S01]  /*2120*/  @!PT LDS RZ, [RZ] ;  /* 0x00000000fffff984 */ /* 0x000fe20000000800 */
[----:B------:R-:W-:Y:S01]  /*2130*/  @!PT LDS RZ, [RZ] ;  /* 0x00000000fffff984 */ /* 0x000fe20000000800 */
[----:B------:R-:W-:Y:S01]  /*2140*/  @!PT LDS RZ, [RZ] ;  /* 0x00000000fffff984 */ /* 0x000fe20000000800 */
[----:B------:R1:W-:Y:S04]  /*2150*/  LDGSTS.E.BYPASS.LTC128B.128 [R221+0x9000], desc[UR28][R6.64] ;  /* 0x0900000006dd7fae */ /* 0x0003e8000b981a1c */
.L_x_58:
[----:B------:R-:W-:Y:S05]  /*2160*/  BSYNC.RECONVERGENT B0 ;  /* 0x0000000000007941 */ /* 0x000fea0003800200 */
.L_x_57:
[----:B------:R-:W-:Y:S01]  /*2170*/  IMAD R3, R17, -0x80, R25 ;  /* 0xffffff8011037824 */ /* 0x000fe200078e0219 */
[----:B------:R-:W0:Y:S01]  /*2180*/  LDGDEPBAR ;  /* 0x00000000000079af */ /* 0x000e220000000000 */
[----:B------:R-:W-:Y:S03]  /*2190*/  BSSY.RECONVERGENT B0, `(.L_x_59) ;  /* 0x0000010000007945 */ /* 0x000fe60003800200 */
[----:B------:R-:W-:-:S13]  /*21a0*/  ISETP.GE.AND P1, PT, R19, R3, PT ;  /* 0x000000031300720c */ /* 0x000fda0003f26270 */
[----:B------:R-:W-:Y:S05]  /*21b0*/  @P1 BRA `(.L_x_60) ;  /* 0x0000000000301947 */ /* 0x000fea0003800000 */
[----:B------:R-:W5:Y:S02]  /*21c0*/  LDCU UR8, c[0x0][0x440] ;  /* 0x00008800ff0877ac */ /* 0x000f640008000800 */
[----:B-----5:R-:W-:-:S13]  /*21d0*/  ISETP.GE.AND P0, PT, R4, UR8, PT ;  /* 0x0000000804007c0c */ /* 0x020fda000bf06270 */
[----:B------:R-:W-:Y:S05]  /*21e0*/  @P0 BRA `(.L_x_61) ;  /* 0x00000000001c0947 */ /* 0x000fea0003800000 */
[----:B-1----:R-:W-:Y:S02]  /*21f0*/  MOV R6, R228 ;  /* 0x000000e400067202 */ /* 0x002fe40000000f00 */
[----:B------:R-:W-:-:S05]  /*2200*/  MOV R7, R226 ;  /* 0x000000e200077202 */ /* 0x000fca0000000f00 */
[----:B------:R-:W-:Y:S01]  /*2210*/  @!PT LDS RZ, [RZ] ;  /* 0x00000000fffff984 */ /* 0x000fe20000000800 */
[----:B------:R-:W-:Y:S01]  /*2220*/  @!PT LDS RZ, [RZ] ;  /* 0x00000000fffff984 */ /* 0x000fe20000000800 */
[----:B------:R-:W-:Y:S01]  /*2230*/  @!PT LDS RZ, [RZ] ;  /* 0x00000000fffff984 */ /* 0x000fe20000000800 */
[----:B------:R1:W-:Y:S01]  /*2240*/  LDGSTS.E.BYPASS.LTC128B.128 [R221+0x4000], desc[UR28][R6.64] ;  /* 0x0400000006dd7fae */ /* 0x0003e2000b981a1c */
[----:B------:R-:W-:Y:S05]  /*2250*/  BRA `(.L_x_62) ;  /* 0x00000000000c7947 */ /* 0x000fea0003800000 */
.L_x_61:
[----:B------:R1:W-:Y:S01]  /*2260*/  STS.128 [R221+0x4000], RZ ;  /* 0x004000ffdd007388 */ /* 0x0003e20000000c00 */
[----:B------:R-:W-:Y:S05]  /*2270*/  BRA `(.L_x_62) ;  /* 0x0000000000047947 */ /* 0x000fea0003800000 */
.L_x_60:
[----:B------:R1:W-:Y:S02]  /*2280*/  STS.128 [R221+0x4000], RZ ;  /* 0x004000ffdd007388 */ /* 0x0003e40000000c00 */
.L_x_62:
[----:B------:R-:W-:Y:S05]  /*2290*/  BSYNC.RECONVERGENT B0 ;  /* 0x0000000000007941 */ /* 0x000fea0003800200 */
.L_x_59:
[----:B------:R-:W-:Y:S01]  /*22a0*/  ISETP.GE.AND P4, PT, R20, R3, PT ;  /* 0x000000031400720c */ /* 0x000fe20003f86270 */
[----:B------:R-:W-:-:S12]  /*22b0*/  BSSY.RECONVERGENT B0, `(.L_x_63) ;  /* 0x0000010000007945 */ /* 0x000fd80003800200 */
[----:B------:R1:W-:Y:S01]  /*22c0*/  @P4 STS.128 [R221+0x5000], RZ ;  /* 0x005000ffdd004388 */ /* 0x0003e20000000c00 */
[----:B------:R-:W-:Y:S05]  /*22d0*/  @P4 BRA `(.L_x_64) ;  /* 0x0000000000344947 */ /* 0x000fea0003800000 */
[----:B------:R-:W5:Y:S02]  /*22e0*/  LDCU UR8, c[0x0][0x440] ;  /* 0x00008800ff0877ac */ /* 0x000f640008000800 */
[----:B-----5:R-:W-:-:S13]  /*22f0*/  ISETP.GE.AND P0, PT, R4, UR8, PT ;  /* 0x0000000804007c0c */ /* 0x020fda000bf06270 */
[----:B------:R1:W-:Y:S01]  /*2300*/  @P0 STS.128 [R221+0x5000], RZ ;  /* 0x005000ffdd000388 */ /* 0x0003e20000000c00 */
[----:B------:R-:W-:Y:S05]  /*2310*/  @P0 BRA `(.L_x_64) ;  /* 0x0000000000240947 */ /* 0x000fea0003800000 */
[----:B-1----:R-:W-:Y:S01]  /*2320*/  IMAD.U32 R6, RZ, RZ, UR15 ;  /* 0x0000000fff067e24 */ /* 0x002fe2000f8e00ff */
[----:B------:R-:W-:Y:S01]  /*2330*/  MOV R8, UR15 ;  /* 0x0000000f00087c02 */ /* 0x000fe20008000f00 */
[----:B------:R-:W-:-:S03]  /*2340*/  IMAD.U32 R7, RZ, RZ, UR14 ;  /* 0x0000000eff077e24 */ /* 0x000fc6000f8e00ff */
[----:B------:R-:W-:-:S04]  /*2350*/  LEA R6, P0, R6, R228, 0x1 ;  /* 0x000000e406067211 */ /* 0x000fc800078008ff */
[----:B------:R-:W-:-:S05]  /*2360*/  LEA.HI.X R7, R8, R226, R7, 0x1, P0 ;  /* 0x000000e208077211 */ /* 0x000fca00000f0c07 */
[----:B------:R-:W-:Y:S01]  /*2370*/  @!PT LDS RZ, [RZ] ;  /* 0x00000000fffff984 */ /* 0x000fe20000000800 */
[----:B------:R-:W-:Y:S01]  /*2380*/  @!PT LDS RZ, [RZ] ;  /* 0x00000000fffff984 */ /* 0x000fe20000000800 */
[----:B------:R-:W-:Y:S01]  /*2390*/  @!PT LDS RZ, [RZ] ;  /* 0x00000000fffff984 */ /* 0x000fe20000000800 */
[----:B------:R1:W-:Y:S04]  /*23a0*/  LDGSTS.E.BYPASS.LTC128B.128 [R221+0x5000], desc[UR28][R6.64] ;  /* 0x0500000006dd7fae */ /* 0x0003e8000b981a1c */
.L_x_64:
[----:B------:R-:W-:Y:S05]  /*23b0*/  BSYNC.RECONVERGENT B0 ;  /* 0x0000000000007941 */ /* 0x000fea0003800200 */
.L_x_63:
[----:B------:R-:W-:Y:S01]  /*23c0*/  BSSY.RECONVERGENT B0, `(.L_x_65) ;  /* 0x0000010000007945 */ /* 0x000fe20003800200 */
[----:B------:R-:W-:-:S03]  /*23d0*/  IADD3 R211, PT, PT, R221, R12, RZ ;  /* 0x0000000cddd37210 */ /* 0x000fc60007ffe0ff */
        /* <DEDUP_REMOVED lines=9> */
[----:B------:R1:W-:Y:S01]  /*2470*/  LDGSTS.E.BYPASS.LTC128B.128 [R211], desc[UR28][R6.64] ;  /* 0x0000000006d37fae */ /* 0x0003e2000b981a1c */
[----:B------:R-:W-:Y:S05]  /*2480*/  BRA `(.L_x_68) ;  /* 0x00000000000c7947 */ /* 0x000fea0003800000 */
.L_x_67:
[----:B------:R1:W-:Y:S01]  /*2490*/  STS.128 [R211], RZ ;  /* 0x000000ffd3007388 */ /* 0x0003e20000000c00 */
[----:B------:R-:W-:Y:S05]  /*24a0*/  BRA `(.L_x_68) ;  /* 0x0000000000047947 */ /* 0x000fea0003800000 */
.L_x_66:
[----:B------:R1:W-:Y:S02]  /*24b0*/  STS.128 [R211], RZ ;  /* 0x000000ffd3007388 */ /* 0x0003e40000000c00 */
.L_x_68:
[----:B------:R-:W-:Y:S05]  /*24c0*/  BSYNC.RECONVERGENT B0 ;  /* 0x0000000000007941 */ /* 0x000fea0003800200 */
.L_x_65:
[C---:B------:R-:W-:Y:S01]  /*24d0*/  VIADD R8, R247.reuse, 0x8 ;  /* 0x00000008f7087836 */ /* 0x040fe20000000000 */
[C---:B-1----:R-:W-:Y:S01]  /*24e0*/  LOP3.LUT R7, R247.reuse, 0x40, RZ, 0xfc, !PT ;  /* 0x00000040f7077812 */ /* 0x042fe200078efcff */
[C---:B------:R-:W-:Y:S01]  /*24f0*/  VIADD R6, R247.reuse, 0x48 ;  /* 0x00000048f7067836 */ /* 0x040fe20000000000 */
[-C--:B------:R-:W-:Y:S01]  /*2500*/  ISETP.GE.AND P3, PT, R247, R3.reuse, PT ;  /* 0x00000003f700720c */ /* 0x080fe20003f66270 */
[----:B------:R-:W-:Y:S01]  /*2510*/  IMAD.MOV.U32 R242, RZ, RZ, 0x7f800000 ;  /* 0x7f800000fff27424 */ /* 0x000fe200078e00ff */
[-C--:B------:R-:W-:Y:S01]  /*2520*/  ISETP.GE.AND P2, PT, R8, R3.reuse, PT ;  /* 0x000000030800720c */ /* 0x080fe20003f46270 */
[----:B------:R-:W-:Y:S01]  /*2530*/  IMAD.MOV.U32 R240, RZ, RZ, 0x7f800000 ;  /* 0x7f800000fff07424 */ /* 0x000fe200078e00ff */
[-C--:B------:R-:W-:Y:S02]  /*2540*/  ISETP.GE.AND P1, PT, R7, R3.reuse, PT ;  /* 0x000000030700720c */ /* 0x080fe40003f26270 */
[----:B------:R-:W-:Y:S01]  /*2550*/  ISETP.GE.AND P0, PT, R6, R3, PT ;  /* 0x000000030600720c */ /* 0x000fe20003f06270 */
[----:B------:R-:W-:Y:S01]  /*2560*/  IMAD.WIDE.U32 R6, R247, 0x4, R222 ;  /* 0x00000004f7067825 */ /* 0x000fe200078e00de */
[----:B------:R-:W-:-:S02]  /*2570*/  MOV R241, 0x7f800000 ;  /* 0x7f80000000f17802 */ /* 0x000fc40000000f00 */
[----:B------:R-:W-:-:S03]  /*2580*/  MOV R239, 0x7f800000 ;  /* 0x7f80000000ef7802 */ /* 0x000fc60000000f00 */
[----:B------:R1:W5:Y:S04]  /*2590*/  @!P3 LDG.E R242, desc[UR28][R6.64] ;  /* 0x0000001c06f2b981 */ /* 0x000368000c1e1900 */
[----:B------:R1:W5:Y:S04]  /*25a0*/  @!P2 LDG.E R241, desc[UR28][R6.64+0x20] ;  /* 0x0000201c06f1a981 */ /* 0x000368000c1e1900 */
[----:B------:R1:W5:Y:S04]  /*25b0*/  @!P1 LDG.E R240, desc[UR28][R6.64+0x100] ;  /* 0x0001001c06f09981 */ /* 0x000368000c1e1900 */
[----:B------:R1:W5:Y:S01]  /*25c0*/  @!P0 LDG.E R239, desc[UR28][R6.64+0x120] ;  /* 0x0001201c06ef8981 */ /* 0x000362000c1e1900 */
[----:B------:R-:W-:Y:S03]  /*25d0*/  BSSY.RECONVERGENT B0, `(.L_x_69) ;  /* 0x000000d000007945 */ /* 0x000fe60003800200 */
[----:B------:R1:W-:Y:S01]  /*25e0*/  @P4 STS.128 [R211+0x1000], RZ ;  /* 0x001000ffd3004388 */ /* 0x0003e20000000c00 */
[----:B------:R-:W-:Y:S05]  /*25f0*/  @P4 BRA `(.L_x_70) ;  /* 0x0000000000284947 */ /* 0x000fea0003800000 */
[----:B------:R-:W2:Y:S02]  /*2600*/  LDCU UR8, c[0x0][0x440] ;  /* 0x00008800ff0877ac */ /* 0x000ea40008000800 */
[----:B--2---:R-:W-:-:S13]  /*2610*/  ISETP.GE.AND P0, PT, R4, UR8, PT ;  /* 0x0000000804007c0c */ /* 0x004fda000bf06270 */
[----:B------:R2:W-:Y:S01]  /*2620*/  @P0 STS.128 [R211+0x1000], RZ ;  /* 0x001000ffd3000388 */ /* 0x0005e20000000c00 */
[----:B------:R-:W-:Y:S05]  /*2630*/  @P0 BRA `(.L_x_70) ;  /* 0x0000000000180947 */ /* 0x000fea0003800000 */
[----:B-1----:R-:W-:-:S04]  /*2640*/  LEA R6, P0, R13, R227, 0x1 ;  /* 0x000000e30d067211 */ /* 0x002fc800078008ff */
[----:B------:R-:W-:-:S05]  /*2650*/  LEA.HI.X R7, R13, R225, R14, 0x1, P0 ;  /* 0x000000e10d077211 */ /* 0x000fca00000f0c0e */
[----:B------:R-:W-:Y:S01]  /*2660*/  @!PT LDS RZ, [RZ] ;  /* 0x00000000fffff984 */ /* 0x000fe20000000800 */
[----:B------:R-:W-:Y:S01]  /*2670*/  @!PT LDS RZ, [RZ] ;  /* 0x00000000fffff984 */ /* 0x000fe20000000800 */
[----:B------:R-:W-:Y:S01]  /*2680*/  @!PT LDS RZ, [RZ] ;  /* 0x00000000fffff984 */ /* 0x000fe20000000800 */
[----:B------:R1:W-:Y:S04]  /*2690*/  LDGSTS.E.BYPASS.LTC128B.128 [R211+0x1000], desc[UR28][R6.64] ;  /* 0x0100000006d37fae */ /* 0x0003e8000b981a1c */
.L_x_70:
[----:B------:R-:W-:Y:S05]  /*26a0*/  BSYNC.RECONVERGENT B0 ;  /* 0x0000000000007941 */ /* 0x000fea0003800200 */
.L_x_69:
[----:B------:R-:W3:Y:S01]  /*26b0*/  LDCU.64 UR8, c[0x0][0x3d0] ;  /* 0x00007a00ff0877ac */ /* 0x000ee20008000a00 */
[----:B-1----:R-:W-:Y:S01]  /*26c0*/  MOV R6, UR18 ;  /* 0x0000001200067c02 */ /* 0x002fe20008000f00 */
[----:B------:R-:W-:Y:S01]  /*26d0*/  BSSY.RECONVERGENT B0, `(.L_x_71) ;  /* 0x000001d000007945 */ /* 0x000fe20003800200 */
[----:B------:R-:W-:-:S03]  /*26e0*/  UIMAD UR4, UR4, UR18, URZ ;  /* 0x00000012040472a4 */ /* 0x000fc6000f8e02ff */
[----:B------:R-:W-:Y:S01]  /*26f0*/  IMAD.WIDE.U32 R6, R6, UR31, R4 ;  /* 0x0000001f06067c25 */ /* 0x000fe2000f8e0004 */
[----:B------:R-:W-:Y:S02]  /*2700*/  UIMAD UR4, UR31, UR19, UR4 ;  /* 0x000000131f0472a4 */ /* 0x000fe4000f8e0204 */
[----:B------:R-:W-:-:S04]  /*2710*/  IADD3 R6, P0, PT, R31, R6, RZ ;  /* 0x000000061f067210 */ /* 0x000fc80007f1e0ff */
[----:B------:R-:W-:Y:S01]  /*2720*/  IADD3.X R7, PT, PT, R32, UR4, R7, P0, !PT ;  /* 0x0000000420077c10 */ /* 0x000fe200087fe407 */
[----:B---3--:R-:W-:Y:S02]  /*2730*/  IMAD R3, R30, UR8, RZ ;  /* 0x000000081e037c24 */ /* 0x008fe4000f8e02ff */
[----:B------:R-:W-:-:S04]  /*2740*/  IMAD.WIDE.U32 R6, R16, UR8, R6 ;  /* 0x0000000810067c25 */ /* 0x000fc8000f8e0006 */
[----:B------:R-:W-:-:S05]  /*2750*/  IMAD R3, R16, UR9, R3 ;  /* 0x0000000910037c24 */ /* 0x000fca000f8e0203 */
[----:B------:R-:W-:Y:S01]  /*2760*/  IADD3 R3, PT, PT, R7, R3, RZ ;  /* 0x0000000307037210 */ /* 0x000fe20007ffe0ff */
        /* <DEDUP_REMOVED lines=16> */
.L_x_73:
[----:B------:R1:W-:Y:S01]  /*2870*/  STS.128 [R221+0x6000], RZ ;  /* 0x006000ffdd007388 */ /* 0x0003e20000000c00 */
[----:B------:R-:W-:Y:S05]  /*2880*/  BRA `(.L_x_74) ;  /* 0x0000000000047947 */ /* 0x000fea0003800000 */
.L_x_72:
[----:B------:R1:W-:Y:S02]  /*2890*/  STS.128 [R221+0x6000], RZ ;  /* 0x006000ffdd007388 */ /* 0x0003e40000000c00 */
.L_x_74:
[----:B------:R-:W-:Y:S05]  /*28a0*/  BSYNC.RECONVERGENT B0 ;  /* 0x0000000000007941 */ /* 0x000fea0003800200 */
.L_x_71:
[----:B------:R1:W-:Y:S01]  /*28b0*/  @P5 STS.128 [R221+0x7000], RZ ;  /* 0x007000ffdd005388 */ /* 0x0003e20000000c00 */
[----:B------:R-:W1:Y:S01]  /*28c0*/  LDCU UR4, c[0x0][0x440] ;  /* 0x00008800ff0477ac */ /* 0x000e620008000800 */
[----:B------:R-:W-:Y:S01]  /*28d0*/  BSSY.RECONVERGENT B0, `(.L_x_75) ;  /* 0x0000013000007945 */ /* 0x000fe20003800200 */
[----:B------:R-:W1:Y:S03]  /*28e0*/  LDCU UR10, c[0x0][0x3e0] ;  /* 0x00007c00ff0a77ac */ /* 0x000e660008000800 */
[----:B------:R-:W-:Y:S05]  /*28f0*/  @P5 BRA `(.L_x_76) ;  /* 0x0000000000405947 */ /* 0x000fea0003800000 */
[----:B------:R-:W2:Y:S02]  /*2900*/  LDCU UR8, c[0x0][0x440] ;  /* 0x00008800ff0877ac */ /* 0x000ea40008000800 */
[----:B--2---:R-:W-:-:S13]  /*2910*/  ISETP.GE.AND P0, PT, R4, UR8, PT ;  /* 0x0000000804007c0c */ /* 0x004fda000bf06270 */
[----:B------:R2:W-:Y:S01]  /*2920*/  @P0 STS.128 [R221+0x7000], RZ ;  /* 0x007000ffdd000388 */ /* 0x0005e20000000c00 */
[----:B------:R-:W-:Y:S05]  /*2930*/  @P0 BRA `(.L_x_76) ;  /* 0x0000000000300947 */ /* 0x000fea0003800000 */
[----:B------:R-:W1:Y:S01]  /*2940*/  LDCU.64 UR8, c[0x0][0x388] ;  /* 0x00007100ff0877ac */ /* 0x000e620008000a00 */
[----:B------:R-:W-:Y:S01]  /*2950*/  MOV R7, R3 ;  /* 0x0000000300077202 */ /* 0x000fe20000000f00 */
[----:B------:R-:W-:Y:S02]  /*2960*/  IMAD R4, R18, UR18, RZ ;  /* 0x0000001212047c24 */ /* 0x000fe4000f8e02ff */
[----:B------:R-:W-:-:S04]  /*2970*/  IMAD.WIDE.U32 R6, R15, UR18, R6 ;  /* 0x000000120f067c25 */ /* 0x000fc8000f8e0006 */
[----:B------:R-:W-:-:S05]  /*2980*/  IMAD R3, R15, UR19, R4 ;  /* 0x000000130f037c24 */ /* 0x000fca000f8e0204 */
[----:B------:R-:W-:Y:S02]  /*2990*/  IADD3 R3, PT, PT, R7, R3, RZ ;  /* 0x0000000307037210 */ /* 0x000fe40007ffe0ff */
[----:B-1----:R-:W-:-:S04]  /*29a0*/  LEA R4, P0, R6, UR8, 0x1 ;  /* 0x0000000806047c11 */ /* 0x002fc8000f8008ff */
[----:B------:R-:W-:-:S05]  /*29b0*/  LEA.HI.X R5, R6, UR9, R3, 0x1, P0 ;  /* 0x0000000906057c11 */ /* 0x000fca00080f0c03 */
[----:B------:R-:W-:Y:S01]  /*29c0*/  @!PT LDS RZ, [RZ] ;  /* 0x00000000fffff984 */ /* 0x000fe20000000800 */
[----:B------:R-:W-:Y:S01]  /*29d0*/  @!PT LDS RZ, [RZ] ;  /* 0x00000000fffff984 */ /* 0x000fe20000000800 */
[----:B------:R-:W-:Y:S01]  /*29e0*/  @!PT LDS RZ, [RZ] ;  /* 0x00000000fffff984 */ /* 0x000fe20000000800 */
[----:B------:R1:W-:Y:S04]  /*29f0*/  LDGSTS.E.BYPASS.LTC128B.128 [R221+0x7000], desc[UR28][R4.64] ;  /* 0x0700000004dd7fae */ /* 0x0003e8000b981a1c */
.L_x_76:
[----:B-1----:R-:W-:Y:S05]  /*2a00*/  BSYNC.RECONVERGENT B0 ;  /* 0x0000000000007941 */ /* 0x002fea0003800200 */
.L_x_75:
[----:B------:R-:W0:Y:S01]  /*2a10*/  LDGDEPBAR ;  /* 0x00000000000079af */ /* 0x000e220000000000 */
[----:B------:R-:W-:Y:S01]  /*2a20*/  IMAD.SHL.U32 R157, R108, 0x2, RZ ;  /* 0x000000026c9d7824 */ /* 0x000fe200078e00ff */
[----:B------:R-:W1:Y:S01]  /*2a30*/  LDC R246, c[0x0][0x44c] ;  /* 0x00011300fff67b82 */ /* 0x000e620000000800 */
[----:B------:R-:W3:Y:S01]  /*2a40*/  LDCU UR8, c[0x0][0x590] ;  /* 0x0000b200ff0877ac */ /* 0x000ee20008000800 */
[----:B------:R-:W4:Y:S01]  /*2a50*/  S2R R251, SR_TID.X ;  /* 0x0000000000fb7919 */ /* 0x000f220000002100 */
[----:B------:R-:W-:Y:S01]  /*2a60*/  IMAD.IADD R144, R149, 0x1, R157 ;  /* 0x0000000195907824 */ /* 0x000fe200078e029d */
[----:B------:R-:W-:Y:S01]  /*2a70*/  LOP3.LUT R243, R40, 0x18, RZ, 0xc0, !PT ;  /* 0x0000001828f37812 */ /* 0x000fe200078ec0ff */
[----:B------:R-:W-:Y:S01]  /*2a80*/  UIADD3 UR31, UPT, UPT, UR31, 0x80, URZ ;  /* 0x000000801f1f7890 */ /* 0x000fe2000fffe0ff */
[----:B------:R-:W-:Y:S01]  /*2a90*/  IMAD.SHL.U32 R248, R33, 0x8, RZ ;  /* 0x0000000821f87824 */ /* 0x000fe200078e00ff */
[----:B------:R-:W-:Y:S01]  /*2aa0*/  CS2R R94, SRZ ;  /* 0x00000000005e7805 */ /* 0x000fe2000001ff00 */
[--C-:B------:R-:W-:Y:S01]  /*2ab0*/  IMAD.IADD R148, R155, 0x1, R12.reuse ;  /* 0x000000019b947824 */ /* 0x100fe200078e020c */
[----:B------:R-:W-:Y:S01]  /*2ac0*/  CS2R R92, SRZ ;  /* 0x00000000005c7805 */ /* 0x000fe2000001ff00 */
[----:B------:R-:W-:Y:S01]  /*2ad0*/  IMAD.IADD R3, R2, 0x1, R12 ;  /* 0x0000000102037824 */ /* 0x000fe200078e020c */
[----:B------:R-:W-:Y:S01]  /*2ae0*/  CS2R R98, SRZ ;  /* 0x0000000000627805 */ /* 0x000fe2000001ff00 */
[----:B------:R-:W-:Y:S01]  /*2af0*/  IMAD.MOV.U32 R224, RZ, RZ, R211 ;  /* 0x000000ffffe07224 */ /* 0x000fe200078e00d3 */
[----:B------:R-:W-:Y:S01]  /*2b00*/  CS2R R96, SRZ ;  /* 0x0000000000607805 */ /* 0x000fe2000001ff00 */
[----:B------:R-:W-:Y:S01]  /*2b10*/  IMAD.MOV.U32 R252, RZ, RZ, 0x10 ;  /* 0x00000010fffc7424 */ /* 0x000fe200078e00ff */
[----:B------:R-:W-:-:S02]  /*2b20*/  CS2R R90, SRZ ;  /* 0x00000000005a7805 */ /* 0x000fc4000001ff00 */
[----:B------:R-:W-:Y:S02]  /*2b30*/  CS2R R88, SRZ ;  /* 0x0000000000587805 */ /* 0x000fe4000001ff00 */
[----:B------:R-:W-:Y:S02]  /*2b40*/  CS2R R86, SRZ ;  /* 0x0000000000567805 */ /* 0x000fe4000001ff00 */
[----:B------:R-:W-:Y:S02]  /*2b50*/  CS2R R84, SRZ ;  /* 0x0000000000547805 */ /* 0x000fe4000001ff00 */
[----:B------:R-:W-:Y:S02]  /*2b60*/  CS2R R78, SRZ ;  /* 0x00000000004e7805 */ /* 0x000fe4000001ff00 */
[----:B------:R-:W-:Y:S02]  /*2b70*/  CS2R R76, SRZ ;  /* 0x00000000004c7805 */ /* 0x000fe4000001ff00 */
[----:B------:R-:W-:Y:S01]  /*2b80*/  CS2R R82, SRZ ;  /* 0x0000000000527805 */ /* 0x000fe2000001ff00 */
[----:B------:R-:W-:-:S04]  /*2b90*/  DEPBAR.LE SB0, 0x1 ;  /* 0x000080400000791a */ /* 0x000fc80000000000 */
[----:B------:R-:W-:Y:S01]  /*2ba0*/  BAR.SYNC.DEFER_BLOCKING 0x0 ;  /* 0x0000000000007b1d */ /* 0x000fe20000010000 */
[----:B------:R-:W-:Y:S02]  /*2bb0*/  CS2R R80, SRZ ;  /* 0x0000000000507805 */ /* 0x000fe4000001ff00 */
[----:B------:R-:W-:Y:S02]  /*2bc0*/  CS2R R74, SRZ ;  /* 0x00000000004a7805 */ /* 0x000fe4000001ff00 */
[----:B------:R-:W-:Y:S02]  /*2bd0*/  CS2R R72, SRZ ;  /* 0x0000000000487805 */ /* 0x000fe4000001ff00 */
[----:B------:R-:W-:Y:S02]  /*2be0*/  CS2R R70, SRZ ;  /* 0x0000000000467805 */ /* 0x000fe4000001ff00 */
[----:B------:R-:W-:Y:S01]  /*2bf0*/  CS2R R68, SRZ ;  /* 0x0000000000447805 */ /* 0x000fe2000001ff00 */
[--C-:B------:R-:W-:Y:S01]  /*2c00*/  IMAD.IADD R150, R149, 0x1, R157.reuse ;  /* 0x0000000195967824 */ /* 0x100fe200078e029d */
[----:B------:R-:W1:Y:S01]  /*2c10*/  LDCU UR9, c[0x0][0x45c] ;  /* 0x00008b80ff0977ac */ /* 0x000e620008000800 */
[----:B----4-:R-:W-:Y:S01]  /*2c20*/  LOP3.LUT P4, RZ, R251, 0x4, RZ, 0xc0, !PT ;  /* 0x00000004fbff7812 */ /* 0x010fe2000788c0ff */
[----:B------:R-:W-:Y:S01]  /*2c30*/  IMAD.IADD R156, R155, 0x1, R157 ;  /* 0x000000019b9c7824 */ /* 0x000fe200078e029d */
[----:B---3--:R-:W-:-:S02]  /*2c40*/  USHF.L.U32 UR8, UR8, 0x7, URZ ;  /* 0x0000000708087899 */ /* 0x008fc400080006ff */
[----:B------:R-:W-:Y:S01]  /*2c50*/  UISETP.GE.AND UP0, UPT, UR31, UR34, UPT ;  /* 0x000000221f00728c */ /* 0x000fe2000bf06270 */
[----:B------:R3:W4:Y:S04]  /*2c60*/  LDSM.16.M88.4 R132, [R144] ;  /* 0x000000009084783b */ /* 0x0007280000000200 */
[----:B------:R3:W1:Y:S04]  /*2c70*/  LDSM.16.M88.4 R136, [R144+0x400] ;  /* 0x000400009088783b */ /* 0x0006680000000200 */
[----:B------:R3:W1:Y:S04]  /*2c80*/  LDSM.16.M88.4 R140, [R144+0x800] ;  /* 0x00080000908c783b */ /* 0x0006680000000200 */
[----:B------:R-:W1:Y:S04]  /*2c90*/  LDSM.16.M88.4 R144, [R144+0xc00] ;  /* 0x000c00009090783b */ /* 0x000e680000000200 */
[----:B------:R3:W1:Y:S04]  /*2ca0*/  LDSM.16.M88.4 R116, [R149] ;  /* 0x000000009574783b */ /* 0x0006680000000200 */
[----:B------:R3:W1:Y:S04]  /*2cb0*/  LDSM.16.M88.4 R120, [R149+0x400] ;  /* 0x000400009578783b */ /* 0x0006680000000200 */
[----:B------:R3:W1:Y:S04]  /*2cc0*/  LDSM.16.M88.4 R124, [R149+0x800] ;  /* 0x00080000957c783b */ /* 0x0006680000000200 */
[----:B------:R3:W1:Y:S02]  /*2cd0*/  LDSM.16.M88.4 R128, [R149+0xc00] ;  /* 0x000c00009580783b */ /* 0x0006640000000200 */
.L_x_79:
[----:B------:R-:W0:Y:S01]  /*2ce0*/  LDGDEPBAR ;  /* 0x00000000000079af */ /* 0x000e220000000000 */
[----:B------:R-:W-:Y:S01]  /*2cf0*/  IMAD.IADD R112, R157, 0x1, R148 ;  /* 0x000000019d707824 */ /* 0x000fe200078e0294 */
[----:B------:R-:W-:Y:S01]  /*2d00*/  PLOP3.LUT P1, PT, PT, PT, UP0, 0x80, 0x8 ;  /* 0x000000000008781c */ /* 0x000fe20003f2f008 */
[C---:B-----5:R-:W-:Y:S01]  /*2d10*/  FMUL.FTZ R158, R242.reuse, 1.4426950216293334961 ;  /* 0x3fb8aa3bf29e7820 */ /* 0x060fe20000410000 */
[----:B------:R-:W-:Y:S02]  /*2d20*/  PLOP3.LUT P2, PT, PT, PT, UP0, 0x80, 0x8 ;  /* 0x000000000008781c */ /* 0x000fe40003f4f008 */
[----:B------:R-:W-:Y:S02]  /*2d30*/  PLOP3.LUT P3, PT, PT, PT, UP0, 0x80, 0x8 ;  /* 0x000000000008781c */ /* 0x000fe40003f6f008 */
[----:B------:R-:W-:Y:S02]  /*2d40*/  PLOP3.LUT P0, PT, PT, PT, UP0, 0x80, 0x8 ;  /* 0x000000000008781c */ /* 0x000fe40003f0f008 */
[----:B------:R-:W-:Y:S02]  /*2d50*/  PLOP3.LUT P6, PT, PT, PT, UP0, 0x80, 0x8 ;  /* 0x000000000008781c */ /* 0x000fe40003fcf008 */
[----:B------:R-:W-:Y:S04]  /*2d60*/  FSETP.NEU.FTZ.AND P5, PT, R242, -INF , PT ;  /* 0xff800000f200780b */ /* 0x000fe80003fbd000 */
[----:B------:R-:W-:Y:S02]  /*2d70*/  FSEL R158, R158, RZ, P5 ;  /* 0x000000ff9e9e7208 */ /* 0x000fe40002800000 */
[----:B------:R-:W-:Y:S01]  /*2d80*/  FSETP.NEU.FTZ.AND P5, PT, R241, -INF , PT ;  /* 0xff800000f100780b */ /* 0x000fe20003fbd000 */
[----:B------:R-:W-:Y:S04]  /*2d90*/  DEPBAR.LE SB0, 0x0 ;  /* 0x000080000000791a */ /* 0x000fe80000000000 */
[----:B------:R-:W-:Y:S06]  /*2da0*/  BAR.SYNC.DEFER_BLOCKING 0x0 ;  /* 0x0000000000007b1d */ /* 0x000fec0000010000 */
[----:B------:R-:W-:Y:S08]  /*2db0*/  LDSM.16.M88.4 R64, [R148] ;  /* 0x000000009440783b */ /* 0x000ff00000000200 */
[----:B------:R-:W2:Y:S08]  /*2dc0*/  LDSM.16.M88.4 R16, [R149+-0x2000] ;  /* 0xffe000009510783b */ /* 0x000eb00000000200 */
[----:B------:R-:W4:Y:S08]  /*2dd0*/  LDSM.16.M88.4 R60, [R148+0x1000] ;  /* 0x00100000943c783b */ /* 0x000f300000000200 */
[----:B------:R-:W3:Y:S08]  /*2de0*/  LDSM.16.M88.4 R32, [R149+-0x1c00] ;  /* 0xffe400009520783b */ /* 0x000ef00000000200 */
[----:B------:R-:W1:Y:S08]  /*2df0*/  LDSM.16.M88.4 R48, [R149+-0x1800] ;  /* 0xffe800009530783b */ /* 0x000e700000000200 */
[----:B------:R-:W1:Y:S01]  /*2e00*/  LDSM.16.M88.4 R100, [R149+-0x1400] ;  /* 0xffec00009564783b */ /* 0x000e620000000200 */
[-C--:B--2---:R-:W-:Y:S07]  /*2e10*/  HMMA.16816.F32.BF16 R4, R64, R16.reuse, RZ ;  /* 0x000000104004723c */ /* 0x084fee00000418ff */
[----:B------:R-:W-:Y:S01]  /*2e20*/  LDSM.16.M88.4 R104, [R112] ;  /* 0x000000007068783b */ /* 0x000fe20000000200 */
[C---:B----4-:R-:W-:Y:S07]  /*2e30*/  HMMA.16816.F32.BF16 R8, R60.reuse, R16, RZ ;  /* 0x000000103c08723c */ /* 0x050fee00000418ff */
[----:B------:R-:W2:Y:S01]  /*2e40*/  LDSM.16.M88.4 R108, [R150+-0x2000] ;  /* 0xffe00000966c783b */ /* 0x000ea20000000200 */
[-C--:B------:R-:W-:Y:S07]  /*2e50*/  HMMA.16816.F32.BF16 R12, R60, R18.reuse, RZ ;  /* 0x000000123c0c723c */ /* 0x080fee00000418ff */
[----:B------:R-:W4:Y:S01]  /*2e60*/  LDSM.16.M88.4 R112, [R112+0x1000] ;  /* 0x001000007070783b */ /* 0x000f220000000200 */
[C---:B------:R-:W-:Y:S08]  /*2e70*/  HMMA.16816.F32.BF16 R16, R64.reuse, R18, RZ ;  /* 0x000000124010723c */ /* 0x040ff000000418ff */
[-C--:B---3--:R-:W-:Y:S08]  /*2e80*/  HMMA.16816.F32.BF16 R20, R64, R32.reuse, RZ ;  /* 0x000000204014723c */ /* 0x088ff000000418ff */
[C---:B------:R-:W-:Y:S08]  /*2e90*/  HMMA.16816.F32.BF16 R24, R60.reuse, R32, RZ ;  /* 0x000000203c18723c */ /* 0x040ff000000418ff */
[-C--:B------:R-:W-:Y:S08]  /*2ea0*/  HMMA.16816.F32.BF16 R28, R60, R34.reuse, RZ ;  /* 0x000000223c1c723c */ /* 0x080ff000000418ff */
[C---:B------:R-:W-:Y:S08]  /*2eb0*/  HMMA.16816.F32.BF16 R32, R64.reuse, R34, RZ ;  /* 0x000000224020723c */ /* 0x040ff000000418ff */
[-C--:B-1----:R-:W-:Y:S08]  /*2ec0*/  HMMA.16816.F32.BF16 R36, R64, R48.reuse, RZ ;  /* 0x000000304024723c */ /* 0x082ff000000418ff */
[C---:B------:R-:W-:Y:S08]  /*2ed0*/  HMMA.16816.F32.BF16 R40, R60.reuse, R48, RZ ;  /* 0x000000303c28723c */ /* 0x040ff000000418ff */
[-C--:B------:R-:W-:Y:S08]  /*2ee0*/  HMMA.16816.F32.BF16 R44, R60, R50.reuse, RZ ;  /* 0x000000323c2c723c */ /* 0x080ff000000418ff */
[C---:B------:R-:W-:Y:S08]  /*2ef0*/  HMMA.16816.F32.BF16 R48, R64.reuse, R50, RZ ;  /* 0x000000324030723c */ /* 0x040ff000000418ff */
[-C--:B------:R-:W-:Y:S08]  /*2f00*/  HMMA.16816.F32.BF16 R52, R64, R100.reuse, RZ ;  /* 0x000000644034723c */ /* 0x080ff000000418ff */
[C---:B------:R-:W-:Y:S02]  /*2f10*/  HMMA.16816.F32.BF16 R56, R60.reuse, R100, RZ ;  /* 0x000000643c38723c */ /* 0x040fe400000418ff */
[----:B------:R-:W-:Y:S01]  /*2f20*/  @P1 IMAD.SHL.U32 R100, R251, 0x2, RZ ;  /* 0x00000002fb641824 */ /* 0x000fe200078e00ff */
[----:B------:R-:W-:Y:S02]  /*2f30*/  PLOP3.LUT P1, PT, PT, PT, UP0, 0x80, 0x8 ;  /* 0x000000000008781c */ /* 0x000fe40003f2f008 */
[----:B------:R-:W-:Y:S02]  /*2f40*/  @P2 SHF.R.U32.HI R101, RZ, 0x1, R251 ;  /* 0x00000001ff652819 */ /* 0x000fe400000116fb */
[----:B------:R-:W-:Y:S01]  /*2f50*/  @P3 LOP3.LUT R100, R100, 0x6, RZ, 0xc0, !PT ;  /* 0x0000000664643812 */ /* 0x000fe200078ec0ff */
[-C--:B------:R-:W-:Y:S01]  /*2f60*/  HMMA.16816.F32.BF16 R60, R60, R102.reuse, RZ ;  /* 0x000000663c3c723c */ /* 0x080fe200000418ff */
[----:B------:R-:W-:Y:S02]  /*2f70*/  PLOP3.LUT P2, PT, PT, PT, UP0, 0x80, 0x8 ;  /* 0x000000000008781c */ /* 0x000fe40003f4f008 */
[----:B------:R-:W-:Y:S01]  /*2f80*/  @P0 LOP3.LUT R100, R100, 0x1c0, R101, 0xf8, !PT ;  /* 0x000001c064640812 */ /* 0x000fe200078ef865 */
[----:B------:R-:W-:Y:S01]  /*2f90*/  FMUL.FTZ R101, R240, 1.4426950216293334961 ;  /* 0x3fb8aa3bf0657820 */ /* 0x000fe20000410000 */
[----:B------:R-:W-:Y:S02]  /*2fa0*/  PLOP3.LUT P3, PT, PT, PT, UP0, 0x80, 0x8 ;  /* 0x000000000008781c */ /* 0x000fe40003f6f008 */
[----:B------:R-:W-:Y:S01]  /*2fb0*/  PLOP3.LUT P0, PT, PT, PT, UP0, 0x80, 0x8 ;  /* 0x000000000008781c */ /* 0x000fe20003f0f008 */
[----:B------:R-:W-:Y:S01]  /*2fc0*/  HMMA.16816.F32.BF16 R64, R64, R102, RZ ;  /* 0x000000664040723c */ /* 0x000fe200000418ff */
[----:B------:R-:W-:Y:S02]  /*2fd0*/  IMAD.U32 R102, RZ, RZ, UR26 ;  /* 0x0000001aff667e24 */ /* 0x000fe4000f8e00ff */
[----:B------:R-:W-:Y:S02]  /*2fe0*/  FMUL.FTZ R103, R241, 1.4426950216293334961 ;  /* 0x3fb8aa3bf1677820 */ /* 0x000fe40000410000 */
[----:B------:R-:W-:Y:S01]  /*2ff0*/  @P1 IMAD R102, R102, 0x80, R100 ;  /* 0x0000008066661824 */ /* 0x000fe200078e0264 */
[----:B------:R-:W-:Y:S02]  /*3000*/  PLOP3.LUT P1, PT, PT, PT, UP0, 0x80, 0x8 ;  /* 0x000000000008781c */ /* 0x000fe40003f2f008 */
[-C--:B--2---:R-:W-:Y:S05]  /*3010*/  HMMA.16816.F32.BF16 R4, R104, R108.reuse, R4 ;  /* 0x0000006c6804723c */ /* 0x084fea0000041804 */
[C---:B------:R-:W-:Y:S01]  /*3020*/  @P2 VIADD R100, R102.reuse, 0x1 ;  /* 0x0000000166642836 */ /* 0x040fe20000000000 */
[----:B------:R-:W-:Y:S02]  /*3030*/  @P3 ISETP.GE.AND P3, PT, R102, UR34, PT ;  /* 0x0000002266003c0c */ /* 0x000fe4000bf66270 */
[C---:B----4-:R-:W-:Y:S01]  /*3040*/  HMMA.16816.F32.BF16 R8, R112.reuse, R108, R8 ;  /* 0x0000006c7008723c */ /* 0x050fe20000041808 */
[----:B------:R-:W-:Y:S03]  /*3050*/  PLOP3.LUT P2, PT, PT, PT, UP0, 0x80, 0x8 ;  /* 0x000000000008781c */ /* 0x000fe60003f4f008 */
[----:B------:R-:W-:Y:S01]  /*3060*/  @P6 ISETP.GE.AND P6, PT, R100, UR34, PT ;  /* 0x0000002264006c0c */ /* 0x000fe2000bfc6270 */
[----:B------:R-:W-:Y:S01]  /*3070*/  FMUL.FTZ R100, R239, 1.4426950216293334961 ;  /* 0x3fb8aa3bef647820 */ /* 0x000fe20000410000 */
[----:B------:R-:W-:Y:S02]  /*3080*/  FSEL R103, R103, RZ, P5 ;  /* 0x000000ff67677208 */ /* 0x000fe40002800000 */
[----:B------:R-:W-:Y:S01]  /*3090*/  FSETP.NEU.FTZ.AND P5, PT, R240, -INF , PT ;  /* 0xff800000f000780b */ /* 0x000fe20003fbd000 */
[-C--:B------:R-:W-:Y:S03]  /*30a0*/  HMMA.16816.F32.BF16 R12, R112, R110.reuse, R12 ;  /* 0x0000006e700c723c */ /* 0x080fe6000004180c */
[----:B------:R-:W-:Y:S02]  /*30b0*/  @P1 FSEL R5, R5, -INF , !P6 ;  /* 0xff80000005051808 */ /* 0x000fe40007000000 */
[----:B------:R-:W-:Y:S02]  /*30c0*/  PLOP3.LUT P1, PT, PT, PT, UP0, 0x80, 0x8 ;  /* 0x000000000008781c */ /* 0x000fe40003f2f008 */
[----:B------:R-:W-:Y:S01]  /*30d0*/  @P0 FSEL R4, R4, -INF , !P3 ;  /* 0xff80000004040808 */ /* 0x000fe20005800000 */
[--C-:B------:R-:W-:Y:S01]  /*30e0*/  FFMA.FTZ R5, R5, UR9, -R158.reuse ;  /* 0x0000000905057c23 */ /* 0x100fe2000801089e */
[----:B------:R-:W-:Y:S01]  /*30f0*/  PLOP3.LUT P0, PT, PT, PT, UP0, 0x80, 0x8 ;  /* 0x000000000008781c */ /* 0x000fe20003f0f008 */
[C---:B------:R-:W-:Y:S02]  /*3100*/  HMMA.16816.F32.BF16 R16, R104.reuse, R110, R16 ;  /* 0x0000006e6810723c */ /* 0x040fe40000041810 */
[----:B------:R-:W-:Y:S02]  /*3110*/  MUFU.EX2 R237, R5 ;  /* 0x0000000500ed7308 */ /* 0x000fe40000000800 */
[----:B------:R-:W-:Y:S01]  /*3120*/  FSEL R101, R101, RZ, P5 ;  /* 0x000000ff65657208 */ /* 0x000fe20002800000 */
[----:B------:R-:W-:Y:S01]  /*3130*/  FFMA.FTZ R4, R4, UR9, -R158 ;  /* 0x0000000904047c23 */ /* 0x000fe2000801089e */
[----:B------:R-:W-:Y:S02]  /*3140*/  @P2 FSEL R6, R6, -INF , !P3 ;  /* 0xff80000006062808 */ /* 0x000fe40005800000 */
[----:B------:R-:W-:Y:S04]  /*3150*/  @P1 FSEL R8, R8, -INF , !P3 ;  /* 0xff80000008081808 */ /* 0x000fe80005800000 */
[----:B------:R-:W-:Y:S01]  /*3160*/  MUFU.EX2 R238, R4 ;  /* 0x0000000400ee7308 */ /* 0x000fe20000000800 */
[----:B------:R-:W-:Y:S01]  /*3170*/  PLOP3.LUT P2, PT, PT, PT, UP0, 0x80, 0x8 ;  /* 0x000000000008781c */ /* 0x000fe20003f4f008 */
[----:B------:R-:W-:Y:S01]  /*3180*/  FFMA.FTZ R6, R6, UR9, -R103 ;  /* 0x0000000906067c23 */ /* 0x000fe20008010867 */
[----:B------:R-:W-:Y:S01]  /*3190*/  FFMA.FTZ R8, R8, UR9, -R101 ;  /* 0x0000000908087c23 */ /* 0x000fe20008010865 */
[----:B------:R-:W-:Y:S02]  /*31a0*/  @P0 FSEL R7, R7, -INF , !P6 ;  /* 0xff80000007070808 */ /* 0x000fe40007000000 */
[----:B------:R-:W-:Y:S04]  /*31b0*/  PLOP3.LUT P0, PT, PT, PT, UP0, 0x80, 0x8 ;  /* 0x000000000008781c */ /* 0x000fe80003f0f008 */
[----:B------:R1:W-:Y:S01]  /*31c0*/  MUFU.EX2 R206, R8 ;  /* 0x0000000800ce7308 */ /* 0x0003e20000000800 */
[----:B------:R-:W-:Y:S01]  /*31d0*/  FFMA.FTZ R7, R7, UR9, -R103 ;  /* 0x0000000907077c23 */ /* 0x000fe20008010867 */
[----:B------:R-:W-:Y:S02]  /*31e0*/  PLOP3.LUT P5, PT, PT, PT, UP0, 0x80, 0x8 ;  /* 0x000000000008781c */ /* 0x000fe40003faf008 */
[----:B------:R-:W-:Y:S02]  /*31f0*/  SEL R108, R252, 0xfffffff0, !P4 ;  /* 0xfffffff0fc6c7807 */ /* 0x000fe40006000000 */
[----:B------:R-:W-:Y:S04]  /*3200*/  @P2 FSEL R9, R9, -INF , !P6 ;  /* 0xff80000009092808 */ /* 0x000fe80007000000 */
[----:B------:R-:W-:Y:S01]  /*3210*/  MUFU.EX2 R194, R6 ;  /* 0x0000000600c27308 */ /* 0x000fe20000000800 */
[----:B------:R-:W-:Y:S01]  /*3220*/  PLOP3.LUT P2, PT, PT, PT, UP0, 0x80, 0x8 ;  /* 0x000000000008781c */ /* 0x000fe20003f4f008 */
[--C-:B------:R-:W-:Y:S01]  /*3230*/  FFMA.FTZ R9, R9, UR9, -R101.reuse ;  /* 0x0000000909097c23 */ /* 0x100fe20008010865 */
[----:B------:R-:W-:Y:S02]  /*3240*/  @P0 FSEL R10, R10, -INF , !P3 ;  /* 0xff8000000a0a0808 */ /* 0x000fe40005800000 */
[----:B------:R-:W-:Y:S05]  /*3250*/  PLOP3.LUT P0, PT, PT, PT, UP0, 0x80, 0x8 ;  /* 0x000000000008781c */ /* 0x000fea0003f0f008 */
[----:B------:R2:W3:Y:S01]  /*3260*/  MUFU.EX2 R193, R7 ;  /* 0x0000000700c17308 */ /* 0x0004e20000000800 */
[----:B------:R-:W-:Y:S01]  /*3270*/  PLOP3.LUT P3, PT, PT, PT, UP0, 0x80, 0x8 ;  /* 0x000000000008781c */ /* 0x000fe20003f6f008 */
[----:B-1----:R-:W-:Y:S01]  /*3280*/  @P5 VIADD R8, R102, 0x8 ;  /* 0x0000000866085836 */ /* 0x002fe20000000000 */
[----:B------:R-:W-:Y:S02]  /*3290*/  PLOP3.LUT P5, PT, PT, PT, UP0, 0x80, 0x8 ;  /* 0x000000000008781c */ /* 0x000fe40003faf008 */
[----:B------:R-:W-:Y:S02]  /*32a0*/  FSETP.NEU.FTZ.AND P1, PT, R239, -INF , PT ;  /* 0xff800000ef00780b */ /* 0x000fe40003f3d000 */
[----:B------:R-:W-:Y:S03]  /*32b0*/  @P2 FSEL R11, R11, -INF , !P6 ;  /* 0xff8000000b0b2808 */ /* 0x000fe60007000000 */
[----:B------:R-:W-:Y:S01]  /*32c0*/  MUFU.EX2 R205, R9 ;  /* 0x0000000900cd7308 */ /* 0x000fe20000000800 */
[----:B------:R-:W-:Y:S02]  /*32d0*/  PLOP3.LUT P2, PT, PT, PT, UP0, 0x80, 0x8 ;  /* 0x000000000008781c */ /* 0x000fe40003f4f008 */
[----:B------:R-:W-:Y:S02]  /*32e0*/  FSEL R100, R100, RZ, P1 ;  /* 0x000000ff64647208 */ /* 0x000fe40000800000 */
[----:B------:R-:W-:Y:S02]  /*32f0*/  PLOP3.LUT P1, PT, PT, PT, UP0, 0x80, 0x8 ;  /* 0x000000000008781c */ /* 0x000fe40003f2f008 */
[----:B------:R-:W-:Y:S01]  /*3300*/  @P3 ISETP.GE.AND P3, PT, R8, UR34, PT ;  /* 0x0000002208003c0c */ /* 0x000fe2000bf66270 */
[----:B------:R-:W-:Y:S01]  /*3310*/  @P0 VIADD R8, R102, 0x9 ;  /* 0x0000000966080836 */ /* 0x000fe20000000000 */
[----:B--2---:R-:W1:Y:S01]  /*3320*/  LDSM.16.M88.4 R4, [R150+-0x1c00] ;  /* 0xffe400009604783b */ /* 0x004e620000000200 */
[----:B------:R-:W-:Y:S01]  /*3330*/  PLOP3.LUT P0, PT, PT, PT, UP0, 0x80, 0x8 ;  /* 0x000000000008781c */ /* 0x000fe20003f0f008 */
[--C-:B------:R-:W-:Y:S01]  /*3340*/  FFMA.FTZ R10, R10, UR9, -R100.reuse ;  /* 0x000000090a0a7c23 */ /* 0x100fe20008010864 */
[----:B------:R-:W-:Y:S01]  /*3350*/  PLOP3.LUT P6, PT, PT, PT, UP0, 0x80, 0x8 ;  /* 0x000000000008781c */ /* 0x000fe20003fcf008 */
[--C-:B------:R-:W-:Y:S01]  /*3360*/  FFMA.FTZ R11, R11, UR9, -R100.reuse ;  /* 0x000000090b0b7c23 */ /* 0x100fe20008010864 */
[----:B------:R-:W-:Y:S01]  /*3370*/  @P5 ISETP.GE.AND P5, PT, R8, UR34, PT ;  /* 0x0000002208005c0c */ /* 0x000fe2000bfa6270 */
[----:B------:R-:W-:Y:S03]  /*3380*/  MUFU.EX2 R210, R10 ;  /* 0x0000000a00d27308 */ /* 0x000fe60000000800 */
[----:B------:R-:W-:Y:S02]  /*3390*/  @P2 FSEL R13, R13, -INF , !P5 ;  /* 0xff8000000d0d2808 */ /* 0x000fe40006800000 */
[----:B------:R-:W-:Y:S02]  /*33a0*/  PLOP3.LUT P2, PT, PT, PT, UP0, 0x80, 0x8 ;  /* 0x000000000008781c */ /* 0x000fe40003f4f008 */
[----:B------:R-:W-:Y:S03]  /*33b0*/  @P1 FSEL R12, R12, -INF , !P3 ;  /* 0xff8000000c0c1808 */ /* 0x000fe60005800000 */
[----:B------:R2:W-:Y:S01]  /*33c0*/  MUFU.EX2 R209, R11 ;  /* 0x0000000b00d17308 */ /* 0x0005e20000000800 */
[----:B------:R-:W-:Y:S01]  /*33d0*/  @P0 FSEL R14, R14, -INF , !P3 ;  /* 0xff8000000e0e0808 */ /* 0x000fe20005800000 */
[----:B------:R-:W-:Y:S01]  /*33e0*/  @P6 VIADD R8, R102, 0x10 ;  /* 0x0000001066086836 */ /* 0x000fe20000000000 */
[----:B------:R-:W-:Y:S01]  /*33f0*/  PLOP3.LUT P0, PT, PT, PT, UP0, 0x80, 0x8 ;  /* 0x000000000008781c */ /* 0x000fe20003f0f008 */
[--C-:B------:R-:W-:Y:S01]  /*3400*/  FFMA.FTZ R12, R12, UR9, -R101.reuse ;  /* 0x000000090c0c7c23 */ /* 0x100fe20008010865 */
[----:B------:R-:W-:Y:S01]  /*3410*/  PLOP3.LUT P1, PT, PT, PT, UP0, 0x80, 0x8 ;  /* 0x000000000008781c */ /* 0x000fe20003f2f008 */
[----:B------:R-:W-:Y:S01]  /*3420*/  FFMA.FTZ R13, R13, UR9, -R101 ;  /* 0x000000090d0d7c23 */ /* 0x000fe20008010865 */
[----:B------:R-:W-:Y:S03]  /*3430*/  PLOP3.LUT P6, PT, PT, PT, UP0, 0x80, 0x8 ;  /* 0x000000000008781c */ /* 0x000fe60003fcf008 */
[----:B------:R4:W-:Y:S01]  /*3440*/  MUFU.EX2 R200, R12 ;  /* 0x0000000c00c87308 */ /* 0x0009e20000000800 */
[----:B------:R-:W-:Y:S01]  /*3450*/  FFMA.FTZ R14, R14, UR9, -R100 ;  /* 0x000000090e0e7c23 */ /* 0x000fe20008010864 */
[----:B------:R-:W-:Y:S02]  /*3460*/  @P2 FSEL R16, R16, -INF , !P3 ;  /* 0xff80000010102808 */ /* 0x000fe40005800000 */
[----:B------:R-:W-:Y:S03]  /*3470*/  PLOP3.LUT P2, PT, PT, PT, UP0, 0x80, 0x8 ;  /* 0x000000000008781c */ /* 0x000fe60003f4f008 */
[--C-:B------:R-:W-:Y:S03]  /*3480*/  FFMA.FTZ R16, R16, UR9, -R158.reuse ;  /* 0x0000000910107c23 */ /* 0x100fe6000801089e */
[----:B------:R-:W3:Y:S01]  /*3490*/  MUFU.EX2 R198, R13 ;  /* 0x0000000d00c67308 */ /* 0x000ee20000000800 */
[----:B------:R-:W-:Y:S02]  /*34a0*/  @P0 FSEL R17, R17, -INF , !P5 ;  /* 0xff80000011110808 */ /* 0x000fe40006800000 */
[----:B------:R-:W-:Y:S02]  /*34b0*/  PLOP3.LUT P0, PT, PT, PT, UP0, 0x80, 0x8 ;  /* 0x000000000008781c */ /* 0x000fe40003f0f008 */
[----:B------:R-:W-:Y:S01]  /*34c0*/  @P1 FSEL R15, R15, -INF , !P5 ;  /* 0xff8000000f0f1808 */ /* 0x000fe20006800000 */
[----:B------:R-:W-:Y:S01]  /*34d0*/  FFMA.FTZ R17, R17, UR9, -R158 ;  /* 0x0000000911117c23 */ /* 0x000fe2000801089e */
[----:B------:R-:W-:Y:S03]  /*34e0*/  PLOP3.LUT P1, PT, PT, PT, UP0, 0x80, 0x8 ;  /* 0x000000000008781c */ /* 0x000fe60003f2f008 */
[----:B------:R-:W-:Y:S01]  /*34f0*/  MUFU.EX2 R236, R16 ;  /* 0x0000001000ec7308 */ /* 0x000fe20000000800 */
[----:B------:R-:W-:Y:S01]  /*3500*/  @P2 FSEL R18, R18, -INF , !P3 ;  /* 0xff80000012122808 */ /* 0x000fe20005800000 */
[-C--:B-1----:R-:W-:Y:S01]  /*3510*/  HMMA.16816.F32.BF16 R20, R104, R4.reuse, R20 ;  /* 0x000000046814723c */ /* 0x082fe20000041814 */
[----:B------:R-:W-:Y:S02]  /*3520*/  PLOP3.LUT P3, PT, PT, PT, UP0, 0x80, 0x8 ;  /* 0x000000000008781c */ /* 0x000fe40003f6f008 */
[----:B------:R-:W-:Y:S01]  /*3530*/  PLOP3.LUT P2, PT, PT, PT, UP0, 0x80, 0x8 ;  /* 0x000000000008781c */ /* 0x000fe20003f4f008 */
[--C-:B------:R-:W-:Y:S01]  /*3540*/  FFMA.FTZ R18, R18, UR9, -R103.reuse ;  /* 0x0000000912127c23 */ /* 0x100fe20008010867 */
[----:B------:R-:W-:Y:S03]  /*3550*/  FFMA.FTZ R15, R15, UR9, -R100 ;  /* 0x000000090f0f7c23 */ /* 0x000fe60008010864 */
[----:B------:R-:W-:Y:S01]  /*3560*/  MUFU.EX2 R235, R17 ;  /* 0x0000001100eb7308 */ /* 0x000fe20000000800 */
[----:B------:R-:W-:Y:S01]  /*3570*/  @P0 FSEL R19, R19, -INF , !P5 ;  /* 0xff80000013130808 */ /* 0x000fe20006800000 */
[C---:B------:R-:W-:Y:S01]  /*3580*/  HMMA.16816.F32.BF16 R24, R112.reuse, R4, R24 ;  /* 0x000000047018723c */ /* 0x040fe20000041818 */
[----:B------:R-:W-:Y:S02]  /*3590*/  PLOP3.LUT P0, PT, PT, PT, UP0, 0x80, 0x8 ;  /* 0x000000000008781c */ /* 0x000fe40003f0f008 */
[----:B------:R-:W-:Y:S01]  /*35a0*/  PLOP3.LUT P5, PT, PT, PT, UP0, 0x80, 0x8 ;  /* 0x000000000008781c */ /* 0x000fe20003faf008 */
[----:B------:R-:W-:Y:S01]  /*35b0*/  IMAD.MOV.U32 R5, RZ, RZ, R244 ;  /* 0x000000ffff057224 */ /* 0x000fe200078e00f4 */
[----:B------:R-:W-:Y:S03]  /*35c0*/  @P1 ISETP.GE.AND P1, PT, R8, UR34, PT ;  /* 0x0000002208001c0c */ /* 0x000fe6000bf26270 */
[----:B------:R-:W-:Y:S01]  /*35d0*/  MUFU.EX2 R186, R18 ;  /* 0x0000001200ba7308 */ /* 0x000fe20000000800 */
[----:B------:R-:W-:Y:S01]  /*35e0*/  @P3 VIADD R8, R102, 0x11 ;  /* 0x0000001166083836 */ /* 0x000fe20000000000 */
[----:B------:R-:W-:Y:S01]  /*35f0*/  PLOP3.LUT P3, PT, PT, PT, UP0, 0x80, 0x8 ;  /* 0x000000000008781c */ /* 0x000fe20003f6f008 */
[-C--:B------:R-:W-:Y:S03]  /*3600*/  HMMA.16816.F32.BF16 R28, R112, R6.reuse, R28 ;  /* 0x00000006701c723c */ /* 0x080fe6000004181c */
[----:B------:R-:W-:Y:S01]  /*3610*/  @P6 ISETP.GE.AND P6, PT, R8, UR34, PT ;  /* 0x0000002208006c0c */ /* 0x000fe2000bfc6270 */
[----:B------:R-:W-:Y:S03]  /*3620*/  FFMA.FTZ R19, R19, UR9, -R103 ;  /* 0x0000000913137c23 */ /* 0x000fe60008010867 */
[----:B------:R-:W-:Y:S01]  /*3630*/  MUFU.EX2 R208, R14 ;  /* 0x0000000e00d07308 */ /* 0x000fe20000000800 */
[----:B------:R-:W-:Y:S01]  /*3640*/  @P2 FSEL R20, R20, -INF , !P1 ;  /* 0xff80000014142808 */ /* 0x000fe20004800000 */
[----:B--2---:R-:W1:Y:S01]  /*3650*/  LDSM.16.M88.4 R8, [R150+-0x1800] ;  /* 0xffe800009608783b */ /* 0x004e620000000200 */
[----:B------:R-:W-:Y:S01]  /*3660*/  PLOP3.LUT P2, PT, PT, PT, UP0, 0x80, 0x8 ;  /* 0x000000000008781c */ /* 0x000fe20003f4f008 */
[----:B------:R-:W-:Y:S01]  /*3670*/  @P5 VIADD R4, R102, 0x18 ;  /* 0x0000001866045836 */ /* 0x000fe20000000000 */
[----:B------:R-:W-:Y:S01]  /*3680*/  @P0 FSEL R21, R21, -INF , !P6 ;  /* 0xff80000015150808 */ /* 0x000fe20007000000 */
[C---:B------:R-:W-:Y:S01]  /*3690*/  HMMA.16816.F32.BF16 R32, R104.reuse, R6, R32 ;  /* 0x000000066820723c */ /* 0x040fe20000041820 */
[----:B------:R-:W-:Y:S03]  /*36a0*/  PLOP3.LUT P0, PT, PT, PT, UP0, 0x80, 0x8 ;  /* 0x000000000008781c */ /* 0x000fe60003f0f008 */
[----:B------:R-:W2:Y:S01]  /*36b0*/  MUFU.EX2 R185, R19 ;  /* 0x0000001300b97308 */ /* 0x000ea20000000800 */
[----:B------:R-:W-:Y:S01]  /*36c0*/  PLOP3.LUT P5, PT, PT, PT, UP0, 0x80, 0x8 ;  /* 0x000000000008781c */ /* 0x000fe20003faf008 */
[--C-:B------:R-:W-:Y:S01]  /*36d0*/  FFMA.FTZ R20, R20, UR9, -R158.reuse ;  /* 0x0000000914147c23 */ /* 0x100fe2000801089e */
[----:B------:R-:W-:Y:S01]  /*36e0*/  @P3 FSEL R24, R24, -INF , !P1 ;  /* 0xff80000018183808 */ /* 0x000fe20004800000 */
[----:B------:R-:W-:Y:S01]  /*36f0*/  FFMA.FTZ R21, R21, UR9, -R158 ;  /* 0x0000000915157c23 */ /* 0x000fe2000801089e */
[----:B------:R-:W-:Y:S05]  /*3700*/  PLOP3.LUT P3, PT, PT, PT, UP0, 0x80, 0x8 ;  /* 0x000000000008781c */ /* 0x000fea0003f6f008 */
[----:B------:R-:W-:Y:S01]  /*3710*/  MUFU.EX2 R207, R15 ;  /* 0x0000000f00cf7308 */ /* 0x000fe20000000800 */
[----:B------:R-:W-:Y:S01]  /*3720*/  @P2 FSEL R22, R22, -INF , !P1 ;  /* 0xff80000016162808 */ /* 0x000fe20004800000 */
[----:B------:R-:W-:Y:S01]  /*3730*/  FFMA.FTZ R24, R24, UR9, -R101 ;  /* 0x0000000918187c23 */ /* 0x000fe20008010865 */
[----:B------:R-:W-:Y:S02]  /*3740*/  PLOP3.LUT P2, PT, PT, PT, UP0, 0x80, 0x8 ;  /* 0x000000000008781c */ /* 0x000fe40003f4f008 */
[----:B------:R-:W-:Y:S01]  /*3750*/  @P0 FSEL R23, R23, -INF , !P6 ;  /* 0xff80000017170808 */ /* 0x000fe20007000000 */
[--C-:B------:R-:W-:Y:S01]  /*3760*/  FFMA.FTZ R22, R22, UR9, -R103.reuse ;  /* 0x0000000916167c23 */ /* 0x100fe20008010867 */
[----:B------:R-:W-:Y:S03]  /*3770*/  PLOP3.LUT P0, PT, PT, PT, UP0, 0x80, 0x8 ;  /* 0x000000000008781c */ /* 0x000fe60003f0f008 */
[----:B------:R-:W-:Y:S01]  /*3780*/  MUFU.EX2 R234, R20 ;  /* 0x0000001400ea7308 */ /* 0x000fe20000000800 */
[----:B------:R-:W-:Y:S01]  /*3790*/  @P3 ISETP.GE.AND P3, PT, R4, UR34, PT ;  /* 0x0000002204003c0c */ /* 0x000fe2000bf66270 */
[----:B------:R-:W-:Y:S08]  /*37a0*/  FFMA.FTZ R23, R23, UR9, -R103 ;  /* 0x0000000917177c23 */ /* 0x000ff00008010867 */
[----:B------:R-:W-:Y:S01]  /*37b0*/  MUFU.EX2 R233, R21 ;  /* 0x0000001500e97308 */ /* 0x000fe20000000800 */
[----:B------:R-:W-:Y:S02]  /*37c0*/  @P2 FSEL R25, R25, -INF , !P6 ;  /* 0xff80000019192808 */ /* 0x000fe40007000000 */
[----:B------:R-:W-:Y:S02]  /*37d0*/  PLOP3.LUT P2, PT, PT, PT, UP0, 0x80, 0x8 ;  /* 0x000000000008781c */ /* 0x000fe40003f4f008 */
[----:B------:R-:W-:Y:S01]  /*37e0*/  @P0 FSEL R26, R26, -INF , !P1 ;  /* 0xff8000001a1a0808 */ /* 0x000fe20004800000 */
[--C-:B------:R-:W-:Y:S01]  /*37f0*/  FFMA.FTZ R25, R25, UR9, -R101.reuse ;  /* 0x0000000919197c23 */ /* 0x100fe20008010865 */
[----:B------:R-:W-:Y:S03]  /*3800*/  PLOP3.LUT P0, PT, PT, PT, UP0, 0x80, 0x8 ;  /* 0x000000000008781c */ /* 0x000fe60003f0f008 */
[----:B------:R-:W-:Y:S01]  /*3810*/  MUFU.EX2 R182, R22 ;  /* 0x0000001600b67308 */ /* 0x000fe20000000800 */
[----:B------:R-:W-:Y:S01]  /*3820*/  PLOP3.LUT P1, PT, PT, PT, UP0, 0x80, 0x8 ;  /* 0x000000000008781c */ /* 0x000fe20003f2f008 */
[-C--:B-1----:R-:W-:Y:S03]  /*3830*/  HMMA.16816.F32.BF16 R36, R104, R8.reuse, R36 ;  /* 0x000000086824723c */ /* 0x082fe60000041824 */
[--C-:B------:R-:W-:Y:S05]  /*3840*/  FFMA.FTZ R26, R26, UR9, -R100.reuse ;  /* 0x000000091a1a7c23 */ /* 0x100fea0008010864 */
[----:B------:R-:W-:Y:S01]  /*3850*/  MUFU.EX2 R181, R23 ;  /* 0x0000001700b57308 */ /* 0x000fe20000000800 */
[----:B------:R-:W-:Y:S01]  /*3860*/  @P2 FSEL R27, R27, -INF , !P6 ;  /* 0xff8000001b1b2808 */ /* 0x000fe20007000000 */
[C---:B------:R-:W-:Y:S01]  /*3870*/  HMMA.16816.F32.BF16 R40, R112.reuse, R8, R40 ;  /* 0x000000087028723c */ /* 0x040fe20000041828 */
[----:B------:R-:W-:Y:S02]  /*3880*/  PLOP3.LUT P2, PT, PT, PT, UP0, 0x80, 0x8 ;  /* 0x000000000008781c */ /* 0x000fe40003f4f008 */
[----:B------:R-:W-:Y:S01]  /*3890*/  PLOP3.LUT P6, PT, PT, PT, UP0, 0x80, 0x8 ;  /* 0x000000000008781c */ /* 0x000fe20003fcf008 */
[----:B------:R-:W-:Y:S01]  /*38a0*/  @P0 VIADD R4, R102, 0x19 ;  /* 0x0000001966040836 */ /* 0x000fe20000000000 */
[----:B------:R-:W-:Y:S03]  /*38b0*/  PLOP3.LUT P0, PT, PT, PT, UP0, 0x80, 0x8 ;  /* 0x000000000008781c */ /* 0x000fe60003f0f008 */
[----:B------:R-:W-:Y:S01]  /*38c0*/  MUFU.EX2 R192, R24 ;  /* 0x0000001800c07308 */ /* 0x000fe20000000800 */
[----:B------:R-:W-:Y:S01]  /*38d0*/  @P1 FSEL R28, R28, -INF , !P3 ;  /* 0xff8000001c1c1808 */ /* 0x000fe20005800000 */
[-C--:B------:R-:W-:Y:S01]  /*38e0*/  HMMA.16816.F32.BF16 R44, R112, R10.reuse, R44 ;  /* 0x0000000a702c723c */ /* 0x080fe2000004182c */
[----:B------:R-:W-:Y:S02]  /*38f0*/  PLOP3.LUT P1, PT, PT, PT, UP0, 0x80, 0x8 ;  /* 0x000000000008781c */ /* 0x000fe40003f2f008 */
[----:B------:R-:W-:Y:S01]  /*3900*/  @P5 ISETP.GE.AND P5, PT, R4, UR34, PT ;  /* 0x0000002204005c0c */ /* 0x000fe2000bfa6270 */
[--C-:B------:R-:W-:Y:S01]  /*3910*/  FFMA.FTZ R27, R27, UR9, -R100.reuse ;  /* 0x000000091b1b7c23 */ /* 0x100fe20008010864 */
[--C-:B------:R-:W-:Y:S03]  /*3920*/  FFMA.FTZ R28, R28, UR9, -R101.reuse ;  /* 0x000000091c1c7c23 */ /* 0x100fe60008010865 */
[----:B------:R-:W-:Y:S01]  /*3930*/  MUFU.EX2 R191, R25 ;  /* 0x0000001900bf7308 */ /* 0x000fe20000000800 */
[----:B------:R-:W-:Y:S01]  /*3940*/  @P2 FSEL R29, R29, -INF , !P5 ;  /* 0xff8000001d1d2808 */ /* 0x000fe20006800000 */
[C---:B------:R-:W-:Y:S01]  /*3950*/  HMMA.16816.F32.BF16 R48, R104.reuse, R10, R48 ;  /* 0x0000000a6830723c */ /* 0x040fe20000041830 */
[----:B------:R-:W-:Y:S03]  /*3960*/  PLOP3.LUT P2, PT, PT, PT, UP0, 0x80, 0x8 ;  /* 0x000000000008781c */ /* 0x000fe60003f4f008 */
[----:B------:R-:W-:Y:S01]  /*3970*/  @P0 FSEL R30, R30, -INF , !P3 ;  /* 0xff8000001e1e0808 */ /* 0x000fe20005800000 */
[----:B------:R-:W-:Y:S03]  /*3980*/  FFMA.FTZ R29, R29, UR9, -R101 ;  /* 0x000000091d1d7c23 */ /* 0x000fe60008010865 */
[----:B------:R-:W-:Y:S01]  /*3990*/  MUFU.EX2 R199, R26 ;  /* 0x0000001a00c77308 */ /* 0x000fe20000000800 */
[----:B------:R-:W-:Y:S02]  /*39a0*/  PLOP3.LUT P0, PT, PT, PT, UP0, 0x80, 0x8 ;  /* 0x000000000008781c */ /* 0x000fe40003f0f008 */
[----:B------:R-:W-:Y:S01]  /*39b0*/  @P1 FSEL R31, R31, -INF , !P5 ;  /* 0xff8000001f1f1808 */ /* 0x000fe20006800000 */
[--C-:B------:R-:W-:Y:S01]  /*39c0*/  FFMA.FTZ R30, R30, UR9, -R100.reuse ;  /* 0x000000091e1e7c23 */ /* 0x100fe20008010864 */
[----:B------:R-:W-:Y:S05]  /*39d0*/  PLOP3.LUT P1, PT, PT, PT, UP0, 0x80, 0x8 ;  /* 0x000000000008781c */ /* 0x000fea0003f2f008 */
[----:B------:R-:W-:Y:S01]  /*39e0*/  MUFU.EX2 R197, R27 ;  /* 0x0000001b00c57308 */ /* 0x000fe20000000800 */
[----:B------:R-:W-:Y:S01]  /*39f0*/  @P2 FSEL R32, R32, -INF , !P3 ;  /* 0xff80000020202808 */ /* 0x000fe20005800000 */
[----:B------:R-:W-:Y:S01]  /*3a00*/  FFMA.FTZ R31, R31, UR9, -R100 ;  /* 0x000000091f1f7c23 */ /* 0x000fe20008010864 */
[----:B------:R-:W-:Y:S02]  /*3a10*/  PLOP3.LUT P2, PT, PT, PT, UP0, 0x80, 0x8 ;  /* 0x000000000008781c */ /* 0x000fe40003f4f008 */
[----:B------:R-:W-:Y:S01]  /*3a20*/  @P0 FSEL R33, R33, -INF , !P5 ;  /* 0xff80000021210808 */ /* 0x000fe20006800000 */
[--C-:B------:R-:W-:Y:S04]  /*3a30*/  FFMA.FTZ R32, R32, UR9, -R158.reuse ;  /* 0x0000000920207c23 */ /* 0x100fe8000801089e */
[----:B------:R-:W-:Y:S01]  /*3a40*/  MUFU.EX2 R188, R28 ;  /* 0x0000001c00bc7308 */ /* 0x000fe20000000800 */
[----:B------:R-:W-:Y:S02]  /*3a50*/  PLOP3.LUT P0, PT, PT, PT, UP0, 0x80, 0x8 ;  /* 0x000000000008781c */ /* 0x000fe40003f0f008 */
[----:B------:R-:W-:Y:S01]  /*3a60*/  @P1 FSEL R34, R34, -INF , !P3 ;  /* 0xff80000022221808 */ /* 0x000fe20005800000 */
[--C-:B------:R-:W-:Y:S01]  /*3a70*/  FFMA.FTZ R33, R33, UR9, -R158.reuse ;  /* 0x0000000921217c23 */ /* 0x100fe2000801089e */
[----:B------:R-:W-:Y:S02]  /*3a80*/  PLOP3.LUT P3, PT, PT, PT, UP0, 0x80, 0x8 ;  /* 0x000000000008781c */ /* 0x000fe40003f6f008 */
[----:B------:R-:W-:Y:S03]  /*3a90*/  PLOP3.LUT P1, PT, PT, PT, UP0, 0x80, 0x8 ;  /* 0x000000000008781c */ /* 0x000fe60003f2f008 */
[----:B------:R-:W-:Y:S01]  /*3aa0*/  MUFU.EX2 R232, R32 ;  /* 0x0000002000e87308 */ /* 0x000fe20000000800 */
[----:B------:R-:W-:Y:S01]  /*3ab0*/  @P2 VIADD R4, R102, 0x20 ;  /* 0x0000002066042836 */ /* 0x000fe20000000000 */
[----:B------:R-:W-:Y:S01]  /*3ac0*/  PLOP3.LUT P2, PT, PT, PT, UP0, 0x80, 0x8 ;  /* 0x000000000008781c */ /* 0x000fe20003f4f008 */
[--C-:B------:R-:W-:Y:S01]  /*3ad0*/  FFMA.FTZ R34, R34, UR9, -R103.reuse ;  /* 0x0000000922227c23 */ /* 0x100fe20008010867 */
[----:B------:R-:W-:Y:S06]  /*3ae0*/  @P0 FSEL R35, R35, -INF , !P5 ;  /* 0xff80000023230808 */ /* 0x000fec0006800000 */
[----:B------:R-:W-:Y:S01]  /*3af0*/  MUFU.EX2 R176, R34 ;  /* 0x0000002200b07308 */ /* 0x000fe20000000800 */
[----:B------:R-:W-:Y:S02]  /*3b00*/  PLOP3.LUT P0, PT, PT, PT, UP0, 0x80, 0x8 ;  /* 0x000000000008781c */ /* 0x000fe40003f0f008 */
[----:B------:R-:W-:Y:S01]  /*3b10*/  @P6 ISETP.GE.AND P6, PT, R4, UR34, PT ;  /* 0x0000002204006c0c */ /* 0x000fe2000bfc6270 */
[----:B------:R-:W-:Y:S01]  /*3b20*/  @P3 VIADD R4, R102, 0x21 ;  /* 0x0000002166043836 */ /* 0x000fe20000000000 */
[----:B------:R-:W-:Y:S01]  /*3b30*/  PLOP3.LUT P5, PT, PT, PT, UP0, 0x80, 0x8 ;  /* 0x000000000008781c */ /* 0x000fe20003faf008 */
[----:B------:R-:W-:Y:S01]  /*3b40*/  FFMA.FTZ R35, R35, UR9, -R103 ;  /* 0x0000000923237c23 */ /* 0x000fe20008010867 */
[----:B------:R-:W-:Y:S03]  /*3b50*/  @P1 FSEL R36, R36, -INF , !P6 ;  /* 0xff80000024241808 */ /* 0x000fe60007000000 */
[----:B------:R-:W-:Y:S01]  /*3b60*/  MUFU.EX2 R231, R33 ;  /* 0x0000002100e77308 */ /* 0x000fe20000000800 */
[----:B------:R-:W-:Y:S01]  /*3b70*/  @P2 ISETP.GE.AND P1, PT, R4, UR34, PT ;  /* 0x0000002204002c0c */ /* 0x000fe2000bf26270 */
[----:B------:R-:W-:Y:S01]  /*3b80*/  IMAD.MOV.U32 R4, RZ, RZ, R245 ;  /* 0x000000ffff047224 */ /* 0x000fe200078e00f5 */
[----:B------:R-:W-:Y:S01]  /*3b90*/  PLOP3.LUT P2, PT, PT, PT, UP0, 0x80, 0x8 ;  /* 0x000000000008781c */ /* 0x000fe20003f4f008 */
[--C-:B------:R-:W-:Y:S01]  /*3ba0*/  FFMA.FTZ R36, R36, UR9, -R158.reuse ;  /* 0x0000000924247c23 */ /* 0x100fe2000801089e */
[----:B------:R-:W-:Y:S02]  /*3bb0*/  PLOP3.LUT P3, PT, PT, PT, UP0, 0x80, 0x8 ;  /* 0x000000000008781c */ /* 0x000fe40003f6f008 */
[----:B------:R-:W-:Y:S03]  /*3bc0*/  @P0 FSEL R37, R37, -INF , !P1 ;  /* 0xff80000025250808 */ /* 0x000fe60004800000 */
[----:B------:R-:W-:Y:S01]  /*3bd0*/  MUFU.EX2 R175, R35 ;  /* 0x0000002300af7308 */ /* 0x000fe20000000800 */
[----:B------:R-:W-:Y:S01]  /*3be0*/  PLOP3.LUT P0, PT, PT, PT, UP0, 0x80, 0x8 ;  /* 0x000000000008781c */ /* 0x000fe20003f0f008 */
[----:B------:R-:W-:Y:S04]  /*3bf0*/  FFMA.FTZ R37, R37, UR9, -R158 ;  /* 0x0000000925257c23 */ /* 0x000fe8000801089e */
[----:B------:R-:W-:Y:S04]  /*3c00*/  @P2 FSEL R40, R40, -INF , !P6 ;  /* 0xff80000028282808 */ /* 0x000fe80007000000 */
[----:B------:R-:W-:Y:S01]  /*3c10*/  MUFU.EX2 R187, R29 ;  /* 0x0000001d00bb7308 */ /* 0x000fe20000000800 */
[----:B------:R-:W-:Y:S01]  /*3c20*/  LEA R8, P2, R247, R4, 0x2 ;  /* 0x00000004f7087211 */ /* 0x000fe200078410ff */
[----:B------:R-:W-:Y:S01]  /*3c30*/  @P5 VIADD R4, R102, 0x28 ;  /* 0x0000002866045836 */ /* 0x000fe20000000000 */
[----:B------:R-:W-:Y:S01]  /*3c40*/  @P3 FSEL R38, R38, -INF , !P6 ;  /* 0xff80000026263808 */ /* 0x000fe20007000000 */
[----:B------:R-:W-:Y:S01]  /*3c50*/  FFMA.FTZ R40, R40, UR9, -R101 ;  /* 0x0000000928287c23 */ /* 0x000fe20008010865 */
[----:B------:R-:W-:Y:S02]  /*3c60*/  @P0 FSEL R39, R39, -INF , !P1 ;  /* 0xff80000027270808 */ /* 0x000fe40004800000 */
[----:B------:R-:W-:Y:S03]  /*3c70*/  PLOP3.LUT P0, PT, PT, PT, UP0, 0x80, 0x8 ;  /* 0x000000000008781c */ /* 0x000fe60003f0f008 */
[----:B------:R-:W-:Y:S01]  /*3c80*/  MUFU.EX2 R196, R30 ;  /* 0x0000001e00c47308 */ /* 0x000fe20000000800 */
[----:B------:R-:W-:Y:S01]  /*3c90*/  LEA.HI.X R9, R247, R5, RZ, 0x2, P2 ;  /* 0x00000005f7097211 */ /* 0x000fe200010f14ff */
[--C-:B------:R-:W-:Y:S01]  /*3ca0*/  FFMA.FTZ R38, R38, UR9, -R103.reuse ;  /* 0x0000000926267c23 */ /* 0x100fe20008010867 */
[----:B------:R-:W-:Y:S01]  /*3cb0*/  PLOP3.LUT P2, PT, PT, PT, UP0, 0x80, 0x8 ;  /* 0x000000000008781c */ /* 0x000fe20003f4f008 */
[----:B------:R-:W-:Y:S01]  /*3cc0*/  FFMA.FTZ R39, R39, UR9, -R103 ;  /* 0x0000000927277c23 */ /* 0x000fe20008010867 */
[----:B------:R-:W-:Y:S01]  /*3cd0*/  PLOP3.LUT P3, PT, PT, PT, UP0, 0x80, 0x8 ;  /* 0x000000000008781c */ /* 0x000fe20003f6f008 */
[----:B------:R-:W2:Y:S01]  /*3ce0*/  LDG.E R159, desc[UR28][R8.64] ;  /* 0x0000001c089f7981 */ /* 0x000ea2000c1e1900 */
[----:B------:R-:W-:Y:S03]  /*3cf0*/  PLOP3.LUT P5, PT, PT, PT, UP0, 0x80, 0x8 ;  /* 0x000000000008781c */ /* 0x000fe60003faf008 */
[----:B------:R-:W-:Y:S01]  /*3d00*/  MUFU.EX2 R195, R31 ;  /* 0x0000001f00c37308 */ /* 0x000fe20000000800 */
[----:B------:R-:W2:Y:S01]  /*3d10*/  LDG.E R111, desc[UR28][R8.64+0x20] ;  /* 0x0000201c086f7981 */ /* 0x000ea2000c1e1900 */
[----:B------:R-:W-:Y:S02]  /*3d20*/  @P0 FSEL R41, R41, -INF , !P1 ;  /* 0xff80000029290808 */ /* 0x000fe40004800000 */
[----:B------:R-:W-:Y:S01]  /*3d30*/  PLOP3.LUT P0, PT, PT, PT, UP0, 0x80, 0x8 ;  /* 0x000000000008781c */ /* 0x000fe20003f0f008 */
[----:B------:R-:W5:Y:S01]  /*3d40*/  LDG.E R110, desc[UR28][R8.64+0x100] ;  /* 0x0001001c086e7981 */ /* 0x000f62000c1e1900 */
[----:B------:R-:W-:Y:S04]  /*3d50*/  @P2 ISETP.GE.AND P2, PT, R4, UR34, PT ;  /* 0x0000002204002c0c */ /* 0x000fe8000bf46270 */
[----:B------:R-:W-:Y:S01]  /*3d60*/  MUFU.EX2 R230, R36 ;  /* 0x0000002400e67308 */ /* 0x000fe20000000800 */
[----:B------:R-:W-:Y:S01]  /*3d70*/  @P3 FSEL R42, R42, -INF , !P6 ;  /* 0xff8000002a2a3808 */ /* 0x000fe20007000000 */
[----:B------:R-:W1:Y:S01]  /*3d80*/  LDSM.16.M88.4 R4, [R150+-0x1400] ;  /* 0xffec00009604783b */ /* 0x000e620000000200 */
[----:B------:R-:W-:Y:S01]  /*3d90*/  PLOP3.LUT P6, PT, PT, PT, UP0, 0x80, 0x8 ;  /* 0x000000000008781c */ /* 0x000fe20003fcf008 */
[--C-:B------:R-:W-:Y:S01]  /*3da0*/  FFMA.FTZ R41, R41, UR9, -R101.reuse ;  /* 0x0000000929297c23 */ /* 0x100fe20008010865 */
[----:B------:R-:W-:Y:S01]  /*3db0*/  PLOP3.LUT P3, PT, PT, PT, UP0, 0x80, 0x8 ;  /* 0x000000000008781c */ /* 0x000fe20003f6f008 */
[--C-:B------:R-:W-:Y:S04]  /*3dc0*/  FFMA.FTZ R42, R42, UR9, -R100.reuse ;  /* 0x000000092a2a7c23 */ /* 0x100fe80008010864 */
[----:B------:R-:W-:Y:S01]  /*3dd0*/  MUFU.EX2 R229, R37 ;  /* 0x0000002500e57308 */ /* 0x000fe20000000800 */
[----:B------:R-:W-:Y:S01]  /*3de0*/  @P0 FSEL R43, R43, -INF , !P1 ;  /* 0xff8000002b2b0808 */ /* 0x000fe20004800000 */
[----:B------:R3:W5:Y:S01]  /*3df0*/  LDG.E R109, desc[UR28][R8.64+0x120] ;  /* 0x0001201c086d7981 */ /* 0x000762000c1e1900 */
[----:B------:R-:W-:Y:S02]  /*3e00*/  PLOP3.LUT P1, PT, PT, PT, UP0, 0x80, 0x8 ;  /* 0x000000000008781c */ /* 0x000fe40003f2f008 */
[----:B------:R-:W-:Y:S01]  /*3e10*/  PLOP3.LUT P0, PT, PT, PT, UP0, 0x80, 0x8 ;  /* 0x000000000008781c */ /* 0x000fe20003f0f008 */
[--C-:B------:R-:W-:Y:S01]  /*3e20*/  FFMA.FTZ R43, R43, UR9, -R100.reuse ;  /* 0x000000092b2b7c23 */ /* 0x100fe20008010864 */
[----:B----4-:R-:W-:Y:S01]  /*3e30*/  @P6 VIADD R12, R102, 0x29 ;  /* 0x00000029660c6836 */ /* 0x010fe20000000000 */
[----:B------:R-:W-:Y:S02]  /*3e40*/  PLOP3.LUT P6, PT, PT, PT, UP0, 0x80, 0x8 ;  /* 0x000000000008781c */ /* 0x000fe40003fcf008 */
[----:B------:R-:W-:Y:S01]  /*3e50*/  MUFU.EX2 R172, R38 ;  /* 0x0000002600ac7308 */ /* 0x000fe20000000800 */
[----:B------:R-:W-:Y:S02]  /*3e60*/  @P3 FSEL R44, R44, -INF , !P2 ;  /* 0xff8000002c2c3808 */ /* 0x000fe40005000000 */
[----:B------:R-:W-:Y:S02]  /*3e70*/  @P5 ISETP.GE.AND P3, PT, R12, UR34, PT ;  /* 0x000000220c005c0c */ /* 0x000fe4000bf66270 */
[----:B------:R-:W-:Y:S01]  /*3e80*/  PLOP3.LUT P5, PT, PT, PT, UP0, 0x80, 0x8 ;  /* 0x000000000008781c */ /* 0x000fe20003faf008 */
[--C-:B------:R-:W-:Y:S01]  /*3e90*/  FFMA.FTZ R44, R44, UR9, -R101.reuse ;  /* 0x000000092c2c7c23 */ /* 0x100fe20008010865 */
[----:B------:R-:W-:Y:S03]  /*3ea0*/  @P1 FSEL R46, R46, -INF , !P2 ;  /* 0xff8000002e2e1808 */ /* 0x000fe60005000000 */
[----:B------:R-:W-:Y:S01]  /*3eb0*/  MUFU.EX2 R171, R39 ;  /* 0x0000002700ab7308 */ /* 0x000fe20000000800 */
[----:B------:R-:W-:Y:S02]  /*3ec0*/  PLOP3.LUT P1, PT, PT, PT, UP0, 0x80, 0x8 ;  /* 0x000000000008781c */ /* 0x000fe40003f2f008 */
[----:B------:R-:W-:Y:S01]  /*3ed0*/  @P0 FSEL R45, R45, -INF , !P3 ;  /* 0xff8000002d2d0808 */ /* 0x000fe20005800000 */
[----:B------:R-:W-:Y:S01]  /*3ee0*/  FFMA.FTZ R46, R46, UR9, -R100 ;  /* 0x000000092e2e7c23 */ /* 0x000fe20008010864 */
[----:B------:R-:W-:Y:S03]  /*3ef0*/  PLOP3.LUT P0, PT, PT, PT, UP0, 0x80, 0x8 ;  /* 0x000000000008781c */ /* 0x000fe60003f0f008 */
[----:B------:R-:W-:Y:S02]  /*3f00*/  FFMA.FTZ R45, R45, UR9, -R101 ;  /* 0x000000092d2d7c23 */ /* 0x000fe40008010865 */
[----:B------:R-:W-:Y:S01]  /*3f10*/  MUFU.EX2 R180, R40 ;  /* 0x0000002800b47308 */ /* 0x000fe20000000800 */
[----:B---3--:R-:W-:Y:S01]  /*3f20*/  @P6 VIADD R8, R102, 0x30 ;  /* 0x0000003066086836 */ /* 0x008fe20000000000 */
[----:B------:R-:W-:Y:S02]  /*3f30*/  PLOP3.LUT P6, PT, PT, PT, UP0, 0x80, 0x8 ;  /* 0x000000000008781c */ /* 0x000fe40003fcf008 */
[----:B------:R-:W-:Y:S01]  /*3f40*/  @P1 FSEL R48, R48, -INF , !P2 ;  /* 0xff80000030301808 */ /* 0x000fe20005000000 */
[-C--:B-1----:R-:W-:Y:S01]  /*3f50*/  HMMA.16816.F32.BF16 R52, R104, R4.reuse, R52 ;  /* 0x000000046834723c */ /* 0x082fe20000041834 */
[----:B------:R-:W-:Y:S04]  /*3f60*/  PLOP3.LUT P1, PT, PT, PT, UP0, 0x80, 0x8 ;  /* 0x000000000008781c */ /* 0x000fe80003f2f008 */
[----:B------:R-:W1:Y:S01]  /*3f70*/  MUFU.EX2 R179, R41 ;  /* 0x0000002900b37308 */ /* 0x000e620000000800 */
[----:B------:R-:W-:Y:S01]  /*3f80*/  @P5 ISETP.GE.AND P5, PT, R8, UR34, PT ;  /* 0x0000002208005c0c */ /* 0x000fe2000bfa6270 */
[----:B------:R-:W-:Y:S01]  /*3f90*/  FFMA.FTZ R48, R48, UR9, -R158 ;  /* 0x0000000930307c23 */ /* 0x000fe2000801089e */
[----:B------:R-:W-:Y:S02]  /*3fa0*/  @P0 FSEL R47, R47, -INF , !P3 ;  /* 0xff8000002f2f0808 */ /* 0x000fe40005800000 */
[----:B------:R-:W-:Y:S01]  /*3fb0*/  PLOP3.LUT P0, PT, PT, PT, UP0, 0x80, 0x8 ;  /* 0x000000000008781c */ /* 0x000fe20003f0f008 */
[C---:B------:R-:W-:Y:S04]  /*3fc0*/  HMMA.16816.F32.BF16 R56, R112.reuse, R4, R56 ;  /* 0x000000047038723c */ /* 0x040fe80000041838 */
[----:B------:R-:W-:Y:S01]  /*3fd0*/  MUFU.EX2 R220, R48 ;  /* 0x0000003000dc7308 */ /* 0x000fe20000000800 */
[----:B------:R-:W-:Y:S01]  /*3fe0*/  F2FP.BF16.F32.PACK_AB R5, R193, R194 ;  /* 0x000000c2c105723e */ /* 0x000fe200000010ff */
[----:B------:R-:W-:Y:S01]  /*3ff0*/  FFMA.FTZ R47, R47, UR9, -R100 ;  /* 0x000000092f2f7c23 */ /* 0x000fe20008010864 */
[----:B------:R-:W-:Y:S01]  /*4000*/  @P1 FSEL R50, R50, -INF , !P2 ;  /* 0xff80000032321808 */ /* 0x000fe20005000000 */
[-C--:B------:R-:W-:Y:S01]  /*4010*/  HMMA.16816.F32.BF16 R60, R112, R6.reuse, R60 ;  /* 0x00000006703c723c */ /* 0x080fe2000004183c */
[----:B------:R-:W-:Y:S01]  /*4020*/  PLOP3.LUT P2, PT, PT, PT, UP0, 0x80, 0x8 ;  /* 0x000000000008781c */ /* 0x000fe20003f4f008 */
[----:B------:R2:W-:Y:S01]  /*4030*/  STS [R204+0x400], R5 ;  /* 0x00040005cc007388 */ /* 0x0005e20000000800 */
[----:B------:R-:W-:Y:S02]  /*4040*/  IMAD.IADD R115, R108, 0x1, R204 ;  /* 0x000000016c737824 */ /* 0x000fe400078e02cc */
[----:B------:R-:W-:Y:S01]  /*4050*/  FFMA.FTZ R50, R50, UR9, -R103 ;  /* 0x0000000932327c23 */ /* 0x000fe20008010867 */
[C---:B------:R-:W-:Y:S01]  /*4060*/  IMAD.IADD R114, R108.reuse, 0x1, R203 ;  /* 0x000000016c727824 */ /* 0x040fe200078e02cb */
[----:B------:R-:W-:Y:S01]  /*4070*/  MUFU.EX2 R190, R42 ;  /* 0x0000002a00be7308 */ /* 0x000fe20000000800 */
[----:B------:R-:W-:Y:S01]  /*4080*/  IMAD.IADD R113, R108, 0x1, R202 ;  /* 0x000000016c717824 */ /* 0x000fe200078e02ca */
[----:B------:R-:W-:Y:S01]  /*4090*/  HMMA.16816.F32.BF16 R64, R104, R6, R64 ;  /* 0x000000066840723c */ /* 0x000fe20000041840 */
[----:B------:R-:W-:Y:S03]  /*40a0*/  PLOP3.LUT P1, PT, PT, PT, UP0, 0x80, 0x8 ;  /* 0x000000000008781c */ /* 0x000fe60003f2f008 */
[----:B------:R-:W-:Y:S01]  /*40b0*/  F2FP.BF16.F32.PACK_AB R6, R198, R200 ;  /* 0x000000c8c606723e */ /* 0x000fe200000010ff */
[----:B------:R-:W-:Y:S01]  /*40c0*/  IMAD.IADD R112, R108, 0x1, R201 ;  /* 0x000000016c707824 */ /* 0x000fe200078e02c9 */
[----:B------:R-:W-:Y:S01]  /*40d0*/  @P0 FSEL R49, R49, -INF , !P3 ;  /* 0xff80000031310808 */ /* 0x000fe20005800000 */
[----:B------:R-:W-:Y:S01]  /*40e0*/  @P2 VIADD R8, R102, 0x31 ;  /* 0x0000003166082836 */ /* 0x000fe20000000000 */
[----:B------:R-:W-:Y:S01]  /*40f0*/  PLOP3.LUT P2, PT, PT, PT, UP0, 0x80, 0x8 ;  /* 0x000000000008781c */ /* 0x000fe20003f4f008 */
[----:B------:R-:W-:Y:S01]  /*4100*/  MUFU.EX2 R166, R50 ;  /* 0x0000003200a67308 */ /* 0x000fe20000000800 */
[----:B------:R-:W-:Y:S01]  /*4110*/  PLOP3.LUT P0, PT, PT, PT, UP0, 0x80, 0x8 ;  /* 0x000000000008781c */ /* 0x000fe20003f0f008 */
[--C-:B------:R-:W-:Y:S01]  /*4120*/  FFMA.FTZ R49, R49, UR9, -R158.reuse ;  /* 0x0000000931317c23 */ /* 0x100fe2000801089e */
[----:B------:R-:W-:Y:S02]  /*4130*/  @P6 ISETP.GE.AND P6, PT, R8, UR34, PT ;  /* 0x0000002208006c0c */ /* 0x000fe4000bfc6270 */
[----:B------:R-:W-:Y:S02]  /*4140*/  F2FP.BF16.F32.PACK_AB R8, R237, R238 ;  /* 0x000000eeed08723e */ /* 0x000fe400000010ff */
[----:B------:R-:W-:Y:S03]  /*4150*/  @P1 FSEL R52, R52, -INF , !P5 ;  /* 0xff80000034341808 */ /* 0x000fe60006800000 */
[----:B------:R-:W-:Y:S01]  /*4160*/  MUFU.EX2 R219, R49 ;  /* 0x0000003100db7308 */ /* 0x000fe20000000800 */
[----:B------:R-:W-:Y:S01]  /*4170*/  PLOP3.LUT P1, PT, PT, PT, UP0, 0x80, 0x8 ;  /* 0x000000000008781c */ /* 0x000fe20003f2f008 */
[----:B------:R3:W-:Y:S01]  /*4180*/  STS [R204], R8 ;  /* 0x00000008cc007388 */ /* 0x0007e20000000800 */
[----:B--2---:R-:W-:Y:S01]  /*4190*/  F2FP.BF16.F32.PACK_AB R5, R185, R186 ;  /* 0x000000bab905723e */ /* 0x004fe200000010ff */
[----:B------:R-:W-:Y:S01]  /*41a0*/  @P2 VIADD R4, R102, 0x38 ;  /* 0x0000003866042836 */ /* 0x000fe20000000000 */
[----:B------:R-:W-:Y:S01]  /*41b0*/  PLOP3.LUT P2, PT, PT, PT, UP0, 0x80, 0x8 ;  /* 0x000000000008781c */ /* 0x000fe20003f4f008 */
[--C-:B------:R-:W-:Y:S01]  /*41c0*/  FFMA.FTZ R52, R52, UR9, -R158.reuse ;  /* 0x0000000934347c23 */ /* 0x100fe2000801089e */
[----:B------:R-:W-:Y:S01]  /*41d0*/  @P0 FSEL R51, R51, -INF , !P3 ;  /* 0xff80000033330808 */ /* 0x000fe20005800000 */
[----:B------:R2:W-:Y:S01]  /*41e0*/  STS [R115+0x400], R5 ;  /* 0x0004000573007388 */ /* 0x0005e20000000800 */
[----:B------:R-:W-:Y:S01]  /*41f0*/  PLOP3.LUT P3, PT, PT, PT, UP0, 0x80, 0x8 ;  /* 0x000000000008781c */ /* 0x000fe20003f6f008 */
[----:B------:R-:W-:Y:S01]  /*4200*/  MUFU.EX2 R189, R43 ;  /* 0x0000002b00bd7308 */ /* 0x000fe20000000800 */
[----:B------:R-:W-:Y:S01]  /*4210*/  PLOP3.LUT P0, PT, PT, PT, UP0, 0x80, 0x8 ;  /* 0x000000000008781c */ /* 0x000fe20003f0f008 */
[--C-:B------:R-:W-:Y:S01]  /*4220*/  FFMA.FTZ R51, R51, UR9, -R103.reuse ;  /* 0x0000000933337c23 */ /* 0x100fe20008010867 */
[----:B-1----:R-:W-:Y:S02]  /*4230*/  F2FP.BF16.F32.PACK_AB R7, R179, R180 ;  /* 0x000000b4b307723e */ /* 0x002fe400000010ff */
[----:B------:R-:W-:Y:S02]  /*4240*/  @P1 FSEL R54, R54, -INF , !P5 ;  /* 0xff80000036361808 */ /* 0x000fe40006800000 */
[----:B------:R-:W-:Y:S03]  /*4250*/  PLOP3.LUT P1, PT, PT, PT, UP0, 0x80, 0x8 ;  /* 0x000000000008781c */ /* 0x000fe60003f2f008 */
[----:B------:R-:W-:Y:S01]  /*4260*/  MUFU.EX2 R165, R51 ;  /* 0x0000003300a57308 */ /* 0x000fe20000000800 */
[----:B------:R-:W-:Y:S01]  /*4270*/  @P2 ISETP.GE.AND P2, PT, R4, UR34, PT ;  /* 0x0000002204002c0c */ /* 0x000fe2000bf46270 */
[----:B------:R-:W-:Y:S01]  /*4280*/  FFMA.FTZ R54, R54, UR9, -R103 ;  /* 0x0000000936367c23 */ /* 0x000fe20008010867 */
[----:B------:R-:W-:Y:S01]  /*4290*/  F2FP.BF16.F32.PACK_AB R4, R235, R236 ;  /* 0x000000eceb04723e */ /* 0x000fe200000010ff */
[----:B------:R-:W-:Y:S01]  /*42a0*/  @P3 VIADD R102, R102, 0x39 ;  /* 0x0000003966663836 */ /* 0x000fe20000000000 */
[----:B------:R-:W-:Y:S02]  /*42b0*/  PLOP3.LUT P3, PT, PT, PT, UP0, 0x80, 0x8 ;  /* 0x000000000008781c */ /* 0x000fe40003f6f008 */
[----:B------:R-:W-:Y:S01]  /*42c0*/  @P0 FSEL R53, R53, -INF , !P6 ;  /* 0xff80000035350808 */ /* 0x000fe20007000000 */
[----:B------:R1:W-:Y:S01]  /*42d0*/  STS [R115], R4 ;  /* 0x0000000473007388 */ /* 0x0003e20000000800 */
[----:B---3--:R-:W-:Y:S01]  /*42e0*/  F2FP.BF16.F32.PACK_AB R8, R205, R206 ;  /* 0x000000cecd08723e */ /* 0x008fe200000010ff */
[----:B------:R-:W-:Y:S01]  /*42f0*/  MUFU.EX2 R178, R44 ;  /* 0x0000002c00b27308 */ /* 0x000fe20000000800 */
[----:B------:R-:W-:Y:S01]  /*4300*/  PLOP3.LUT P0, PT, PT, PT, UP0, 0x80, 0x8 ;  /* 0x000000000008781c */ /* 0x000fe20003f0f008 */
[----:B------:R-:W-:Y:S01]  /*4310*/  FFMA.FTZ R53, R53, UR9, -R158 ;  /* 0x0000000935357c23 */ /* 0x000fe2000801089e */
[----:B------:R-:W-:Y:S01]  /*4320*/  @P1 FSEL R56, R56, -INF , !P5 ;  /* 0xff80000038381808 */ /* 0x000fe20006800000 */
[----:B------:R3:W-:Y:S01]  /*4330*/  STS [R204+0x2000], R8 ;  /* 0x00200008cc007388 */ /* 0x0007e20000000800 */
[----:B--2---:R-:W-:Y:S02]  /*4340*/  F2FP.BF16.F32.PACK_AB R5, R207, R208 ;  /* 0x000000d0cf05723e */ /* 0x004fe400000010ff */
[----:B------:R-:W-:Y:S03]  /*4350*/  PLOP3.LUT P1, PT, PT, PT, UP0, 0x80, 0x8 ;  /* 0x000000000008781c */ /* 0x000fe60003f2f008 */
[----:B------:R-:W3:Y:S01]  /*4360*/  MUFU.EX2 R177, R45 ;  /* 0x0000002d00b17308 */ /* 0x000ee20000000800 */
[----:B------:R-:W-:Y:S01]  /*4370*/  @P3 FSEL R57, R57, -INF , !P6 ;  /* 0xff80000039393808 */ /* 0x000fe20007000000 */
[--C-:B------:R-:W-:Y:S01]  /*4380*/  FFMA.FTZ R56, R56, UR9, -R101.reuse ;  /* 0x0000000938387c23 */ /* 0x100fe20008010865 */
[----:B------:R-:W-:Y:S02]  /*4390*/  PLOP3.LUT P3, PT, PT, PT, UP0, 0x80, 0x8 ;  /* 0x000000000008781c */ /* 0x000fe40003f6f008 */
[----:B------:R-:W-:Y:S01]  /*43a0*/  @P0 FSEL R55, R55, -INF , !P6 ;  /* 0xff80000037370808 */ /* 0x000fe20007000000 */
[----:B------:R-:W-:Y:S01]  /*43b0*/  FFMA.FTZ R57, R57, UR9, -R101 ;  /* 0x0000000939397c23 */ /* 0x000fe20008010865 */
[----:B------:R-:W-:Y:S03]  /*43c0*/  PLOP3.LUT P0, PT, PT, PT, UP0, 0x80, 0x8 ;  /* 0x000000000008781c */ /* 0x000fe60003f0f008 */
[----:B------:R-:W-:Y:S01]  /*43d0*/  MUFU.EX2 R184, R46 ;  /* 0x0000002e00b87308 */ /* 0x000fe20000000800 */
[----:B------:R-:W-:Y:S01]  /*43e0*/  FFMA.FTZ R55, R55, UR9, -R103 ;  /* 0x0000000937377c23 */ /* 0x000fe20008010867 */
[----:B------:R-:W-:Y:S02]  /*43f0*/  @P1 FSEL R58, R58, -INF , !P5 ;  /* 0xff8000003a3a1808 */ /* 0x000fe40006800000 */
[----:B------:R-:W-:Y:S02]  /*4400*/  PLOP3.LUT P1, PT, PT, PT, UP0, 0x80, 0x8 ;  /* 0x000000000008781c */ /* 0x000fe40003f2f008 */
[----:B-1----:R-:W-:Y:S04]  /*4410*/  F2FP.BF16.F32.PACK_AB R4, R209, R210 ;  /* 0x000000d2d104723e */ /* 0x002fe800000010ff */
[----:B------:R-:W-:Y:S01]  /*4420*/  MUFU.EX2 R183, R47 ;  /* 0x0000002f00b77308 */ /* 0x000fe20000000800 */
[----:B------:R-:W-:Y:S01]  /*4430*/  @P3 FSEL R59, R59, -INF , !P6 ;  /* 0xff8000003b3b3808 */ /* 0x000fe20007000000 */
[--C-:B------:R-:W-:Y:S01]  /*4440*/  FFMA.FTZ R58, R58, UR9, -R100.reuse ;  /* 0x000000093a3a7c23 */ /* 0x100fe20008010864 */
[----:B------:R-:W-:Y:S01]  /*4450*/  PLOP3.LUT P3, PT, PT, PT, UP0, 0x80, 0x8 ;  /* 0x000000000008781c */ /* 0x000fe20003f6f008 */
[----:B------:R1:W-:Y:S01]  /*4460*/  STS [R204+0x2400], R4 ;  /* 0x00240004cc007388 */ /* 0x0003e20000000800 */
[----:B------:R-:W-:Y:S01]  /*4470*/  @P0 ISETP.GE.AND P0, PT, R102, UR34, PT ;  /* 0x0000002266000c0c */ /* 0x000fe2000bf06270 */
[--C-:B------:R-:W-:Y:S01]  /*4480*/  FFMA.FTZ R59, R59, UR9, -R100.reuse ;  /* 0x000000093b3b7c23 */ /* 0x100fe20008010864 */
[----:B---3--:R-:W-:Y:S01]  /*4490*/  F2FP.BF16.F32.PACK_AB R8, R177, R178 ;  /* 0x000000b2b108723e */ /* 0x008fe200000010ff */
[----:B------:R2:W-:Y:S02]  /*44a0*/  STS [R115+0x2000], R6 ;  /* 0x0020000673007388 */ /* 0x0005e40000000800 */
[----:B------:R-:W-:Y:S01]  /*44b0*/  MUFU.EX2 R218, R52 ;  /* 0x0000003400da7308 */ /* 0x000fe20000000800 */
[----:B------:R-:W-:Y:S01]  /*44c0*/  @P1 FSEL R60, R60, -INF , !P2 ;  /* 0xff8000003c3c1808 */ /* 0x000fe20005000000 */
[----:B------:R3:W-:Y:S01]  /*44d0*/  STS [R115+0x2400], R5 ;  /* 0x0024000573007388 */ /* 0x0007e20000000800 */
[----:B------:R-:W-:Y:S03]  /*44e0*/  PLOP3.LUT P1, PT, PT, PT, UP0, 0x80, 0x8 ;  /* 0x000000000008781c */ /* 0x000fe60003f2f008 */
[--C-:B------:R-:W-:Y:S01]  /*44f0*/  FFMA.FTZ R60, R60, UR9, -R101.reuse ;  /* 0x000000093c3c7c23 */ /* 0x100fe20008010865 */
[----:B------:R-:W-:Y:S03]  /*4500*/  @P3 FSEL R61, R61, -INF , !P0 ;  /* 0xff8000003d3d3808 */ /* 0x000fe60004000000 */
[----:B------:R-:W4:Y:S01]  /*4510*/  MUFU.EX2 R217, R53 ;  /* 0x0000003500d97308 */ /* 0x000f220000000800 */
[----:B------:R-:W-:Y:S01]  /*4520*/  PLOP3.LUT P3, PT, PT, PT, UP0, 0x80, 0x8 ;  /* 0x000000000008781c */ /* 0x000fe20003f6f008 */
[----:B------:R-:W-:Y:S08]  /*4530*/  FFMA.FTZ R101, R61, UR9, -R101 ;  /* 0x000000093d657c23 */ /* 0x000ff00008010865 */
[----:B------:R-:W-:Y:S01]  /*4540*/  MUFU.EX2 R163, R54 ;  /* 0x0000003600a37308 */ /* 0x000fe20000000800 */
[----:B------:R-:W-:Y:S02]  /*4550*/  @P1 FSEL R62, R62, -INF , !P2 ;  /* 0xff8000003e3e1808 */ /* 0x000fe40005000000 */
[----:B------:R-:W-:Y:S02]  /*4560*/  PLOP3.LUT P1, PT, PT, PT, UP0, 0x80, 0x8 ;  /* 0x000000000008781c */ /* 0x000fe40003f2f008 */
[----:B-1----:R-:W-:Y:S01]  /*4570*/  F2FP.BF16.F32.PACK_AB R4, R233, R234 ;  /* 0x000000eae904723e */ /* 0x002fe200000010ff */
[----:B------:R-:W-:Y:S01]  /*4580*/  FFMA.FTZ R62, R62, UR9, -R100 ;  /* 0x000000093e3e7c23 */ /* 0x000fe20008010864 */
[----:B------:R-:W-:Y:S03]  /*4590*/  @P3 FSEL R64, R64, -INF , !P2 ;  /* 0xff80000040403808 */ /* 0x000fe60005000000 */
[----:B------:R-:W1:Y:S01]  /*45a0*/  MUFU.EX2 R161, R55 ;  /* 0x0000003700a17308 */ /* 0x000e620000000800 */
[----:B--2---:R-:W-:Y:S01]  /*45b0*/  F2FP.BF16.F32.PACK_AB R6, R181, R182 ;  /* 0x000000b6b506723e */ /* 0x004fe200000010ff */
[----:B------:R2:W-:Y:S01]  /*45c0*/  STS [R203], R4 ;  /* 0x00000004cb007388 */ /* 0x0005e20000000800 */
[----:B------:R-:W-:Y:S01]  /*45d0*/  PLOP3.LUT P3, PT, PT, PT, UP0, 0x80, 0x8 ;  /* 0x000000000008781c */ /* 0x000fe20003f6f008 */
[--C-:B------:R-:W-:Y:S01]  /*45e0*/  FFMA.FTZ R64, R64, UR9, -R158.reuse ;  /* 0x0000000940407c23 */ /* 0x100fe2000801089e */
[----:B---3--:R-:W-:Y:S01]  /*45f0*/  F2FP.BF16.F32.PACK_AB R5, R231, R232 ;  /* 0x000000e8e705723e */ /* 0x008fe200000010ff */
[----:B------:R3:W-:Y:S01]  /*4600*/  STS [R203+0x400], R6 ;  /* 0x00040006cb007388 */ /* 0x0007e20000000800 */
[----:B------:R-:W-:Y:S03]  /*4610*/  @P1 FSEL R65, R65, -INF , !P0 ;  /* 0xff80000041411808 */ /* 0x000fe60004000000 */
[----:B------:R-:W-:Y:S01]  /*4620*/  MUFU.EX2 R216, R64 ;  /* 0x0000004000d87308 */ /* 0x000fe20000000800 */
[----:B------:R4:W-:Y:S01]  /*4630*/  STS [R114], R5 ;  /* 0x0000000572007388 */ /* 0x0009e20000000800 */
[----:B------:R-:W-:Y:S01]  /*4640*/  PLOP3.LUT P1, PT, PT, PT, UP0, 0x80, 0x8 ;  /* 0x000000000008781c */ /* 0x000fe20003f2f008 */
[----:B------:R-:W-:Y:S03]  /*4650*/  FFMA.FTZ R158, R65, UR9, -R158 ;  /* 0x00000009419e7c23 */ /* 0x000fe6000801089e */
[----:B------:R-:W-:Y:S04]  /*4660*/  @P3 FSEL R66, R66, -INF , !P2 ;  /* 0xff80000042423808 */ /* 0x000fe80005000000 */
[----:B------:R-:W1:Y:S01]  /*4670*/  MUFU.EX2 R215, R158 ;  /* 0x0000009e00d77308 */ /* 0x000e620000000800 */
[----:B------:R-:W-:Y:S01]  /*4680*/  PLOP3.LUT P2, PT, PT, PT, UP0, 0x80, 0x8 ;  /* 0x000000000008781c */ /* 0x000fe20003f4f008 */
[--C-:B------:R-:W-:Y:S03]  /*4690*/  FFMA.FTZ R66, R66, UR9, -R103.reuse ;  /* 0x0000000942427c23 */ /* 0x100fe60008010867 */
[----:B------:R-:W-:Y:S05]  /*46a0*/  @P1 FSEL R67, R67, -INF , !P0 ;  /* 0xff80000043431808 */ /* 0x000fea0004000000 */
[----:B------:R-:W-:Y:S01]  /*46b0*/  MUFU.EX2 R160, R66 ;  /* 0x0000004200a07308 */ /* 0x000fe20000000800 */
[----:B--2---:R-:W-:Y:S01]  /*46c0*/  F2FP.BF16.F32.PACK_AB R4, R175, R176 ;  /* 0x000000b0af04723e */ /* 0x004fe200000010ff */
[----:B------:R-:W-:Y:S01]  /*46d0*/  FFMA.FTZ R103, R67, UR9, -R103 ;  /* 0x0000000943677c23 */ /* 0x000fe20008010867 */
[----:B---3--:R-:W-:Y:S03]  /*46e0*/  F2FP.BF16.F32.PACK_AB R6, R195, R196 ;  /* 0x000000c4c306723e */ /* 0x008fe600000010ff */
[----:B------:R2:W-:Y:S01]  /*46f0*/  STS [R114+0x400], R4 ;  /* 0x0004000472007388 */ /* 0x0005e20000000800 */
[----:B------:R-:W-:Y:S03]  /*4700*/  @P2 FSEL R63, R63, -INF , !P0 ;  /* 0xff8000003f3f2808 */ /* 0x000fe60004000000 */
[----:B------:R-:W-:Y:S01]  /*4710*/  MUFU.EX2 R158, R103 ;  /* 0x00000067009e7308 */ /* 0x000fe20000000800 */
[----:B----4-:R-:W-:Y:S01]  /*4720*/  F2FP.BF16.F32.PACK_AB R5, R197, R199 ;  /* 0x000000c7c505723e */ /* 0x010fe200000010ff */
[----:B------:R-:W-:Y:S04]  /*4730*/  FFMA.FTZ R100, R63, UR9, -R100 ;  /* 0x000000093f647c23 */ /* 0x000fe80008010864 */
[----:B------:R3:W-:Y:S04]  /*4740*/  STS [R203+0x2400], R5 ;  /* 0x00240005cb007388 */ /* 0x0007e80000000800 */
[----:B------:R-:W-:Y:S10]  /*4750*/  MUFU.EX2 R169, R56 ;  /* 0x0000003800a97308 */ /* 0x000ff40000000800 */
[----:B------:R-:W4:Y:S01]  /*4760*/  MUFU.EX2 R168, R57 ;  /* 0x0000003900a87308 */ /* 0x000f220000000800 */
[----:B--2---:R-:W-:Y:S09]  /*4770*/  F2FP.BF16.F32.PACK_AB R4, R191, R192 ;  /* 0x000000c0bf04723e */ /* 0x004ff200000010ff */
[----:B------:R-:W-:Y:S01]  /*4780*/  MUFU.EX2 R174, R58 ;  /* 0x0000003a00ae7308 */ /* 0x000fe20000000800 */
[----:B------:R2:W-:Y:S01]  /*4790*/  STS [R203+0x2000], R4 ;  /* 0x00200004cb007388 */ /* 0x0005e20000000800 */
[----:B---3--:R-:W-:Y:S03]  /*47a0*/  F2FP.BF16.F32.PACK_AB R5, R229, R230 ;  /* 0x000000e6e505723e */ /* 0x008fe600000010ff */
[----:B------:R3:W-:Y:S05]  /*47b0*/  STS [R114+0x2400], R6 ;  /* 0x0024000672007388 */ /* 0x0007ea0000000800 */
[----:B------:R-:W4:Y:S10]  /*47c0*/  MUFU.EX2 R173, R59 ;  /* 0x0000003b00ad7308 */ /* 0x000f340000000800 */
[----:B------:R-:W-:Y:S10]  /*47d0*/  MUFU.EX2 R164, R60 ;  /* 0x0000003c00a47308 */ /* 0x000ff40000000800 */
[----:B------:R-:W4:Y:S01]  /*47e0*/  MUFU.EX2 R162, R101 ;  /* 0x0000006500a27308 */ /* 0x000f220000000800 */
[----:B--2---:R-:W-:Y:S02]  /*47f0*/  F2FP.BF16.F32.PACK_AB R4, R187, R188 ;  /* 0x000000bcbb04723e */ /* 0x004fe400000010ff */
[----:B---3--:R-:W-:Y:S03]  /*4800*/  F2FP.BF16.F32.PACK_AB R6, R219, R220 ;  /* 0x000000dcdb06723e */ /* 0x008fe600000010ff */
[----:B------:R2:W-:Y:S04]  /*4810*/  STS [R114+0x2000], R4 ;  /* 0x0020000472007388 */ /* 0x0005e80000000800 */
[----:B------:R-:W-:Y:S01]  /*4820*/  MUFU.EX2 R170, R62 ;  /* 0x0000003e00aa7308 */ /* 0x000fe20000000800 */
[----:B------:R3:W-:Y:S09]  /*4830*/  STS [R202], R5 ;  /* 0x00000005ca007388 */ /* 0x0007f20000000800 */
[----:B------:R-:W4:Y:S01]  /*4840*/  MUFU.EX2 R167, R100 ;  /* 0x0000006400a77308 */ /* 0x000f220000000800 */
[----:B--2---:R-:W-:Y:S02]  /*4850*/  F2FP.BF16.F32.PACK_AB R4, R171, R172 ;  /* 0x000000acab04723e */ /* 0x004fe400000010ff */
[----:B---3--:R-:W-:Y:S03]  /*4860*/  F2FP.BF16.F32.PACK_AB R5, R165, R166 ;  /* 0x000000a6a505723e */ /* 0x008fe600000010ff */
[----:B------:R2:W-:Y:S04]  /*4870*/  STS [R202+0x400], R4 ;  /* 0x00040004ca007388 */ /* 0x0005e80000000800 */
[----:B------:R3:W-:Y:S04]  /*4880*/  STS [R113], R6 ;  /* 0x0000000671007388 */ /* 0x0007e80000000800 */
[----:B------:R1:W-:Y:S04]  /*4890*/  STS [R113+0x400], R5 ;  /* 0x0004000571007388 */ /* 0x0003e80000000800 */
[----:B------:R4:W-:Y:S01]  /*48a0*/  STS [R202+0x2000], R7 ;  /* 0x00200007ca007388 */ /* 0x0009e20000000800 */
[----:B--2---:R-:W-:Y:S02]  /*48b0*/  F2FP.BF16.F32.PACK_AB R4, R189, R190 ;  /* 0x000000bebd04723e */ /* 0x004fe400000010ff */
[----:B---3--:R-:W-:Y:S03]  /*48c0*/  F2FP.BF16.F32.PACK_AB R6, R217, R218 ;  /* 0x000000dad906723e */ /* 0x008fe600000010ff */
[----:B------:R2:W-:Y:S01]  /*48d0*/  STS [R202+0x2400], R4 ;  /* 0x00240004ca007388 */ /* 0x0005e20000000800 */
[----:B-1----:R-:W-:Y:S03]  /*48e0*/  F2FP.BF16.F32.PACK_AB R5, R161, R163 ;  /* 0x000000a3a105723e */ /* 0x002fe600000010ff */
[----:B------:R1:W-:Y:S01]  /*48f0*/  STS [R113+0x2000], R8 ;  /* 0x0020000871007388 */ /* 0x0003e20000000800 */
[----:B----4-:R-:W-:Y:S05]  /*4900*/  F2FP.BF16.F32.PACK_AB R7, R183, R184 ;  /* 0x000000b8b707723e */ /* 0x010fea00000010ff */
[----:B------:R3:W-:Y:S04]  /*4910*/  STS [R113+0x2400], R7 ;  /* 0x0024000771007388 */ /* 0x0007e80000000800 */
[----:B------:R4:W-:Y:S04]  /*4920*/  STS [R201], R6 ;  /* 0x00000006c9007388 */ /* 0x0009e80000000800 */
[----:B------:R4:W-:Y:S01]  /*4930*/  STS [R201+0x400], R5 ;  /* 0x00040005c9007388 */ /* 0x0009e20000000800 */
[----:B--2---:R-:W-:Y:S02]  /*4940*/  F2FP.BF16.F32.PACK_AB R4, R215, R216 ;  /* 0x000000d8d704723e */ /* 0x004fe400000010ff */
[----:B-1----:R-:W-:Y:S03]  /*4950*/  F2FP.BF16.F32.PACK_AB R8, R168, R169 ;  /* 0x000000a9a808723e */ /* 0x002fe600000010ff */
[----:B------:R1:W-:Y:S01]  /*4960*/  STS [R112], R4 ;  /* 0x0000000470007388 */ /* 0x0003e20000000800 */
[----:B---3--:R-:W-:Y:S02]  /*4970*/  F2FP.BF16.F32.PACK_AB R7, R173, R174 ;  /* 0x000000aead07723e */ /* 0x008fe400000010ff */
[----:B----4-:R-:W-:Y:S02]  /*4980*/  F2FP.BF16.F32.PACK_AB R6, R158, R160 ;  /* 0x000000a09e06723e */ /* 0x010fe400000010ff */
[----:B------:R-:W-:Y:S03]  /*4990*/  F2FP.BF16.F32.PACK_AB R5, R162, R164 ;  /* 0x000000a4a205723e */ /* 0x000fe600000010ff */
[----:B------:R-:W-:Y:S04]  /*49a0*/  STS [R112+0x400], R6 ;  /* 0x0004000670007388 */ /* 0x000fe80000000800 */
[----:B------:R-:W-:Y:S04]  /*49b0*/  STS [R201+0x2000], R8 ;  /* 0x00200008c9007388 */ /* 0x000fe80000000800 */
[----:B------:R-:W-:Y:S01]  /*49c0*/  STS [R201+0x2400], R7 ;  /* 0x00240007c9007388 */ /* 0x000fe20000000800 */
[----:B-1----:R-:W-:Y:S03]  /*49d0*/  F2FP.BF16.F32.PACK_AB R4, R167, R170 ;  /* 0x000000aaa704723e */ /* 0x002fe600000010ff */
[----:B------:R-:W-:Y:S04]  /*49e0*/  STS [R112+0x2000], R5 ;  /* 0x0020000570007388 */ /* 0x000fe80000000800 */
        /* <DEDUP_REMOVED lines=25> */
[----:B------:R-:W-:Y:S04]  /*4b80*/  FADD.FTZ R5, -R159, R5 ;  /* 0x000000059f057221 */ /* 0x000fe80000010100 */
[C---:B------:R-:W-:Y:S04]  /*4b90*/  HMMA.16816.F32.BF16 R16, R100.reuse, R134, R16 ;  /* 0x000000866410723c */ /* 0x040fe80000041810 */
[----:B------:R-:W-:Y:S04]  /*4ba0*/  FMUL.FTZ R5, R237, R5 ;  /* 0x00000005ed057220 */ /* 0x000fe80000410000 */
[-C--:B------:R-:W-:Y:S08]  /*4bb0*/  HMMA.16816.F32.BF16 R20, R100, R136.reuse, R20 ;  /* 0x000000886414723c */ /* 0x080ff00000041814 */
[C---:B------:R-:W-:Y:S08]  /*4bc0*/  HMMA.16816.F32.BF16 R24, R104.reuse, R136, R24 ;  /* 0x000000886818723c */ /* 0x040ff00000041818 */
[-C--:B------:R-:W-:Y:S03]  /*4bd0*/  HMMA.16816.F32.BF16 R28, R104, R138.reuse, R28 ;  /* 0x0000008a681c723c */ /* 0x080fe6000004181c */
[C---:B------:R-:W-:Y:S05]  /*4be0*/  FADD.FTZ R21, -R159.reuse, R21 ;  /* 0x000000159f157221 */ /* 0x040fea0000010100 */
        /* <DEDUP_REMOVED lines=13> */
[C---:B------:R-:W-:Y:S01]  /*4cc0*/  FADD.FTZ R16, -R159.reuse, R17 ;  /* 0x000000119f107221 */ /* 0x040fe20000010100 */
[----:B------:R-:W-:Y:S01]  /*4cd0*/  FADD.FTZ R17, -R159, R20 ;  /* 0x000000149f117221 */ /* 0x000fe20000010100 */
[----:B------:R-:W-:Y:S01]  /*4ce0*/  FMUL.FTZ R100, R233, R21 ;  /* 0x00000015e9647220 */ /* 0x000fe20000410000 */
[----:B------:R-:W-:Y:S01]  /*4cf0*/  FMUL.FTZ R4, R236, R4 ;  /* 0x00000004ec047220 */ /* 0x000fe20000410000 */
[----:B------:R-:W-:Y:S01]  /*4d00*/  FMUL.FTZ R16, R235, R16 ;  /* 0x00000010eb107220 */ /* 0x000fe20000410000 */
[----:B------:R-:W-:Y:S01]  /*4d10*/  FMUL.FTZ R17, R234, R17 ;  /* 0x00000011ea117220 */ /* 0x000fe20000410000 */
[----:B------:R-:W-:Y:S01]  /*4d20*/  F2FP.BF16.F32.PACK_AB R5, R5, R101 ;  /* 0x000000650505723e */ /* 0x000fe200000010ff */
[C---:B------:R-:W-:Y:S01]  /*4d30*/  FADD.FTZ R101, -R159.reuse, R32 ;  /* 0x000000209f657221 */ /* 0x040fe20000010100 */
[C---:B------:R-:W-:Y:S01]  /*4d40*/  FADD.FTZ R32, -R159.reuse, R33 ;  /* 0x000000219f207221 */ /* 0x040fe20000010100 */
[----:B------:R-:W-:Y:S01]  /*4d50*/  F2FP.BF16.F32.PACK_AB R16, R16, R4 ;  /* 0x000000041010723e */ /* 0x000fe200000010ff */
[C---:B------:R-:W-:Y:S01]  /*4d60*/  FADD.FTZ R4, -R159.reuse, R37 ;  /* 0x000000259f047221 */ /* 0x040fe20000010100 */
[----:B------:R-:W-:Y:S01]  /*4d70*/  F2FP.BF16.F32.PACK_AB R100, R100, R17 ;  /* 0x000000116464723e */ /* 0x000fe200000010ff */
[C---:B------:R-:W-:Y:S01]  /*4d80*/  FADD.FTZ R21, -R159.reuse, R48 ;  /* 0x000000309f157221 */ /* 0x040fe20000010100 */
        /* <DEDUP_REMOVED lines=20> */
[C---:B------:R-:W-:Y:S01]  /*4ed0*/  FADD.FTZ R32, -R111.reuse, R6 ;  /* 0x000000066f207221 */ /* 0x040fe20000010100 */
[----:B------:R-:W-:Y:S02]  /*4ee0*/  FADD.FTZ R17, -R111, R7 ;  /* 0x000000076f117221 */ /* 0x000fe40000010100 */
[----:B------:R-:W-:Y:S01]  /*4ef0*/  F2FP.BF16.F32.PACK_AB R36, R36, R4 ;  /* 0x000000042424723e */ /* 0x000fe200000010ff */
[----:B------:R-:W-:Y:S06]  /*4f00*/  @!P1 BRA `(.L_x_77) ;  /* 0x0000000000889947 */ /* 0x000fec0003800000 */
[----:B------:R-:W1:Y:S01]  /*4f10*/  LDC R21, c[0x0][0x3b0] ;  /* 0x0000ec00ff157b82 */ /* 0x000e620000000800 */
[----:B------:R-:W-:Y:S02]  /*4f20*/  ISETP.GE.AND P0, PT, R243, UR4, PT ;  /* 0x00000004f3007c0c */ /* 0x000fe4000bf06270 */
[----:B------:R-:W-:Y:S02]  /*4f30*/  IADD3 R6, P2, PT, RZ, -UR32, RZ ;  /* 0x80000020ff067c10 */ /* 0x000fe4000ff5e0ff */
[----:B------:R-:W-:Y:S04]  /*4f40*/  LOP3.LUT R7, R214, 0x1, RZ, 0xc0, !PT ;  /* 0x00000001d6077812 */ /* 0x000fe800078ec0ff */
[----:B------:R-:W-:Y:S05]  /*4f50*/  ISETP.NE.U32.AND P5, PT, R7, 0x1, PT ;  /* 0x000000010700780c */ /* 0x000fea0003fa5070 */
[----:B------:R-:W2:Y:S01]  /*4f60*/  @!P0 LDC R20, c[0x0][0x3b4] ;  /* 0x0000ed00ff148b82 */ /* 0x000ea20000000800 */
[----:B-1----:R-:W-:Y:S04]  /*4f70*/  IMAD.SHL.U32 R4, R21, 0x80, RZ ;  /* 0x0000008015047824 */ /* 0x002fe800078e00ff */
[----:B------:R-:W-:Y:S01]  /*4f80*/  IMAD.X R4, RZ, RZ, ~R4, P2 ;  /* 0x000000ffff047224 */ /* 0x000fe200010e0e04 */
[----:B------:R-:W-:Y:S04]  /*4f90*/  ISETP.GE.AND P2, PT, R243, UR4, PT ;  /* 0x00000004f3007c0c */ /* 0x000fe8000bf46270 */
[----:B------:R-:W-:Y:S04]  /*4fa0*/  SHF.R.S64 R6, R6, 0x1f, R4 ;  /* 0x0000001f06067819 */ /* 0x000fe80000001004 */
[----:B------:R-:W-:Y:S01]  /*4fb0*/  IADD3 R227, P3, PT, R6, R227, RZ ;  /* 0x000000e306e37210 */ /* 0x000fe20007f7e0ff */
[----:B------:R-:W-:Y:S03]  /*4fc0*/  IMAD.MOV.U32 R6, RZ, RZ, -0x2000 ;  /* 0xffffe000ff067424 */ /* 0x000fe600078e00ff */
[----:B------:R-:W-:Y:S02]  /*4fd0*/  LEA.HI.X.SX32 R225, R4, R225, 0x1, P3 ;  /* 0x000000e104e17211 */ /* 0x000fe400018f0eff */
[----:B------:R-:W-:Y:S02]  /*4fe0*/  SEL R4, R6, 0x2000, !P5 ;  /* 0x0000200006047807 */ /* 0x000fe40006800000 */
[C---:B------:R-:W-:Y:S03]  /*4ff0*/  @!P0 LEA R6, P3, R21.reuse, R227, 0x7 ;  /* 0x000000e315068211 */ /* 0x040fe600078638ff */
[----:B------:R-:W-:Y:S01]  /*5000*/  IMAD.IADD R224, R224, 0x1, R4 ;  /* 0x00000001e0e07824 */ /* 0x000fe200078e0204 */
[----:B--2---:R-:W-:Y:S01]  /*5010*/  @!P0 LEA.HI.X R7, R21, R225, R20, 0x7, P3 ;  /* 0x000000e115078211 */ /* 0x004fe200018f3c14 */
[----:B------:R-:W-:Y:S02]  /*5020*/  @!P2 IMAD.MOV.U32 R20, RZ, RZ, R227 ;  /* 0x000000ffff14a224 */ /* 0x000fe400078e00e3 */
[----:B------:R-:W-:Y:S02]  /*5030*/  @!P2 IMAD.MOV.U32 R21, RZ, RZ, R225 ;  /* 0x000000ffff15a224 */ /* 0x000fe400078e00e1 */
[--C-:B------:R-:W-:Y:S02]  /*5040*/  IMAD.IADD R211, R211, 0x1, R4.reuse ;  /* 0x00000001d3d37824 */ /* 0x100fe400078e0204 */
[----:B------:R-:W-:Y:S01]  /*5050*/  IMAD.IADD R148, R148, 0x1, R4 ;  /* 0x0000000194947824 */ /* 0x000fe200078e0204 */
[----:B------:R-:W-:Y:S01]  /*5060*/  @!PT LDS RZ, [RZ] ;  /* 0x00000000fffff984 */ /* 0x000fe20000000800 */
[----:B------:R-:W-:Y:S01]  /*5070*/  @!PT LDS RZ, [RZ] ;  /* 0x00000000fffff984 */ /* 0x000fe20000000800 */
[----:B------:R-:W-:Y:S01]  /*5080*/  @!PT LDS RZ, [RZ] ;  /* 0x00000000fffff984 */ /* 0x000fe20000000800 */
[----:B------:R1:W-:Y:S04]  /*5090*/  @!P2 LDGSTS.E.BYPASS.LTC128B.128 [R224], desc[UR28][R20.64] ;  /* 0x0000000014e0afae */ /* 0x0003e8000b981a1c */
[----:B------:R1:W-:Y:S04]  /*50a0*/  @P2 STS.64 [R211], RZ ;  /* 0x000000ffd3002388 */ /* 0x0003e80000000a00 */
[----:B------:R1:W-:Y:S04]  /*50b0*/  @P2 STS.64 [R211+0x8], RZ ;  /* 0x000008ffd3002388 */ /* 0x0003e80000000a00 */
[----:B------:R1:W-:Y:S04]  /*50c0*/  @P0 STS.64 [R211+0x1000], RZ ;  /* 0x001000ffd3000388 */ /* 0x0003e80000000a00 */
[----:B------:R1:W-:Y:S04]  /*50d0*/  @P0 STS.64 [R211+0x1008], RZ ;  /* 0x001008ffd3000388 */ /* 0x0003e80000000a00 */
[----:B------:R-:W-:Y:S01]  /*50e0*/  @!PT LDS RZ, [RZ] ;  /* 0x00000000fffff984 */ /* 0x000fe20000000800 */
[----:B------:R-:W-:Y:S01]  /*50f0*/  @!PT LDS RZ, [RZ] ;  /* 0x00000000fffff984 */ /* 0x000fe20000000800 */
[----:B------:R-:W-:Y:S01]  /*5100*/  @!PT LDS RZ, [RZ] ;  /* 0x00000000fffff984 */ /* 0x000fe20000000800 */
[----:B------:R1:W-:Y:S04]  /*5110*/  @!P0 LDGSTS.E.BYPASS.LTC128B.128 [R224+0x1000], desc[UR28][R6.64] ;  /* 0x0100000006e08fae */ /* 0x0003e8000b981a1c */
[----:B------:R-:W0:Y:S02]  /*5120*/  LDGDEPBAR ;  /* 0x00000000000079af */ /* 0x000e240000000000 */
.L_x_77:
[----:B------:R2:W-:Y:S01]  /*5130*/  STS [R204+-0x8000], R5 ;  /* 0xff800005cc007388 */ /* 0x0005e20000000800 */
[----:B-1----:R-:W-:Y:S01]  /*5140*/  FMUL.FTZ R6, R194, R32 ;  /* 0x00000020c2067220 */ /* 0x002fe20000410000 */
[C---:B------:R-:W-:Y:S01]  /*5150*/  FADD.FTZ R19, -R111.reuse, R19 ;  /* 0x000000136f137221 */ /* 0x040fe20000010100 */
[----:B------:R-:W-:Y:S01]  /*5160*/  FADD.FTZ R18, -R111, R18 ;  /* 0x000000126f127221 */ /* 0x000fe20000010100 */
[C---:B-----5:R-:W-:Y:S01]  /*5170*/  FADD.FTZ R8, -R110.reuse, R8 ;  /* 0x000000086e087221 */ /* 0x060fe20000010100 */
[----:B------:R-:W-:Y:S01]  /*5180*/  FADD.FTZ R9, -R110, R9 ;  /* 0x000000096e097221 */ /* 0x000fe20000010100 */
        /* <DEDUP_REMOVED lines=8> */
[----:B------:R-:W-:Y:S01]  /*5210*/  FADD.FTZ R14, -R109, R14 ;  /* 0x0000000e6d0e7221 */ /* 0x000fe20000010100 */
[----:B------:R-:W-:Y:S01]  /*5220*/  FMUL.FTZ R11, R209, R11 ;  /* 0x0000000bd10b7220 */ /* 0x000fe20000410000 */
[C---:B------:R-:W-:Y:S01]  /*5230*/  FADD.FTZ R12, -R110.reuse, R12 ;  /* 0x0000000c6e0c7221 */ /* 0x040fe20000010100 */
        /* <DEDUP_REMOVED lines=8> */
[----:B--2---:R-:W-:Y:S01]  /*52c0*/  FMUL.FTZ R5, R193, R17 ;  /* 0x00000011c1057220 */ /* 0x004fe20000410000 */
[C---:B------:R-:W-:Y:S01]  /*52d0*/  FADD.FTZ R35, -R111.reuse, R35 ;  /* 0x000000236f237221 */ /* 0x040fe20000010100 */
[----:B------:R-:W-:Y:S01]  /*52e0*/  FADD.FTZ R34, -R111, R34 ;  /* 0x000000226f227221 */ /* 0x000fe20000010100 */
[----:B------:R-:W-:Y:S01]  /*52f0*/  F2FP.BF16.F32.PACK_AB R20, R13, R12 ;  /* 0x0000000c0d14723e */ /* 0x000fe200000010ff */
[----:B------:R-:W-:Y:S01]  /*5300*/  FADD.FTZ R18, -R111, R54 ;  /* 0x000000366f127221 */ /* 0x000fe20000010100 */
[----:B------:R-:W-:Y:S01]  /*5310*/  F2FP.BF16.F32.PACK_AB R5, R5, R6 ;  /* 0x000000060505723e */ /* 0x000fe200000010ff */
[----:B------:R-:W-:Y:S01]  /*5320*/  FADD.FTZ R17, -R111, R55 ;  /* 0x000000376f117221 */ /* 0x000fe20000010100 */
[----:B------:R-:W-:Y:S01]  /*5330*/  F2FP.BF16.F32.PACK_AB R32, R23, R22 ;  /* 0x000000161720723e */ /* 0x000fe200000010ff */
[----:B------:R-:W-:Y:S01]  /*5340*/  FMUL.FTZ R34, R176, R34 ;  /* 0x00000022b0227220 */ /* 0x000fe20000410000 */
[----:B------:R-:W-:Y:S01]  /*5350*/  FMUL.FTZ R23, R175, R35 ;  /* 0x00000023af177220 */ /* 0x000fe20000410000 */
[----:B------:R-:W-:Y:S01]  /*5360*/  STS [R204+-0x7c00], R5 ;  /* 0xff840005cc007388 */ /* 0x000fe20000000800 */
[C---:B------:R-:W-:Y:S01]  /*5370*/  FADD.FTZ R25, -R110.reuse, R25 ;  /* 0x000000196e197221 */ /* 0x040fe20000010100 */
[C---:B------:R-:W-:Y:S01]  /*5380*/  FADD.FTZ R27, -R109.reuse, R27 ;  /* 0x0000001b6d1b7221 */ /* 0x040fe20000010100 */
[C---:B------:R-:W-:Y:S01]  /*5390*/  FADD.FTZ R24, -R110.reuse, R24 ;  /* 0x000000186e187221 */ /* 0x040fe20000010100 */
[----:B------:R1:W-:Y:S01]  /*53a0*/  STS [R115+-0x7c00], R4 ;  /* 0xff84000473007388 */ /* 0x0003e20000000800 */
[----:B------:R-:W-:Y:S01]  /*53b0*/  FADD.FTZ R26, -R109, R26 ;  /* 0x0000001a6d1a7221 */ /* 0x000fe20000010100 */
[----:B------:R-:W-:Y:S01]  /*53c0*/  FMUL.FTZ R18, R163, R18 ;  /* 0x00000012a3127220 */ /* 0x000fe20000410000 */
[----:B------:R-:W-:Y:S01]  /*53d0*/  FMUL.FTZ R17, R161, R17 ;  /* 0x00000011a1117220 */ /* 0x000fe20000410000 */
[----:B------:R2:W-:Y:S01]  /*53e0*/  STS [R115+-0x8000], R16 ;  /* 0xff80001073007388 */ /* 0x0005e20000000800 */
[----:B------:R-:W-:Y:S01]  /*53f0*/  FADD.FTZ R29, -R110, R29 ;  /* 0x0000001d6e1d7221 */ /* 0x000fe20000010100 */
[----:B------:R-:W-:Y:S01]  /*5400*/  FMUL.FTZ R24, R192, R24 ;  /* 0x00000018c0187220 */ /* 0x000fe20000410000 */
[----:B------:R-:W-:Y:S01]  /*5410*/  FMUL.FTZ R19, R191, R25 ;  /* 0x00000019bf137220 */ /* 0x000fe20000410000 */
[----:B------:R-:W-:Y:S01]  /*5420*/  FMUL.FTZ R26, R199, R26 ;  /* 0x0000001ac71a7220 */ /* 0x000fe20000410000 */
[C---:B------:R-:W-:Y:S01]  /*5430*/  FADD.FTZ R31, -R109.reuse, R31 ;  /* 0x0000001f6d1f7221 */ /* 0x040fe20000010100 */
[----:B------:R-:W-:Y:S01]  /*5440*/  FADD.FTZ R28, -R110, R28 ;  /* 0x0000001c6e1c7221 */ /* 0x000fe20000010100 */
[----:B------:R-:W-:Y:S01]  /*5450*/  FADD.FTZ R30, -R109, R30 ;  /* 0x0000001e6d1e7221 */ /* 0x000fe20000010100 */
[----:B------:R-:W-:Y:S01]  /*5460*/  F2FP.BF16.F32.PACK_AB R23, R23, R34 ;  /* 0x000000221717723e */ /* 0x000fe200000010ff */
[----:B------:R-:W-:Y:S01]  /*5470*/  FADD.FTZ R39, -R111, R39 ;  /* 0x000000276f277221 */ /* 0x000fe20000010100 */
[----:B------:R-:W-:Y:S01]  /*5480*/  F2FP.BF16.F32.PACK_AB R22, R17, R18 ;  /* 0x000000121116723e */ /* 0x000fe200000010ff */
[----:B------:R-:W-:Y:S01]  /*5490*/  FMUL.FTZ R28, R188, R28 ;  /* 0x0000001cbc1c7220 */ /* 0x000fe20000410000 */
[----:B------:R-:W-:Y:S01]  /*54a0*/  FMUL.FTZ R18, R187, R29 ;  /* 0x0000001dbb127220 */ /* 0x000fe20000410000 */
[----:B------:R-:W-:Y:S01]  /*54b0*/  FMUL.FTZ R30, R196, R30 ;  /* 0x0000001ec41e7220 */ /* 0x000fe20000410000 */
[----:B------:R-:W-:Y:S01]  /*54c0*/  FADD.FTZ R38, -R111, R38 ;  /* 0x000000266f267221 */ /* 0x000fe20000010100 */
[----:B------:R-:W-:Y:S01]  /*54d0*/  F2FP.BF16.F32.PACK_AB R19, R19, R24 ;  /* 0x000000181313723e */ /* 0x000fe200000010ff */
[C---:B------:R-:W-:Y:S01]  /*54e0*/  FADD.FTZ R7, -R111.reuse, R66 ;  /* 0x000000426f077221 */ /* 0x040fe20000010100 */
[----:B------:R-:W-:Y:S01]  /*54f0*/  FADD.FTZ R6, -R111, R67 ;  /* 0x000000436f067221 */ /* 0x000fe20000010100 */
[----:B------:R-:W-:Y:S01]  /*5500*/  FMUL.FTZ R39, R171, R39 ;  /* 0x00000027ab277220 */ /* 0x000fe20000410000 */
[----:B------:R-:W-:Y:S01]  /*5510*/  FMUL.FTZ R38, R172, R38 ;  /* 0x00000026ac267220 */ /* 0x000fe20000410000 */
[----:B------:R-:W-:Y:S01]  /*5520*/  FADD.FTZ R50, -R111, R50 ;  /* 0x000000326f327221 */ /* 0x000fe20000010100 */
[----:B-1----:R-:W-:Y:S01]  /*5530*/  F2FP.BF16.F32.PACK_AB R4, R9, R8 ;  /* 0x000000080904723e */ /* 0x002fe200000010ff */
[----:B------:R-:W-:Y:S01]  /*5540*/  FMUL.FTZ R9, R197, R27 ;  /* 0x0000001bc5097220 */ /* 0x000fe20000410000 */
[----:B------:R-:W-:Y:S01]  /*5550*/  FMUL.FTZ R8, R195, R31 ;  /* 0x0000001fc3087220 */ /* 0x000fe20000410000 */
[----:B------:R-:W-:Y:S01]  /*5560*/  FADD.FTZ R51, -R111, R51 ;  /* 0x000000336f337221 */ /* 0x000fe20000010100 */
[----:B------:R-:W-:Y:S01]  /*5570*/  F2FP.BF16.F32.PACK_AB R18, R18, R28 ;  /* 0x0000001c1212723e */ /* 0x000fe200000010ff */
[----:B------:R1:W-:Y:S01]  /*5580*/  STS [R204+-0x6000], R4 ;  /* 0xffa00004cc007388 */ /* 0x0003e20000000800 */
[----:B------:R-:W-:Y:S01]  /*5590*/  F2FP.BF16.F32.PACK_AB R9, R9, R26 ;  /* 0x0000001a0909723e */ /* 0x000fe200000010ff */
[----:B------:R-:W-:Y:S01]  /*55a0*/  FMUL.FTZ R7, R160, R7 ;  /* 0x00000007a0077220 */ /* 0x000fe20000410000 */
[----:B------:R-:W-:Y:S01]  /*55b0*/  F2FP.BF16.F32.PACK_AB R8, R8, R30 ;  /* 0x0000001e0808723e */ /* 0x000fe200000010ff */
[----:B------:R-:W-:Y:S01]  /*55c0*/  FMUL.FTZ R6, R158, R6 ;  /* 0x000000069e067220 */ /* 0x000fe20000410000 */
[----:B------:R-:W-:Y:S01]  /*55d0*/  FMUL.FTZ R50, R166, R50 ;  /* 0x00000032a6327220 */ /* 0x000fe20000410000 */
[----:B------:R-:W-:Y:S01]  /*55e0*/  FMUL.FTZ R51, R165, R51 ;  /* 0x00000033a5337220 */ /* 0x000fe20000410000 */
[C---:B------:R-:W-:Y:S01]  /*55f0*/  FADD.FTZ R40, -R110.reuse, R40 ;  /* 0x000000286e287221 */ /* 0x040fe20000010100 */
[----:B------:R-:W-:Y:S01]  /*5600*/  FADD.FTZ R41, -R110, R41 ;  /* 0x000000296e297221 */ /* 0x000fe20000010100 */
[C---:B------:R-:W-:Y:S01]  /*5610*/  FADD.FTZ R42, -R109.reuse, R42 ;  /* 0x0000002a6d2a7221 */ /* 0x040fe20000010100 */
        /* <DEDUP_REMOVED lines=13> */
[----:B--2---:R-:W-:Y:S01]  /*56f0*/  FMUL.FTZ R16, R177, R45 ;  /* 0x0000002db1107220 */ /* 0x004fe20000410000 */
[----:B------:R-:W-:Y:S01]  /*5700*/  FMUL.FTZ R46, R184, R46 ;  /* 0x0000002eb82e7220 */ /* 0x000fe20000410000 */
[----:B-1----:R-:W-:Y:S01]  /*5710*/  FMUL.FTZ R4, R210, R10 ;  /* 0x0000000ad2047220 */ /* 0x002fe20000410000 */
[----:B------:R-:W-:Y:S01]  /*5720*/  FMUL.FTZ R10, R207, R15 ;  /* 0x0000000fcf0a7220 */ /* 0x000fe20000410000 */
[----:B------:R-:W-:Y:S01]  /*5730*/  FMUL.FTZ R6, R183, R47 ;  /* 0x0000002fb7067220 */ /* 0x000fe20000410000 */
[----:B------:R-:W-:Y:S01]  /*5740*/  F2FP.BF16.F32.PACK_AB R17, R17, R40 ;  /* 0x000000281111723e */ /* 0x000fe200000010ff */
[C---:B------:R-:W-:Y:S01]  /*5750*/  FADD.FTZ R5, -R110.reuse, R56 ;  /* 0x000000386e057221 */ /* 0x040fe20000010100 */
[----:B------:R-:W-:Y:S01]  /*5760*/  F2FP.BF16.F32.PACK_AB R11, R11, R4 ;  /* 0x000000040b0b723e */ /* 0x000fe200000010ff */
[----:B------:R-:W-:Y:S01]  /*5770*/  FADD.FTZ R13, -R110, R57 ;  /* 0x000000396e0d7221 */ /* 0x000fe20000010100 */
[----:B------:R-:W-:Y:S01]  /*5780*/  F2FP.BF16.F32.PACK_AB R10, R10, R14 ;  /* 0x0000000e0a0a723e */ /* 0x000fe200000010ff */
[----:B------:R-:W-:Y:S01]  /*5790*/  FMUL.FTZ R5, R169, R5 ;  /* 0x00000005a9057220 */ /* 0x000fe20000410000 */
[----:B------:R-:W-:Y:S01]  /*57a0*/  F2FP.BF16.F32.PACK_AB R7, R7, R42 ;  /* 0x0000002a0707723e */ /* 0x000fe200000010ff */
[----:B------:R-:W-:Y:S01]  /*57b0*/  STS [R204+-0x5c00], R11 ;  /* 0xffa4000bcc007388 */ /* 0x000fe20000000800 */
[----:B------:R-:W-:Y:S01]  /*57c0*/  F2FP.BF16.F32.PACK_AB R16, R16, R44 ;  /* 0x0000002c1010723e */ /* 0x000fe200000010ff */
[----:B------:R-:W-:Y:S01]  /*57d0*/  FMUL.FTZ R13, R168, R13 ;  /* 0x0000000da80d7220 */ /* 0x000fe20000410000 */
[----:B------:R-:W-:Y:S01]  /*57e0*/  F2FP.BF16.F32.PACK_AB R6, R6, R46 ;  /* 0x0000002e0606723e */ /* 0x000fe200000010ff */
[----:B------:R-:W-:Y:S01]  /*57f0*/  STS [R115+-0x6000], R20 ;  /* 0xffa0001473007388 */ /* 0x000fe20000000800 */
[C---:B------:R-:W-:Y:S01]  /*5800*/  FADD.FTZ R58, -R109.reuse, R58 ;  /* 0x0000003a6d3a7221 */ /* 0x040fe20000010100 */
[----:B------:R-:W-:Y:S01]  /*5810*/  FADD.FTZ R59, -R109, R59 ;  /* 0x0000003b6d3b7221 */ /* 0x000fe20000010100 */
[----:B------:R-:W-:Y:S01]  /*5820*/  F2FP.BF16.F32.PACK_AB R13, R13, R5 ;  /* 0x000000050d0d723e */ /* 0x000fe200000010ff */
        /* <DEDUP_REMOVED lines=9> */
[----:B------:R-:W-:Y:S01]  /*58c0*/  FMUL.FTZ R60, R164, R60 ;  /* 0x0000003ca43c7220 */ /* 0x000fe20000410000 */
[----:B------:R-:W-:Y:S01]  /*58d0*/  FMUL.FTZ R12, R162, R61 ;  /* 0x0000003da20c7220 */ /* 0x000fe20000410000 */
[----:B------:R-:W-:Y:S01]  /*58e0*/  FMUL.FTZ R62, R170, R62 ;  /* 0x0000003eaa3e7220 */ /* 0x000fe20000410000 */
[----:B------:R-:W-:Y:S01]  /*58f0*/  STS [R114+-0x8000], R49 ;  /* 0xff80003172007388 */ /* 0x000fe20000000800 */
[----:B------:R-:W-:Y:S01]  /*5900*/  FMUL.FTZ R4, R167, R63 ;  /* 0x0000003fa7047220 */ /* 0x000fe20000410000 */
[----:B------:R-:W-:Y:S01]  /*5910*/  F2FP.BF16.F32.PACK_AB R5, R5, R58 ;  /* 0x0000003a0505723e */ /* 0x000fe200000010ff */
[----:B------:R-:W-:Y:S01]  /*5920*/  IMAD R64, R246, UR10, RZ ;  /* 0x0000000af6407c24 */ /* 0x000fe2000f8e02ff */
[----:B------:R-:W-:Y:S01]  /*5930*/  STS [R114+-0x7c00], R23 ;  /* 0xff84001772007388 */ /* 0x000fe20000000800 */
[----:B------:R-:W-:Y:S02]  /*5940*/  F2FP.BF16.F32.PACK_AB R12, R12, R60 ;  /* 0x0000003c0c0c723e */ /* 0x000fe400000010ff */
        /* <DEDUP_REMOVED lines=86> */
[----:B------:R-:W-:Y:S01]  /*5eb0*/  IADD3 R5, P0, PT, RZ, -UR33, RZ ;  /* 0x80000021ff057c10 */ /* 0x000fe2000ff1e0ff */
[----:B------:R-:W-:Y:S01]  /*5ec0*/  IMAD.U32 R7, RZ, RZ, UR15 ;  /* 0x0000000fff077e24 */ /* 0x000fe2000f8e00ff */
[C---:B------:R-:W-:Y:S01]  /*5ed0*/  ISETP.GE.AND P2, PT, R243.reuse, UR4, PT ;  /* 0x00000004f3007c0c */ /* 0x040fe2000bf46270 */
[----:B------:R-:W-:Y:S01]  /*5ee0*/  IMAD.U32 R6, RZ, RZ, UR14 ;  /* 0x0000000eff067e24 */ /* 0x000fe2000f8e00ff */
[----:B------:R-:W-:Y:S01]  /*5ef0*/  ISETP.GE.AND P3, PT, R243, UR4, PT ;  /* 0x00000004f3007c0c */ /* 0x000fe2000bf66270 */
[----:B------:R-:W-:Y:S05]  /*5f00*/  IMAD.X R4, RZ, RZ, ~UR8, P0 ;  /* 0x80000008ff047e24 */ /* 0x000fea00080e06ff */
[----:B------:R-:W-:Y:S04]  /*5f10*/  SHF.R.S64 R5, R5, 0x1f, R4 ;  /* 0x0000001f05057819 */ /* 0x000fe80000001004 */
[----:B------:R-:W-:Y:S01]  /*5f20*/  IADD3 R228, P0, PT, R5, R228, RZ ;  /* 0x000000e405e47210 */ /* 0x000fe20007f1e0ff */
[----:B------:R-:W-:Y:S03]  /*5f30*/  IMAD.U32 R5, RZ, RZ, UR15 ;  /* 0x0000000fff057e24 */ /* 0x000fe6000f8e00ff */
[----:B------:R-:W-:Y:S02]  /*5f40*/  LEA.HI.X.SX32 R226, R4, R226, 0x1, P0 ;  /* 0x000000e204e27211 */ /* 0x000fe400000f0eff */
[----:B------:R-:W-:Y:S04]  /*5f50*/  @!P2 LEA R4, P0, R5, R228, 0x1 ;  /* 0x000000e40504a211 */ /* 0x000fe800078008ff */
[----:B------:R-:W-:Y:S01]  /*5f60*/  @!P2 LEA.HI.X R5, R7, R226, R6, 0x1, P0 ;  /* 0x000000e20705a211 */ /* 0x000fe200000f0c06 */
[----:B------:R-:W-:Y:S02]  /*5f70*/  @!P3 IMAD.MOV.U32 R6, RZ, RZ, R228 ;  /* 0x000000ffff06b224 */ /* 0x000fe400078e00e4 */
[----:B------:R-:W-:Y:S05]  /*5f80*/  @!P3 IMAD.MOV.U32 R7, RZ, RZ, R226 ;  /* 0x000000ffff07b224 */ /* 0x000fea00078e00e2 */
[----:B------:R-:W-:Y:S01]  /*5f90*/  @!PT LDS RZ, [RZ] ;  /* 0x00000000fffff984 */ /* 0x000fe20000000800 */
[----:B------:R-:W-:Y:S01]  /*5fa0*/  @!PT LDS RZ, [RZ] ;  /* 0x00000000fffff984 */ /* 0x000fe20000000800 */
[----:B------:R-:W-:Y:S01]  /*5fb0*/  @!PT LDS RZ, [RZ] ;  /* 0x00000000fffff984 */ /* 0x000fe20000000800 */
[----:B------:R1:W-:Y:S04]  /*5fc0*/  @!P3 LDGSTS.E.BYPASS.LTC128B.128 [R221+0x4000], desc[UR28][R6.64] ;  /* 0x0400000006ddbfae */ /* 0x0003e8000b981a1c */
[----:B------:R1:W-:Y:S04]  /*5fd0*/  @P3 STS.128 [R221+0x4000], RZ ;  /* 0x004000ffdd003388 */ /* 0x0003e80000000c00 */
[----:B------:R1:W-:Y:S04]  /*5fe0*/  @P2 STS.128 [R221+0x5000], RZ ;  /* 0x005000ffdd002388 */ /* 0x0003e80000000c00 */
[----:B------:R-:W-:Y:S01]  /*5ff0*/  @!PT LDS RZ, [RZ] ;  /* 0x00000000fffff984 */ /* 0x000fe20000000800 */
[----:B------:R-:W-:Y:S01]  /*6000*/  @!PT LDS RZ, [RZ] ;  /* 0x00000000fffff984 */ /* 0x000fe20000000800 */
[----:B------:R-:W-:Y:S01]  /*6010*/  @!PT LDS RZ, [RZ] ;  /* 0x00000000fffff984 */ /* 0x000fe20000000800 */
[----:B------:R1:W-:Y:S04]  /*6020*/  @!P2 LDGSTS.E.BYPASS.LTC128B.128 [R221+0x5000], desc[UR28][R4.64] ;  /* 0x0500000004ddafae */ /* 0x0003e8000b981a1c */
[----:B------:R-:W0:Y:S02]  /*6030*/  LDGDEPBAR ;  /* 0x00000000000079af */ /* 0x000e240000000000 */
.L_x_78:
[----:B------:R-:W-:Y:S01]  /*6040*/  LDSM.16.M88.4 R16, [R151] ;  /* 0x000000009710783b */ /* 0x000fe20000000200 */
[----:B------:R-:W-:Y:S02]  /*6050*/  LEA R62, P0, R248, R212, 0x2 ;  /* 0x000000d4f83e7211 */ /* 0x000fe400078010ff */
[----:B------:R-:W-:Y:S01]  /*6060*/  ISETP.GT.AND P5, PT, R214, RZ, PT ;  /* 0x000000ffd600720c */ /* 0x000fe20003fa4270 */
[----:B------:R-:W1:Y:S01]  /*6070*/  LDSM.16.MT88.4 R20, [R2+0x6000] ;  /* 0x006000000214783b */ /* 0x000e620000004200 */
[----:B------:R-:W-:Y:S02]  /*6080*/  LEA.HI.X.SX32 R63, R248, R213, 0x2, P0 ;  /* 0x000000d5f83f7211 */ /* 0x000fe400000f16ff */
[C---:B------:R-:W-:Y:S01]  /*6090*/  LEA R60, P0, R64.reuse, R62, 0x5 ;  /* 0x0000003e403c7211 */ /* 0x040fe200078028ff */
[----:B------:R-:W2:Y:S01]  /*60a0*/  LDSM.16.M88.4 R12, [R151+0x2000] ;  /* 0x00200000970c783b */ /* 0x000ea20000000200 */
[----:B------:R-:W-:Y:S02]  /*60b0*/  @P1 IADD3 R245, P2, PT, R245, -0x200, RZ ;  /* 0xfffffe00f5f51810 */ /* 0x000fe40007f5e0ff */
[C---:B------:R-:W-:Y:S01]  /*60c0*/  LEA.HI.X.SX32 R61, R64.reuse, R63, 0x5, P0 ;  /* 0x0000003f403d7211 */ /* 0x040fe200000f2eff */
[----:B------:R-:W-:Y:S01]  /*60d0*/  LDSM.16.M88.4 R24, [R154] ;  /* 0x000000009a18783b */ /* 0x000fe20000000200 */
[----:B------:R-:W-:Y:S02]  /*60e0*/  LEA R58, P0, R64, R60, 0x5 ;  /* 0x0000003c403a7211 */ /* 0x000fe400078028ff */
        /* <DEDUP_REMOVED lines=61> */
[C---:B------:R-:W-:Y:S04]  /*64c0*/  LEA.HI.X.SX32 R41, R64.reuse, R43, 0x5, P0 ;  /* 0x0000002b40297211 */ /* 0x040fe800000f2eff */
        /* <DEDUP_REMOVED lines=106> */
[----:B------:R-:W1:Y:S01]  /*6b70*/  S2R R28, SR_TID.X ;  /* 0x00000000001c7919 */ /* 0x000e620000002100 */
[----:B------:R-:W2:Y:S01]  /*6b80*/  LDCU UR4, c[0x0][0x500] ;  /* 0x0000a000ff0477ac */ /* 0x000ea20008000800 */
[----:B------:R-:W-:Y:S01]  /*6b90*/  F2FP.BF16.F32.PACK_AB R68, R69, R68 ;  /* 0x000000444544723e */ /* 0x000fe200000010ff */
[----:B------:R-:W3:Y:S01]  /*6ba0*/  S2R R14, SR_TID.X ;  /* 0x00000000000e7919 */ /* 0x000ee20000002100 */
[----:B------:R-:W-:Y:S02]  /*6bb0*/  F2FP.BF16.F32.PACK_AB R70, R71, R70 ;  /* 0x000000464746723e */ /* 0x000fe400000010ff */
[----:B------:R-:W-:Y:S02]  /*6bc0*/  F2FP.BF16.F32.PACK_AB R80, R81, R80 ;  /* 0x000000505150723e */ /* 0x000fe400000010ff */
[----:B------:R-:W-:Y:S02]  /*6bd0*/  F2FP.BF16.F32.PACK_AB R82, R83, R82 ;  /* 0x000000525352723e */ /* 0x000fe400000010ff */
[----:B------:R-:W-:-:S02]  /*6be0*/  F2FP.BF16.F32.PACK_AB R72, R73, R72 ;  /* 0x000000484948723e */ /* 0x000fc400000010ff */
[----:B------:R-:W-:Y:S02]  /*6bf0*/  F2FP.BF16.F32.PACK_AB R74, R75, R74 ;  /* 0x0000004a4b4a723e */ /* 0x000fe400000010ff */
[----:B------:R-:W-:Y:S02]  /*6c00*/  F2FP.BF16.F32.PACK_AB R76, R77, R76 ;  /* 0x0000004c4d4c723e */ /* 0x000fe400000010ff */
[----:B------:R-:W-:Y:S01]  /*6c10*/  F2FP.BF16.F32.PACK_AB R78, R79, R78 ;  /* 0x0000004e4f4e723e */ /* 0x000fe200000010ff */
[----:B--2---:R-:W-:Y:S01]  /*6c20*/  FMUL.FTZ R84, R84, UR4 ;  /* 0x0000000454547c20 */ /* 0x004fe20008410000 */
        /* <DEDUP_REMOVED lines=12> */
[C---:B-1----:R-:W-:Y:S01]  /*6cf0*/  IMAD.SHL.U32 R4, R28.reuse, 0x10, RZ ;  /* 0x000000101c047824 */ /* 0x042fe200078e00ff */
[----:B------:R-:W-:Y:S01]  /*6d00*/  SHF.R.U32.HI R13, RZ, 0x4, R28 ;  /* 0x00000004ff0d7819 */ /* 0x000fe2000001161c */
[----:B------:R-:W-:-:S02]  /*6d10*/  IMAD.SHL.U32 R3, R28, 0x2, RZ ;  /* 0x000000021c037824 */ /* 0x000fc400078e00ff */
[----:B------:R-:W-:Y:S01]  /*6d20*/  FMUL.FTZ R6, R93, UR4 ;  /* 0x000000045d067c20 */ /* 0x000fe20008410000 */
[----:B------:R-:W-:Y:S01]  /*6d30*/  FMUL.FTZ R94, R94, UR4 ;  /* 0x000000045e5e7c20 */ /* 0x000fe20008410000 */
[----:B------:R-:W-:Y:S02]  /*6d40*/  LOP3.LUT R4, R4, 0x600, RZ, 0xc0, !PT ;  /* 0x0000060004047812 */ /* 0x000fe400078ec0ff */
[----:B------:R-:W-:Y:S02]  /*6d50*/  LOP3.LUT R13, R13, 0x8, RZ, 0xc0, !PT ;  /* 0x000000080d0d7812 */ /* 0x000fe400078ec0ff */
[----:B------:R-:W-:Y:S01]  /*6d60*/  LOP3.LUT R4, R4, 0x6, R3, 0xf8, !PT ;  /* 0x0000000604047812 */ /* 0x000fe200078ef803 */
[----:B------:R-:W-:Y:S01]  /*6d70*/  IMAD.SHL.U32 R3, R28, 0x8, RZ ;  /* 0x000000081c037824 */ /* 0x000fe200078e00ff */
[----:B------:R-:W-:Y:S02]  /*6d80*/  F2FP.BF16.F32.PACK_AB R12, R12, R84 ;  /* 0x000000540c0c723e */ /* 0x000fe400000010ff */
[----:B------:R-:W-:-:S02]  /*6d90*/  F2FP.BF16.F32.PACK_AB R11, R11, R86 ;  /* 0x000000560b0b723e */ /* 0x000fc400000010ff */
[----:B------:R-:W-:Y:S02]  /*6da0*/  LOP3.LUT R5, R3, 0xc0, RZ, 0xc0, !PT ;  /* 0x000000c003057812 */ /* 0x000fe400078ec0ff */
[----:B------:R-:W-:Y:S02]  /*6db0*/  LOP3.LUT R4, R4, 0x20, R3, 0xf8, !PT ;  /* 0x0000002004047812 */ /* 0x000fe400078ef803 */
[----:B------:R-:W-:Y:S01]  /*6dc0*/  LOP3.LUT R3, R5, 0x18, R28, 0xf8, !PT ;  /* 0x0000001805037812 */ /* 0x000fe200078ef81c */
[----:B------:R-:W-:Y:S01]  /*6dd0*/  FMUL.FTZ R5, R95, UR4 ;  /* 0x000000045f057c20 */ /* 0x000fe20008410000 */
[----:B------:R-:W-:Y:S02]  /*6de0*/  F2FP.BF16.F32.PACK_AB R8, R8, R96 ;  /* 0x000000600808723e */ /* 0x000fe400000010ff */
[----:B------:R-:W-:Y:S01]  /*6df0*/  LOP3.LUT R3, R4, R3, R13, 0xf6, !PT ;  /* 0x0000000304037212 */ /* 0x000fe200078ef60d */
[----:B---3--:R-:W-:Y:S01]  /*6e00*/  IMAD.SHL.U32 R13, R14, 0x4, RZ ;  /* 0x000000040e0d7824 */ /* 0x008fe200078e00ff */
[----:B------:R-:W-:-:S02]  /*6e10*/  F2FP.BF16.F32.PACK_AB R7, R7, R98 ;  /* 0x000000620707723e */ /* 0x000fc400000010ff */
[----:B------:R-:W-:Y:S01]  /*6e20*/  LEA R3, R3, UR27, 0x1 ;  /* 0x0000001b03037c11 */ /* 0x000fe2000f8e08ff */
[----:B------:R-:W-:Y:S01]  /*6e30*/  BAR.SYNC.DEFER_BLOCKING 0x0 ;  /* 0x0000000000007b1d */ /* 0x000fe20000010000 */
[----:B------:R-:W-:Y:S02]  /*6e40*/  LOP3.LUT R13, R13, 0x40, RZ, 0xc0, !PT ;  /* 0x000000400d0d7812 */ /* 0x000fe400078ec0ff */
[----:B------:R-:W-:Y:S01]  /*6e50*/  F2FP.BF16.F32.PACK_AB R10, R10, R88 ;  /* 0x000000580a0a723e */ /* 0x000fe200000010ff */
[----:B------:R-:W-:Y:S01]  /*6e60*/  VIADD R4, R3, 0x6000 ;  /* 0x0000600003047836 */ /* 0x000fe20000000000 */
[----:B------:R-:W-:Y:S02]  /*6e70*/  F2FP.BF16.F32.PACK_AB R9, R9, R90 ;  /* 0x0000005a0909723e */ /* 0x000fe400000010ff */
[----:B------:R-:W-:Y:S01]  /*6e80*/  F2FP.BF16.F32.PACK_AB R6, R6, R92 ;  /* 0x0000005c0606723e */ /* 0x000fe200000010ff */
[----:B------:R-:W-:Y:S01]  /*6e90*/  IMAD.IADD R4, R4, 0x1, -R13 ;  /* 0x0000000104047824 */ /* 0x000fe200078e0a0d */
[----:B------:R-:W-:-:S02]  /*6ea0*/  F2FP.BF16.F32.PACK_AB R5, R5, R94 ;  /* 0x0000005e0505723e */ /* 0x000fc400000010ff */
[----:B------:R-:W-:Y:S01]  /*6eb0*/  ISETP.NE.AND P0, PT, R250, -0x1, PT ;  /* 0xfffffffffa00780c */ /* 0x000fe20003f05270 */
        /* <DEDUP_REMOVED lines=16> */
[----:B------:R-:W-:Y:S05]  /*6fc0*/  @P0 BRA `(.L_x_80) ;  /* 0x00000000002c0947 */ /* 0x000fea0003800000 */
[----:B------:R-:W2:Y:S01]  /*6fd0*/  LDCU.64 UR10, c[0x0][0x5c0] ;  /* 0x0000b800ff0a77ac */ /* 0x000ea20008000a00 */
[----:B-1----:R-:W1:Y:S01]  /*6fe0*/  LDC.64 R6, c[0x0][0x5a8] ;  /* 0x00016a00ff067b82 */ /* 0x002e620000000a00 */
[----:B------:R-:W-:-:S05]  /*6ff0*/  SHF.R.S32.HI R3, RZ, 0x1f, R249 ;  /* 0x0000001fff037819 */ /* 0x000fca00000114f9 */
[----:B--2---:R-:W-:Y:S02]  /*7000*/  IMAD R3, R3, UR10, RZ ;  /* 0x0000000a03037c24 */ /* 0x004fe4000f8e02ff */
[----:B------:R-:W-:-:S04]  /*7010*/  IMAD.WIDE.U32 R4, R249, UR10, RZ ;  /* 0x0000000af9047c25 */ /* 0x000fc8000f8e00ff */
[----:B------:R-:W-:-:S05]  /*7020*/  IMAD R3, R249, UR11, R3 ;  /* 0x0000000bf9037c24 */ /* 0x000fca000f8e0203 */
[----:B------:R-:W-:-:S03]  /*7030*/  IADD3 R5, PT, PT, R5, R3, RZ ;  /* 0x0000000305057210 */ /* 0x000fc60007ffe0ff */
[----:B-1----:R-:W-:-:S04]  /*7040*/  IMAD.WIDE.U32 R4, R6, UR24, R4 ;  /* 0x0000001806047c25 */ /* 0x002fc8000f8e0004 */
[----:B------:R-:W-:Y:S01]  /*7050*/  IMAD R9, R7, UR24, R5 ;  /* 0x0000001807097c24 */ /* 0x000fe2000f8e0205 */
[----:B------:R-:W-:Y:S01]  /*7060*/  MOV R8, R4 ;  /* 0x0000000400087202 */ /* 0x000fe20000000f00 */
[----:B------:R-:W-:Y:S05]  /*7070*/  BRA `(.L_x_81) ;  /* 0x0000000000187947 */ /* 0x000fea0003800000 */
.L_x_80:
[----:B------:R-:W2:Y:S01]  /*7080*/  LDCU.64 UR10, c[0x0][0x5c0] ;  /* 0x0000b800ff0a77ac */ /* 0x000ea20008000a00 */
[----:B-1----:R-:W-:-:S05]  /*7090*/  IADD3 R4, PT, PT, R249, R250, RZ ;  /* 0x000000faf9047210 */ /* 0x002fca0007ffe0ff */
[C---:B--2---:R-:W-:Y:S02]  /*70a0*/  IMAD R3, R4.reuse, UR11, RZ ;  /* 0x0000000b04037c24 */ /* 0x044fe4000f8e02ff */
[----:B------:R-:W-:-:S05]  /*70b0*/  IMAD.WIDE.U32 R4, R4, UR10, RZ ;  /* 0x0000000a04047c25 */ /* 0x000fca000f8e00ff */
[----:B------:R-:W-:Y:S02]  /*70c0*/  IADD3 R9, PT, PT, R5, R3, RZ ;  /* 0x0000000305097210 */ /* 0x000fe40007ffe0ff */
[----:B------:R-:W-:Y:S02]  /*70d0*/  MOV R8, R4 ;  /* 0x0000000400087202 */ /* 0x000fe40000000f00 */
.L_x_81:
        /* <DEDUP_REMOVED lines=12> */
.L_x_82:
[----:B------:R-:W1:Y:S01]  /*71a0*/  LDCU.64 UR8, c[0x0][0x5c8] ;  /* 0x0000b900ff0877ac */ /* 0x000e620008000a00 */
[----:B------:R-:W-:-:S05]  /*71b0*/  IADD3 R4, PT, PT, R249, R250, RZ ;  /* 0x000000faf9047210 */ /* 0x000fca0007ffe0ff */
[C---:B-1----:R-:W-:Y:S02]  /*71c0*/  IMAD R3, R4.reuse, UR9, RZ ;  /* 0x0000000904037c24 */ /* 0x042fe4000f8e02ff */
[----:B------:R-:W-:-:S05]  /*71d0*/  IMAD.WIDE.U32 R4, R4, UR8, RZ ;  /* 0x0000000804047c25 */ /* 0x000fca000f8e00ff */
[----:B------:R-:W-:Y:S02]  /*71e0*/  IADD3 R25, PT, PT, R5, R3, RZ ;  /* 0x0000000305197210 */ /* 0x000fe40007ffe0ff */
[----:B------:R-:W-:-:S07]  /*71f0*/  MOV R17, R4 ;  /* 0x0000000400117202 */ /* 0x000fce0000000f00 */
.L_x_83:
[----:B------:R-:W1:Y:S01]  /*7200*/  S2R R3, SR_TID.X ;  /* 0x0000000000037919 */ /* 0x000e620000002100 */
[----:B------:R-:W-:Y:S01]  /*7210*/  USHF.L.U32 UR4, UR26, 0x7, URZ ;  /* 0x000000071a047899 */ /* 0x000fe200080006ff */
[----:B------:R-:W2:Y:S01]  /*7220*/  LDC.64 R6, c[0x0][0x5d8] ;  /* 0x00017600ff067b82 */ /* 0x000ea20000000a00 */
[----:B------:R-:W3:Y:S07]  /*7230*/  LDCU UR14, c[0x0][0x440] ;  /* 0x00008800ff0e77ac */ /* 0x000eee0008000800 */
[----:B------:R-:W-:Y:S01]  /*7240*/  BAR.SYNC.DEFER_BLOCKING 0x0 ;  /* 0x0000000000007b1d */ /* 0x000fe20000010000 */
[----:B------:R-:W-:Y:S01]  /*7250*/  SHF.R.U32.HI R28, RZ, 0x2, R28 ;  /* 0x00000002ff1c7819 */ /* 0x000fe2000001161c */
[----:B------:R-:W-:Y:S01]  /*7260*/  IMAD.MOV.U32 R11, RZ, RZ, RZ ;  /* 0x000000ffff0b7224 */ /* 0x000fe200078e00ff */
[----:B------:R-:W-:Y:S01]  /*7270*/  UIMAD.WIDE.U32 UR18, UR4, UR10, URZ ;  /* 0x0000000a041272a5 */ /* 0x000fe2000f8e00ff */
[----:B------:R-:W-:Y:S01]  /*7280*/  MOV R10, R243 ;  /* 0x000000f3000a7202 */ /* 0x000fe20000000f00 */
[----:B------:R-:W-:-:S03]  /*7290*/  USHF.R.S32.HI UR16, URZ, 0x1f, UR4 ;  /* 0x0000001fff107899 */ /* 0x000fc60008011404 */
[----:B------:R-:W4:Y:S01]  /*72a0*/  LDC.64 R26, c[0x0][0x5e0] ;  /* 0x00017800ff1a7b82 */ /* 0x000f220000000a00 */
[----:B------:R-:W-:Y:S01]  /*72b0*/  USHF.L.U32 UR17, UR26, 0x7, URZ ;  /* 0x000000071a117899 */ /* 0x000fe200080006ff */
[----:B------:R-:W-:Y:S01]  /*72c0*/  BSSY.RECONVERGENT B0, `(.L_x_84) ;  /* 0x0000020000007945 */ /* 0x000fe20003800200 */
[----:B------:R-:W-:Y:S01]  /*72d0*/  IMAD.U32 R4, RZ, RZ, UR18 ;  /* 0x00000012ff047e24 */ /* 0x000fe2000f8e00ff */
[----:B------:R-:W-:Y:S01]  /*72e0*/  UIMAD UR15, UR16, UR10, URZ ;  /* 0x0000000a100f72a4 */ /* 0x000fe2000f8e02ff */
[----:B------:R-:W-:Y:S01]  /*72f0*/  IMAD.U32 R5, RZ, RZ, UR19 ;  /* 0x00000013ff057e24 */ /* 0x000fe2000f8e00ff */
[----:B------:R-:W-:Y:S02]  /*7300*/  UIADD3 UR34, UPT, UPT, -UR17, UR34, URZ ;  /* 0x0000002211227290 */ /* 0x000fe4000fffe1ff */
[----:B------:R-:W-:Y:S01]  /*7310*/  UIMAD UR15, UR4, UR11, UR15 ;  /* 0x0000000b040f72a4 */ /* 0x000fe2000f8e020f */
[----:B---3--:R-:W-:Y:S01]  /*7320*/  ISETP.GE.AND P2, PT, R243, UR14, PT ;  /* 0x0000000ef3007c0c */ /* 0x008fe2000bf46270 */
[----:B------:R3:W3:Y:S01]  /*7330*/  LDS.128 R20, [R221+0x7000] ;  /* 0x00700000dd147984 */ /* 0x0006e20000000c00 */
[----:B-1----:R-:W-:-:S05]  /*7340*/  IMAD.SHL.U32 R3, R3, 0x8, RZ ;  /* 0x0000000803037824 */ /* 0x002fca00078e00ff */
[----:B------:R-:W-:-:S04]  /*7350*/  LOP3.LUT R3, R4, 0x18, R3, 0xf8, !PT ;  /* 0x0000001804037812 */ /* 0x000fc800078ef803 */
[----:B------:R-:W-:Y:S01]  /*7360*/  IADD3 R4, P0, PT, R8, R3, RZ ;  /* 0x0000000308047210 */ /* 0x000fe20007f1e0ff */
[----:B------:R-:W-:Y:S01]  /*7370*/  VIADD R8, R28, 0x40 ;  /* 0x000000401c087836 */ /* 0x000fe20000000000 */
[----:B------:R-:W-:-:S04]  /*7380*/  MOV R3, UR15 ;  /* 0x0000000f00037c02 */ /* 0x000fc80008000f00 */
[----:B------:R-:W-:Y:S02]  /*7390*/  ISETP.GE.OR P1, PT, R8, UR34, P2 ;  /* 0x0000002208007c0c */ /* 0x000fe40009726670 */
[C---:B------:R-:W-:Y:S02]  /*73a0*/  ISETP.GE.OR P2, PT, R28.reuse, UR34, P2 ;  /* 0x000000221c007c0c */ /* 0x040fe40009746670 */
[----:B------:R-:W-:Y:S01]  /*73b0*/  IADD3.X R5, PT, PT, R9, UR19, R3, P0, !PT ;  /* 0x0000001309057c10 */ /* 0x000fe200087fe403 */
[----:B------:R-:W-:Y:S01]  /*73c0*/  IMAD.U32 R3, RZ, RZ, UR8 ;  /* 0x00000008ff037e24 */ /* 0x000fe2000f8e00ff */
[----:B------:R-:W-:Y:S01]  /*73d0*/  IADD3 R16, P0, PT, R28, 0x40, RZ ;  /* 0x000000401c107810 */ /* 0x000fe20007f1e0ff */
[----:B--2---:R-:W-:-:S03]  /*73e0*/  IMAD.WIDE.U32 R4, R6, UR30, R4 ;  /* 0x0000001e06047c25 */ /* 0x004fc6000f8e0004 */
[----:B------:R-:W-:Y:S01]  /*73f0*/  IADD3.X R24, PT, PT, RZ, RZ, RZ, P0, !PT ;  /* 0x000000ffff187210 */ /* 0x000fe200007fe4ff */
[----:B------:R-:W-:-:S04]  /*7400*/  IMAD.WIDE.U32 R10, R3, UR4, R10 ;  /* 0x00000004030a7c25 */ /* 0x000fc8000f8e000a */
[----:B------:R-:W-:Y:S01]  /*7410*/  IMAD R3, R7, UR30, R5 ;  /* 0x0000001e07037c24 */ /* 0x000fe2000f8e0205 */
[----:B------:R-:W-:Y:S06]  /*7420*/  @P2 BRA `(.L_x_85) ;  /* 0x0000000000242947 */ /* 0x000fec0003800000 */
[----:B------:R-:W1:Y:S01]  /*7430*/  LDS.128 R12, [R221+0x6000] ;  /* 0x00600000dd0c7984 */ /* 0x000e620000000c00 */
[----:B------:R-:W2:Y:S01]  /*7440*/  LDCU.64 UR14, c[0x0][0x560] ;  /* 0x0000ac00ff0e77ac */ /* 0x000ea20008000a00 */
[----:B------:R-:W-:Y:S02]  /*7450*/  MOV R6, R4 ;  /* 0x0000000400067202 */ /* 0x000fe40000000f00 */
[----:B------:R-:W-:-:S03]  /*7460*/  MOV R7, R3 ;  /* 0x0000000300077202 */ /* 0x000fc60000000f00 */
[----:B------:R-:W-:-:S04]  /*7470*/  IMAD.WIDE.U32 R6, R28, UR10, R6 ;  /* 0x0000000a1c067c25 */ /* 0x000fc8000f8e0006 */
[----:B------:R-:W-:Y:S01]  /*7480*/  IMAD R7, R28, UR11, R7 ;  /* 0x0000000b1c077c24 */ /* 0x000fe2000f8e0207 */
[----:B--2---:R-:W-:-:S04]  /*7490*/  LEA R8, P0, R6, UR14, 0x1 ;  /* 0x0000000e06087c11 */ /* 0x004fc8000f8008ff */
[----:B------:R-:W-:-:S05]  /*74a0*/  LEA.HI.X R9, R6, UR15, R7, 0x1, P0 ;  /* 0x0000000f06097c11 */ /* 0x000fca00080f0c07 */
[----:B-1----:R1:W-:Y:S04]  /*74b0*/  STG.E.128 desc[UR28][R8.64], R12 ;  /* 0x0000000c08007986 */ /* 0x0023e8000c101d1c */
.L_x_85:
[----:B------:R-:W-:Y:S05]  /*74c0*/  BSYNC.RECONVERGENT B0 ;  /* 0x0000000000007941 */ /* 0x000fea0003800200 */
.L_x_84:
[----:B------:R-:W-:Y:S04]  /*74d0*/  BSSY.RECONVERGENT B0, `(.L_x_86) ;  /* 0x000000c000007945 */ /* 0x000fe80003800200 */
[----:B------:R-:W-:Y:S05]  /*74e0*/  @P1 BRA `(.L_x_87) ;  /* 0x0000000000281947 */ /* 0x000fea0003800000 */
[----:B------:R-:W2:Y:S01]  /*74f0*/  LDCU.64 UR14, c[0x0][0x560] ;  /* 0x0000ac00ff0e77ac */ /* 0x000ea20008000a00 */
[----:B------:R-:W-:Y:S01]  /*7500*/  MOV R6, R4 ;  /* 0x0000000400067202 */ /* 0x000fe20000000f00 */
[----:B------:R-:W-:Y:S01]  /*7510*/  IMAD R5, R24, UR10, RZ ;  /* 0x0000000a18057c24 */ /* 0x000fe2000f8e02ff */
[----:B------:R-:W-:-:S03]  /*7520*/  MOV R7, R3 ;  /* 0x0000000300077202 */ /* 0x000fc60000000f00 */
[C---:B------:R-:W-:Y:S02]  /*7530*/  IMAD R3, R16.reuse, UR11, R5 ;  /* 0x0000000b10037c24 */ /* 0x040fe4000f8e0205 */
[----:B------:R-:W-:-:S05]  /*7540*/  IMAD.WIDE.U32 R6, R16, UR10, R6 ;  /* 0x0000000a10067c25 */ /* 0x000fca000f8e0006 */
[----:B------:R-:W-:Y:S02]  /*7550*/  IADD3 R3, PT, PT, R3, R7, RZ ;  /* 0x0000000703037210 */ /* 0x000fe40007ffe0ff */
[----:B--2---:R-:W-:-:S04]  /*7560*/  LEA R4, P0, R6, UR14, 0x1 ;  /* 0x0000000e06047c11 */ /* 0x004fc8000f8008ff */
[----:B------:R-:W-:-:S05]  /*7570*/  LEA.HI.X R5, R6, UR15, R3, 0x1, P0 ;  /* 0x0000000f06057c11 */ /* 0x000fca00080f0c03 */
[----:B---3--:R2:W-:Y:S04]  /*7580*/  STG.E.128 desc[UR28][R4.64], R20 ;  /* 0x0000001404007986 */ /* 0x0085e8000c101d1c */
.L_x_87:
[----:B------:R-:W-:Y:S05]  /*7590*/  BSYNC.RECONVERGENT B0 ;  /* 0x0000000000007941 */ /* 0x000fea0003800200 */
.L_x_86:
[----:B-1----:R-:W1:Y:S01]  /*75a0*/  LDS.128 R12, [R221+0x8000] ;  /* 0x00800000dd0c7984 */ /* 0x002e620000000c00 */
[----:B------:R-:W-:Y:S01]  /*75b0*/  UIMAD UR16, UR16, UR8, URZ ;  /* 0x00000008101072a4 */ /* 0x000fe2000f8e02ff */
[----:B------:R-:W-:Y:S01]  /*75c0*/  IADD3 R6, P0, PT, R17, R10, RZ ;  /* 0x0000000a11067210 */ /* 0x000fe20007f1e0ff */
[----:B------:R-:W1:Y:S01]  /*75d0*/  @!P2 LDC.64 R18, c[0x0][0x568] ;  /* 0x00015a00ff12ab82 */ /* 0x000e620000000a00 */
[----:B--23--:R2:W3:Y:S01]  /*75e0*/  LDS.128 R20, [R221+0x9000] ;  /* 0x00900000dd147984 */ /* 0x00c4e20000000c00 */
[----:B------:R-:W-:-:S06]  /*75f0*/  UIMAD UR16, UR4, UR9, UR16 ;  /* 0x00000009041072a4 */ /* 0x000fcc000f8e0210 */
[----:B------:R-:W-:-:S03]  /*7600*/  IADD3.X R7, PT, PT, R25, UR16, R11, P0, !PT ;  /* 0x0000001019077c10 */ /* 0x000fc600087fe40b */
[----:B----4-:R-:W-:-:S04]  /*7610*/  IMAD.WIDE.U32 R6, R26, UR30, R6 ;  /* 0x0000001e1a067c25 */ /* 0x010fc8000f8e0006 */
[----:B------:R-:W-:Y:S01]  /*7620*/  IMAD R5, R27, UR30, R7 ;  /* 0x0000001e1b057c24 */ /* 0x000fe2000f8e0207 */
[----:B------:R-:W-:-:S05]  /*7630*/  @!P2 MOV R4, R6 ;  /* 0x000000060004a202 */ /* 0x000fca0000000f00 */
[----:B------:R-:W-:-:S04]  /*7640*/  @!P2 IMAD.WIDE.U32 R8, R28, UR8, R4 ;  /* 0x000000081c08ac25 */ /* 0x000fc8000f8e0004 */
[----:B------:R-:W-:Y:S01]  /*7650*/  @!P2 IMAD R3, R28, UR9, R9 ;  /* 0x000000091c03ac24 */ /* 0x000fe2000f8e0209 */
[----:B-1----:R-:W-:-:S04]  /*7660*/  @!P2 LEA R10, P0, R8, R18, 0x1 ;  /* 0x00000012080aa211 */ /* 0x002fc800078008ff */
[----:B------:R-:W-:-:S05]  /*7670*/  @!P2 LEA.HI.X R11, R8, R19, R3, 0x1, P0 ;  /* 0x00000013080ba211 */ /* 0x000fca00000f0c03 */
[----:B------:R2:W-:Y:S01]  /*7680*/  @!P2 STG.E.128 desc[UR28][R10.64], R12 ;  /* 0x0000000c0a00a986 */ /* 0x0005e2000c101d1c */
[----:B---3--:R-:W-:Y:S05]  /*7690*/  @P1 BRA `(.L_x_52) ;  /* 0x0000000000241947 */ /* 0x008fea0003800000 */
        /* <DEDUP_REMOVED lines=8> */
[----:B------:R1:W-:Y:S04]  /*7720*/  STG.E.128 desc[UR28][R6.64], R20 ;  /* 0x0000001406007986 */ /* 0x0003e8000c101d1c */
.L_x_52:
[----:B------:R-:W-:Y:S05]  /*7730*/  BSYNC.RECONVERGENT B1 ;  /* 0x0000000000017941 */ /* 0x000fea0003800200 */
.L_x_34:
[----:B------:R-:W4:Y:S01]  /*7740*/  LDCU UR8, c[0x0][0x438] ;  /* 0x00008700ff0877ac */ /* 0x000f220008000800 */
[----:B--23--:R-:W2:Y:S01]  /*7750*/  LDC R10, c[0x0][0x438] ;  /* 0x00010e00ff0a7b82 */ /* 0x00cea20000000800 */
[----:B------:R-:W3:Y:S01]  /*7760*/  LDCU UR9, c[0x0][0x370] ;  /* 0x00006e00ff0977ac */ /* 0x000ee20008000800 */
[----:B----4-:R-:W-:-:S04]  /*7770*/  UIADD3 UR8, UPT, UPT, UR8, 0x7f, URZ ;  /* 0x0000007f08087890 */ /* 0x010fc8000fffe0ff */
[----:B------:R-:W-:Y:S02]  /*7780*/  USHF.R.S32.HI UR4, URZ, 0x1f, UR8 ;  /* 0x0000001fff047899 */ /* 0x000fe40008011408 */
[----:B---3--:R-:W-:Y:S02]  /*7790*/  UIADD3 UR26, UPT, UPT, UR9, UR26, URZ ;  /* 0x0000001a091a7290 */ /* 0x008fe4000fffe0ff */
[----:B------:R-:W-:-:S04]  /*77a0*/  ULEA.HI UR4, UR4, UR8, URZ, 0x7 ;  /* 0x0000000804047291 */ /* 0x000fc8000f8f38ff */
[----:B------:R-:W-:-:S04]  /*77b0*/  USHF.R.S32.HI UR4, URZ, 0x7, UR4 ;  /* 0x00000007ff047899 */ /* 0x000fc80008011404 */
[----:B------:R-:W-:-:S09]  /*77c0*/  UISETP.GE.AND UP0, UPT, UR26, UR4, UPT ;  /* 0x000000041a00728c */ /* 0x000fd2000bf06270 */
[----:B------:R-:W-:Y:S05]  /*77d0*/  BRA.U !UP0, `(.L_x_88) ;  /* 0xffffff8d088c7547 */ /* 0x000fea000b83ffff */
[----:B------:R-:W-:Y:S05]  /*77e0*/  EXIT ;  /* 0x000000000000794d */ /* 0x000fea0003800000 */
.L_x_89:
        /* <DEDUP_REMOVED lines=9> */
.L_x_1578:


//--------------------- .text._ZN5flash44flash_bwd_dq_dk_dv_loop_seqk_parallel_kernelI23Flash_bwd_kernel_traitsILi32ELi128ELi128ELi8ELi4ELi4ELi4ELb1ELb0EN7cutlass10bfloat16_tE19Flash_kernel_traitsILi32ELi128ELi128ELi8ES3_EELb0ELb0ELb1ELb0ELb0ELb0ELb0EEEvNS_16Flash_bwd_paramsE --------------------------
	.section	.text._ZN5flash44flash_bwd_dq_dk_dv_loop_seqk_parallel_kernelI23Flash_bwd_kernel_traitsILi32ELi128ELi128ELi8ELi4ELi4ELi4ELb1ELb0EN7cutlass10bfloat16_tE19Flash_kernel_traitsILi32ELi128ELi128ELi8ES3_EELb0ELb0ELb1ELb0ELb0ELb0ELb0EEEvNS_16Flash_bwd_paramsE,"ax",@progbits
	.align	128
        .global         _ZN5flash44flash_bwd_dq_dk_dv_loop_seqk_parallel_kernelI23Flash_bwd_kernel_traitsILi32ELi128ELi128ELi8ELi4ELi4ELi4ELb1ELb0EN7cutlass10bfloat16_tE19Flash_kernel_traitsILi32ELi128ELi128ELi8ES3_EELb0ELb0ELb1ELb0ELb0ELb0ELb0EEEvNS_16Flash_bwd_paramsE
        .type           _ZN5flash44flash_bwd_dq_dk_dv_loop_seqk_parallel_kernelI23Flash_bwd_kernel_traitsILi32ELi128ELi128ELi8ELi4ELi4ELi4ELb1ELb0EN7cutlass10bfloat16_tE19Flash_kernel_traitsILi32ELi128ELi128ELi8ES3_EELb0ELb0ELb1ELb0ELb0ELb0ELb0EEEvNS_16Flash_bwd_paramsE,@function
        .size           _ZN5flash44flash_bwd_dq_dk_dv_loop_seqk_parallel_kernelI23Flash_bwd_kernel_traitsILi32ELi128ELi128ELi8ELi4ELi4ELi4ELb1ELb0EN7cutlass10bfloat16_tE19Flash_kernel_traitsILi32ELi128ELi128ELi8ES3_EELb0ELb0ELb1ELb0ELb0ELb0ELb0EEEvNS_16Flash_bwd_paramsE,(.L_x_1579 - _ZN5flash44flash_bwd_dq_dk_dv_loop_seqk_parallel_kernelI23Flash_bwd_kernel_traitsILi32ELi128ELi128ELi8ELi4ELi4ELi4ELb1ELb0EN7cutlass10bfloat16_tE19Flash_kernel_traitsILi32ELi128ELi128ELi8ES3_EELb0ELb0ELb1ELb0ELb0ELb0ELb0EEEvNS_16Flash_bwd_paramsE)
        .other          _ZN5flash44flash_bwd_dq_dk_dv_loop_seqk_parallel_kernelI23Flash_bwd_kernel_traitsILi32ELi128ELi128ELi8ELi4ELi4ELi4ELb1ELb0EN7cutlass10bfloat16_tE19Flash_kernel_traitsILi32ELi128ELi128ELi8ES3_EELb0ELb0ELb1ELb0ELb0ELb0ELb0EEEvNS_16Flash_bwd_paramsE,@"STO_CUDA_ENTRY STV_DEFAULT"
_ZN5flash44flash_bwd_dq_dk_dv_loop_seqk_parallel_kernelI23Flash_bwd_kernel_traitsILi32ELi128ELi128ELi8ELi4ELi4ELi4ELb1ELb0EN7cutlass10bfloat16_tE19Flash_kernel_traitsILi32ELi128ELi128ELi8ES3_EELb0ELb0ELb1ELb0ELb0ELb0ELb0EEEvNS_16Flash_bwd_paramsE:
.text._ZN5flash44flash_bwd_dq_dk_dv_loop_seqk_parallel_kernelI23Flash_bwd_kernel_traitsILi32ELi128ELi128ELi8ELi4ELi4ELi4ELb1ELb0EN7cutlass10bfloat16_tE19Flash_kernel_traitsILi32ELi128ELi128ELi8ES3_EELb0ELb0ELb1ELb0ELb0ELb0ELb0EEEvNS_16Flash_bwd_paramsE:
        /* <DEDUP_REMOVED lines=19> */
[----:B------:R-:W-:Y:S01]  /*0130*/  IMAD.U32 R250, RZ, RZ, UR11 ;  /* 0x0000000bfffa7e24 */ /* 0x000fe2000f8e00ff */
[----:B------:R-:W1:Y:S01]  /*0140*/  LDCU.64 UR8, c[0x0][0x460] ;  /* 0x00008c00ff0877ac */ /* 0x000e620008000a00 */
[----:B------:R-:W1:Y:S05]  /*0150*/  LDCU.64 UR6, c[0x0][0x470] ;  /* 0x00008e00ff0677ac */ /* 0x000e6a0008000a00 */
        /* <DEDUP_REMOVED lines=22> */
[----:B------:R-:W-:-:S02]  /*02c0*/  LOP3.LUT R4, R4, 0x3800, R5, 0xf8, !PT ;  /* 0x0000380004047812 */ /* 0x000fc400078ef805 */
[----:B------:R-:W-:Y:S02]  /*02d0*/  LOP3.LUT R0, R0, 0xc00, R10, 0xf8, !PT ;  /* 0x00000c0000007812 */ /* 0x000fe400078ef80a */
[----:B------:R-:W-:Y:S02]  /*02e0*/  SHF.R.U32.HI R8, RZ, 0x1, R161 ;  /* 0x00000001ff087819 */ /* 0x000fe400000116a1 */
[----:B------:R-:W-:Y:S02]  /*02f0*/  LOP3.LUT R3, R6, R3, RZ, 0xfc, !PT ;  /* 0x0000000306037212 */ /* 0x000fe400078efcff */
[--C-:B------:R-:W-:Y:S02]  /*0300*/  LOP3.LUT R6, R7, 0x600, R5.reuse, 0xf8, !PT ;  /* 0x0000060007067812 */ /* 0x100fe400078ef805 */
        /* <DEDUP_REMOVED lines=38> */
[----:B------:R-:W-:Y:S01]  /*0570*/  LOP3.LUT R7, R7, 0x1f20, R12, 0xf8, !PT ;  /* 0x00001f2007077812 */ /* 0x000fe200078ef80c */
[----:B------:R-:W-:Y:S01]  /*0580*/  IMAD R0, R0, 0x2, R3 ;  /* 0x0000000200007824 */ /* 0x000fe200078e0203 */
[----:B------:R-:W-:Y:S01]  /*0590*/  LOP3.LUT R2, R2, 0x120, R10, 0xf8, !PT ;  /* 0x0000012002027812 */ /* 0x000fe200078ef80a */
[----:B---3--:R-:W-:Y:S01]  /*05a0*/  IMAD.U32 R10, RZ, RZ, UR10 ;  /* 0x0000000aff0a7e24 */ /* 0x008fe2000f8e00ff */
[----:B------:R-:W-:Y:S01]  /*05b0*/  LOP3.LUT R161, R5, R161, RZ, 0xfc, !PT ;  /* 0x000000a105a17212 */ /* 0x000fe200078efcff */
[----:B------:R-:W-:Y:S01]  /*05c0*/  IMAD.IADD R165, R165, 0x1, R164 ;  /* 0x00000001a5a57824 */ /* 0x000fe200078e02a4 */
[----:B------:R-:W-:-:S02]  /*05d0*/  SEL R108, R108, 0xfffffff0, !P2 ;  /* 0xfffffff06c6c7807 */ /* 0x000fc40005000000 */
[----:B------:R-:W-:Y:S02]  /*05e0*/  LEA R211, R7, UR5, 0x1 ;  /* 0x0000000507d37c11 */ /* 0x000fe4000f8e08ff */
[----:B------:R-:W-:Y:S02]  /*05f0*/  LEA R167, R167, UR5, 0x1 ;  /* 0x00000005a7a77c11 */ /* 0x000fe4000f8e08ff */
[----:B------:R-:W-:Y:S02]  /*0600*/  LEA R2, R2, UR5, 0x1 ;  /* 0x0000000502027c11 */ /* 0x000fe4000f8e08ff */
[----:B------:R-:W-:Y:S01]  /*0610*/  LEA R161, R161, UR4, 0x1 ;  /* 0x00000004a1a17c11 */ /* 0x000fe2000f8e08ff */
[----:B-1--4-:R-:W-:-:S06]  /*0620*/  UMOV UR4, URZ ;  /* 0x000000ff00047c82 */ /* 0x012fcc0008000000 */
.L_x_147:
[----:B----4-:R-:W1:Y:S01]  /*0630*/  LDC.64 R4, c[0x0][0x478] ;  /* 0x00011e00ff047b82 */ /* 0x010e620000000a00 */
[----:B------:R-:W2:Y:S01]  /*0640*/  S2R R37, SR_CTAID.Y ;  /* 0x0000000000257919 */ /* 0x000ea20000002600 */
[----:B------:R-:W-:Y:S01]  /*0650*/  ISETP.NE.U32.AND P0, PT, RZ, UR6, PT ;  /* 0x00000006ff007c0c */ /* 0x000fe2000bf05070 */
[----:B------:R-:W-:Y:S01]  /*0660*/  IMAD.MOV.U32 R251, RZ, RZ, RZ ;  /* 0x000000fffffb7224 */ /* 0x000fe200078e00ff */
[----:B------:R-:W-:Y:S02]  /*0670*/  ISETP.NE.U32.AND P5, PT, RZ, UR8, PT ;  /* 0x00000008ff007c0c */ /* 0x000fe4000bfa5070 */
[----:B------:R-:W-:Y:S02]  /*0680*/  ISETP.NE.AND.EX P0, PT, RZ, UR7, PT, P0 ;  /* 0x00000007ff007c0c */ /* 0x000fe4000bf05300 */
[----:B------:R-:W3:Y:S08]  /*0690*/  LDC.U8 R16, c[0x0][0x532] ;  /* 0x00014c80ff107b82 */ /* 0x000ef00000000000 */
[----:B------:R-:W4:Y:S01]  /*06a0*/  LDC.64 R8, c[0x0][0x468] ;  /* 0x00011a00ff087b82 */ /* 0x000f220000000a00 */
[----:B------:R-:W-:Y:S01]  /*06b0*/  IMAD.MOV.U32 R44, RZ, RZ, -0x1 ;  /* 0xffffffffff2c7424 */ /* 0x000fe200078e00ff */
[----:B------:R-:W-:-:S02]  /*06c0*/  ISETP.NE.AND.EX P5, PT, RZ, UR9, PT, P5 ;  /* 0x00000009ff007c0c */ /* 0x000fc4000bfa5350 */
[----:B-1----:R-:W-:-:S04]  /*06d0*/  ISETP.NE.U32.AND P2, PT, R4, RZ, PT ;  /* 0x000000ff0400720c */ /* 0x002fc80003f45070 */
[----:B------:R-:W1:Y:S01]  /*06e0*/  LDC.64 R12, c[0x0][0x460] ;  /* 0x00011800ff0c7b82 */ /* 0x000e620000000a00 */
[----:B------:R-:W-:Y:S01]  /*06f0*/  ISETP.NE.AND.EX P2, PT, R5, RZ, PT, P2 ;  /* 0x000000ff0500720c */ /* 0x000fe20003f45320 */
[----:B--2---:R-:W-:Y:S01]  /*0700*/  IMAD.SHL.U32 R14, R37, 0x4, RZ ;  /* 0x00000004250e7824 */ /* 0x004fe200078e00ff */
[----:B------:R-:W-:-:S04]  /*0710*/  SHF.R.U32.HI R15, RZ, 0x1e, R37 ;  /* 0x0000001eff0f7819 */ /* 0x000fc80000011625 */
[----:B------:R-:W-:-:S07]  /*0720*/  @P0 IADD3 R6, P1, PT, R14, UR6, RZ ;  /* 0x000000060e060c10 */ /* 0x000fce000ff3e0ff */
[----:B------:R-:W-:Y:S02]  /*0730*/  @P2 IADD3 R4, P3, PT, R14, R4, RZ ;  /* 0x000000040e042210 */ /* 0x000fe40007f7e0ff */
[C---:B------:R-:W-:Y:S02]  /*0740*/  @P0 IADD3.X R7, PT, PT, R15.reuse, UR7, RZ, P1, !PT ;  /* 0x000000070f070c10 */ /* 0x040fe40008ffe4ff */
[----:B---3--:R-:W-:Y:S01]  /*0750*/  ISETP.NE.AND P4, PT, R16, RZ, PT ;  /* 0x000000ff1000720c */ /* 0x008fe20003f85270 */
[----:B------:R-:W-:Y:S01]  /*0760*/  @P2 IMAD.X R5, R15, 0x1, R5, P3 ;  /* 0x000000010f052824 */ /* 0x000fe200018e0605 */
[----:B----4-:R-:W-:Y:S01]  /*0770*/  ISETP.EQ.U32.AND P1, PT, R8, RZ, PT ;  /* 0x000000ff0800720c */ /* 0x010fe20003f22070 */
[----:B------:R2:W3:Y:S01]  /*0780*/  @P0 LDG.E R251, desc[UR24][R6.64] ;  /* 0x0000001806fb0981 */ /* 0x0004e2000c1e1900 */
[----:B------:R-:W-:Y:S02]  /*0790*/  ISETP.NE.U32.AND P3, PT, RZ, UR8, PT ;  /* 0x00000008ff007c0c */ /* 0x000fe4000bf65070 */
[----:B------:R-:W-:Y:S01]  /*07a0*/  ISETP.EQ.OR.EX P1, PT, R9, RZ, !P4, P1 ;  /* 0x000000ff0900720c */ /* 0x000fe20006722710 */
[----:B------:R4:W3:Y:S01]  /*07b0*/  @P2 LDG.E R11, desc[UR24][R4.64] ;  /* 0x00000018040b2981 */ /* 0x0008e2000c1e1900 */
[----:B------:R-:W-:Y:S01]  /*07c0*/  ISETP.NE.AND.EX P3, PT, RZ, UR9, PT, P3 ;  /* 0x00000009ff007c0c */ /* 0x000fe2000bf65330 */
[----:B------:R-:W-:-:S02]  /*07d0*/  IMAD.MOV.U32 R3, RZ, RZ, -0x1 ;  /* 0xffffffffff037424 */ /* 0x000fc400078e00ff */
[----:B-1----:R-:W-:-:S05]  /*07e0*/  IMAD.WIDE.U32 R12, R37, 0x4, R12 ;  /* 0x00000004250c7825 */ /* 0x002fca00078e000c */
[----:B-----5:R-:W5:Y:S01]  /*07f0*/  @P5 LDG.E R3, desc[UR24][R12.64] ;  /* 0x000000180c035981 */ /* 0x020f62000c1e1900 */
[----:B--2---:R-:W1:Y:S01]  /*0800*/  @!P2 LDC.64 R6, c[0x0][0x488] ;  /* 0x00012200ff06ab82 */ /* 0x004e620000000a00 */
[----:B----4-:R-:W-:-:S05]  /*0810*/  IADD3 R4, P0, PT, R14, R8, RZ ;  /* 0x000000080e047210 */ /* 0x010fca0007f1e0ff */
[----:B------:R-:W-:Y:S01]  /*0820*/  IMAD.X R5, R15, 0x1, R9, P0 ;  /* 0x000000010f057824 */ /* 0x000fe200000e0609 */
[----:B------:R2:W5:Y:S04]  /*0830*/  @P3 LDG.E R12, desc[UR24][R12.64+0x4] ;  /* 0x000004180c0c3981 */ /* 0x000568000c1e1900 */
[----:B------:R-:W4:Y:S01]  /*0840*/  @!P1 LDG.E R44, desc[UR24][R4.64] ;  /* 0x00000018042c9981 */ /* 0x000f22000c1e1900 */
[----:B------:R-:W3:Y:S01]  /*0850*/  @!P3 LDC R246, c[0x0][0x434] ;  /* 0x00010d00fff6bb82 */ /* 0x000ee20000000800 */
[----:B------:R-:W-:-:S04]  /*0860*/  ISETP.NE.U32.AND P1, PT, R8, RZ, PT ;  /* 0x000000ff0800720c */ /* 0x000fc80003f25070 */
[----:B------:R-:W-:-:S03]  /*0870*/  ISETP.NE.AND.EX P1, PT, R9, RZ, PT, P1 ;  /* 0x000000ff0900720c */ /* 0x000fc60003f25310 */
[----:B--2---:R-:W2:Y:S01]  /*0880*/  @!P2 LDC R13, c[0x0][0x43c] ;  /* 0x00010f00ff0dab82 */ /* 0x004ea20000000800 */
[----:B-1----:R-:W-:-:S04]  /*0890*/  @!P2 ISETP.NE.U32.AND P0, PT, R6, RZ, PT ;  /* 0x000000ff0600a20c */ /* 0x002fc80003f05070 */
[----:B------:R-:W-:-:S04]  /*08a0*/  @!P2 ISETP.NE.AND.EX P0, PT, R7, RZ, PT, P0 ;  /* 0x000000ff0700a20c */ /* 0x000fc80003f05300 */
[----:B--2---:R-:W-:Y:S01]  /*08b0*/  @!P2 SEL R7, R13, RZ, P0 ;  /* 0x000000ff0d07a207 */ /* 0x004fe20000000000 */
[----:B---3--:R-:W-:Y:S01]  /*08c0*/  @P2 IMAD.IADD R173, R11, 0x1, -R251 ;  /* 0x000000010bad2824 */ /* 0x008fe200078e0afb */
[----:B----4-:R1:W-:Y:S01]  /*08d0*/  STL [R1+0x4], R44 ;  /* 0x0000042c01007387 */ /* 0x0103e20000100800 */
[----:B------:R-:W-:Y:S06]  /*08e0*/  @!P1 BRA `(.L_x_90) ;  /* 0x00000000000c9947 */ /* 0x000fec0003800000 */
[----:B------:R-:W2:Y:S02]  /*08f0*/  @P4 LDG.E R6, desc[UR24][R4.64+0x4] ;  /* 0x0000041804064981 */ /* 0x000ea4000c1e1900 */
[----:B--2---:R-:W-:-:S06]  /*0900*/  @P4 IADD3 R10, PT, PT, R6, -R44, RZ ;  /* 0x8000002c060a4210 */ /* 0x004fcc0007ffe0ff */
[----:B------:R2:W5:Y:S02]  /*0910*/  @!P4 LDG.E R10, desc[UR24][R4.64] ;  /* 0x00000018040ac981 */ /* 0x000564000c1e1900 */
.L_x_90:
[----:B------:R-:W-:Y:S01]  /*0920*/  IMAD.SHL.U32 R18, R250, 0x80, RZ ;  /* 0x00000080fa127824 */ /* 0x000fe200078e00ff */
[----:B-----5:R-:W-:Y:S01]  /*0930*/  @!P2 IADD3 R173, PT, PT, R7, R10, -R251 ;  /* 0x0000000a07ada210 */ /* 0x020fe20007ffe8fb */
[----:B------:R-:W-:-:S03]  /*0940*/  @P3 IMAD.IADD R246, R12, 0x1, -R3 ;  /* 0x000000010cf63824 */ /* 0x000fc600078e0a03 */
[----:B------:R-:W-:-:S13]  /*0950*/  ISETP.GT.AND P0, PT, R173, R18, PT ;  /* 0x00000012ad00720c */ /* 0x000fda0003f04270 */
[----:B------:R-:W-:Y:S05]  /*0960*/  @!P0 BRA `(.L_x_91) ;  /* 0x0000007400248947 */ /* 0x000fea0003800000 */
[----:B--2---:R-:W2:Y:S01]  /*0970*/  LDC R5, c[0x0][0x504] ;  /* 0x00014100ff057b82 */ /* 0x004ea20000000800 */
[----:B------:R-:W-:Y:S01]  /*0980*/  ISETP.NE.AND P3, PT, R3, -0x1, PT ;  /* 0xffffffff0300780c */ /* 0x000fe20003f65270 */
[----:B------:R-:W-:Y:S01]  /*0990*/  IMAD.IADD R4, R18, 0x1, R246 ;  /* 0x0000000112047824 */ /* 0x000fe200078e02f6 */
[----:B------:R-:W-:-:S03]  /*09a0*/  ISETP.NE.AND P2, PT, R44, -0x1, PT ;  /* 0xffffffff2c00780c */ /* 0x000fc60003f45270 */
[----:B------:R-:W-:Y:S02]  /*09b0*/  VIADD R33, R4, 0x80 ;  /* 0x0000008004217836 */ /* 0x000fe40000000000 */
[----:B------:R-:W-:-:S06]  /*09c0*/  VIADD R4, R246, 0x7f ;  /* 0x0000007ff6047836 */ /* 0x000fcc0000000000 */
[----:B------:R-:W3:Y:S08]  /*09d0*/  @!P3 LDC.64 R8, c[0x0][0x398] ;  /* 0x0000e600ff08bb82 */ /* 0x000ef00000000a00 */
[----:B------:R-:W4:Y:S01]  /*09e0*/  @P3 LDC.64 R10, c[0x0][0x3b0] ;  /* 0x0000ec00ff0a3b82 */ /* 0x000f220000000a00 */
[----:B--2---:R-:W-:-:S05]  /*09f0*/  IADD3 R5, PT, PT, R33, R5, -R173 ;  /* 0x0000000521057210 */ /* 0x004fca0007ffe8ad */
[----:B------:R-:W-:Y:S01]  /*0a00*/  VIADD R6, R5, 0x7f ;  /* 0x0000007f05067836 */ /* 0x000fe20000000000 */
[----:B------:R-:W-:-:S04]  /*0a10*/  SHF.R.S32.HI R5, RZ, 0x1f, R4 ;  /* 0x0000001fff057819 */ /* 0x000fc80000011404 */
[----:B------:R-:W-:Y:S02]  /*0a20*/  SHF.R.S32.HI R7, RZ, 0x1f, R6 ;  /* 0x0000001fff077819 */ /* 0x000fe40000011406 */
[----:B------:R-:W-:Y:S02]  /*0a30*/  LEA.HI R4, R5, R4, RZ, 0x7 ;  /* 0x0000000405047211 */ /* 0x000fe400078f38ff */
[----:B------:R-:W-:Y:S01]  /*0a40*/  LEA.HI R5, R7, R6, RZ, 0x7 ;  /* 0x0000000607057211 */ /* 0x000fe200078f38ff */
[C---:B---3--:R-:W-:Y:S01]  /*0a50*/  @!P3 IMAD.WIDE.U32 R6, R37.reuse, R8, RZ ;  /* 0x000000082506b225 */ /* 0x048fe200078e00ff */
[----:B------:R-:W-:Y:S02]  /*0a60*/  SHF.R.S32.HI R4, RZ, 0x7, R4 ;  /* 0x00000007ff047819 */ /* 0x000fe40000011404 */
[----:B------:R-:W-:Y:S01]  /*0a70*/  SHF.R.S32.HI R5, RZ, 0x7, R5 ;  /* 0x00000007ff057819 */ /* 0x000fe20000011405 */
[----:B------:R-:W-:Y:S02]  /*0a80*/  @!P3 IMAD R32, R37, R9, R7 ;  /* 0x000000092520b224 */ /* 0x000fe400078e0207 */
[----:B------:R-:W-:Y:S01]  /*0a90*/  @!P3 IMAD.MOV.U32 R28, RZ, RZ, R6 ;  /* 0x000000ffff1cb224 */ /* 0x000fe200078e0006 */
[----:B------:R-:W-:Y:S01]  /*0aa0*/  VIMNMX R27, PT, PT, R4, R5, PT ;  /* 0x00000005041b7248 */ /* 0x000fe20003fe0100 */
[----:B----4-:R-:W-:-:S03]  /*0ab0*/  @P3 IMAD.WIDE.U32 R4, R3, R10, RZ ;  /* 0x0000000a03043225 */ /* 0x010fc600078e00ff */
[----:B------:R-:W-:Y:S01]  /*0ac0*/  LEA R16, R27, 0xffffff80, 0x7 ;  /* 0xffffff801b107811 */ /* 0x000fe200078e38ff */
[----:B------:R-:W-:Y:S02]  /*0ad0*/  @P3 IMAD R32, R3, R11, R5 ;  /* 0x0000000b03203224 */ /* 0x000fe400078e0205 */
[----:B------:R-:W-:Y:S01]  /*0ae0*/  @P3 IMAD.MOV.U32 R28, RZ, RZ, R4 ;  /* 0x000000ffff1c3224 */ /* 0x000fe200078e0004 */
        /* <DEDUP_REMOVED lines=13> */
.L_x_92:
[----:B------:R-:W2:Y:S01]  /*0bc0*/  LDCU.64 UR16, c[0x0][0x3b8] ;  /* 0x00007700ff1077ac */ /* 0x000ea20008000a00 */
[----:B------:R-:W-:-:S05]  /*0bd0*/  IADD3 R4, PT, PT, R251, R44, RZ ;  /* 0x0000002cfb047210 */ /* 0x000fca0007ffe0ff */
[C---:B--2---:R-:W-:Y:S02]  /*0be0*/  IMAD R6, R4.reuse, UR17, RZ ;  /* 0x0000001104067c24 */ /* 0x044fe4000f8e02ff */
[----:B------:R-:W-:-:S05]  /*0bf0*/  IMAD.WIDE.U32 R4, R4, UR16, RZ ;  /* 0x0000001004047c25 */ /* 0x000fca000f8e00ff */
[----:B------:R-:W-:Y:S02]  /*0c00*/  IADD3 R36, PT, PT, R5, R6, RZ ;  /* 0x0000000605247210 */ /* 0x000fe40007ffe0ff */
[----:B------:R-:W-:-:S07]  /*0c10*/  MOV R35, R4 ;  /* 0x0000000400237202 */ /* 0x000fce0000000f00 */
.L_x_93:
        /* <DEDUP_REMOVED lines=41> */
.L_x_94:
[----:B------:R-:W2:Y:S01]  /*0eb0*/  LDCU.64 UR14, c[0x0][0x3c0] ;  /* 0x00007800ff0e77ac */ /* 0x000ea20008000a00 */
[----:B------:R-:W-:-:S05]  /*0ec0*/  IADD3 R4, PT, PT, R251, R44, RZ ;  /* 0x0000002cfb047210 */ /* 0x000fca0007ffe0ff */
[C---:B--2---:R-:W-:Y:S02]  /*0ed0*/  IMAD R6, R4.reuse, UR15, RZ ;  /* 0x0000000f04067c24 */ /* 0x044fe4000f8e02ff */
[----:B------:R-:W-:-:S05]  /*0ee0*/  IMAD.WIDE.U32 R4, R4, UR14, RZ ;  /* 0x0000000e04047c25 */ /* 0x000fca000f8e00ff */
[----:B------:R-:W-:Y:S02]  /*0ef0*/  IADD3 R31, PT, PT, R5, R6, RZ ;  /* 0x00000006051f7210 */ /* 0x000fe40007ffe0ff */
[----:B------:R-:W-:-:S07]  /*0f00*/  MOV R29, R4 ;  /* 0x00000004001d7202 */ /* 0x000fce0000000f00 */
.L_x_95:
        /* <DEDUP_REMOVED lines=12> */
[----:B------:R-:W2:Y:S01]  /*0fd0*/  LDCU UR10, c[0x0][0x444] ;  /* 0x00008880ff0a77ac */ /* 0x000ea20008000800 */
[----:B------:R-:W-:Y:S01]  /*0fe0*/  SHF.R.S32.HI R7, RZ, 0x1f, R12 ;  /* 0x0000001fff077819 */ /* 0x000fe2000001140c */
[----:B--2---:R-:W-:Y:S01]  /*0ff0*/  USHF.R.S32.HI UR11, URZ, 0x1f, UR10 ;  /* 0x0000001fff0b7899 */ /* 0x004fe2000801140a */
        /* <DEDUP_REMOVED lines=14> */
.L_x_96:
[-C--:B------:R-:W-:Y:S02]  /*10e0*/  IMAD R6, R11, R3.reuse, RZ ;  /* 0x000000030b067224 */ /* 0x080fe400078e02ff */
[----:B------:R-:W-:-:S05]  /*10f0*/  IMAD.WIDE.U32 R4, R10, R3, RZ ;  /* 0x000000030a047225 */ /* 0x000fca00078e00ff */
[----:B------:R-:W-:Y:S02]  /*1100*/  IADD3 R9, PT, PT, R5, R6, RZ ;  /* 0x0000000605097210 */ /* 0x000fe40007ffe0ff */
[----:B------:R-:W-:-:S07]  /*1110*/  MOV R8, R4 ;  /* 0x0000000400087202 */ /* 0x000fce0000000f00 */
.L_x_97:
[----:B------:R-:W2:Y:S01]  /*1120*/  LDCU.U8 UR10, c[0x0][0x548] ;  /* 0x0000a900ff0a77ac */ /* 0x000ea20008000000 */
[----:B------:R-:W-:Y:S01]  /*1130*/  SHF.L.U32 R13, R37, 0x7, RZ ;  /* 0x00000007250d7819 */ /* 0x000fe200000006ff */
[----:B------:R-:W-:Y:S01]  /*1140*/  IMAD R14, R38, UR12, RZ ;  /* 0x0000000c260e7c24 */ /* 0x000fe2000f8e02ff */
        /* <DEDUP_REMOVED lines=11> */
[----:B------:R-:W-:-:S07]  /*1200*/  ISETP.NE.AND P0, PT, R3, -0x1, PT ;  /* 0xffffffff0300780c */ /* 0x000fce0003f05270 */
[----:B------:R-:W3:Y:S01]  /*1210*/  LDC R25, c[0x0][0x454] ;  /* 0x00011500ff197b82 */ /* 0x000ee20000000800 */
[----:B--2---:R-:W-:-:S05]  /*1220*/  IMAD R6, R37, R6, RZ ;  /* 0x0000000625067224 */ /* 0x004fca00078e02ff */
[----:B------:R-:W-:-:S05]  /*1230*/  SEL R6, R6, R3, !P0 ;  /* 0x0000000306067207 */ /* 0x000fca0004000000 */
[----:B---3--:R-:W-:Y:S01]  /*1240*/  IMAD R25, R38, R25, R6 ;  /* 0x0000001926197224 */ /* 0x008fe200078e0206 */
[----:B------:R-:W-:Y:S05]  /*1250*/  BRA `(.L_x_99) ;  /* 0x00000000000c7947 */ /* 0x000fea0003800000 */
.L_x_98:
[----:B------:R-:W2:Y:S01]  /*1260*/  LDC R25, c[0x0][0x434] ;  /* 0x00010d00ff197b82 */ /* 0x000ea20000000800 */
[----:B------:R-:W-:-:S04]  /*1270*/  IMAD R6, R37, R12, R38 ;  /* 0x0000000c25067224 */ /* 0x000fc800078e0226 */
[----:B--2---:R-:W-:-:S03]  /*1280*/  IMAD R25, R6, R25, RZ ;  /* 0x0000001906197224 */ /* 0x004fc600078e02ff */
.L_x_99:
        /* <DEDUP_REMOVED lines=12> */
.L_x_100:
[----:B------:R-:W2:Y:S01]  /*1350*/  LDC R3, c[0x0][0x444] ;  /* 0x00011100ff037b82 */ /* 0x000ea20000000800 */
[----:B------:R-:W-:-:S04]  /*1360*/  IMAD R21, R37, R12, R38 ;  /* 0x0000000c25157224 */ /* 0x000fc800078e0226 */
[----:B--2---:R-:W-:-:S07]  /*1370*/  IMAD R21, R21, R3, RZ ;  /* 0x0000000315157224 */ /* 0x004fce00078e02ff */
.L_x_101:
[----:B------:R-:W2:Y:S01]  /*1380*/  S2R R39, SR_TID.X ;  /* 0x0000000000277919 */ /* 0x000ea20000002100 */
[----:B------:R-:W3:Y:S01]  /*1390*/  LDC.64 R6, c[0x0][0x5f8] ;  /* 0x00017e00ff067b82 */ /* 0x000ee20000000a00 */
[----:B------:R-:W-:Y:S01]  /*13a0*/  IMAD R248, R12, UR12, RZ ;  /* 0x0000000c0cf87c24 */ /* 0x000fe2000f8e02ff */
[----:B------:R-:W-:Y:S01]  /*13b0*/  IADD3 R10, P1, P0, R4, R8, R14 ;  /* 0x00000008040a7210 */ /* 0x000fe2000783e00e */
[----:B------:R-:W4:Y:S01]  /*13c0*/  S2R R40, SR_TID.X ;  /* 0x0000000000287919 */ /* 0x000f220000002100 */
[----:B------:R-:W-:Y:S01]  /*13d0*/  ISETP.NE.AND P3, PT, RZ, UR11, PT ;  /* 0x0000000bff007c0c */ /* 0x000fe2000bf65270 */
[----:B------:R-:W5:Y:S01]  /*13e0*/  LDCU.64 UR10, c[0x0][0x570] ;  /* 0x0000ae00ff0a77ac */ /* 0x000f620008000a00 */
[----:B------:R-:W-:Y:S02]  /*13f0*/  BSSY.RECONVERGENT B1, `(.L_x_91) ;  /* 0x00006a0000017945 */ /* 0x000fe40003800200 */
[----:B------:R-:W1:Y:S01]  /*1400*/  LDC.64 R12, c[0x0][0x590] ;  /* 0x00016400ff0c7b82 */ /* 0x000e620000000a00 */
[----:B------:R-:W5:Y:S01]  /*1410*/  LDCU.64 UR18, c[0x0][0x3c8] ;  /* 0x00007900ff1277ac */ /* 0x000f620008000a00 */
[----:B------:R-:W5:Y:S06]  /*1420*/  LDCU.64 UR12, c[0x0][0x380] ;  /* 0x00007000ff0c77ac */ /* 0x000f6c0008000a00 */
[----:B------:R-:W5:Y:S08]  /*1430*/  LDC.64 R22, c[0x0][0x598] ;  /* 0x00016600ff167b82 */ /* 0x000f700000000a00 */
[----:B------:R-:W5:Y:S01]  /*1440*/  LDC.64 R42, c[0x0][0x5e8] ;  /* 0x00017a00ff2a7b82 */ /* 0x000f620000000a00 */
[----:B--2---:R-:W-:-:S07]  /*1450*/  SHF.R.U32.HI R5, RZ, 0x5, R39 ;  /* 0x00000005ff057819 */ /* 0x004fce0000011627 */
[----:B------:R-:W2:Y:S01]  /*1460*/  LDC.64 R208, c[0x0][0x420] ;  /* 0x00010800ffd07b82 */ /* 0x000ea20000000a00 */
[----:B------:R-:W-:Y:S01]  /*1470*/  LOP3.LUT R3, R39, 0x1f, RZ, 0xc0, !PT ;  /* 0x0000001f27037812 */ /* 0x000fe200078ec0ff */
[C---:B-1----:R-:W-:Y:S01]  /*1480*/  IMAD.SHL.U32 R247, R12.reuse, 0x40, RZ ;  /* 0x000000400cf77824 */ /* 0x042fe200078e00ff */
[----:B------:R-:W-:Y:S01]  /*1490*/  SHF.L.U64.HI R252, R12, 0x6, R13 ;  /* 0x000000060cfc7819 */ /* 0x000fe2000001020d */
[----:B----4-:R-:W-:Y:S02]  /*14a0*/  IMAD.SHL.U32 R41, R40, 0x8, RZ ;  /* 0x0000000828297824 */ /* 0x010fe400078e00ff */
[----:B------:R-:W-:Y:S02]  /*14b0*/  IMAD R3, R248, R5, R3 ;  /* 0x00000005f8037224 */ /* 0x000fe400078e0203 */
[----:B---3--:R-:W-:Y:S01]  /*14c0*/  IMAD.WIDE.U32 R4, R6, UR22, RZ ;  /* 0x0000001606047c25 */ /* 0x008fe2000f8e00ff */
[----:B------:R-:W-:Y:S02]  /*14d0*/  SHF.R.S32.HI R6, RZ, 0x1f, R14 ;  /* 0x0000001fff067819 */ /* 0x000fe4000001140e */
[----:B------:R-:W1:Y:S01]  /*14e0*/  LDC.64 R14, c[0x0][0x3b0] ;  /* 0x0000ec00ff0e7b82 */ /* 0x000e620000000a00 */
[----:B------:R-:W-:Y:S01]  /*14f0*/  SEL R8, R4, RZ, P3 ;  /* 0x000000ff04087207 */ /* 0x000fe20001800000 */
[----:B------:R-:W-:Y:S01]  /*1500*/  IMAD R4, R7, UR22, R5 ;  /* 0x0000001607047c24 */ /* 0x000fe2000f8e0205 */
[----:B------:R-:W-:-:S02]  /*1510*/  IADD3.X R6, PT, PT, R11, R9, R6, P1, P0 ;  /* 0x000000090b067210 */ /* 0x000fc40000fe0406 */
[----:B------:R-:W-:Y:S02]  /*1520*/  IADD3 R10, P1, P0, R3, R10, R8 ;  /* 0x0000000a030a7210 */ /* 0x000fe4000783e008 */
[----:B------:R-:W-:Y:S02]  /*1530*/  SHF.R.S32.HI R5, RZ, 0x1f, R3 ;  /* 0x0000001fff057819 */ /* 0x000fe40000011403 */
[----:B------:R-:W-:Y:S02]  /*1540*/  SEL R3, R4, RZ, P3 ;  /* 0x000000ff04037207 */ /* 0x000fe40001800000 */
[----:B------:R-:W-:Y:S02]  /*1550*/  LOP3.LUT R4, R41, 0x18, RZ, 0xc0, !PT ;  /* 0x0000001829047812 */ /* 0x000fe400078ec0ff */
[----:B------:R-:W-:Y:S01]  /*1560*/  IADD3.X R5, PT, PT, R5, R6, R3, P1, P0 ;  /* 0x0000000605057210 */ /* 0x000fe20000fe0403 */
[----:B------:R-:W3:Y:S01]  /*1570*/  LDC R41, c[0x0][0x508] ;  /* 0x00014200ff297b82 */ /* 0x000ee20000000800 */
[----:B------:R-:W-:Y:S01]  /*1580*/  IMAD.SHL.U32 R3, R248, 0x80, RZ ;  /* 0x00000080f8037824 */ /* 0x000fe200078e00ff */
[----:B------:R-:W-:-:S04]  /*1590*/  IADD3 R6, P1, PT, R4, R17, RZ ;  /* 0x0000001104067210 */ /* 0x000fc80007f3e0ff */
[----:B------:R-:W-:Y:S01]  /*15a0*/  IADD3 R10, P0, PT, R3, R10, RZ ;  /* 0x0000000a030a7210 */ /* 0x000fe20007f1e0ff */
[----:B------:R-:W-:Y:S01]  /*15b0*/  IMAD.X R7, RZ, RZ, R24, P1 ;  /* 0x000000ffff077224 */ /* 0x000fe200008e0618 */
[----:B------:R-:W-:Y:S01]  /*15c0*/  LEA.HI R24, R39, 0x40, RZ, 0x1e ;  /* 0x0000004027187811 */ /* 0x000fe200078ff0ff */
[C---:B-1----:R-:W-:Y:S01]  /*15d0*/  IMAD R11, R26.reuse, R14, RZ ;  /* 0x0000000e1a0b7224 */ /* 0x042fe200078e02ff */
[----:B------:R-:W-:Y:S01]  /*15e0*/  LEA.HI.X.SX32 R17, R3, R5, 0x1, P0 ;  /* 0x0000000503117211 */ /* 0x000fe200000f0eff */
[-C--:B------:R-:W-:Y:S01]  /*15f0*/  IMAD R3, R26, R12.reuse, RZ ;  /* 0x0000000c1a037224 */ /* 0x080fe200078e02ff */
[----:B-----5:R-:W-:Y:S01]  /*1600*/  LEA R180, P0, R10, UR10, 0x2 ;  /* 0x0000000a0ab47c11 */ /* 0x020fe2000f8010ff */
[----:B------:R-:W-:Y:S02]  /*1610*/  IMAD.MOV.U32 R5, RZ, RZ, RZ ;  /* 0x000000ffff057224 */ /* 0x000fe400078e00ff */
[----:B------:R-:W-:Y:S01]  /*1620*/  IMAD R3, R16, R13, R3 ;  /* 0x0000000d10037224 */ /* 0x000fe200078e0203 */
[----:B------:R-:W-:Y:S01]  /*1630*/  LEA.HI.X R181, R10, UR11, R17, 0x2, P0 ;  /* 0x0000000b0ab57c11 */ /* 0x000fe200080f1411 */
[C---:B------:R-:W-:Y:S01]  /*1640*/  IMAD.WIDE.U32 R6, R16.reuse, R12, R6 ;  /* 0x0000000c10067225 */ /* 0x040fe200078e0006 */
[----:B------:R-:W1:Y:S03]  /*1650*/  LDCU.64 UR10, c[0x0][0x550] ;  /* 0x0000aa00ff0a77ac */ /* 0x000e660008000a00 */
[----:B------:R-:W-:-:S04]  /*1660*/  IMAD.WIDE.U32 R8, R16, R14, R4 ;  /* 0x0000000e10087225 */ /* 0x000fc800078e0004 */
[----:B------:R-:W-:Y:S01]  /*1670*/  IMAD.IADD R7, R7, 0x1, R3 ;  /* 0x0000000107077824 */ /* 0x000fe200078e0203 */
[----:B------:R-:W-:Y:S01]  /*1680*/  IADD3 R8, P1, PT, R28, R8, RZ ;  /* 0x000000081c087210 */ /* 0x000fe20007f3e0ff */
[----:B------:R-:W-:Y:S02]  /*1690*/  IMAD R11, R16, R15, R11 ;  /* 0x0000000f100b7224 */ /* 0x000fe400078e020b */
[----:B------:R-:W-:-:S03]  /*16a0*/  IMAD.WIDE.U32 R6, R38, R22, R6 ;  /* 0x0000001626067225 */ /* 0x000fc600078e0006 */
[----:B------:R-:W-:Y:S01]  /*16b0*/  IADD3.X R9, PT, PT, R32, R9, R11, P1, !PT ;  /* 0x0000000920097210 */ /* 0x000fe20000ffe40b */
[----:B---3--:R-:W-:Y:S02]  /*16c0*/  IMAD.IADD R22, R173, 0x1, R41 ;  /* 0x00000001ad167824 */ /* 0x008fe400078e0229 */
[C---:B------:R-:W-:Y:S01]  /*16d0*/  IMAD R7, R38.reuse, R23, R7 ;  /* 0x0000001726077224 */ /* 0x040fe200078e0207 */
[----:B------:R-:W-:Y:S01]  /*16e0*/  SHF.R.U32.HI R23, RZ, 0x2, R40 ;  /* 0x00000002ff177819 */ /* 0x000fe20000011628 */
[----:B------:R-:W-:Y:S01]  /*16f0*/  IMAD.WIDE.U32 R8, R38, UR18, R8 ;  /* 0x0000001226087c25 */ /* 0x000fe2000f8e0008 */
[----:B------:R-:W-:-:S03]  /*1700*/  IADD3 R3, PT, PT, R33, -0x80, -R22 ;  /* 0xffffff8021037810 */ /* 0x000fc60007ffe816 */
[----:B------:R-:W-:Y:S01]  /*1710*/  IMAD R9, R38, UR19, R9 ;  /* 0x0000001326097c24 */ /* 0x000fe2000f8e0209 */
[----:B------:R-:W-:Y:S01]  /*1720*/  SHF.R.S32.HI R10, RZ, 0x1f, R3 ;  /* 0x0000001fff0a7819 */ /* 0x000fe20000011403 */
[----:B------:R-:W-:-:S03]  /*1730*/  IMAD.WIDE.U32 R6, R23, R12, R6 ;  /* 0x0000000c17067225 */ /* 0x000fc600078e0006 */
[----:B------:R-:W-:Y:S01]  /*1740*/  LEA.HI R10, R10, R3, RZ, 0x7 ;  /* 0x000000030a0a7211 */ /* 0x000fe200078f38ff */
[C---:B------:R-:W-:Y:S01]  /*1750*/  IMAD.WIDE.U32 R8, R23.reuse, R14, R8 ;  /* 0x0000000e17087225 */ /* 0x040fe200078e0008 */
[----:B-1----:R-:W-:Y:S02]  /*1760*/  LEA R225, P0, R6, UR10, 0x1 ;  /* 0x0000000a06e17c11 */ /* 0x002fe4000f8008ff */
[----:B------:R-:W-:Y:S01]  /*1770*/  SHF.R.S32.HI R10, RZ, 0x7, R10 ;  /* 0x00000007ff0a7819 */ /* 0x000fe2000001140a */
[C---:B------:R-:W-:Y:S01]  /*1780*/  IMAD R3, R23.reuse, R15, R9 ;  /* 0x0000000f17037224 */ /* 0x040fe200078e0209 */
[----:B------:R-:W-:Y:S01]  /*1790*/  LEA R224, P1, R8, UR12, 0x1 ;  /* 0x0000000c08e07c11 */ /* 0x000fe2000f8208ff */
[----:B------:R-:W-:Y:S01]  /*17a0*/  IMAD R11, R20, 0x80, R21 ;  /* 0x00000080140b7824 */ /* 0x000fe200078e0215 */
[----:B------:R-:W-:Y:S01]  /*17b0*/  VIMNMX R249, PT, PT, RZ, R10, !PT ;  /* 0x0000000afff97248 */ /* 0x000fe20007fe0100 */
[----:B------:R-:W-:Y:S01]  /*17c0*/  IMAD R7, R23, R13, R7 ;  /* 0x0000000d17077224 */ /* 0x000fe200078e0207 */
[----:B------:R-:W-:Y:S01]  /*17d0*/  LEA.HI.X R223, R8, UR13, R3, 0x1, P1 ;  /* 0x0000000d08df7c11 */ /* 0x000fe200088f0c03 */
[----:B------:R-:W-:Y:S01]  /*17e0*/  IMAD.WIDE R16, R11, 0x4, R42 ;  /* 0x000000040b107825 */ /* 0x000fe200078e022a */
[----:B------:R-:W-:-:S02]  /*17f0*/  ISETP.GT.AND P1, PT, R27, R249, PT ;  /* 0x000000f91b00720c */ /* 0x000fc40003f24270 */
[----:B------:R-:W-:Y:S01]  /*1800*/  LEA.HI.X R222, R6, UR11, R7, 0x1, P0 ;  /* 0x0000000b06de7c11 */ /* 0x000fe200080f0c07 */
[----:B------:R-:W-:Y:S01]  /*1810*/  IMAD.MOV.U32 R244, RZ, RZ, R17 ;  /* 0x000000fffff47224 */ /* 0x000fe200078e0011 */
[----:B------:R-:W-:Y:S01]  /*1820*/  IADD3 R17, P0, PT, R23, 0x40, RZ ;  /* 0x0000004017117810 */ /* 0x000fe20007f1e0ff */
[----:B------:R-:W-:Y:S01]  /*1830*/  IMAD R3, R20, 0x80, R25 ;  /* 0x0000008014037824 */ /* 0x000fe200078e0219 */
[----:B------:R-:W-:Y:S01]  /*1840*/  SHF.L.U64.HI R15, R14, 0x6, R15 ;  /* 0x000000060e0f7819 */ /* 0x000fe2000001020f */
[----:B------:R-:W-:Y:S02]  /*1850*/  IMAD.MOV.U32 R245, RZ, RZ, R16 ;  /* 0x000000fffff57224 */ /* 0x000fe400078e0010 */
[----:B--2---:R-:W-:-:S04]  /*1860*/  IMAD.WIDE R208, R3, 0x4, R208 ;  /* 0x0000000403d07825 */ /* 0x004fc800078e02d0 */
[----:B------:R-:W-:Y:S02]  /*1870*/  IMAD.SHL.U32 R14, R14, 0x40, RZ ;  /* 0x000000400e0e7824 */ /* 0x000fe400078e00ff */
[----:B------:R-:W-:Y:S01]  /*1880*/  IMAD.X R21, RZ, RZ, RZ, P0 ;  /* 0x000000ffff157224 */ /* 0x000fe200000e06ff */
        /* <DEDUP_REMOVED lines=13> */
.L_x_103:
[----:B------:R-:W1:Y:S01]  /*1960*/  LDCU.64 UR14, c[0x0][0x5c0] ;  /* 0x0000b800ff0e77ac */ /* 0x000e620008000a00 */
[----:B------:R-:W-:-:S05]  /*1970*/  IADD3 R6, PT, PT, R251, R44, RZ ;  /* 0x0000002cfb067210 */ /* 0x000fca0007ffe0ff */
[C---:B-1----:R-:W-:Y:S02]  /*1980*/  IMAD R3, R6.reuse, UR15, RZ ;  /* 0x0000000f06037c24 */ /* 0x042fe4000f8e02ff */
[----:B------:R-:W-:-:S05]  /*1990*/  IMAD.WIDE.U32 R6, R6, UR14, RZ ;  /* 0x0000000e06067c25 */ /* 0x000fca000f8e00ff */
[----:B------:R-:W-:Y:S02]  /*19a0*/  IADD3 R9, PT, PT, R7, R3, RZ ;  /* 0x0000000307097210 */ /* 0x000fe40007ffe0ff */
[----:B------:R-:W-:Y:S02]  /*19b0*/  MOV R8, R6 ;  /* 0x0000000600087202 */ /* 0x000fe40000000f00 */
.L_x_104:
        /* <DEDUP_REMOVED lines=12> */
.L_x_105:
[----:B------:R-:W1:Y:S01]  /*1a80*/  LDCU.64 UR12, c[0x0][0x5c8] ;  /* 0x0000b900ff0c77ac */ /* 0x000e620008000a00 */
[----:B------:R-:W-:-:S05]  /*1a90*/  IADD3 R6, PT, PT, R251, R44, RZ ;  /* 0x0000002cfb067210 */ /* 0x000fca0007ffe0ff */
[C---:B-1----:R-:W-:Y:S02]  /*1aa0*/  IMAD R3, R6.reuse, UR13, RZ ;  /* 0x0000000d06037c24 */ /* 0x042fe4000f8e02ff */
[----:B------:R-:W-:-:S05]  /*1ab0*/  IMAD.WIDE.U32 R6, R6, UR12, RZ ;  /* 0x0000000c06067c25 */ /* 0x000fca000f8e00ff */
[----:B------:R-:W-:Y:S02]  /*1ac0*/  IADD3 R19, PT, PT, R7, R3, RZ ;  /* 0x0000000307137210 */ /* 0x000fe40007ffe0ff */
[----:B------:R-:W-:-:S07]  /*1ad0*/  MOV R16, R6 ;  /* 0x0000000600107202 */ /* 0x000fce0000000f00 */
.L_x_106:
[----:B------:R-:W1:Y:S01]  /*1ae0*/  LDCU UR10, c[0x0][0x440] ;  /* 0x00008800ff0a77ac */ /* 0x000e620008000800 */
[----:B------:R-:W-:Y:S01]  /*1af0*/  IADD3 R13, PT, PT, -R18, R173, RZ ;  /* 0x000000ad120d7210 */ /* 0x000fe20007ffe1ff */
[----:B------:R-:W-:Y:S01]  /*1b00*/  IMAD R3, R30, UR14, RZ ;  /* 0x0000000e1e037c24 */ /* 0x000fe2000f8e02ff */
[----:B------:R-:W-:Y:S01]  /*1b10*/  BSSY.RECONVERGENT B0, `(.L_x_107) ;  /* 0x000001c000007945 */ /* 0x000fe20003800200 */
[----:B------:R-:W-:-:S04]  /*1b20*/  IMAD.WIDE.U32 R6, R18, UR14, R4 ;  /* 0x0000000e12067c25 */ /* 0x000fc8000f8e0004 */
[----:B------:R-:W-:Y:S01]  /*1b30*/  IMAD R3, R18, UR15, R3 ;  /* 0x0000000f12037c24 */ /* 0x000fe2000f8e0203 */
[----:B------:R-:W-:-:S04]  /*1b40*/  IADD3 R8, P2, PT, R8, R6, RZ ;  /* 0x0000000608087210 */ /* 0x000fc80007f5e0ff */
[----:B------:R-:W-:Y:S02]  /*1b50*/  IADD3.X R9, PT, PT, R9, R7, R3, P2, !PT ;  /* 0x0000000709097210 */ /* 0x000fe400017fe403 */
[----:B-1----:R-:W-:Y:S01]  /*1b60*/  ISETP.GE.AND P0, PT, R4, UR10, PT ;  /* 0x0000000a04007c0c */ /* 0x002fe2000bf06270 */
[----:B------:R-:W1:Y:S03]  /*1b70*/  LDCU.64 UR10, c[0x0][0x5d8] ;  /* 0x0000bb00ff0a77ac */ /* 0x000e660008000a00 */
[-C--:B------:R-:W-:Y:S02]  /*1b80*/  ISETP.GE.OR P1, PT, R23, R13.reuse, P0 ;  /* 0x0000000d1700720c */ /* 0x080fe40000726670 */
[----:B------:R-:W-:-:S11]  /*1b90*/  ISETP.GE.OR P0, PT, R24, R13, P0 ;  /* 0x0000000d1800720c */ /* 0x000fd60000706670 */
        /* <DEDUP_REMOVED lines=19> */
.L_x_108:
[----:B------:R-:W-:Y:S05]  /*1cd0*/  BSYNC.RECONVERGENT B0 ;  /* 0x0000000000007941 */ /* 0x000fea0003800200 */
.L_x_107:
[----:B------:R-:W3:Y:S01]  /*1ce0*/  LDCU.64 UR10, c[0x0][0x5e0] ;  /* 0x0000bc00ff0a77ac */ /* 0x000ee20008000a00 */
[----:B------:R-:W-:Y:S01]  /*1cf0*/  IMAD.WIDE.U32 R4, R18, UR12, R4 ;  /* 0x0000000c12047c25 */ /* 0x000fe2000f8e0004 */
[----:B------:R-:W4:Y:S03]  /*1d00*/  @!P1 LDC.64 R10, c[0x0][0x568] ;  /* 0x00015a00ff0a9b82 */ /* 0x000f260000000a00 */
[----:B------:R-:W-:Y:S01]  /*1d10*/  IMAD R3, R30, UR12, RZ ;  /* 0x0000000c1e037c24 */ /* 0x000fe2000f8e02ff */
[----:B------:R-:W-:-:S03]  /*1d20*/  IADD3 R6, P2, PT, R16, R4, RZ ;  /* 0x0000000410067210 */ /* 0x000fc60007f5e0ff */
[----:B------:R-:W-:-:S05]  /*1d30*/  IMAD R3, R18, UR13, R3 ;  /* 0x0000000d12037c24 */ /* 0x000fca000f8e0203 */
[----:B------:R-:W-:-:S03]  /*1d40*/  IADD3.X R7, PT, PT, R19, R5, R3, P2, !PT ;  /* 0x0000000513077210 */ /* 0x000fc600017fe403 */
        /* <DEDUP_REMOVED lines=9> */
[----:B------:R-:W3:Y:S01]  /*1de0*/  LDCU.64 UR10, c[0x0][0x568] ;  /* 0x0000ad00ff0a77ac */ /* 0x000ee20008000a00 */
[----:B------:R-:W-:Y:S01]  /*1df0*/  MOV R4, R6 ;  /* 0x0000000600047202 */ /* 0x000fe20000000f00 */
[----:B------:R-:W-:-:S04]  /*1e00*/  IMAD R3, R21, UR12, RZ ;  /* 0x0000000c15037c24 */ /* 0x000fc8000f8e02ff */
[----:B------:R-:W-:-:S04]  /*1e10*/  IMAD.WIDE.U32 R4, R17, UR12, R4 ;  /* 0x0000000c11047c25 */ /* 0x000fc8000f8e0004 */
[----:B------:R-:W-:-:S05]  /*1e20*/  IMAD R3, R17, UR13, R3 ;  /* 0x0000000d11037c24 */ /* 0x000fca000f8e0203 */
[----:B------:R-:W-:Y:S02]  /*1e30*/  IADD3 R3, PT, PT, R5, R3, RZ ;  /* 0x0000000305037210 */ /* 0x000fe40007ffe0ff */
[----:B---3--:R-:W-:-:S04]  /*1e40*/  LEA R6, P0, R4, UR10, 0x1 ;  /* 0x0000000a04067c11 */ /* 0x008fc8000f8008ff */
[----:B------:R-:W-:-:S05]  /*1e50*/  LEA.HI.X R7, R4, UR11, R3, 0x1, P0 ;  /* 0x0000000b04077c11 */ /* 0x000fca00080f0c03 */
[----:B------:R3:W-:Y:S01]  /*1e60*/  STG.E.128 desc[UR24][R6.64], RZ ;  /* 0x000000ff06007986 */ /* 0x0007e2000c101d18 */
[----:B------:R-:W-:Y:S05]  /*1e70*/  BRA `(.L_x_109) ;  /* 0x0000005c00dc7947 */ /* 0x000fea0003800000 */
.L_x_102:
[----:B------:R-:W1:Y:S01]  /*1e80*/  LDCU.64 UR10, c[0x0][0x3d8] ;  /* 0x00007b00ff0a77ac */ /* 0x000e620008000a00 */
[----:B------:R-:W-:Y:S01]  /*1e90*/  IMAD R3, R30, UR14, RZ ;  /* 0x0000000e1e037c24 */ /* 0x000fe2000f8e02ff */
[C---:B------:R-:W-:Y:S01]  /*1ea0*/  IADD3 R12, PT, PT, -R18.reuse, R173, RZ ;  /* 0x000000ad120c7210 */ /* 0x040fe20007ffe1ff */
[----:B------:R-:W-:Y:S01]  /*1eb0*/  IMAD.WIDE.U32 R6, R18, UR14, R4 ;  /* 0x0000000e12067c25 */ /* 0x000fe2000f8e0004 */
[----:B------:R-:W-:Y:S01]  /*1ec0*/  LOP3.LUT R8, R178, 0x80000001, RZ, 0xc0, !PT ;  /* 0x80000001b2087812 */ /* 0x000fe200078ec0ff */
[----:B------:R-:W-:Y:S01]  /*1ed0*/  BSSY.RECONVERGENT B0, `(.L_x_110) ;  /* 0x000001f000007945 */ /* 0x000fe20003800200 */
[----:B------:R-:W-:Y:S01]  /*1ee0*/  @P3 BAR.SYNC.DEFER_BLOCKING 0x0 ;  /* 0x0000000000003b1d */ /* 0x000fe20000010000 */
[----:B------:R-:W-:Y:S01]  /*1ef0*/  IMAD R3, R18, UR15, R3 ;  /* 0x0000000f12037c24 */ /* 0x000fe2000f8e0203 */
[----:B------:R-:W-:Y:S02]  /*1f00*/  ISETP.GE.AND P6, PT, R23, R12, PT ;  /* 0x0000000c1700720c */ /* 0x000fe40003fc6270 */
[----:B------:R-:W-:-:S04]  /*1f10*/  IADD3 R6, P0, PT, R29, R6, RZ ;  /* 0x000000061d067210 */ /* 0x000fc80007f1e0ff */
[----:B------:R-:W-:Y:S02]  /*1f20*/  IADD3.X R7, PT, PT, R31, R7, R3, P0, !PT ;  /* 0x000000071f077210 */ /* 0x000fe400007fe403 */
[----:B------:R-:W-:Y:S01]  /*1f30*/  ISETP.NE.AND P0, PT, R8, 0x1, PT ;  /* 0x000000010800780c */ /* 0x000fe20003f05270 */
[----:B-1----:R-:W-:Y:S02]  /*1f40*/  IMAD R3, R34, UR10, RZ ;  /* 0x0000000a22037c24 */ /* 0x002fe4000f8e02ff */
[----:B------:R-:W-:Y:S01]  /*1f50*/  IMAD.WIDE.U32 R6, R19, UR10, R6 ;  /* 0x0000000a13067c25 */ /* 0x000fe2000f8e0006 */
[----:B------:R-:W-:-:S03]  /*1f60*/  SEL R13, RZ, 0x2000, P0 ;  /* 0x00002000ff0d7807 */ /* 0x000fc60000000000 */
        /* <DEDUP_REMOVED lines=18> */
.L_x_112:
[----:B------:R2:W-:Y:S01]  /*2090*/  STS.128 [R211+0x8000], RZ ;  /* 0x008000ffd3007388 */ /* 0x0005e20000000c00 */
[----:B------:R-:W-:Y:S05]  /*20a0*/  BRA `(.L_x_113) ;  /* 0x0000000000047947 */ /* 0x000fea0003800000 */
.L_x_111:
[----:B------:R3:W-:Y:S02]  /*20b0*/  STS.128 [R211+0x8000], RZ ;  /* 0x008000ffd3007388 */ /* 0x0007e40000000c00 */
.L_x_113:
[----:B------:R-:W-:Y:S05]  /*20c0*/  BSYNC.RECONVERGENT B0 ;  /* 0x0000000000007941 */ /* 0x000fea0003800200 */
.L_x_110:
        /* <DEDUP_REMOVED lines=21> */
.L_x_115:
[----:B------:R-:W-:Y:S05]  /*2220*/  BSYNC.RECONVERGENT B0 ;  /* 0x0000000000007941 */ /* 0x000fea0003800200 */
.L_x_114:
        /* <DEDUP_REMOVED lines=15> */
.L_x_118:
[----:B------:R1:W-:Y:S01]  /*2320*/  STS.128 [R211+0x4000], RZ ;  /* 0x004000ffd3007388 */ /* 0x0003e20000000c00 */
[----:B------:R-:W-:Y:S05]  /*2330*/  BRA `(.L_x_119) ;  /* 0x0000000000047947 */ /* 0x000fea0003800000 */
.L_x_117:
[----:B------:R1:W-:Y:S02]  /*2340*/  STS.128 [R211+0x4000], RZ ;  /* 0x004000ffd3007388 */ /* 0x0003e40000000c00 */
.L_x_119:
[----:B------:R-:W-:Y:S05]  /*2350*/  BSYNC.RECONVERGENT B0 ;  /* 0x0000000000007941 */ /* 0x000fea0003800200 */
.L_x_116:
        /* <DEDUP_REMOVED lines=14> */
.L_x_121:
[----:B------:R-:W-:Y:S05]  /*2440*/  BSYNC.RECONVERGENT B0 ;  /* 0x0000000000007941 */ /* 0x000fea0003800200 */
.L_x_120:
        /* <DEDUP_REMOVED lines=13> */
.L_x_124:
[----:B------:R1:W-:Y:S01]  /*2520*/  STS.128 [R179], RZ ;  /* 0x000000ffb3007388 */ /* 0x0003e20000000c00 */
[----:B------:R-:W-:Y:S05]  /*2530*/  BRA `(.L_x_125) ;  /* 0x0000000000047947 */ /* 0x000fea0003800000 */
.L_x_123:
[----:B------:R1:W-:Y:S02]  /*2540*/  STS.128 [R179], RZ ;  /* 0x000000ffb3007388 */ /* 0x0003e40000000c00 */
.L_x_125:
[----:B------:R-:W-:Y:S05]  /*2550*/  BSYNC.RECONVERGENT B0 ;  /* 0x0000000000007941 */ /* 0x000fea0003800200 */
.L_x_122:
        /* <DEDUP_REMOVED lines=29> */
.L_x_127:
[----:B------:R-:W-:Y:S05]  /*2730*/  BSYNC.RECONVERGENT B0 ;  /* 0x0000000000007941 */ /* 0x000fea0003800200 */
.L_x_126:
[----:B------:R-:W3:Y:S01]  /*2740*/  LDCU.64 UR10, c[0x0][0x3d0] ;  /* 0x00007a00ff0a77ac */ /* 0x000ee20008000a00 */
[----:B-1----:R-:W-:Y:S01]  /*2750*/  IMAD.WIDE.U32 R6, R18, UR16, R4 ;  /* 0x0000001012067c25 */ /* 0x002fe2000f8e0004 */
[----:B------:R-:W-:Y:S03]  /*2760*/  BSSY.RECONVERGENT B0, `(.L_x_128) ;  /* 0x000001c000007945 */ /* 0x000fe60003800200 */
[----:B------:R-:W-:Y:S01]  /*2770*/  IMAD R3, R30, UR16, RZ ;  /* 0x000000101e037c24 */ /* 0x000fe2000f8e02ff */
[----:B------:R-:W-:-:S03]  /*2780*/  IADD3 R6, P0, PT, R35, R6, RZ ;  /* 0x0000000623067210 */ /* 0x000fc60007f1e0ff */
[----:B------:R-:W-:-:S05]  /*2790*/  IMAD R3, R18, UR17, R3 ;  /* 0x0000001112037c24 */ /* 0x000fca000f8e0203 */
[----:B------:R-:W-:Y:S01]  /*27a0*/  IADD3.X R7, PT, PT, R36, R7, R3, P0, !PT ;  /* 0x0000000724077210 */ /* 0x000fe200007fe403 */
        /* <DEDUP_REMOVED lines=20> */
.L_x_130:
[----:B------:R1:W-:Y:S01]  /*28f0*/  STS.128 [R211+0x6000], RZ ;  /* 0x006000ffd3007388 */ /* 0x0003e20000000c00 */
[----:B------:R-:W-:Y:S05]  /*2900*/  BRA `(.L_x_131) ;  /* 0x0000000000047947 */ /* 0x000fea0003800000 */
.L_x_129:
[----:B------:R1:W-:Y:S02]  /*2910*/  STS.128 [R211+0x6000], RZ ;  /* 0x006000ffd3007388 */ /* 0x0003e40000000c00 */
.L_x_131:
[----:B------:R-:W-:Y:S05]  /*2920*/  BSYNC.RECONVERGENT B0 ;  /* 0x0000000000007941 */ /* 0x000fea0003800200 */
.L_x_128:
[----:B------:R1:W-:Y:S01]  /*2930*/  @P5 STS.128 [R211+0x7000], RZ ;  /* 0x007000ffd3005388 */ /* 0x0003e20000000c00 */
[----:B------:R-:W-:Y:S04]  /*2940*/  BSSY.RECONVERGENT B0, `(.L_x_132) ;  /* 0x0000012000007945 */ /* 0x000fe80003800200 */
        /* <DEDUP_REMOVED lines=17> */
.L_x_133:
[----:B------:R-:W-:Y:S05]  /*2a60*/  BSYNC.RECONVERGENT B0 ;  /* 0x0000000000007941 */ /* 0x000fea0003800200 */
.L_x_132:
[----:B------:R-:W0:Y:S01]  /*2a70*/  LDGDEPBAR ;  /* 0x00000000000079af */ /* 0x000e220000000000 */
[----:B------:R-:W-:Y:S01]  /*2a80*/  IMAD.SHL.U32 R168, R108, 0x2, RZ ;  /* 0x000000026ca87824 */ /* 0x000fe200078e00ff */
[----:B------:R-:W4:Y:S01]  /*2a90*/  LDCU UR10, c[0x0][0x590] ;  /* 0x0000b200ff0a77ac */ /* 0x000f220008000800 */
[----:B------:R-:W-:Y:S01]  /*2aa0*/  IMAD.IADD R3, R33, 0x1, -R22 ;  /* 0x0000000121037824 */ /* 0x000fe200078e0a16 */
[----:B------:R-:W-:Y:S01]  /*2ab0*/  CS2R R94, SRZ ;  /* 0x00000000005e7805 */ /* 0x000fe2000001ff00 */
[----:B------:R-:W-:Y:S01]  /*2ac0*/  IMAD.IADD R156, R161, 0x1, R168 ;  /* 0x00000001a19c7824 */ /* 0x000fe200078e02a8 */
[----:B------:R-:W-:Y:S01]  /*2ad0*/  CS2R R92, SRZ ;  /* 0x00000000005c7805 */ /* 0x000fe2000001ff00 */
[----:B------:R-:W-:Y:S01]  /*2ae0*/  IMAD.SHL.U32 R248, R248, 0x8, RZ ;  /* 0x00000008f8f87824 */ /* 0x000fe200078e00ff */
[----:B------:R3:W-:Y:S01]  /*2af0*/  STL [R1], R3 ;  /* 0x0000000301007387 */ /* 0x0007e20000100800 */
[----:B------:R-:W-:Y:S01]  /*2b00*/  IMAD.IADD R160, R167, 0x1, R13 ;  /* 0x00000001a7a07824 */ /* 0x000fe200078e020d */
[----:B------:R-:W-:Y:S01]  /*2b10*/  CS2R R98, SRZ ;  /* 0x0000000000627805 */ /* 0x000fe2000001ff00 */
[----:B------:R-:W-:Y:S01]  /*2b20*/  IMAD.MOV.U32 R221, RZ, RZ, R179 ;  /* 0x000000ffffdd7224 */ /* 0x000fe200078e00b3 */
[----:B------:R-:W-:-:S02]  /*2b30*/  CS2R R96, SRZ ;  /* 0x0000000000607805 */ /* 0x000fc4000001ff00 */
[----:B------:R-:W-:Y:S02]  /*2b40*/  CS2R R90, SRZ ;  /* 0x00000000005a7805 */ /* 0x000fe4000001ff00 */
[----:B------:R-:W-:Y:S02]  /*2b50*/  CS2R R88, SRZ ;  /* 0x0000000000587805 */ /* 0x000fe4000001ff00 */
[----:B------:R-:W-:Y:S02]  /*2b60*/  CS2R R86, SRZ ;  /* 0x0000000000567805 */ /* 0x000fe4000001ff00 */
[----:B------:R-:W-:Y:S02]  /*2b70*/  CS2R R84, SRZ ;  /* 0x0000000000547805 */ /* 0x000fe4000001ff00 */
[----:B------:R-:W-:Y:S02]  /*2b80*/  CS2R R78, SRZ ;  /* 0x00000000004e7805 */ /* 0x000fe4000001ff00 */
[----:B------:R-:W-:-:S02]  /*2b90*/  CS2R R76, SRZ ;  /* 0x00000000004c7805 */ /* 0x000fc4000001ff00 */
[----:B------:R-:W-:Y:S02]  /*2ba0*/  CS2R R82, SRZ ;  /* 0x0000000000527805 */ /* 0x000fe4000001ff00 */
[----:B------:R-:W-:Y:S02]  /*2bb0*/  CS2R R80, SRZ ;  /* 0x0000000000507805 */ /* 0x000fe4000001ff00 */
[----:B------:R-:W-:Y:S02]  /*2bc0*/  CS2R R74, SRZ ;  /* 0x00000000004a7805 */ /* 0x000fe4000001ff00 */
[----:B------:R-:W-:Y:S02]  /*2bd0*/  CS2R R72, SRZ ;  /* 0x0000000000487805 */ /* 0x000fe4000001ff00 */
[----:B------:R-:W-:Y:S01]  /*2be0*/  CS2R R70, SRZ ;  /* 0x0000000000467805 */ /* 0x000fe2000001ff00 */
[----:B------:R-:W-:-:S04]  /*2bf0*/  DEPBAR.LE SB0, 0x1 ;  /* 0x000080400000791a */ /* 0x000fc80000000000 */
[----:B------:R-:W-:Y:S01]  /*2c00*/  BAR.SYNC.DEFER_BLOCKING 0x0 ;  /* 0x0000000000007b1d */ /* 0x000fe20000010000 */
[----:B------:R-:W-:Y:S01]  /*2c10*/  CS2R R68, SRZ ;  /* 0x0000000000447805 */ /* 0x000fe2000001ff00 */
[----:B------:R-:W-:Y:S01]  /*2c20*/  IMAD.IADD R162, R161, 0x1, R168 ;  /* 0x00000001a1a27824 */ /* 0x000fe200078e02a8 */
[----:B----4-:R-:W-:Y:S01]  /*2c30*/  USHF.L.U32 UR10, UR10, 0x7, URZ ;  /* 0x000000070a0a7899 */ /* 0x010fe200080006ff */
[----:B---3--:R-:W-:Y:S02]  /*2c40*/  IMAD.IADD R3, R2, 0x1, R13 ;  /* 0x0000000102037824 */ /* 0x008fe400078e020d */
[----:B------:R-:W3:Y:S01]  /*2c50*/  LDCU UR11, c[0x0][0x440] ;  /* 0x00008800ff0b77ac */ /* 0x000ee20008000800 */
[----:B------:R-:W4:Y:S01]  /*2c60*/  LDCU UR13, c[0x0][0x504] ;  /* 0x0000a080ff0d77ac */ /* 0x000f220008000800 */
[----:B------:R-:W1:Y:S01]  /*2c70*/  LDCU UR12, c[0x0][0x3e0] ;  /* 0x00007c00ff0c77ac */ /* 0x000e620008000800 */
[----:B------:R-:W1:Y:S01]  /*2c80*/  LDCU UR14, c[0x0][0x45c] ;  /* 0x00008b80ff0e77ac */ /* 0x000e620008000800 */
[----:B------:R1:W1:Y:S04]  /*2c90*/  LDSM.16.M88.4 R144, [R156] ;  /* 0x000000009c90783b */ /* 0x0002680000000200 */
[----:B------:R1:W1:Y:S04]  /*2ca0*/  LDSM.16.M88.4 R148, [R156+0x400] ;  /* 0x000400009c94783b */ /* 0x0002680000000200 */
[----:B------:R1:W1:Y:S04]  /*2cb0*/  LDSM.16.M88.4 R152, [R156+0x800] ;  /* 0x000800009c98783b */ /* 0x0002680000000200 */
[----:B------:R-:W1:Y:S04]  /*2cc0*/  LDSM.16.M88.4 R156, [R156+0xc00] ;  /* 0x000c00009c9c783b */ /* 0x000e680000000200 */
[----:B------:R1:W1:Y:S04]  /*2cd0*/  LDSM.16.M88.4 R128, [R161] ;  /* 0x00000000a180783b */ /* 0x0002680000000200 */
[----:B------:R1:W1:Y:S04]  /*2ce0*/  LDSM.16.M88.4 R132, [R161+0x400] ;  /* 0x00040000a184783b */ /* 0x0002680000000200 */
[----:B------:R1:W1:Y:S04]  /*2cf0*/  LDSM.16.M88.4 R136, [R161+0x800] ;  /* 0x00080000a188783b */ /* 0x0002680000000200 */
[----:B---34-:R1:W1:Y:S02]  /*2d00*/  LDSM.16.M88.4 R140, [R161+0xc00] ;  /* 0x000c0000a18c783b */ /* 0x0182640000000200 */
.L_x_138:
[----:B------:R-:W0:Y:S01]  /*2d10*/  LDGDEPBAR ;  /* 0x00000000000079af */ /* 0x000e220000000000 */
[----:B-1----:R-:W-:Y:S01]  /*2d20*/  IMAD.MOV.U32 R4, RZ, RZ, R245 ;  /* 0x000000ffff047224 */ /* 0x002fe200078e00f5 */
[----:B------:R-:W-:Y:S01]  /*2d30*/  IADD3 R112, PT, PT, R168, R160, RZ ;  /* 0x000000a0a8707210 */ /* 0x000fe20007ffe0ff */
[----:B------:R-:W-:Y:S02]  /*2d40*/  IMAD.MOV.U32 R5, RZ, RZ, R244 ;  /* 0x000000ffff057224 */ /* 0x000fe400078e00f4 */
[----:B------:R-:W3:Y:S01]  /*2d50*/  LDL R182, [R1] ;  /* 0x0000000001b67983 */ /* 0x000ee20000100800 */
[C---:B------:R-:W-:Y:S04]  /*2d60*/  LEA R4, P0, R239.reuse, R4, 0x2 ;  /* 0x00000004ef047211 */ /* 0x040fe800078010ff */
[----:B------:R-:W-:Y:S01]  /*2d70*/  LEA.HI.X R5, R239, R5, RZ, 0x2, P0 ;  /* 0x00000005ef057211 */ /* 0x000fe200000f14ff */
[----:B------:R-:W-:Y:S04]  /*2d80*/  DEPBAR.LE SB0, 0x0 ;  /* 0x000080000000791a */ /* 0x000fe80000000000 */
[----:B------:R-:W-:Y:S06]  /*2d90*/  BAR.SYNC.DEFER_BLOCKING 0x0 ;  /* 0x0000000000007b1d */ /* 0x000fec0000010000 */
[----:B------:R-:W-:Y:S05]  /*2da0*/  LDSM.16.M88.4 R64, [R160] ;  /* 0x00000000a040783b */ /* 0x000fea0000000200 */
[----:B------:R-:W1:Y:S05]  /*2db0*/  LDSM.16.M88.4 R16, [R161+-0x2000] ;  /* 0xffe00000a110783b */ /* 0x000e6a0000000200 */
[----:B------:R-:W4:Y:S05]  /*2dc0*/  LDSM.16.M88.4 R60, [R160+0x1000] ;  /* 0x00100000a03c783b */ /* 0x000f2a0000000200 */
[----:B-----5:R-:W5:Y:S05]  /*2dd0*/  LDG.E R172, desc[UR24][R4.64] ;  /* 0x0000001804ac7981 */ /* 0x020f6a000c1e1900 */
[----:B------:R-:W5:Y:S05]  /*2de0*/  LDG.E R171, desc[UR24][R4.64+0x20] ;  /* 0x0000201804ab7981 */ /* 0x000f6a000c1e1900 */
[----:B------:R-:W5:Y:S05]  /*2df0*/  LDG.E R170, desc[UR24][R4.64+0x100] ;  /* 0x0001001804aa7981 */ /* 0x000f6a000c1e1900 */
[----:B------:R1:W5:Y:S05]  /*2e00*/  LDG.E R169, desc[UR24][R4.64+0x120] ;  /* 0x0001201804a97981 */ /* 0x00036a000c1e1900 */
[----:B------:R-:W2:Y:S05]  /*2e10*/  LDSM.16.M88.4 R32, [R161+-0x1c00] ;  /* 0xffe40000a120783b */ /* 0x000eaa0000000200 */
[----:B------:R-:W2:Y:S05]  /*2e20*/  LDSM.16.M88.4 R48, [R161+-0x1800] ;  /* 0xffe80000a130783b */ /* 0x000eaa0000000200 */
[----:B------:R-:W2:Y:S05]  /*2e30*/  LDSM.16.M88.4 R100, [R161+-0x1400] ;  /* 0xffec0000a164783b */ /* 0x000eaa0000000200 */
[----:B------:R-:W-:Y:S05]  /*2e40*/  LDSM.16.M88.4 R104, [R112] ;  /* 0x000000007068783b */ /* 0x000fea0000000200 */
[----:B------:R-:W2:Y:S01]  /*2e50*/  LDSM.16.M88.4 R108, [R162+-0x2000] ;  /* 0xffe00000a26c783b */ /* 0x000ea20000000200 */
[-C--:B-1----:R-:W-:Y:S04]  /*2e60*/  HMMA.16816.F32.BF16 R4, R64, R16.reuse, RZ ;  /* 0x000000104004723c */ /* 0x082fe800000418ff */
[----:B------:R-:W1:Y:S04]  /*2e70*/  LDSM.16.M88.4 R112, [R112+0x1000] ;  /* 0x001000007070783b */ /* 0x000e680000000200 */
[C---:B----4-:R-:W-:Y:S01]  /*2e80*/  HMMA.16816.F32.BF16 R8, R60.reuse, R16, RZ ;  /* 0x000000103c08723c */ /* 0x050fe200000418ff */
[----:B------:R-:W4:Y:S05]  /*2e90*/  LDSM.16.M88.4 R116, [R162+-0x1c00] ;  /* 0xffe40000a274783b */ /* 0x000f2a0000000200 */
[----:B------:R-:W4:Y:S02]  /*2ea0*/  LDSM.16.M88.4 R120, [R162+-0x1800] ;  /* 0xffe80000a278783b */ /* 0x000f240000000200 */
[-C--:B------:R-:W-:Y:S03]  /*2eb0*/  HMMA.16816.F32.BF16 R12, R60, R18.reuse, RZ ;  /* 0x000000123c0c723c */ /* 0x080fe600000418ff */
[----:B------:R-:W3:Y:S05]  /*2ec0*/  LDSM.16.M88.4 R124, [R162+-0x1400] ;  /* 0xffec0000a27c783b */ /* 0x000eea0000000200 */
[C---:B------:R-:W-:Y:S08]  /*2ed0*/  HMMA.16816.F32.BF16 R16, R64.reuse, R18, RZ ;  /* 0x000000124010723c */ /* 0x040ff000000418ff */
[-C--:B--2---:R-:W-:Y:S08]  /*2ee0*/  HMMA.16816.F32.BF16 R20, R64, R32.reuse, RZ ;  /* 0x000000204014723c */ /* 0x084ff000000418ff */
        /* <DEDUP_REMOVED lines=8> */
[C---:B------:R-:W-:Y:S02]  /*2f70*/  HMMA.16816.F32.BF16 R56, R60.reuse, R100, RZ ;  /* 0x000000643c38723c */ /* 0x040fe400000418ff */
[----:B------:R-:W-:Y:S06]  /*2f80*/  IMAD.SHL.U32 R100, R178, 0x80, RZ ;  /* 0x00000080b2647824 */ /* 0x000fec00078e00ff */
[-C--:B------:R-:W-:Y:S08]  /*2f90*/  HMMA.16816.F32.BF16 R60, R60, R102.reuse, RZ ;  /* 0x000000663c3c723c */ /* 0x080ff000000418ff */
[----:B------:R-:W-:Y:S08]  /*2fa0*/  HMMA.16816.F32.BF16 R64, R64, R102, RZ ;  /* 0x000000664040723c */ /* 0x000ff000000418ff */
[-C--:B------:R-:W-:Y:S08]  /*2fb0*/  HMMA.16816.F32.BF16 R4, R104, R108.reuse, R4 ;  /* 0x0000006c6804723c */ /* 0x080ff00000041804 */
[C---:B-1----:R-:W-:Y:S08]  /*2fc0*/  HMMA.16816.F32.BF16 R8, R112.reuse, R108, R8 ;  /* 0x0000006c7008723c */ /* 0x042ff00000041808 */
[-C--:B------:R-:W-:Y:S08]  /*2fd0*/  HMMA.16816.F32.BF16 R12, R112, R110.reuse, R12 ;  /* 0x0000006e700c723c */ /* 0x080ff0000004180c */
[C---:B------:R-:W-:Y:S08]  /*2fe0*/  HMMA.16816.F32.BF16 R16, R104.reuse, R110, R16 ;  /* 0x0000006e6810723c */ /* 0x040ff00000041810 */
[-C--:B----4-:R-:W-:Y:S08]  /*2ff0*/  HMMA.16816.F32.BF16 R20, R104, R116.reuse, R20 ;  /* 0x000000746814723c */ /* 0x090ff00000041814 */
[C---:B------:R-:W-:Y:S08]  /*3000*/  HMMA.16816.F32.BF16 R24, R112.reuse, R116, R24 ;  /* 0x000000747018723c */ /* 0x040ff00000041818 */
[-C--:B------:R-:W-:Y:S08]  /*3010*/  HMMA.16816.F32.BF16 R28, R112, R118.reuse, R28 ;  /* 0x00000076701c723c */ /* 0x080ff0000004181c */
[C---:B------:R-:W-:Y:S08]  /*3020*/  HMMA.16816.F32.BF16 R32, R104.reuse, R118, R32 ;  /* 0x000000766820723c */ /* 0x040ff00000041820 */
[-C--:B------:R-:W-:Y:S08]  /*3030*/  HMMA.16816.F32.BF16 R36, R104, R120.reuse, R36 ;  /* 0x000000786824723c */ /* 0x080ff00000041824 */
[C---:B------:R-:W-:Y:S04]  /*3040*/  HMMA.16816.F32.BF16 R40, R112.reuse, R120, R40 ;  /* 0x000000787028723c */ /* 0x040fe80000041828 */
[----:B---3--:R-:W-:Y:S04]  /*3050*/  ISETP.GE.AND P0, PT, R100, R182, PT ;  /* 0x000000b66400720c */ /* 0x008fe80003f06270 */
[-C--:B------:R-:W-:Y:S08]  /*3060*/  HMMA.16816.F32.BF16 R44, R112, R122.reuse, R44 ;  /* 0x0000007a702c723c */ /* 0x080ff0000004182c */
[C---:B------:R-:W-:Y:S08]  /*3070*/  HMMA.16816.F32.BF16 R48, R104.reuse, R122, R48 ;  /* 0x0000007a6830723c */ /* 0x040ff00000041830 */
[-C--:B------:R-:W-:Y:S08]  /*3080*/  HMMA.16816.F32.BF16 R52, R104, R124.reuse, R52 ;  /* 0x0000007c6834723c */ /* 0x080ff00000041834 */
[C---:B------:R-:W-:Y:S08]  /*3090*/  HMMA.16816.F32.BF16 R56, R112.reuse, R124, R56 ;  /* 0x0000007c7038723c */ /* 0x040ff00000041838 */
[-C--:B------:R-:W-:Y:S08]  /*30a0*/  HMMA.16816.F32.BF16 R60, R112, R126.reuse, R60 ;  /* 0x0000007e703c723c */ /* 0x080ff0000004183c */
[----:B------:R-:W-:Y:S01]  /*30b0*/  HMMA.16816.F32.BF16 R64, R104, R126, R64 ;  /* 0x0000007e6840723c */ /* 0x000fe20000041840 */
[----:B------:R-:W-:Y:S08]  /*30c0*/  @!UPT UIADD3 URZ, UPT, UPT, URZ, URZ, URZ ;  /* 0x000000fffffff290 */ /* 0x000ff0000fffe0ff */
[----:B------:R-:W-:Y:S11]  /*30d0*/  @!P0 BRA `(.L_x_134) ;  /* 0x00000000002c8947 */ /* 0x000ff60003800000 */
[----:B------:R-:W-:Y:S02]  /*30e0*/  IMAD.SHL.U32 R101, R250, 0x80, RZ ;  /* 0x00000080fa657824 */ /* 0x000fe400078e00ff */
[----:B------:R-:W-:Y:S02]  /*30f0*/  VIADD R104, R100, 0x80 ;  /* 0x0000008064687836 */ /* 0x000fe40000000000 */
[C---:B------:R-:W-:Y:S01]  /*3100*/  IMAD.IADD R102, R101.reuse, 0x1, R246 ;  /* 0x0000000165667824 */ /* 0x040fe200078e02f6 */
[----:B------:R-:W-:Y:S04]  /*3110*/  IADD3 R103, PT, PT, R101, 0x80, RZ ;  /* 0x0000008065677810 */ /* 0x000fe80007ffe0ff */
[----:B------:R-:W-:Y:S02]  /*3120*/  IADD3 R102, PT, PT, R102, 0x80, RZ ;  /* 0x0000008066667810 */ /* 0x000fe40007ffe0ff */
[----:B------:R-:W-:Y:S02]  /*3130*/  ISETP.LT.AND P0, PT, R103, R173, PT ;  /* 0x000000ad6700720c */ /* 0x000fe40003f01270 */
[----:B------:R-:W-:Y:S05]  /*3140*/  IADD3 R102, PT, PT, R102, UR13, -R173 ;  /* 0x0000000d66667c10 */ /* 0x000fea000fffe8ad */
[----:B------:R-:W-:Y:S05]  /*3150*/  VIADD R101, R102, 0xffffff80 ;  /* 0xffffff8066657836 */ /* 0x000fea0000000000 */
[----:B------:R-:W-:Y:S11]  /*3160*/  ISETP.GE.AND P1, PT, R104, R101, PT ;  /* 0x000000656800720c */ /* 0x000ff60003f26270 */
[----:B------:R-:W-:Y:S02]  /*3170*/  @!UPT UIADD3 URZ, UPT, UPT, URZ, URZ, URZ ;  /* 0x000000fffffff290 */ /* 0x000fe4000fffe0ff */
[----:B------:R-:W-:Y:S05]  /*3180*/  @!P1 BRA P0, `(.L_x_135) ;  /* 0x0000001000909947 */ /* 0x000fea0000000000 */
.L_x_134:
[----:B------:R-:W1:Y:S01]  /*3190*/  LDC R118, c[0x0][0x504] ;  /* 0x00014100ff767b82 */ /* 0x000e620000000800 */
[----:B------:R-:W2:Y:S01]  /*31a0*/  S2R R101, SR_TID.X ;  /* 0x0000000000657919 */ /* 0x000ea20000002100 */
[----:B------:R-:W-:Y:S06]  /*31b0*/  IMAD.IADD R119, R239, 0x1, R100 ;  /* 0x00000001ef777824 */ /* 0x000fec00078e0264 */
[----:B------:R-:W3:Y:S01]  /*31c0*/  LDC R103, c[0x0][0x508] ;  /* 0x00014200ff677b82 */ /* 0x000ee20000000800 */
[C-C-:B-1----:R-:W-:Y:S02]  /*31d0*/  IADD3 R118, PT, PT, R173.reuse, -R118, -R246.reuse ;  /* 0x80000076ad767210 */ /* 0x142fe40007ffe8f6 */
[----:B---3--:R-:W-:Y:S03]  /*31e0*/  IADD3 R103, PT, PT, R173, R103, -R246 ;  /* 0x00000067ad677210 */ /* 0x008fe60007ffe8f6 */
[----:B------:R-:W-:Y:S02]  /*31f0*/  IMAD.IADD R118, R119, 0x1, R118 ;  /* 0x0000000177767824 */ /* 0x000fe400078e0276 */
[----:B--2---:R-:W-:Y:S01]  /*3200*/  IMAD.SHL.U32 R102, R101, 0x2, RZ ;  /* 0x0000000265667824 */ /* 0x004fe200078e00ff */
[----:B------:R-:W-:Y:S01]  /*3210*/  SHF.R.U32.HI R101, RZ, 0x1, R101 ;  /* 0x00000001ff657819 */ /* 0x000fe20000011665 */
[----:B------:R-:W-:Y:S01]  /*3220*/  IMAD.IADD R119, R119, 0x1, R103 ;  /* 0x0000000177777824 */ /* 0x000fe200078e0267 */
[----:B------:R-:W-:Y:S02]  /*3230*/  VIADDMNMX R100, R118, 0x8, RZ, !PT ;  /* 0x0000000876647846 */ /* 0x000fe400078001ff */
[----:B------:R-:W-:Y:S04]  /*3240*/  LOP3.LUT R102, R102, 0x6, RZ, 0xc0, !PT ;  /* 0x0000000666667812 */ /* 0x000fe800078ec0ff */
[----:B------:R-:W-:Y:S02]  /*3250*/  LOP3.LUT R102, R102, 0x1c0, R101, 0xf8, !PT ;  /* 0x000001c066667812 */ /* 0x000fe400078ef865 */
[----:B------:R-:W-:Y:S03]  /*3260*/  VIMNMX R101, PT, PT, RZ, R118, !PT ;  /* 0x00000076ff657248 */ /* 0x000fe60007fe0100 */
[----:B------:R-:W-:Y:S04]  /*3270*/  IMAD R102, R250, 0x80, R102 ;  /* 0x00000080fa667824 */ /* 0x000fe800078e0266 */
[C---:B------:R-:W-:Y:S01]  /*3280*/  VIADD R117, R102.reuse, 0x1 ;  /* 0x0000000166757836 */ /* 0x040fe20000000000 */
[CC--:B------:R-:W-:Y:S01]  /*3290*/  ISETP.GE.AND P3, PT, R102.reuse, R101.reuse, PT ;  /* 0x000000656600720c */ /* 0x0c0fe20003f66270 */
[C---:B------:R-:W-:Y:S01]  /*32a0*/  VIADD R116, R102.reuse, 0x8 ;  /* 0x0000000866747836 */ /* 0x040fe20000000000 */
[CC--:B------:R-:W-:Y:S01]  /*32b0*/  ISETP.GE.AND P1, PT, R102.reuse, R100.reuse, PT ;  /* 0x000000646600720c */ /* 0x0c0fe20003f26270 */
[C---:B------:R-:W-:Y:S01]  /*32c0*/  VIADD R115, R102.reuse, 0x9 ;  /* 0x0000000966737836 */ /* 0x040fe20000000000 */
[CC--:B------:R-:W-:Y:S01]  /*32d0*/  ISETP.GE.AND P2, PT, R117.reuse, R101.reuse, PT ;  /* 0x000000657500720c */ /* 0x0c0fe20003f46270 */
[C---:B------:R-:W-:Y:S01]  /*32e0*/  VIADD R114, R102.reuse, 0x10 ;  /* 0x0000001066727836 */ /* 0x040fe20000000000 */
[-C--:B------:R-:W-:Y:S01]  /*32f0*/  ISETP.GE.AND P0, PT, R117, R100.reuse, PT ;  /* 0x000000647500720c */ /* 0x080fe20003f06270 */
[----:B------:R-:W-:Y:S01]  /*3300*/  VIADD R113, R102, 0x11 ;  /* 0x0000001166717836 */ /* 0x000fe20000000000 */
[----:B------:R-:W-:Y:S01]  /*3310*/  FSEL R122, R4, -INF , P3 ;  /* 0xff800000047a7808 */ /* 0x000fe20001800000 */
[----:B------:R-:W-:Y:S01]  /*3320*/  VIADD R112, R102, 0x18 ;  /* 0x0000001866707836 */ /* 0x000fe20000000000 */
[----:B------:R-:W-:Y:S01]  /*3330*/  FSEL R6, R6, -INF , P1 ;  /* 0xff80000006067808 */ /* 0x000fe20000800000 */
[C---:B------:R-:W-:Y:S01]  /*3340*/  VIADD R111, R102.reuse, 0x19 ;  /* 0x00000019666f7836 */ /* 0x040fe20000000000 */
[----:B------:R-:W-:Y:S01]  /*3350*/  FSEL R121, R5, -INF , P2 ;  /* 0xff80000005797808 */ /* 0x000fe20001000000 */
[C---:B------:R-:W-:Y:S01]  /*3360*/  VIADD R110, R102.reuse, 0x20 ;  /* 0x00000020666e7836 */ /* 0x040fe20000000000 */
[----:B------:R-:W-:Y:S01]  /*3370*/  FSEL R120, R7, -INF , P0 ;  /* 0xff80000007787808 */ /* 0x000fe20000000000 */
[----:B------:R-:W-:Y:S01]  /*3380*/  VIADD R109, R102, 0x21 ;  /* 0x00000021666d7836 */ /* 0x000fe20000000000 */
[-C--:B------:R-:W-:Y:S01]  /*3390*/  ISETP.GE.AND P3, PT, R116, R101.reuse, PT ;  /* 0x000000657400720c */ /* 0x080fe20003f66270 */
[C---:B------:R-:W-:Y:S01]  /*33a0*/  VIADD R108, R102.reuse, 0x28 ;  /* 0x00000028666c7836 */ /* 0x040fe20000000000 */
[CC--:B------:R-:W-:Y:S01]  /*33b0*/  ISETP.GE.AND P2, PT, R115.reuse, R101.reuse, PT ;  /* 0x000000657300720c */ /* 0x0c0fe20003f46270 */
[----:B------:R-:W-:Y:S01]  /*33c0*/  VIADD R107, R102, 0x29 ;  /* 0x00000029666b7836 */ /* 0x000fe20000000000 */
[-C--:B------:R-:W-:Y:S01]  /*33d0*/  ISETP.GE.AND P1, PT, R116, R100.reuse, PT ;  /* 0x000000647400720c */ /* 0x080fe20003f26270 */
[C---:B------:R-:W-:Y:S01]  /*33e0*/  VIADD R106, R102.reuse, 0x30 ;  /* 0x00000030666a7836 */ /* 0x040fe20000000000 */
[-C--:B------:R-:W-:Y:S01]  /*33f0*/  ISETP.GE.AND P0, PT, R115, R100.reuse, PT ;  /* 0x000000647300720c */ /* 0x080fe20003f06270 */
[----:B------:R-:W-:Y:S01]  /*3400*/  VIADD R105, R102, 0x31 ;  /* 0x0000003166697836 */ /* 0x000fe20000000000 */
[----:B------:R-:W-:Y:S01]  /*3410*/  FSEL R16, R16, -INF , P3 ;  /* 0xff80000010107808 */ /* 0x000fe20001800000 */
[C---:B------:R-:W-:Y:S01]  /*3420*/  VIADD R104, R102.reuse, 0x38 ;  /* 0x0000003866687836 */ /* 0x040fe20000000000 */
[----:B------:R-:W-:Y:S01]  /*3430*/  FSEL R17, R17, -INF , P2 ;  /* 0xff80000011117808 */ /* 0x000fe20001000000 */
[----:B------:R-:W-:Y:S01]  /*3440*/  VIADD R103, R102, 0x39 ;  /* 0x0000003966677836 */ /* 0x000fe20000000000 */
[----:B------:R-:W-:Y:S02]  /*3450*/  FSEL R18, R18, -INF , P1 ;  /* 0xff80000012127808 */ /* 0x000fe40000800000 */
[----:B------:R-:W-:Y:S02]  /*3460*/  FSEL R19, R19, -INF , P0 ;  /* 0xff80000013137808 */ /* 0x000fe40000000000 */
[CC--:B------:R-:W-:Y:S02]  /*3470*/  ISETP.GE.AND P3, PT, R114.reuse, R101.reuse, PT ;  /* 0x000000657200720c */ /* 0x0c0fe40003f66270 */
[CC--:B------:R-:W-:Y:S02]  /*3480*/  ISETP.GE.AND P2, PT, R113.reuse, R101.reuse, PT ;  /* 0x000000657100720c */ /* 0x0c0fe40003f46270 */
[-C--:B------:R-:W-:Y:S02]  /*3490*/  ISETP.GE.AND P1, PT, R114, R100.reuse, PT ;  /* 0x000000647200720c */ /* 0x080fe40003f26270 */
[-C--:B------:R-:W-:Y:S02]  /*34a0*/  ISETP.GE.AND P0, PT, R113, R100.reuse, PT ;  /* 0x000000647100720c */ /* 0x080fe40003f06270 */
[----:B------:R-:W-:Y:S02]  /*34b0*/  FSEL R20, R20, -INF , P3 ;  /* 0xff80000014147808 */ /* 0x000fe40001800000 */
[----:B------:R-:W-:Y:S02]  /*34c0*/  FSEL R21, R21, -INF , P2 ;  /* 0xff80000015157808 */ /* 0x000fe40001000000 */
        /* <DEDUP_REMOVED lines=19> */
[-C--:B------:R-:W-:Y:S02]  /*3600*/  ISETP.GE.AND P2, PT, R108, R100.reuse, PT ;  /* 0x000000646c00720c */ /* 0x080fe40003f46270 */
[-C--:B------:R-:W-:Y:S02]  /*3610*/  ISETP.GE.AND P1, PT, R107, R100.reuse, PT ;  /* 0x000000646b00720c */ /* 0x080fe40003f26270 */
[-C--:B------:R-:W-:Y:S02]  /*3620*/  ISETP.GE.AND P0, PT, R106, R101.reuse, PT ;  /* 0x000000656a00720c */ /* 0x080fe40003f06270 */
[----:B------:R-:W-:Y:S02]  /*3630*/  FSEL R49, R49, -INF , P3 ;  /* 0xff80000031317808 */ /* 0x000fe40001800000 */
[----:B------:R-:W-:Y:S02]  /*3640*/  FSEL R50, R50, -INF , P2 ;  /* 0xff80000032327808 */ /* 0x000fe40001000000 */
[----:B------:R-:W-:Y:S02]  /*3650*/  FSEL R51, R51, -INF , P1 ;  /* 0xff80000033337808 */ /* 0x000fe40000800000 */
[----:B------:R-:W-:Y:S02]  /*3660*/  FSEL R52, R52, -INF , P0 ;  /* 0xff80000034347808 */ /* 0x000fe40000000000 */
[-C--:B------:R-:W-:Y:S02]  /*3670*/  ISETP.GE.AND P3, PT, R106, R100.reuse, PT ;  /* 0x000000646a00720c */ /* 0x080fe40003f66270 */
[-C--:B------:R-:W-:Y:S02]  /*3680*/  ISETP.GE.AND P2, PT, R105, R100.reuse, PT ;  /* 0x000000646900720c */ /* 0x080fe40003f46270 */
[-C--:B------:R-:W-:Y:S02]  /*3690*/  ISETP.GE.AND P1, PT, R104, R100.reuse, PT ;  /* 0x000000646800720c */ /* 0x080fe40003f26270 */
[----:B------:R-:W-:Y:S02]  /*36a0*/  ISETP.GE.AND P0, PT, R103, R100, PT ;  /* 0x000000646700720c */ /* 0x000fe40003f06270 */
[C---:B------:R-:W-:Y:S02]  /*36b0*/  VIADDMNMX R5, R118.reuse, 0x40, RZ, !PT ;  /* 0x0000004076057846 */ /* 0x040fe400078001ff */
[----:B------:R-:W-:Y:S02]  /*36c0*/  VIADDMNMX R4, R118, 0x48, RZ, !PT ;  /* 0x0000004876047846 */ /* 0x000fe400078001ff */
[----:B------:R-:W-:Y:S02]  /*36d0*/  ISETP.GE.AND P4, PT, R108, R101, PT ;  /* 0x000000656c00720c */ /* 0x000fe40003f86270 */
[----:B------:R-:W-:Y:S02]  /*36e0*/  FSEL R54, R54, -INF , P3 ;  /* 0xff80000036367808 */ /* 0x000fe40001800000 */
[----:B------:R-:W-:Y:S02]  /*36f0*/  FSEL R55, R55, -INF , P2 ;  /* 0xff80000037377808 */ /* 0x000fe40001000000 */
[----:B------:R-:W-:Y:S02]  /*3700*/  FSEL R66, R66, -INF , P1 ;  /* 0xff80000042427808 */ /* 0x000fe40000800000 */
[----:B------:R-:W-:Y:S02]  /*3710*/  FSEL R67, R67, -INF , P0 ;  /* 0xff80000043437808 */ /* 0x000fe40000000000 */
[CC--:B------:R-:W-:Y:S02]  /*3720*/  ISETP.GE.AND P3, PT, R102.reuse, R5.reuse, PT ;  /* 0x000000056600720c */ /* 0x0c0fe40003f66270 */
[-C--:B------:R-:W-:Y:S02]  /*3730*/  ISETP.GE.AND P1, PT, R102, R4.reuse, PT ;  /* 0x000000046600720c */ /* 0x080fe40003f26270 */
[C---:B------:R-:W-:Y:S02]  /*3740*/  ISETP.GE.AND P2, PT, R117.reuse, R5, PT ;  /* 0x000000057500720c */ /* 0x040fe40003f46270 */
[-C--:B------:R-:W-:Y:S02]  /*3750*/  ISETP.GE.AND P0, PT, R117, R4.reuse, PT ;  /* 0x000000047500720c */ /* 0x080fe40003f06270 */
[----:B------:R-:W-:Y:S02]  /*3760*/  FSEL R48, R48, -INF , P4 ;  /* 0xff80000030307808 */ /* 0x000fe40002000000 */
[-C--:B------:R-:W-:Y:S02]  /*3770*/  ISETP.GE.AND P6, PT, R105, R101.reuse, PT ;  /* 0x000000656900720c */ /* 0x080fe40003fc6270 */
[-C--:B------:R-:W-:Y:S02]  /*3780*/  ISETP.GE.AND P5, PT, R104, R101.reuse, PT ;  /* 0x000000656800720c */ /* 0x080fe40003fa6270 */
[----:B------:R-:W-:Y:S02]  /*3790*/  ISETP.GE.AND P4, PT, R103, R101, PT ;  /* 0x000000656700720c */ /* 0x000fe40003f86270 */
        /* <DEDUP_REMOVED lines=42> */
[-C--:B------:R-:W-:Y:S02]  /*3a40*/  ISETP.GE.AND P0, PT, R106, R5.reuse, PT ;  /* 0x000000056a00720c */ /* 0x080fe40003f06270 */
[-C--:B------:R-:W-:Y:S02]  /*3a50*/  ISETP.GE.AND P6, PT, R105, R5.reuse, PT ;  /* 0x000000056900720c */ /* 0x080fe40003fc6270 */
[--C-:B------:R-:W-:Y:S02]  /*3a60*/  VIADDMNMX R7, R119, 0x1, R173.reuse, PT ;  /* 0x0000000177077846 */ /* 0x100fe400038001ad */
[----:B------:R-:W-:Y:S02]  /*3a70*/  FSEL R64, R64, -INF , P5 ;  /* 0xff80000040407808 */ /* 0x000fe40002800000 */
[----:B------:R-:W-:Y:S02]  /*3a80*/  FSEL R44, R44, -INF , P4 ;  /* 0xff8000002c2c7808 */ /* 0x000fe40002000000 */
[----:B------:R-:W-:Y:S02]  /*3a90*/  FSEL R45, R45, -INF , P3 ;  /* 0xff8000002d2d7808 */ /* 0x000fe40001800000 */
[----:B------:R-:W-:Y:S02]  /*3aa0*/  FSEL R46, R46, -INF , P2 ;  /* 0xff8000002e2e7808 */ /* 0x000fe40001000000 */
[----:B------:R-:W-:Y:S02]  /*3ab0*/  FSEL R47, R47, -INF , P1 ;  /* 0xff8000002f2f7808 */ /* 0x000fe40000800000 */
[----:B------:R-:W-:Y:S02]  /*3ac0*/  FSEL R56, R56, -INF , P0 ;  /* 0xff80000038387808 */ /* 0x000fe40000000000 */
[----:B------:R-:W-:Y:S02]  /*3ad0*/  FSEL R57, R57, -INF , P6 ;  /* 0xff80000039397808 */ /* 0x000fe40003000000 */
[-C--:B------:R-:W-:Y:S02]  /*3ae0*/  ISETP.GE.AND P5, PT, R104, R5.reuse, PT ;  /* 0x000000056800720c */ /* 0x080fe40003fa6270 */
[----:B------:R-:W-:Y:S02]  /*3af0*/  ISETP.GE.AND P4, PT, R103, R5, PT ;  /* 0x000000056700720c */ /* 0x000fe40003f86270 */
[-C--:B------:R-:W-:Y:S02]  /*3b00*/  ISETP.GE.AND P3, PT, R106, R4.reuse, PT ;  /* 0x000000046a00720c */ /* 0x080fe40003f66270 */
[-C--:B------:R-:W-:Y:S02]  /*3b10*/  ISETP.GE.AND P2, PT, R105, R4.reuse, PT ;  /* 0x000000046900720c */ /* 0x080fe40003f46270 */
[-C--:B------:R-:W-:Y:S02]  /*3b20*/  ISETP.GE.AND P1, PT, R104, R4.reuse, PT ;  /* 0x000000046800720c */ /* 0x080fe40003f26270 */
[----:B------:R-:W-:Y:S02]  /*3b30*/  ISETP.GE.AND P0, PT, R103, R4, PT ;  /* 0x000000046700720c */ /* 0x000fe40003f06270 */
[----:B------:R-:W-:Y:S02]  /*3b40*/  ISETP.GE.AND P6, PT, R102, R7, PT ;  /* 0x000000076600720c */ /* 0x000fe40003fc6270 */
[C-C-:B------:R-:W-:Y:S02]  /*3b50*/  VIADDMNMX R9, R119.reuse, 0x9, R173.reuse, PT ;  /* 0x0000000977097846 */ /* 0x140fe400038001ad */
[C-C-:B------:R-:W-:Y:S02]  /*3b60*/  VIADDMNMX R11, R119.reuse, 0x41, R173.reuse, PT ;  /* 0x00000041770b7846 */ /* 0x140fe400038001ad */
[----:B------:R-:W-:Y:S02]  /*3b70*/  VIADDMNMX R43, R119, 0x49, R173, PT ;  /* 0x00000049772b7846 */ /* 0x000fe400038001ad */
[----:B------:R-:W-:Y:S02]  /*3b80*/  FSEL R58, R58, -INF , P3 ;  /* 0xff8000003a3a7808 */ /* 0x000fe40001800000 */
[----:B------:R-:W-:Y:S02]  /*3b90*/  FSEL R59, R59, -INF , P2 ;  /* 0xff8000003b3b7808 */ /* 0x000fe40001000000 */
[----:B------:R-:W-:Y:S02]  /*3ba0*/  FSEL R60, R60, -INF , P5 ;  /* 0xff8000003c3c7808 */ /* 0x000fe40002800000 */
[----:B------:R-:W-:Y:S02]  /*3bb0*/  FSEL R61, R61, -INF , P4 ;  /* 0xff8000003d3d7808 */ /* 0x000fe40002000000 */
[----:B------:R-:W-:Y:S02]  /*3bc0*/  FSEL R62, R62, -INF , P1 ;  /* 0xff8000003e3e7808 */ /* 0x000fe40000800000 */
[----:B------:R-:W-:Y:S02]  /*3bd0*/  FSEL R63, R63, -INF , P0 ;  /* 0xff8000003f3f7808 */ /* 0x000fe40000000000 */
[----:B------:R-:W-:Y:S02]  /*3be0*/  FSEL R4, R122, -INF , !P6 ;  /* 0xff8000007a047808 */ /* 0x000fe40007000000 */
[C---:B------:R-:W-:Y:S02]  /*3bf0*/  ISETP.GE.AND P3, PT, R102.reuse, R9, PT ;  /* 0x000000096600720c */ /* 0x040fe40003f66270 */
[C---:B------:R-:W-:Y:S02]  /*3c00*/  ISETP.GE.AND P2, PT, R102.reuse, R11, PT ;  /* 0x0000000b6600720c */ /* 0x040fe40003f46270 */
[----:B------:R-:W-:Y:S02]  /*3c10*/  ISETP.GE.AND P5, PT, R102, R43, PT ;  /* 0x0000002b6600720c */ /* 0x000fe40003fa6270 */
[-C--:B------:R-:W-:Y:S02]  /*3c20*/  ISETP.GE.AND P4, PT, R117, R7.reuse, PT ;  /* 0x000000077500720c */ /* 0x080fe40003f86270 */
[-C--:B------:R-:W-:Y:S02]  /*3c30*/  ISETP.GE.AND P1, PT, R116, R7.reuse, PT ;  /* 0x000000077400720c */ /* 0x080fe40003f26270 */
[-C--:B------:R-:W-:Y:S02]  /*3c40*/  ISETP.GE.AND P0, PT, R115, R7.reuse, PT ;  /* 0x000000077300720c */ /* 0x080fe40003f06270 */
[-C--:B------:R-:W-:Y:S02]  /*3c50*/  ISETP.GE.AND P6, PT, R114, R7.reuse, PT ;  /* 0x000000077200720c */ /* 0x080fe40003fc6270 */
[----:B------:R-:W-:Y:S02]  /*3c60*/  FSEL R6, R6, -INF , !P3 ;  /* 0xff80000006067808 */ /* 0x000fe40005800000 */
[----:B------:R-:W-:Y:S02]  /*3c70*/  FSEL R8, R8, -INF , !P2 ;  /* 0xff80000008087808 */ /* 0x000fe40005000000 */
[----:B------:R-:W-:Y:S02]  /*3c80*/  FSEL R10, R10, -INF , !P5 ;  /* 0xff8000000a0a7808 */ /* 0x000fe40006800000 */
[----:B------:R-:W-:Y:S02]  /*3c90*/  FSEL R5, R121, -INF , !P4 ;  /* 0xff80000079057808 */ /* 0x000fe40006000000 */
[----:B------:R-:W-:Y:S02]  /*3ca0*/  FSEL R16, R16, -INF , !P1 ;  /* 0xff80000010107808 */ /* 0x000fe40004800000 */
[----:B------:R-:W-:Y:S02]  /*3cb0*/  FSEL R17, R17, -INF , !P0 ;  /* 0xff80000011117808 */ /* 0x000fe40004000000 */
[----:B------:R-:W-:Y:S02]  /*3cc0*/  FSEL R20, R20, -INF , !P6 ;  /* 0xff80000014147808 */ /* 0x000fe40007000000 */
[-C--:B------:R-:W-:Y:S02]  /*3cd0*/  ISETP.GE.AND P3, PT, R113, R7.reuse, PT ;  /* 0x000000077100720c */ /* 0x080fe40003f66270 */
[-C--:B------:R-:W-:Y:S02]  /*3ce0*/  ISETP.GE.AND P2, PT, R112, R7.reuse, PT ;  /* 0x000000077000720c */ /* 0x080fe40003f46270 */
[-C--:B------:R-:W-:Y:S02]  /*3cf0*/  ISETP.GE.AND P5, PT, R111, R7.reuse, PT ;  /* 0x000000076f00720c */ /* 0x080fe40003fa6270 */
        /* <DEDUP_REMOVED lines=14> */
[----:B------:R-:W-:Y:S02]  /*3de0*/  ISETP.GE.AND P4, PT, R103, R7, PT ;  /* 0x000000076700720c */ /* 0x000fe40003f86270 */
        /* <DEDUP_REMOVED lines=28> */
[----:B------:R-:W-:Y:S02]  /*3fb0*/  ISETP.GE.AND P1, PT, R103, R9, PT ;  /* 0x000000096700720c */ /* 0x000fe40003f26270 */
        /* <DEDUP_REMOVED lines=28> */
[----:B------:R-:W-:Y:S02]  /*4180*/  ISETP.GE.AND P0, PT, R103, R11, PT ;  /* 0x0000000b6700720c */ /* 0x000fe40003f06270 */
        /* <DEDUP_REMOVED lines=28> */
[----:B------:R-:W-:Y:S02]  /*4350*/  ISETP.GE.AND P6, PT, R103, R43, PT ;  /* 0x0000002b6700720c */ /* 0x000fe40003fc6270 */
[----:B------:R-:W-:Y:S02]  /*4360*/  FSEL R43, R100, -INF , !P3 ;  /* 0xff800000642b7808 */ /* 0x000fe40005800000 */
[----:B------:R-:W-:Y:S02]  /*4370*/  FSEL R46, R46, -INF , !P2 ;  /* 0xff8000002e2e7808 */ /* 0x000fe40005000000 */
[----:B------:R-:W-:Y:S02]  /*4380*/  FSEL R47, R47, -INF , !P5 ;  /* 0xff8000002f2f7808 */ /* 0x000fe40006800000 */
[----:B------:R-:W-:Y:S02]  /*4390*/  FSEL R58, R58, -INF , !P4 ;  /* 0xff8000003a3a7808 */ /* 0x000fe40006000000 */
[----:B------:R-:W-:Y:S02]  /*43a0*/  FSEL R59, R59, -INF , !P1 ;  /* 0xff8000003b3b7808 */ /* 0x000fe40004800000 */
[----:B------:R-:W-:Y:S02]  /*43b0*/  FSEL R62, R62, -INF , !P0 ;  /* 0xff8000003e3e7808 */ /* 0x000fe40004000000 */
[----:B------:R-:W-:Y:S07]  /*43c0*/  FSEL R63, R63, -INF , !P6 ;  /* 0xff8000003f3f7808 */ /* 0x000fee0007000000 */
.L_x_135:
[C---:B------:R-:W-:Y:S01]  /*43d0*/  FMUL.FTZ R101, R243.reuse, 1.4426950216293334961 ;  /* 0x3fb8aa3bf3657820 */ /* 0x040fe20000410000 */
[----:B------:R-:W-:Y:S01]  /*43e0*/  FSETP.NEU.FTZ.AND P0, PT, R243, -INF , PT ;  /* 0xff800000f300780b */ /* 0x000fe20003f1d000 */
[C---:B------:R-:W-:Y:S01]  /*43f0*/  FMUL.FTZ R100, R242.reuse, 1.4426950216293334961 ;  /* 0x3fb8aa3bf2647820 */ /* 0x040fe20000410000 */
[----:B------:R-:W-:Y:S02]  /*4400*/  MOV R108, 0x10 ;  /* 0x00000010006c7802 */ /* 0x000fe40000000f00 */
[----:B------:R-:W-:Y:S02]  /*4410*/  FSEL R101, R101, RZ, P0 ;  /* 0x000000ff65657208 */ /* 0x000fe40000000000 */
[----:B------:R-:W-:Y:S02]  /*4420*/  FSETP.NEU.FTZ.AND P0, PT, R242, -INF , PT ;  /* 0xff800000f200780b */ /* 0x000fe40003f1d000 */
[----:B------:R-:W-:Y:S01]  /*4430*/  IADD3 R104, PT, PT, R167, R168, RZ ;  /* 0x000000a8a7687210 */ /* 0x000fe20007ffe0ff */
[--C-:B------:R-:W-:Y:S01]  /*4440*/  FFMA.FTZ R5, R5, UR14, -R101.reuse ;  /* 0x0000000e05057c23 */ /* 0x100fe20008010865 */
[----:B------:R-:W-:Y:S01]  /*4450*/  FSEL R100, R100, RZ, P0 ;  /* 0x000000ff64647208 */ /* 0x000fe20000000000 */
[--C-:B------:R-:W-:Y:S01]  /*4460*/  FFMA.FTZ R4, R4, UR14, -R101.reuse ;  /* 0x0000000e04047c23 */ /* 0x100fe20008010865 */
[--C-:B------:R-:W-:Y:S01]  /*4470*/  FFMA.FTZ R64, R64, UR14, -R101.reuse ;  /* 0x0000000e40407c23 */ /* 0x100fe20008010865 */
[----:B------:R1:W-:Y:S01]  /*4480*/  MUFU.EX2 R185, R5 ;  /* 0x0000000500b97308 */ /* 0x0003e20000000800 */
[--C-:B------:R-:W-:Y:S01]  /*4490*/  FFMA.FTZ R16, R16, UR14, -R101.reuse ;  /* 0x0000000e10107c23 */ /* 0x100fe20008010865 */
[--C-:B------:R-:W-:Y:S01]  /*44a0*/  FFMA.FTZ R6, R6, UR14, -R100.reuse ;  /* 0x0000000e06067c23 */ /* 0x100fe20008010864 */
[--C-:B------:R-:W-:Y:S01]  /*44b0*/  FFMA.FTZ R66, R66, UR14, -R100.reuse ;  /* 0x0000000e42427c23 */ /* 0x100fe20008010864 */
[--C-:B------:R-:W-:Y:S01]  /*44c0*/  FFMA.FTZ R7, R7, UR14, -R100.reuse ;  /* 0x0000000e07077c23 */ /* 0x100fe20008010864 */
[--C-:B------:R-:W-:Y:S01]  /*44d0*/  FFMA.FTZ R17, R17, UR14, -R101.reuse ;  /* 0x0000000e11117c23 */ /* 0x100fe20008010865 */
[--C-:B------:R-:W-:Y:S01]  /*44e0*/  FFMA.FTZ R18, R18, UR14, -R100.reuse ;  /* 0x0000000e12127c23 */ /* 0x100fe20008010864 */
[--C-:B------:R-:W-:Y:S03]  /*44f0*/  FFMA.FTZ R19, R19, UR14, -R100.reuse ;  /* 0x0000000e13137c23 */ /* 0x100fe60008010864 */
[----:B------:R2:W3:Y:S01]  /*4500*/  MUFU.EX2 R189, R4 ;  /* 0x0000000400bd7308 */ /* 0x0004e20000000800 */
[--C-:B------:R-:W-:Y:S01]  /*4510*/  FFMA.FTZ R20, R20, UR14, -R101.reuse ;  /* 0x0000000e14147c23 */ /* 0x100fe20008010865 */
[--C-:B------:R-:W-:Y:S01]  /*4520*/  FFMA.FTZ R21, R21, UR14, -R101.reuse ;  /* 0x0000000e15157c23 */ /* 0x100fe20008010865 */
[--C-:B------:R-:W-:Y:S01]  /*4530*/  FFMA.FTZ R22, R22, UR14, -R100.reuse ;  /* 0x0000000e16167c23 */ /* 0x100fe20008010864 */
[--C-:B------:R-:W-:Y:S01]  /*4540*/  FFMA.FTZ R23, R23, UR14, -R100.reuse ;  /* 0x0000000e17177c23 */ /* 0x100fe20008010864 */
[--C-:B------:R-:W-:Y:S01]  /*4550*/  FFMA.FTZ R32, R32, UR14, -R101.reuse ;  /* 0x0000000e20207c23 */ /* 0x100fe20008010865 */
[--C-:B------:R-:W-:Y:S01]  /*4560*/  FFMA.FTZ R33, R33, UR14, -R101.reuse ;  /* 0x0000000e21217c23 */ /* 0x100fe20008010865 */
[--C-:B------:R-:W-:Y:S03]  /*4570*/  FFMA.FTZ R34, R34, UR14, -R100.reuse ;  /* 0x0000000e22227c23 */ /* 0x100fe60008010864 */
[----:B------:R-:W-:Y:S01]  /*4580*/  MUFU.EX2 R238, R64 ;  /* 0x0000004000ee7308 */ /* 0x000fe20000000800 */
        /* <DEDUP_REMOVED lines=12> */
[----:B------:R-:W-:Y:S01]  /*4650*/  FFMA.FTZ R101, R65, UR14, -R101 ;  /* 0x0000000e41657c23 */ /* 0x000fe20008010865 */
[--C-:B------:R-:W-:Y:S01]  /*4660*/  FFMA.FTZ R54, R54, UR14, -R100.reuse ;  /* 0x0000000e36367c23 */ /* 0x100fe20008010864 */
[--C-:B------:R-:W-:Y:S03]  /*4670*/  FFMA.FTZ R55, R55, UR14, -R100.reuse ;  /* 0x0000000e37377c23 */ /* 0x100fe60008010864 */
[----:B------:R4:W-:Y:S01]  /*4680*/  MUFU.EX2 R183, R6 ;  /* 0x0000000600b77308 */ /* 0x0009e20000000800 */
[----:B------:R-:W-:Y:S01]  /*4690*/  FFMA.FTZ R100, R67, UR14, -R100 ;  /* 0x0000000e43647c23 */ /* 0x000fe20008010864 */
[C---:B-1----:R-:W-:Y:S01]  /*46a0*/  FMUL.FTZ R5, R241.reuse, 1.4426950216293334961 ;  /* 0x3fb8aa3bf1057820 */ /* 0x042fe20000410000 */
[----:B------:R-:W-:Y:S01]  /*46b0*/  FSETP.NEU.FTZ.AND P0, PT, R241, -INF , PT ;  /* 0xff800000f100780b */ /* 0x000fe20003f1d000 */
[----:B--2---:R-:W-:Y:S01]  /*46c0*/  FMUL.FTZ R4, R240, 1.4426950216293334961 ;  /* 0x3fb8aa3bf0047820 */ /* 0x004fe20000410000 */
[----:B------:R-:W-:Y:S02]  /*46d0*/  ISETP.GT.AND P1, PT, R178, R249, PT ;  /* 0x000000f9b200720c */ /* 0x000fe40003f24270 */
[----:B------:R-:W-:Y:S03]  /*46e0*/  FSEL R5, R5, RZ, P0 ;  /* 0x000000ff05057208 */ /* 0x000fe60000000000 */
[----:B------:R-:W-:Y:S01]  /*46f0*/  MUFU.EX2 R237, R101 ;  /* 0x0000006500ed7308 */ /* 0x000fe20000000800 */
[----:B------:R-:W-:Y:S01]  /*4700*/  FSETP.NEU.FTZ.AND P0, PT, R240, -INF , PT ;  /* 0xff800000f000780b */ /* 0x000fe20003f1d000 */
[--C-:B------:R-:W-:Y:S03]  /*4710*/  FFMA.FTZ R60, R60, UR14, -R5.reuse ;  /* 0x0000000e3c3c7c23 */ /* 0x100fe60008010805 */
[----:B------:R-:W-:Y:S01]  /*4720*/  FSEL R4, R4, RZ, P0 ;  /* 0x000000ff04047208 */ /* 0x000fe20000000000 */
[--C-:B------:R-:W-:Y:S01]  /*4730*/  FFMA.FTZ R8, R8, UR14, -R5.reuse ;  /* 0x0000000e08087c23 */ /* 0x100fe20008010805 */
[--C-:B------:R-:W-:Y:S03]  /*4740*/  FFMA.FTZ R9, R9, UR14, -R5.reuse ;  /* 0x0000000e09097c23 */ /* 0x100fe60008010805 */
[----:B------:R-:W-:Y:S01]  /*4750*/  MUFU.EX2 R235, R100 ;  /* 0x0000006400eb7308 */ /* 0x000fe20000000800 */
[----:B----4-:R-:W1:Y:S01]  /*4760*/  S2R R6, SR_TID.X ;  /* 0x0000000000067919 */ /* 0x010e620000002100 */
        /* <DEDUP_REMOVED lines=22> */
[----:B------:R3:W2:Y:S01]  /*48d0*/  MUFU.EX2 R118, R7 ;  /* 0x0000000700767308 */ /* 0x0006a20000000800 */
[--C-:B------:R-:W-:Y:S01]  /*48e0*/  FFMA.FTZ R57, R57, UR14, -R5.reuse ;  /* 0x0000000e39397c23 */ /* 0x100fe20008010805 */
[----:B------:R-:W-:Y:S01]  /*48f0*/  FFMA.FTZ R5, R61, UR14, -R5 ;  /* 0x0000000e3d057c23 */ /* 0x000fe20008010805 */
[--C-:B------:R-:W-:Y:S01]  /*4900*/  FFMA.FTZ R42, R42, UR14, -R4.reuse ;  /* 0x0000000e2a2a7c23 */ /* 0x100fe20008010804 */
[--C-:B------:R-:W-:Y:S01]  /*4910*/  FFMA.FTZ R43, R43, UR14, -R4.reuse ;  /* 0x0000000e2b2b7c23 */ /* 0x100fe20008010804 */
[--C-:B------:R-:W-:Y:S01]  /*4920*/  FFMA.FTZ R46, R46, UR14, -R4.reuse ;  /* 0x0000000e2e2e7c23 */ /* 0x100fe20008010804 */
[--C-:B------:R-:W-:Y:S01]  /*4930*/  FFMA.FTZ R47, R47, UR14, -R4.reuse ;  /* 0x0000000e2f2f7c23 */ /* 0x100fe20008010804 */
[--C-:B------:R-:W-:Y:S03]  /*4940*/  FFMA.FTZ R58, R58, UR14, -R4.reuse ;  /* 0x0000000e3a3a7c23 */ /* 0x100fe60008010804 */
[----:B------:R-:W-:Y:S01]  /*4950*/  MUFU.EX2 R219, R16 ;  /* 0x0000001000db7308 */ /* 0x000fe20000000800 */
[--C-:B------:R-:W-:Y:S01]  /*4960*/  FFMA.FTZ R59, R59, UR14, -R4.reuse ;  /* 0x0000000e3b3b7c23 */ /* 0x100fe20008010804 */
[----:B------:R-:W-:Y:S08]  /*4970*/  FFMA.FTZ R4, R63, UR14, -R4 ;  /* 0x0000000e3f047c23 */ /* 0x000ff00008010804 */
[----:B------:R-:W4:Y:S10]  /*4980*/  MUFU.EX2 R216, R17 ;  /* 0x0000001100d87308 */ /* 0x000f340000000800 */
[----:B------:R-:W-:Y:S10]  /*4990*/  MUFU.EX2 R213, R18 ;  /* 0x0000001200d57308 */ /* 0x000ff40000000800 */
[----:B------:R-:W-:Y:S10]  /*49a0*/  MUFU.EX2 R212, R19 ;  /* 0x0000001300d47308 */ /* 0x000ff40000000800 */
[----:B------:R4:W-:Y:S10]  /*49b0*/  MUFU.EX2 R117, R8 ;  /* 0x0000000800757308 */ /* 0x0009f40000000800 */
[----:B------:R-:W4:Y:S10]  /*49c0*/  MUFU.EX2 R116, R9 ;  /* 0x0000000900747308 */ /* 0x000f340000000800 */
[----:B------:R4:W-:Y:S10]  /*49d0*/  MUFU.EX2 R114, R10 ;  /* 0x0000000a00727308 */ /* 0x0009f40000000800 */
[----:B------:R-:W4:Y:S10]  /*49e0*/  MUFU.EX2 R113, R11 ;  /* 0x0000000b00717308 */ /* 0x000f340000000800 */
[----:B------:R-:W-:Y:S10]  /*49f0*/  MUFU.EX2 R121, R12 ;  /* 0x0000000c00797308 */ /* 0x000ff40000000800 */
        /* <DEDUP_REMOVED lines=20> */
[----:B------:R-:W4:Y:S10]  /*4b40*/  MUFU.EX2 R206, R37 ;  /* 0x0000002500ce7308 */ /* 0x000f340000000800 */
[----:B------:R4:W-:Y:S10]  /*4b50*/  MUFU.EX2 R196, R5 ;  /* 0x0000000500c47308 */ /* 0x0009f40000000800 */
        /* <DEDUP_REMOVED lines=8> */
[----:B------:R-:W-:Y:S10]  /*4be0*/  MUFU.EX2 R193, R42 ;  /* 0x0000002a00c17308 */ /* 0x000ff40000000800 */
[----:B------:R-:W4:Y:S10]  /*4bf0*/  MUFU.EX2 R191, R43 ;  /* 0x0000002b00bf7308 */ /* 0x000f340000000800 */
[----:B------:R-:W-:Y:S10]  /*4c00*/  MUFU.EX2 R201, R44 ;  /* 0x0000002c00c97308 */ /* 0x000ff40000000800 */
[----:B------:R-:W-:Y:S10]  /*4c10*/  MUFU.EX2 R200, R45 ;  /* 0x0000002d00c87308 */ /* 0x000ff40000000800 */
[----:B------:R-:W-:Y:S10]  /*4c20*/  MUFU.EX2 R198, R46 ;  /* 0x0000002e00c67308 */ /* 0x000ff40000000800 */
[----:B------:R-:W4:Y:S10]  /*4c30*/  MUFU.EX2 R195, R47 ;  /* 0x0000002f00c37308 */ /* 0x000f340000000800 */
[----:B------:R-:W-:Y:S10]  /*4c40*/  MUFU.EX2 R218, R52 ;  /* 0x0000003400da7308 */ /* 0x000ff40000000800 */
[----:B------:R-:W4:Y:S10]  /*4c50*/  MUFU.EX2 R215, R53 ;  /* 0x0000003500d77308 */ /* 0x000f340000000800 */
[----:B------:R-:W-:Y:S10]  /*4c60*/  MUFU.EX2 R226, R54 ;  /* 0x0000003600e27308 */ /* 0x000ff40000000800 */
[----:B------:R-:W4:Y:S10]  /*4c70*/  MUFU.EX2 R220, R55 ;  /* 0x0000003700dc7308 */ /* 0x000f340000000800 */
[----:B------:R4:W-:Y:S10]  /*4c80*/  MUFU.EX2 R123, R4 ;  /* 0x00000004007b7308 */ /* 0x0009f40000000800 */
[----:B------:R-:W-:Y:S10]  /*4c90*/  MUFU.EX2 R217, R56 ;  /* 0x0000003800d97308 */ /* 0x000ff40000000800 */
[----:B------:R-:W-:Y:S10]  /*4ca0*/  MUFU.EX2 R214, R57 ;  /* 0x0000003900d67308 */ /* 0x000ff40000000800 */
[----:B------:R-:W-:Y:S10]  /*4cb0*/  MUFU.EX2 R210, R58 ;  /* 0x0000003a00d27308 */ /* 0x000ff40000000800 */
[----:B------:R-:W4:Y:S01]  /*4cc0*/  MUFU.EX2 R202, R59 ;  /* 0x0000003b00ca7308 */ /* 0x000f220000000800 */
[----:B---3--:R-:W-:Y:S02]  /*4cd0*/  F2FP.BF16.F32.PACK_AB R7, R185, R189 ;  /* 0x000000bdb907723e */ /* 0x008fe400000010ff */
[----:B-1----:R-:W-:Y:S02]  /*4ce0*/  LOP3.LUT P0, RZ, R6, 0x4, RZ, 0xc0, !PT ;  /* 0x0000000406ff7812 */ /* 0x002fe4000780c0ff */
[----:B--2---:R-:W-:Y:S01]  /*4cf0*/  F2FP.BF16.F32.PACK_AB R6, R118, R183 ;  /* 0x000000b77606723e */ /* 0x004fe200000010ff */
[----:B------:R1:W-:Y:S01]  /*4d00*/  STS [R177], R7 ;  /* 0x00000007b1007388 */ /* 0x0003e20000000800 */
[----:B------:R-:W-:Y:S02]  /*4d10*/  SEL R108, R108, 0xfffffff0, !P0 ;  /* 0xfffffff06c6c7807 */ /* 0x000fe40004000000 */
[----:B----4-:R-:W-:Y:S01]  /*4d20*/  F2FP.BF16.F32.PACK_AB R8, R216, R219 ;  /* 0x000000dbd808723e */ /* 0x010fe200000010ff */
[----:B------:R2:W-:Y:S01]  /*4d30*/  STS [R177+0x400], R6 ;  /* 0x00040006b1007388 */ /* 0x0005e20000000800 */
[----:B------:R-:W-:Y:S02]  /*4d40*/  IADD3 R112, PT, PT, R108, R177, RZ ;  /* 0x000000b16c707210 */ /* 0x000fe40007ffe0ff */
[----:B------:R-:W-:Y:S02]  /*4d50*/  F2FP.BF16.F32.PACK_AB R10, R116, R117 ;  /* 0x00000075740a723e */ /* 0x000fe400000010ff */
[----:B------:R-:W-:Y:S01]  /*4d60*/  F2FP.BF16.F32.PACK_AB R9, R113, R114 ;  /* 0x000000727109723e */ /* 0x000fe200000010ff */
[----:B------:R3:W-:Y:S01]  /*4d70*/  STS [R112], R8 ;  /* 0x0000000870007388 */ /* 0x0007e20000000800 */
[----:B------:R-:W-:Y:S02]  /*4d80*/  IADD3 R111, PT, PT, R108, R176, RZ ;  /* 0x000000b06c6f7210 */ /* 0x000fe40007ffe0ff */
[----:B------:R-:W-:Y:S02]  /*4d90*/  F2FP.BF16.F32.PACK_AB R5, R206, R207 ;  /* 0x000000cfce05723e */ /* 0x000fe400000010ff */
[C---:B------:R-:W-:Y:S02]  /*4da0*/  IADD3 R110, PT, PT, R108.reuse, R175, RZ ;  /* 0x000000af6c6e7210 */ /* 0x040fe40007ffe0ff */
[----:B------:R-:W-:Y:S02]  /*4db0*/  IADD3 R109, PT, PT, R108, R174, RZ ;  /* 0x000000ae6c6d7210 */ /* 0x000fe40007ffe0ff */
[----:B------:R-:W-:Y:S02]  /*4dc0*/  F2FP.BF16.F32.PACK_AB R4, R237, R238 ;  /* 0x000000eeed04723e */ /* 0x000fe400000010ff */
[----:B-1----:R-:W-:Y:S02]  /*4dd0*/  F2FP.BF16.F32.PACK_AB R7, R212, R213 ;  /* 0x000000d5d407723e */ /* 0x002fe400000010ff */
[----:B--2---:R-:W-:Y:S03]  /*4de0*/  F2FP.BF16.F32.PACK_AB R6, R120, R121 ;  /* 0x000000797806723e */ /* 0x004fe600000010ff */
[----:B------:R1:W-:Y:S04]  /*4df0*/  STS [R112+0x400], R7 ;  /* 0x0004000770007388 */ /* 0x0003e80000000800 */
[----:B------:R2:W-:Y:S01]  /*4e00*/  STS [R177+0x2000], R10 ;  /* 0x0020000ab1007388 */ /* 0x0005e20000000800 */
[----:B---3--:R-:W-:Y:S03]  /*4e10*/  F2FP.BF16.F32.PACK_AB R8, R188, R190 ;  /* 0x000000bebc08723e */ /* 0x008fe600000010ff */
[----:B------:R3:W-:Y:S04]  /*4e20*/  STS [R177+0x2400], R9 ;  /* 0x00240009b1007388 */ /* 0x0007e80000000800 */
[----:B------:R4:W-:Y:S01]  /*4e30*/  STS [R112+0x2000], R6 ;  /* 0x0020000670007388 */ /* 0x0009e20000000800 */
[----:B-1----:R-:W-:Y:S02]  /*4e40*/  F2FP.BF16.F32.PACK_AB R7, R229, R230 ;  /* 0x000000e6e507723e */ /* 0x002fe400000010ff */
[----:B--2---:R-:W-:Y:S02]  /*4e50*/  F2FP.BF16.F32.PACK_AB R10, R115, R119 ;  /* 0x00000077730a723e */ /* 0x004fe400000010ff */
[----:B---3--:R-:W-:Y:S03]  /*4e60*/  F2FP.BF16.F32.PACK_AB R9, R192, R194 ;  /* 0x000000c2c009723e */ /* 0x008fe600000010ff */
[----:B------:R-:W-:Y:S01]  /*4e70*/  STS [R112+0x2400], R10 ;  /* 0x0024000a70007388 */ /* 0x000fe20000000800 */
[----:B----4-:R-:W-:Y:S03]  /*4e80*/  F2FP.BF16.F32.PACK_AB R6, R227, R228 ;  /* 0x000000e4e306723e */ /* 0x010fe600000010ff */
[----:B------:R1:W-:Y:S04]  /*4e90*/  STS [R176], R9 ;  /* 0x00000009b0007388 */ /* 0x0003e80000000800 */
[----:B------:R2:W-:Y:S04]  /*4ea0*/  STS [R176+0x400], R8 ;  /* 0x00040008b0007388 */ /* 0x0005e80000000800 */
[----:B------:R3:W-:Y:S04]  /*4eb0*/  STS [R111], R7 ;  /* 0x000000076f007388 */ /* 0x0007e80000000800 */
[----:B------:R4:W-:Y:S01]  /*4ec0*/  STS [R111+0x400], R6 ;  /* 0x000400066f007388 */ /* 0x0009e20000000800 */
[----:B-1----:R-:W-:Y:S02]  /*4ed0*/  F2FP.BF16.F32.PACK_AB R9, R126, R182 ;  /* 0x000000b67e09723e */ /* 0x002fe400000010ff */
[----:B--2---:R-:W-:Y:S03]  /*4ee0*/  F2FP.BF16.F32.PACK_AB R8, R122, R124 ;  /* 0x0000007c7a08723e */ /* 0x004fe600000010ff */
[----:B------:R-:W-:Y:S01]  /*4ef0*/  STS [R176+0x2000], R9 ;  /* 0x00200009b0007388 */ /* 0x000fe20000000800 */
[----:B---3--:R-:W-:Y:S03]  /*4f00*/  F2FP.BF16.F32.PACK_AB R7, R184, R187 ;  /* 0x000000bbb807723e */ /* 0x008fe600000010ff */
[----:B------:R1:W-:Y:S01]  /*4f10*/  STS [R176+0x2400], R8 ;  /* 0x00240008b0007388 */ /* 0x0003e20000000800 */
[----:B----4-:R-:W-:Y:S03]  /*4f20*/  F2FP.BF16.F32.PACK_AB R6, R125, R127 ;  /* 0x0000007f7d06723e */ /* 0x010fe600000010ff */
[----:B------:R2:W-:Y:S04]  /*4f30*/  STS [R111+0x2000], R7 ;  /* 0x002000076f007388 */ /* 0x0005e80000000800 */
[----:B------:R3:W-:Y:S04]  /*4f40*/  STS [R111+0x2400], R6 ;  /* 0x002400066f007388 */ /* 0x0007e80000000800 */
[----:B------:R4:W-:Y:S01]  /*4f50*/  STS [R175], R5 ;  /* 0x00000005af007388 */ /* 0x0009e20000000800 */
[----:B-1----:R-:W-:Y:S02]  /*4f60*/  F2FP.BF16.F32.PACK_AB R8, R197, R199 ;  /* 0x000000c7c508723e */ /* 0x002fe400000010ff */
[----:B--2---:R-:W-:Y:S02]  /*4f70*/  F2FP.BF16.F32.PACK_AB R7, R233, R234 ;  /* 0x000000eae907723e */ /* 0x004fe400000010ff */
[----:B---3--:R-:W-:Y:S02]  /*4f80*/  F2FP.BF16.F32.PACK_AB R6, R231, R232 ;  /* 0x000000e8e706723e */ /* 0x008fe400000010ff */
[----:B----4-:R-:W-:Y:S05]  /*4f90*/  F2FP.BF16.F32.PACK_AB R5, R203, R205 ;  /* 0x000000cdcb05723e */ /* 0x010fea00000010ff */
[----:B------:R1:W-:Y:S04]  /*4fa0*/  STS [R175+0x400], R5 ;  /* 0x00040005af007388 */ /* 0x0003e80000000800 */
[----:B------:R2:W-:Y:S04]  /*4fb0*/  STS [R110], R7 ;  /* 0x000000076e007388 */ /* 0x0005e80000000800 */
[----:B------:R3:W-:Y:S04]  /*4fc0*/  STS [R110+0x400], R6 ;  /* 0x000400066e007388 */ /* 0x0007e80000000800 */
[----:B------:R4:W-:Y:S01]  /*4fd0*/  STS [R175+0x2000], R8 ;  /* 0x00200008af007388 */ /* 0x0009e20000000800 */
[----:B-1----:R-:W-:Y:S02]  /*4fe0*/  F2FP.BF16.F32.PACK_AB R5, R191, R193 ;  /* 0x000000c1bf05723e */ /* 0x002fe400000010ff */
[----:B--2---:R-:W-:Y:S03]  /*4ff0*/  F2FP.BF16.F32.PACK_AB R7, R195, R198 ;  /* 0x000000c6c307723e */ /* 0x004fe600000010ff */
[----:B------:R1:W-:Y:S01]  /*5000*/  STS [R175+0x2400], R5 ;  /* 0x00240005af007388 */ /* 0x0003e20000000800 */
[----:B---3--:R-:W-:Y:S03]  /*5010*/  F2FP.BF16.F32.PACK_AB R6, R215, R218 ;  /* 0x000000dad706723e */ /* 0x008fe600000010ff */
[----:B------:R2:W-:Y:S01]  /*5020*/  STS [R110+0x2400], R7 ;  /* 0x002400076e007388 */ /* 0x0005e20000000800 */
[----:B----4-:R-:W-:Y:S05]  /*5030*/  F2FP.BF16.F32.PACK_AB R8, R200, R201 ;  /* 0x000000c9c808723e */ /* 0x010fea00000010ff */
[----:B------:R3:W-:Y:S04]  /*5040*/  STS [R110+0x2000], R8 ;  /* 0x002000086e007388 */ /* 0x0007e80000000800 */
[----:B------:R4:W-:Y:S01]  /*5050*/  STS [R174], R6 ;  /* 0x00000006ae007388 */ /* 0x0009e20000000800 */
[----:B-1----:R-:W-:Y:S02]  /*5060*/  F2FP.BF16.F32.PACK_AB R5, R220, R226 ;  /* 0x000000e2dc05723e */ /* 0x002fe400000010ff */
[----:B--2---:R-:W-:Y:S03]  /*5070*/  F2FP.BF16.F32.PACK_AB R7, R202, R210 ;  /* 0x000000d2ca07723e */ /* 0x004fe600000010ff */
[----:B------:R1:W-:Y:S04]  /*5080*/  STS [R174+0x400], R5 ;  /* 0x00040005ae007388 */ /* 0x0003e80000000800 */
[----:B------:R2:W-:Y:S01]  /*5090*/  STS [R109], R4 ;  /* 0x000000046d007388 */ /* 0x0005e20000000800 */
[----:B---3--:R-:W-:Y:S02]  /*50a0*/  F2FP.BF16.F32.PACK_AB R8, R214, R217 ;  /* 0x000000d9d608723e */ /* 0x008fe400000010ff */
[----:B----4-:R-:W-:Y:S05]  /*50b0*/  F2FP.BF16.F32.PACK_AB R6, R235, R236 ;  /* 0x000000eceb06723e */ /* 0x010fea00000010ff */
[----:B------:R-:W-:Y:S04]  /*50c0*/  STS [R109+0x400], R6 ;  /* 0x000400066d007388 */ /* 0x000fe80000000800 */
[----:B------:R-:W-:Y:S04]  /*50d0*/  STS [R174+0x2000], R8 ;  /* 0x00200008ae007388 */ /* 0x000fe80000000800 */
[----:B------:R-:W-:Y:S01]  /*50e0*/  STS [R174+0x2400], R7 ;  /* 0x00240007ae007388 */ /* 0x000fe20000000800 */
[----:B-1----:R-:W-:Y:S02]  /*50f0*/  F2FP.BF16.F32.PACK_AB R5, R196, R204 ;  /* 0x000000ccc405723e */ /* 0x002fe400000010ff */
[----:B--2---:R-:W-:Y:S03]  /*5100*/  F2FP.BF16.F32.PACK_AB R4, R123, R186 ;  /* 0x000000ba7b04723e */ /* 0x004fe600000010ff */
        /* <DEDUP_REMOVED lines=25> */
[C---:B-----5:R-:W-:Y:S01]  /*52a0*/  FADD.FTZ R4, -R172.reuse, R4 ;  /* 0x00000004ac047221 */ /* 0x060fe20000010100 */
[----:B------:R-:W-:Y:S01]  /*52b0*/  FADD.FTZ R5, -R172, R5 ;  /* 0x00000005ac057221 */ /* 0x000fe20000010100 */
[C---:B------:R-:W-:Y:S01]  /*52c0*/  FADD.FTZ R6, -R171.reuse, R6 ;  /* 0x00000006ab067221 */ /* 0x040fe20000010100 */
[----:B------:R-:W-:Y:S01]  /*52d0*/  FADD.FTZ R7, -R171, R7 ;  /* 0x00000007ab077221 */ /* 0x000fe20000010100 */
[----:B------:R-:W-:Y:S01]  /*52e0*/  FMUL.FTZ R4, R189, R4 ;  /* 0x00000004bd047220 */ /* 0x000fe20000410000 */
[C---:B------:R-:W-:Y:S01]  /*52f0*/  HMMA.16816.F32.BF16 R16, R100.reuse, R146, R16 ;  /* 0x000000926410723c */ /* 0x040fe20000041810 */
[----:B------:R-:W1:Y:S03]  /*5300*/  S2R R189, SR_TID.X ;  /* 0x0000000000bd7919 */ /* 0x000e660000002100 */
[----:B------:R-:W-:Y:S01]  /*5310*/  FMUL.FTZ R5, R185, R5 ;  /* 0x00000005b9057220 */ /* 0x000fe20000410000 */
[----:B------:R-:W-:Y:S01]  /*5320*/  FMUL.FTZ R6, R183, R6 ;  /* 0x00000006b7067220 */ /* 0x000fe20000410000 */
[----:B------:R-:W-:Y:S01]  /*5330*/  FMUL.FTZ R7, R118, R7 ;  /* 0x0000000776077220 */ /* 0x000fe20000410000 */
[C---:B------:R-:W-:Y:S01]  /*5340*/  FADD.FTZ R8, -R170.reuse, R8 ;  /* 0x00000008aa087221 */ /* 0x040fe20000010100 */
[-C--:B------:R-:W-:Y:S03]  /*5350*/  HMMA.16816.F32.BF16 R20, R100, R148.reuse, R20 ;  /* 0x000000946414723c */ /* 0x080fe60000041814 */
[----:B------:R-:W-:Y:S01]  /*5360*/  F2FP.BF16.F32.PACK_AB R118, R5, R4 ;  /* 0x000000040576723e */ /* 0x000fe200000010ff */
[C---:B------:R-:W-:Y:S01]  /*5370*/  FADD.FTZ R9, -R170.reuse, R9 ;  /* 0x00000009aa097221 */ /* 0x040fe20000010100 */
[C---:B------:R-:W-:Y:S01]  /*5380*/  FADD.FTZ R10, -R169.reuse, R10 ;  /* 0x0000000aa90a7221 */ /* 0x040fe20000010100 */
[C---:B------:R-:W-:Y:S01]  /*5390*/  FADD.FTZ R11, -R169.reuse, R11 ;  /* 0x0000000ba90b7221 */ /* 0x040fe20000010100 */
[C---:B------:R-:W-:Y:S01]  /*53a0*/  FADD.FTZ R12, -R170.reuse, R12 ;  /* 0x0000000caa0c7221 */ /* 0x040fe20000010100 */
[C---:B------:R-:W-:Y:S04]  /*53b0*/  HMMA.16816.F32.BF16 R24, R104.reuse, R148, R24 ;  /* 0x000000946818723c */ /* 0x040fe80000041818 */
[----:B------:R-:W-:Y:S01]  /*53c0*/  FADD.FTZ R13, -R170, R13 ;  /* 0x0000000daa0d7221 */ /* 0x000fe20000010100 */
[C---:B------:R-:W-:Y:S01]  /*53d0*/  FADD.FTZ R14, -R169.reuse, R14 ;  /* 0x0000000ea90e7221 */ /* 0x040fe20000010100 */
[----:B------:R-:W-:Y:S01]  /*53e0*/  FADD.FTZ R15, -R169, R15 ;  /* 0x0000000fa90f7221 */ /* 0x000fe20000010100 */
[C---:B------:R-:W-:Y:S01]  /*53f0*/  FADD.FTZ R16, -R172.reuse, R16 ;  /* 0x00000010ac107221 */ /* 0x040fe20000010100 */
[-C--:B------:R-:W-:Y:S03]  /*5400*/  HMMA.16816.F32.BF16 R28, R104, R150.reuse, R28 ;  /* 0x00000096681c723c */ /* 0x080fe6000004181c */
[C---:B------:R-:W-:Y:S01]  /*5410*/  FADD.FTZ R17, -R172.reuse, R17 ;  /* 0x00000011ac117221 */ /* 0x040fe20000010100 */
[C---:B------:R-:W-:Y:S01]  /*5420*/  FADD.FTZ R18, -R171.reuse, R18 ;  /* 0x00000012ab127221 */ /* 0x040fe20000010100 */
[C---:B------:R-:W-:Y:S01]  /*5430*/  FADD.FTZ R19, -R171.reuse, R19 ;  /* 0x00000013ab137221 */ /* 0x040fe20000010100 */
[C---:B------:R-:W-:Y:S01]  /*5440*/  FADD.FTZ R20, -R172.reuse, R20 ;  /* 0x00000014ac147221 */ /* 0x040fe20000010100 */
[----:B------:R-:W-:Y:S01]  /*5450*/  FADD.FTZ R21, -R172, R21 ;  /* 0x00000015ac157221 */ /* 0x000fe20000010100 */
[C---:B------:R-:W-:Y:S04]  /*5460*/  HMMA.16816.F32.BF16 R32, R100.reuse, R150, R32 ;  /* 0x000000966420723c */ /* 0x040fe80000041820 */
[C---:B------:R-:W-:Y:S01]  /*5470*/  FADD.FTZ R22, -R171.reuse, R22 ;  /* 0x00000016ab167221 */ /* 0x040fe20000010100 */
[----:B------:R-:W-:Y:S01]  /*5480*/  FADD.FTZ R23, -R171, R23 ;  /* 0x00000017ab177221 */ /* 0x000fe20000010100 */
[C---:B------:R-:W-:Y:S01]  /*5490*/  FADD.FTZ R24, -R170.reuse, R24 ;  /* 0x00000018aa187221 */ /* 0x040fe20000010100 */
[C---:B------:R-:W-:Y:S01]  /*54a0*/  FADD.FTZ R25, -R170.reuse, R25 ;  /* 0x00000019aa197221 */ /* 0x040fe20000010100 */
[-C--:B------:R-:W-:Y:S03]  /*54b0*/  HMMA.16816.F32.BF16 R36, R100, R152.reuse, R36 ;  /* 0x000000986424723c */ /* 0x080fe60000041824 */
[C---:B------:R-:W-:Y:S01]  /*54c0*/  FADD.FTZ R28, -R170.reuse, R28 ;  /* 0x0000001caa1c7221 */ /* 0x040fe20000010100 */
[----:B------:R-:W-:Y:S01]  /*54d0*/  FADD.FTZ R29, -R170, R29 ;  /* 0x0000001daa1d7221 */ /* 0x000fe20000010100 */
[----:B------:R-:W-:Y:S01]  /*54e0*/  FMUL.FTZ R8, R117, R8 ;  /* 0x0000000875087220 */ /* 0x000fe20000410000 */
[----:B------:R-:W-:Y:S01]  /*54f0*/  F2FP.BF16.F32.PACK_AB R117, R7, R6 ;  /* 0x000000060775723e */ /* 0x000fe200000010ff */
[----:B------:R-:W-:Y:S01]  /*5500*/  FMUL.FTZ R5, R187, R28 ;  /* 0x0000001cbb057220 */ /* 0x000fe20000410000 */
[C---:B------:R-:W-:Y:S04]  /*5510*/  HMMA.16816.F32.BF16 R40, R104.reuse, R152, R40 ;  /* 0x000000986828723c */ /* 0x040fe80000041828 */
[----:B------:R-:W-:Y:S01]  /*5520*/  FMUL.FTZ R9, R116, R9 ;  /* 0x0000000974097220 */ /* 0x000fe20000410000 */
[----:B------:R-:W-:Y:S01]  /*5530*/  FMUL.FTZ R10, R114, R10 ;  /* 0x0000000a720a7220 */ /* 0x000fe20000410000 */
[----:B------:R-:W-:Y:S01]  /*5540*/  FMUL.FTZ R11, R113, R11 ;  /* 0x0000000b710b7220 */ /* 0x000fe20000410000 */
[----:B------:R-:W-:Y:S01]  /*5550*/  FMUL.FTZ R12, R121, R12 ;  /* 0x0000000c790c7220 */ /* 0x000fe20000410000 */
[-C--:B------:R-:W-:Y:S03]  /*5560*/  HMMA.16816.F32.BF16 R44, R104, R154.reuse, R44 ;  /* 0x0000009a682c723c */ /* 0x080fe6000004182c */
[----:B------:R-:W-:Y:S01]  /*5570*/  FMUL.FTZ R13, R120, R13 ;  /* 0x0000000d780d7220 */ /* 0x000fe20000410000 */
[----:B------:R-:W-:Y:S01]  /*5580*/  FMUL.FTZ R14, R119, R14 ;  /* 0x0000000e770e7220 */ /* 0x000fe20000410000 */
[----:B------:R-:W-:Y:S01]  /*5590*/  FMUL.FTZ R15, R115, R15 ;  /* 0x0000000f730f7220 */ /* 0x000fe20000410000 */
[----:B------:R-:W-:Y:S01]  /*55a0*/  FMUL.FTZ R16, R219, R16 ;  /* 0x00000010db107220 */ /* 0x000fe20000410000 */
        /* <DEDUP_REMOVED lines=11> */
[C---:B------:R-:W-:Y:S01]  /*5660*/  FADD.FTZ R30, -R169.reuse, R30 ;  /* 0x0000001ea91e7221 */ /* 0x040fe20000010100 */
[C---:B------:R-:W-:Y:S04]  /*5670*/  HMMA.16816.F32.BF16 R56, R104.reuse, R156, R56 ;  /* 0x0000009c6838723c */ /* 0x040fe80000041838 */
[----:B------:R-:W-:Y:S01]  /*5680*/  FMUL.FTZ R28, R184, R29 ;  /* 0x0000001db81c7220 */ /* 0x000fe20000410000 */
[C---:B------:R-:W-:Y:S01]  /*5690*/  FADD.FTZ R26, -R169.reuse, R26 ;  /* 0x0000001aa91a7221 */ /* 0x040fe20000010100 */
[C---:B------:R-:W-:Y:S01]  /*56a0*/  FADD.FTZ R27, -R169.reuse, R27 ;  /* 0x0000001ba91b7221 */ /* 0x040fe20000010100 */
[----:B------:R-:W-:Y:S01]  /*56b0*/  FADD.FTZ R31, -R169, R31 ;  /* 0x0000001fa91f7221 */ /* 0x000fe20000010100 */
[-C--:B------:R-:W-:Y:S03]  /*56c0*/  HMMA.16816.F32.BF16 R60, R104, R158.reuse, R60 ;  /* 0x0000009e683c723c */ /* 0x080fe6000004183c */
[C---:B------:R-:W-:Y:S01]  /*56d0*/  FADD.FTZ R32, -R172.reuse, R32 ;  /* 0x00000020ac207221 */ /* 0x040fe20000010100 */
[C---:B------:R-:W-:Y:S01]  /*56e0*/  FADD.FTZ R33, -R172.reuse, R33 ;  /* 0x00000021ac217221 */ /* 0x040fe20000010100 */
[C---:B------:R-:W-:Y:S01]  /*56f0*/  FADD.FTZ R34, -R171.reuse, R34 ;  /* 0x00000022ab227221 */ /* 0x040fe20000010100 */
[C---:B------:R-:W-:Y:S01]  /*5700*/  FADD.FTZ R35, -R171.reuse, R35 ;  /* 0x00000023ab237221 */ /* 0x040fe20000010100 */
[C---:B------:R-:W-:Y:S01]  /*5710*/  FADD.FTZ R36, -R172.reuse, R36 ;  /* 0x00000024ac247221 */ /* 0x040fe20000010100 */
[----:B------:R-:W-:Y:S04]  /*5720*/  HMMA.16816.F32.BF16 R64, R100, R158, R64 ;  /* 0x0000009e6440723c */ /* 0x000fe80000041840 */
[----:B------:R-:W-:Y:S01]  /*5730*/  FADD.FTZ R37, -R172, R37 ;  /* 0x00000025ac257221 */ /* 0x000fe20000010100 */
[C---:B------:R-:W-:Y:S01]  /*5740*/  FADD.FTZ R38, -R171.reuse, R38 ;  /* 0x00000026ab267221 */ /* 0x040fe20000010100 */
[----:B------:R-:W-:Y:S01]  /*5750*/  FADD.FTZ R39, -R171, R39 ;  /* 0x00000027ab277221 */ /* 0x000fe20000010100 */
[C---:B------:R-:W-:Y:S01]  /*5760*/  FADD.FTZ R40, -R170.reuse, R40 ;  /* 0x00000028aa287221 */ /* 0x040fe20000010100 */
[C---:B------:R-:W-:Y:S01]  /*5770*/  FADD.FTZ R41, -R170.reuse, R41 ;  /* 0x00000029aa297221 */ /* 0x040fe20000010100 */
[C---:B------:R-:W-:Y:S01]  /*5780*/  FADD.FTZ R42, -R169.reuse, R42 ;  /* 0x0000002aa92a7221 */ /* 0x040fe20000010100 */
[----:B------:R-:W-:Y:S01]  /*5790*/  FADD.FTZ R43, -R169, R43 ;  /* 0x0000002ba92b7221 */ /* 0x000fe20000010100 */
[C---:B------:R-:W-:Y:S01]  /*57a0*/  FADD.FTZ R44, -R170.reuse, R44 ;  /* 0x0000002caa2c7221 */ /* 0x040fe20000010100 */
[----:B------:R-:W-:Y:S01]  /*57b0*/  F2FP.BF16.F32.PACK_AB R116, R9, R8 ;  /* 0x000000080974723e */ /* 0x000fe200000010ff */
[----:B------:R-:W-:Y:S01]  /*57c0*/  FADD.FTZ R45, -R170, R45 ;  /* 0x0000002daa2d7221 */ /* 0x000fe20000010100 */
[----:B------:R-:W-:Y:S01]  /*57d0*/  FADD.FTZ R46, -R169, R46 ;  /* 0x0000002ea92e7221 */ /* 0x000fe20000010100 */
[----:B------:R-:W-:Y:S01]  /*57e0*/  F2FP.BF16.F32.PACK_AB R115, R11, R10 ;  /* 0x0000000a0b73723e */ /* 0x000fe200000010ff */
[----:B------:R-:W-:Y:S01]  /*57f0*/  FADD.FTZ R47, -R169, R47 ;  /* 0x0000002fa92f7221 */ /* 0x000fe20000010100 */
[C---:B------:R-:W-:Y:S01]  /*5800*/  FADD.FTZ R48, -R172.reuse, R48 ;  /* 0x00000030ac307221 */ /* 0x040fe20000010100 */
[----:B------:R-:W-:Y:S01]  /*5810*/  F2FP.BF16.F32.PACK_AB R114, R13, R12 ;  /* 0x0000000c0d72723e */ /* 0x000fe200000010ff */
[C---:B------:R-:W-:Y:S01]  /*5820*/  FADD.FTZ R49, -R172.reuse, R49 ;  /* 0x00000031ac317221 */ /* 0x040fe20000010100 */
[----:B------:R-:W-:Y:S01]  /*5830*/  FADD.FTZ R50, -R171, R50 ;  /* 0x00000032ab327221 */ /* 0x000fe20000010100 */
[----:B------:R-:W-:Y:S01]  /*5840*/  F2FP.BF16.F32.PACK_AB R113, R15, R14 ;  /* 0x0000000e0f71723e */ /* 0x000fe200000010ff */
        /* <DEDUP_REMOVED lines=12> */
[C---:B------:R-:W-:Y:S01]  /*5910*/  FADD.FTZ R59, -R169.reuse, R59 ;  /* 0x0000003ba93b7221 */ /* 0x040fe20000010100 */
[----:B------:R-:W-:Y:S01]  /*5920*/  FADD.FTZ R60, -R170, R60 ;  /* 0x0000003caa3c7221 */ /* 0x000fe20000010100 */
[----:B------:R-:W-:Y:S01]  /*5930*/  F2FP.BF16.F32.PACK_AB R28, R28, R5 ;  /* 0x000000051c1c723e */ /* 0x000fe200000010ff */
[----:B------:R-:W-:Y:S01]  /*5940*/  FADD.FTZ R61, -R170, R61 ;  /* 0x0000003daa3d7221 */ /* 0x000fe20000010100 */
[----:B------:R-:W-:Y:S01]  /*5950*/  FADD.FTZ R62, -R169, R62 ;  /* 0x0000003ea93e7221 */ /* 0x000fe20000010100 */
[----:B-1----:R-:W-:Y:S01]  /*5960*/  SHF.L.U32 R189, R189, 0x3, RZ ;  /* 0x00000003bdbd7819 */ /* 0x002fe200000006ff */
[----:B------:R-:W-:Y:S01]  /*5970*/  FADD.FTZ R63, -R169, R63 ;  /* 0x0000003fa93f7221 */ /* 0x000fe20000010100 */
[C---:B------:R-:W-:Y:S01]  /*5980*/  FADD.FTZ R64, -R172.reuse, R64 ;  /* 0x00000040ac407221 */ /* 0x040fe20000010100 */
[----:B------:R-:W-:Y:S01]  /*5990*/  FADD.FTZ R65, -R172, R65 ;  /* 0x00000041ac417221 */ /* 0x000fe20000010100 */
[C---:B------:R-:W-:Y:S01]  /*59a0*/  FADD.FTZ R66, -R171.reuse, R66 ;  /* 0x00000042ab427221 */ /* 0x040fe20000010100 */
[----:B------:R-:W-:Y:S01]  /*59b0*/  FADD.FTZ R67, -R171, R67 ;  /* 0x00000043ab437221 */ /* 0x000fe20000010100 */
[----:B------:R-:W-:Y:S01]  /*59c0*/  FMUL.FTZ R4, R127, R30 ;  /* 0x0000001e7f047220 */ /* 0x000fe20000410000 */
[----:B------:R-:W-:Y:S01]  /*59d0*/  F2FP.BF16.F32.PACK_AB R30, R6, R24 ;  /* 0x00000018061e723e */ /* 0x000fe200000010ff */
        /* <DEDUP_REMOVED lines=13> */
[----:B------:R-:W-:Y:S01]  /*5ab0*/  FMUL.FTZ R38, R205, R38 ;  /* 0x00000026cd267220 */ /* 0x000fe20000410000 */
[----:B------:R-:W-:Y:S01]  /*5ac0*/  FMUL.FTZ R21, R203, R39 ;  /* 0x00000027cb157220 */ /* 0x000fe20000410000 */
[----:B------:R-:W-:Y:S01]  /*5ad0*/  FMUL.FTZ R40, R199, R40 ;  /* 0x00000028c7287220 */ /* 0x000fe20000410000 */
[----:B------:R-:W-:Y:S01]  /*5ae0*/  F2FP.BF16.F32.PACK_AB R22, R22, R36 ;  /* 0x000000241616723e */ /* 0x000fe200000010ff */
        /* <DEDUP_REMOVED lines=37> */
[----:B------:R-:W-:Y:S01]  /*5d40*/  LOP3.LUT R65, R189, 0x18, RZ, 0xc0, !PT ;  /* 0x00000018bd417812 */ /* 0x000fe200078ec0ff */
[----:B------:R-:W-:Y:S01]  /*5d50*/  FMUL.FTZ R66, R236, R66 ;  /* 0x00000042ec427220 */ /* 0x000fe20000410000 */
[----:B------:R-:W-:Y:S01]  /*5d60*/  F2FP.BF16.F32.PACK_AB R5, R5, R62 ;  /* 0x0000003e0505723e */ /* 0x000fe200000010ff */
[----:B------:R-:W-:Y:S01]  /*5d70*/  FMUL.FTZ R9, R235, R67 ;  /* 0x00000043eb097220 */ /* 0x000fe20000410000 */
[----:B------:R-:W-:Y:S04]  /*5d80*/  F2FP.BF16.F32.PACK_AB R10, R10, R64 ;  /* 0x000000400a0a723e */ /* 0x000fe800000010ff */
        /* <DEDUP_REMOVED lines=16> */
[----:B------:R-:W-:Y:S03]  /*5e90*/  @!P0 LEA R6, P3, R27, R224, 0x7 ;  /* 0x000000e01b068211 */ /* 0x000fe600078638ff */
        /* <DEDUP_REMOVED lines=19> */
.L_x_136:
[----:B------:R-:W-:Y:S01]  /*5fd0*/  STS [R177+-0x8000], R118 ;  /* 0xff800076b1007388 */ /* 0x000fe20000000800 */
[----:B------:R-:W2:Y:S03]  /*5fe0*/  LDC R64, c[0x0][0x44c] ;  /* 0x00011300ff407b82 */ /* 0x000ea60000000800 */
[----:B------:R-:W-:Y:S04]  /*5ff0*/  STS [R177+-0x7c00], R117 ;  /* 0xff840075b1007388 */ /* 0x000fe80000000800 */
[----:B------:R-:W-:Y:S04]  /*6000*/  STS [R112+-0x8000], R107 ;  /* 0xff80006b70007388 */ /* 0x000fe80000000800 */
[----:B------:R-:W-:Y:S04]  /*6010*/  STS [R112+-0x7c00], R106 ;  /* 0xff84006a70007388 */ /* 0x000fe80000000800 */
[----:B------:R-:W-:Y:S04]  /*6020*/  STS [R177+-0x6000], R116 ;  /* 0xffa00074b1007388 */ /* 0x000fe80000000800 */
[----:B------:R-:W-:Y:S04]  /*6030*/  STS [R177+-0x5c00], R115 ;  /* 0xffa40073b1007388 */ /* 0x000fe80000000800 */
[----:B------:R-:W-:Y:S01]  /*6040*/  STS [R112+-0x6000], R114 ;  /* 0xffa0007270007388 */ /* 0x000fe20000000800 */
[----:B--2---:R-:W-:Y:S03]  /*6050*/  IMAD R64, R64, UR12, RZ ;  /* 0x0000000c40407c24 */ /* 0x004fe6000f8e02ff */
        /* <DEDUP_REMOVED lines=26> */
[----:B-1----:R-:W-:Y:S04]  /*6200*/  LDSM.16.MT88.4 R4, [R0+UR5+0x10000] ;  /* 0x010000050004783b */ /* 0x002fe80008004200 */
[----:B------:R-:W1:Y:S04]  /*6210*/  LDSM.16.MT88.4 R8, [R2+0x4000] ;  /* 0x004000000208783b */ /* 0x000e680000004200 */
[----:B------:R-:W2:Y:S04]  /*6220*/  LDSM.16.MT88.4 R12, [R0+UR5+0x14000] ;  /* 0x01400005000c783b */ /* 0x000ea80008004200 */
[----:B------:R-:W-:Y:S04]  /*6230*/  LDSM.16.MT88.4 R16, [R0+UR5+0x10800] ;  /* 0x010800050010783b */ /* 0x000fe80008004200 */
[----:B------:R-:W3:Y:S04]  /*6240*/  LDSM.16.MT88.4 R20, [R2+0x4400] ;  /* 0x004400000214783b */ /* 0x000ee80000004200 */
[----:B------:R-:W4:Y:S04]  /*6250*/  LDSM.16.MT88.4 R24, [R0+UR5+0x14800] ;  /* 0x014800050018783b */ /* 0x000f280008004200 */
[----:B------:R-:W-:Y:S04]  /*6260*/  LDSM.16.MT88.4 R28, [R2+0x4800] ;  /* 0x00480000021c783b */ /* 0x000fe80000004200 */
[----:B------:R-:W-:Y:S01]  /*6270*/  LDSM.16.MT88.4 R32, [R0+UR5+0x15000] ;  /* 0x015000050020783b */ /* 0x000fe20008004200 */
[-C--:B-1----:R-:W-:Y:S08]  /*6280*/  HMMA.16816.F32.BF16 R68, R4, R8.reuse, R68 ;  /* 0x000000080444723c */ /* 0x082ff00000041844 */
[C---:B--2---:R-:W-:Y:S08]  /*6290*/  HMMA.16816.F32.BF16 R72, R12.reuse, R8, R72 ;  /* 0x000000080c48723c */ /* 0x044ff00000041848 */
[-C--:B------:R-:W-:Y:S01]  /*62a0*/  HMMA.16816.F32.BF16 R76, R12, R10.reuse, R76 ;  /* 0x0000000a0c4c723c */ /* 0x080fe2000004184c */
[----:B------:R-:W1:Y:S07]  /*62b0*/  LDSM.16.MT88.4 R12, [R0+UR5+0x11000] ;  /* 0x01100005000c783b */ /* 0x000e6e0008004200 */
[----:B------:R-:W-:Y:S01]  /*62c0*/  HMMA.16816.F32.BF16 R80, R4, R10, R80 ;  /* 0x0000000a0450723c */ /* 0x000fe20000041850 */
[----:B------:R-:W-:Y:S04]  /*62d0*/  LDSM.16.MT88.4 R4, [R0+UR5+0x11800] ;  /* 0x011800050004783b */ /* 0x000fe80008004200 */
[----:B------:R-:W2:Y:S03]  /*62e0*/  LDSM.16.MT88.4 R8, [R2+0x4c00] ;  /* 0x004c00000208783b */ /* 0x000ea60000004200 */
[-C--:B---3--:R-:W-:Y:S08]  /*62f0*/  HMMA.16816.F32.BF16 R68, R16, R20.reuse, R68 ;  /* 0x000000141044723c */ /* 0x088ff00000041844 */
[C---:B----4-:R-:W-:Y:S08]  /*6300*/  HMMA.16816.F32.BF16 R72, R24.reuse, R20, R72 ;  /* 0x000000141848723c */ /* 0x050ff00000041848 */
[-C--:B------:R-:W-:Y:S01]  /*6310*/  HMMA.16816.F32.BF16 R76, R24, R22.reuse, R76 ;  /* 0x00000016184c723c */ /* 0x080fe2000004184c */
[----:B------:R-:W3:Y:S07]  /*6320*/  LDSM.16.MT88.4 R24, [R0+UR5+0x15800] ;  /* 0x015800050018783b */ /* 0x000eee0008004200 */
[----:B------:R-:W-:Y:S01]  /*6330*/  HMMA.16816.F32.BF16 R80, R16, R22, R80 ;  /* 0x000000161050723c */ /* 0x000fe20000041850 */
[----:B------:R-:W-:Y:S04]  /*6340*/  LDSM.16.MT88.4 R16, [R0+UR5+0x12000] ;  /* 0x012000050010783b */ /* 0x000fe80008004200 */
[----:B------:R-:W4:Y:S03]  /*6350*/  LDSM.16.MT88.4 R20, [R2+0x5000] ;  /* 0x005000000214783b */ /* 0x000f260000004200 */
[-C--:B-1----:R-:W-:Y:S08]  /*6360*/  HMMA.16816.F32.BF16 R68, R12, R28.reuse, R68 ;  /* 0x0000001c0c44723c */ /* 0x082ff00000041844 */
[C---:B------:R-:W-:Y:S08]  /*6370*/  HMMA.16816.F32.BF16 R72, R32.reuse, R28, R72 ;  /* 0x0000001c2048723c */ /* 0x040ff00000041848 */
[-C--:B------:R-:W-:Y:S01]  /*6380*/  HMMA.16816.F32.BF16 R76, R32, R30.reuse, R76 ;  /* 0x0000001e204c723c */ /* 0x080fe2000004184c */
[----:B------:R-:W1:Y:S07]  /*6390*/  LDSM.16.MT88.4 R32, [R0+UR5+0x16000] ;  /* 0x016000050020783b */ /* 0x000e6e0008004200 */
[----:B------:R-:W-:Y:S01]  /*63a0*/  HMMA.16816.F32.BF16 R80, R12, R30, R80 ;  /* 0x0000001e0c50723c */ /* 0x000fe20000041850 */
[----:B------:R-:W-:Y:S04]  /*63b0*/  LDSM.16.MT88.4 R12, [R0+UR5+0x12800] ;  /* 0x01280005000c783b */ /* 0x000fe80008004200 */
[----:B------:R-:W-:Y:S03]  /*63c0*/  LDSM.16.MT88.4 R28, [R0+UR5+0x16800] ;  /* 0x01680005001c783b */ /* 0x000fe60008004200 */
[-C--:B--2---:R-:W-:Y:S08]  /*63d0*/  HMMA.16816.F32.BF16 R68, R4, R8.reuse, R68 ;  /* 0x000000080444723c */ /* 0x084ff00000041844 */
[C---:B---3--:R-:W-:Y:S08]  /*63e0*/  HMMA.16816.F32.BF16 R72, R24.reuse, R8, R72 ;  /* 0x000000081848723c */ /* 0x048ff00000041848 */
[-C--:B------:R-:W-:Y:S01]  /*63f0*/  HMMA.16816.F32.BF16 R76, R24, R10.reuse, R76 ;  /* 0x0000000a184c723c */ /* 0x080fe2000004184c */
[----:B------:R-:W2:Y:S07]  /*6400*/  LDSM.16.MT88.4 R24, [R2+0x5400] ;  /* 0x005400000218783b */ /* 0x000eae0000004200 */
[----:B------:R-:W-:Y:S01]  /*6410*/  HMMA.16816.F32.BF16 R80, R4, R10, R80 ;  /* 0x0000000a0450723c */ /* 0x000fe20000041850 */
[----:B------:R-:W-:Y:S04]  /*6420*/  LDSM.16.MT88.4 R4, [R0+UR5+0x13000] ;  /* 0x013000050004783b */ /* 0x000fe80008004200 */
[----:B------:R-:W3:Y:S03]  /*6430*/  LDSM.16.MT88.4 R8, [R2+0x5800] ;  /* 0x005800000208783b */ /* 0x000ee60000004200 */
[-C--:B----4-:R-:W-:Y:S08]  /*6440*/  HMMA.16816.F32.BF16 R68, R16, R20.reuse, R68 ;  /* 0x000000141044723c */ /* 0x090ff00000041844 */
[C---:B-1----:R-:W-:Y:S08]  /*6450*/  HMMA.16816.F32.BF16 R72, R32.reuse, R20, R72 ;  /* 0x000000142048723c */ /* 0x042ff00000041848 */
[-C--:B------:R-:W-:Y:S01]  /*6460*/  HMMA.16816.F32.BF16 R76, R32, R22.reuse, R76 ;  /* 0x00000016204c723c */ /* 0x080fe2000004184c */
[----:B------:R-:W1:Y:S07]  /*6470*/  LDSM.16.MT88.4 R32, [R0+UR5+0x17000] ;  /* 0x017000050020783b */ /* 0x000e6e0008004200 */
[----:B------:R-:W-:Y:S01]  /*6480*/  HMMA.16816.F32.BF16 R80, R16, R22, R80 ;  /* 0x000000161050723c */ /* 0x000fe20000041850 */
[----:B------:R-:W-:Y:S04]  /*6490*/  LDSM.16.MT88.4 R16, [R0+UR5+0x13800] ;  /* 0x013800050010783b */ /* 0x000fe80008004200 */
[----:B------:R-:W4:Y:S03]  /*64a0*/  LDSM.16.MT88.4 R20, [R2+0x5c00] ;  /* 0x005c00000214783b */ /* 0x000f260000004200 */
[-C--:B--2---:R-:W-:Y:S08]  /*64b0*/  HMMA.16816.F32.BF16 R68, R12, R24.reuse, R68 ;  /* 0x000000180c44723c */ /* 0x084ff00000041844 */
[C---:B------:R-:W-:Y:S08]  /*64c0*/  HMMA.16816.F32.BF16 R72, R28.reuse, R24, R72 ;  /* 0x000000181c48723c */ /* 0x040ff00000041848 */
[-C--:B------:R-:W-:Y:S01]  /*64d0*/  HMMA.16816.F32.BF16 R76, R28, R26.reuse, R76 ;  /* 0x0000001a1c4c723c */ /* 0x080fe2000004184c */
[----:B------:R-:W2:Y:S01]  /*64e0*/  LDSM.16.MT88.4 R28, [R0+UR5+0x17800] ;  /* 0x01780005001c783b */ /* 0x000ea20008004200 */
[----:B------:R-:W-:Y:S06]  /*64f0*/  BAR.SYNC.DEFER_BLOCKING 0x0 ;  /* 0x0000000000007b1d */ /* 0x000fec0000010000 */
[----:B------:R-:W-:Y:S08]  /*6500*/  HMMA.16816.F32.BF16 R80, R12, R26, R80 ;  /* 0x0000001a0c50723c */ /* 0x000ff00000041850 */
[-C--:B---3--:R-:W-:Y:S08]  /*6510*/  HMMA.16816.F32.BF16 R68, R4, R8.reuse, R68 ;  /* 0x000000080444723c */ /* 0x088ff00000041844 */
[C---:B-1----:R-:W-:Y:S08]  /*6520*/  HMMA.16816.F32.BF16 R72, R32.reuse, R8, R72 ;  /* 0x000000082048723c */ /* 0x042ff00000041848 */
[-C--:B------:R-:W-:Y:S08]  /*6530*/  HMMA.16816.F32.BF16 R76, R32, R10.reuse, R76 ;  /* 0x0000000a204c723c */ /* 0x080ff0000004184c */
[----:B------:R-:W-:Y:S04]  /*6540*/  HMMA.16816.F32.BF16 R80, R4, R10, R80 ;  /* 0x0000000a0450723c */ /* 0x000fe80000041850 */
[----:B------:R-:W-:Y:S04]  /*6550*/  IMAD.U32 R4, R64, -0x80, RZ ;  /* 0xffffff8040047824 */ /* 0x000fe800078e00ff */
[-C--:B----4-:R-:W-:Y:S05]  /*6560*/  HMMA.16816.F32.BF16 R68, R16, R20.reuse, R68 ;  /* 0x000000141044723c */ /* 0x090fea0000041844 */
[C---:B------:R-:W-:Y:S03]  /*6570*/  LEA R5, P0, R4.reuse, R180, 0x2 ;  /* 0x000000b404057211 */ /* 0x040fe600078010ff */
[C---:B--2---:R-:W-:Y:S04]  /*6580*/  HMMA.16816.F32.BF16 R72, R28.reuse, R20, R72 ;  /* 0x000000141c48723c */ /* 0x044fe80000041848 */
[----:B------:R-:W-:Y:S02]  /*6590*/  LEA.HI.X.SX32 R4, R4, R181, 0x2, P0 ;  /* 0x000000b504047211 */ /* 0x000fe400000f16ff */
[----:B------:R-:W-:Y:S02]  /*65a0*/  MOV R180, R5 ;  /* 0x0000000500b47202 */ /* 0x000fe40000000f00 */
[-C--:B------:R-:W-:Y:S03]  /*65b0*/  HMMA.16816.F32.BF16 R76, R28, R22.reuse, R76 ;  /* 0x000000161c4c723c */ /* 0x080fe6000004184c */
[----:B------:R-:W-:Y:S05]  /*65c0*/  IMAD.MOV.U32 R181, RZ, RZ, R4 ;  /* 0x000000ffffb57224 */ /* 0x000fea00078e0004 */
[----:B------:R-:W-:Y:S01]  /*65d0*/  HMMA.16816.F32.BF16 R80, R16, R22, R80 ;  /* 0x000000161050723c */ /* 0x000fe20000041850 */
[----:B------:R-:W-:Y:S08]  /*65e0*/  @!UPT UIADD3 URZ, UPT, UPT, URZ, URZ, URZ ;  /* 0x000000fffffff290 */ /* 0x000ff0000fffe0ff */
[----:B------:R-:W-:Y:S11]  /*65f0*/  @!P1 BRA `(.L_x_137) ;  /* 0x0000000000589947 */ /* 0x000ff60003800000 */
[----:B------:R-:W-:Y:S02]  /*6600*/  IADD3 R5, P0, PT, RZ, -UR26, RZ ;  /* 0x8000001aff057c10 */ /* 0x000fe4000ff1e0ff */
[C---:B------:R-:W-:Y:S02]  /*6610*/  ISETP.GE.AND P3, PT, R65.reuse, UR11, PT ;  /* 0x0000000b41007c0c */ /* 0x040fe4000bf66270 */
[----:B------:R-:W-:Y:S01]  /*6620*/  ISETP.GE.AND P2, PT, R65, UR11, PT ;  /* 0x0000000b41007c0c */ /* 0x000fe2000bf46270 */
[----:B------:R-:W-:Y:S05]  /*6630*/  IMAD.X R4, RZ, RZ, ~UR10, P0 ;  /* 0x8000000aff047e24 */ /* 0x000fea00080e06ff */
[----:B------:R-:W-:Y:S04]  /*6640*/  SHF.R.S64 R5, R5, 0x1f, R4 ;  /* 0x0000001f05057819 */ /* 0x000fe80000001004 */
[----:B------:R-:W-:Y:S04]  /*6650*/  IADD3 R225, P0, PT, R5, R225, RZ ;  /* 0x000000e105e17210 */ /* 0x000fe80007f1e0ff */
[----:B------:R-:W-:Y:S01]  /*6660*/  LEA.HI.X.SX32 R222, R4, R222, 0x1, P0 ;  /* 0x000000de04de7211 */ /* 0x000fe200000f0eff */
[----:B------:R-:W-:Y:S01]  /*6670*/  @!P3 IMAD.MOV.U32 R6, RZ, RZ, R225 ;  /* 0x000000ffff06b224 */ /* 0x000fe200078e00e1 */
[C---:B------:R-:W-:Y:S03]  /*6680*/  @!P2 LEA R4, P0, R247.reuse, R225, 0x1 ;  /* 0x000000e1f704a211 */ /* 0x040fe600078008ff */
[----:B------:R-:W-:Y:S01]  /*6690*/  @!P3 IMAD.MOV.U32 R7, RZ, RZ, R222 ;  /* 0x000000ffff07b224 */ /* 0x000fe200078e00de */
[----:B------:R-:W-:Y:S04]  /*66a0*/  @!P2 LEA.HI.X R5, R247, R222, R252, 0x1, P0 ;  /* 0x000000def705a211 */ /* 0x000fe800000f0cfc */
        /* <DEDUP_REMOVED lines=11> */
.L_x_137:
[----:B------:R-:W-:Y:S01]  /*6760*/  LDSM.16.M88.4 R16, [R163] ;  /* 0x00000000a310783b */ /* 0x000fe20000000200 */
[----:B------:R-:W-:Y:S02]  /*6770*/  LEA R62, P0, R248, R180, 0x2 ;  /* 0x000000b4f83e7211 */ /* 0x000fe400078010ff */
[----:B------:R-:W-:Y:S01]  /*6780*/  ISETP.GT.AND P4, PT, R178, R249, PT ;  /* 0x000000f9b200720c */ /* 0x000fe20003f84270 */
        /* <DEDUP_REMOVED lines=167> */
[----:B------:R-:W-:Y:S02]  /*7200*/  @P1 IMAD.MOV.U32 R208, RZ, RZ, R6 ;  /* 0x000000ffffd01224 */ /* 0x000fe400078e0006 */
[----:B------:R-:W-:Y:S02]  /*7210*/  @P1 IMAD.MOV.U32 R209, RZ, RZ, R5 ;  /* 0x000000ffffd11224 */ /* 0x000fe400078e0005 */
[-C--:B------:R-:W-:Y:S03]  /*7220*/  HMMA.16816.F32.BF16 R92, R24, R22.reuse, R92 ;  /* 0x00000016185c723c */ /* 0x080fe6000004185c */
[----:B------:R-:W-:Y:S04]  /*7230*/  @P0 VIADD R4, R3, 0x2000 ;  /* 0x0000200003040836 */ /* 0x000fe80000000000 */
[----:B------:R-:W-:Y:S01]  /*7240*/  IMAD.MOV.U32 R3, RZ, RZ, R4 ;  /* 0x000000ffff037224 */ /* 0x000fe200078e0004 */
[----:B------:R-:W-:Y:S01]  /*7250*/  HMMA.16816.F32.BF16 R96, R16, R22, R96 ;  /* 0x000000161060723c */ /* 0x000fe20000041860 */
[----:B------:R-:W-:Y:S08]  /*7260*/  @!UPT UIADD3 URZ, UPT, UPT, URZ, URZ, URZ ;  /* 0x000000fffffff290 */ /* 0x000ff0000fffe0ff */
[----:B------:R-:W-:Y:S11]  /*7270*/  @P4 BRA `(.L_x_138) ;  /* 0xffffffb800a44947 */ /* 0x000ff6000383ffff */
[----:B------:R-:W2:Y:S01]  /*7280*/  LDL R66, [R1+0x4] ;  /* 0x0000040001427983 */ /* 0x000ea20000100800 */
[----:B------:R-:W1:Y:S01]  /*7290*/  LDCU UR10, c[0x0][0x500] ;  /* 0x0000a000ff0a77ac */ /* 0x000e620008000800 */
[----:B------:R-:W-:Y:S01]  /*72a0*/  F2FP.BF16.F32.PACK_AB R68, R69, R68 ;  /* 0x000000444544723e */ /* 0x000fe200000010ff */
[----:B------:R-:W3:Y:S01]  /*72b0*/  S2R R17, SR_TID.X ;  /* 0x0000000000117919 */ /* 0x000ee20000002100 */
[----:B------:R-:W-:Y:S02]  /*72c0*/  F2FP.BF16.F32.PACK_AB R70, R71, R70 ;  /* 0x000000464746723e */ /* 0x000fe400000010ff */
[----:B------:R-:W-:Y:S01]  /*72d0*/  F2FP.BF16.F32.PACK_AB R80, R81, R80 ;  /* 0x000000505150723e */ /* 0x000fe200000010ff */
[----:B------:R-:W4:Y:S01]  /*72e0*/  S2R R18, SR_TID.X ;  /* 0x0000000000127919 */ /* 0x000f220000002100 */
[----:B------:R-:W-:Y:S02]  /*72f0*/  F2FP.BF16.F32.PACK_AB R82, R83, R82 ;  /* 0x000000525352723e */ /* 0x000fe400000010ff */
[----:B------:R-:W-:-:S02]  /*7300*/  F2FP.BF16.F32.PACK_AB R72, R73, R72 ;  /* 0x000000484948723e */ /* 0x000fc400000010ff */
[----:B------:R-:W-:Y:S02]  /*7310*/  F2FP.BF16.F32.PACK_AB R74, R75, R74 ;  /* 0x0000004a4b4a723e */ /* 0x000fe400000010ff */
        /* <DEDUP_REMOVED lines=21> */
[----:B------:R-:W-:-:S02]  /*7470*/  F2FP.BF16.F32.PACK_AB R11, R11, R86 ;  /* 0x000000560b0b723e */ /* 0x000fc400000010ff */
[----:B------:R-:W-:Y:S02]  /*7480*/  LOP3.LUT R4, R4, 0x600, RZ, 0xc0, !PT ;  /* 0x0000060004047812 */ /* 0x000fe400078ec0ff */
[----:B------:R-:W-:Y:S02]  /*7490*/  LOP3.LUT R13, R13, 0x8, RZ, 0xc0, !PT ;  /* 0x000000080d0d7812 */ /* 0x000fe400078ec0ff */
[----:B------:R-:W-:Y:S01]  /*74a0*/  LOP3.LUT R4, R4, 0x6, R3, 0xf8, !PT ;  /* 0x0000000604047812 */ /* 0x000fe200078ef803 */
[----:B------:R-:W-:Y:S01]  /*74b0*/  IMAD.SHL.U32 R3, R17, 0x8, RZ ;  /* 0x0000000811037824 */ /* 0x000fe200078e00ff */
[----:B------:R-:W-:Y:S02]  /*74c0*/  F2FP.BF16.F32.PACK_AB R8, R8, R96 ;  /* 0x000000600808723e */ /* 0x000fe400000010ff */
[----:B------:R-:W-:Y:S02]  /*74d0*/  F2FP.BF16.F32.PACK_AB R7, R7, R98 ;  /* 0x000000620707723e */ /* 0x000fe400000010ff */
[----:B------:R-:W-:-:S02]  /*74e0*/  LOP3.LUT R5, R3, 0xc0, RZ, 0xc0, !PT ;  /* 0x000000c003057812 */ /* 0x000fc400078ec0ff */
[----:B------:R-:W-:Y:S02]  /*74f0*/  LOP3.LUT R4, R4, 0x20, R3, 0xf8, !PT ;  /* 0x0000002004047812 */ /* 0x000fe400078ef803 */
[----:B------:R-:W-:Y:S01]  /*7500*/  LOP3.LUT R3, R5, 0x18, R17, 0xf8, !PT ;  /* 0x0000001805037812 */ /* 0x000fe200078ef811 */
[----:B------:R-:W-:Y:S01]  /*7510*/  FMUL.FTZ R5, R95, UR10 ;  /* 0x0000000a5f057c20 */ /* 0x000fe20008410000 */
[----:B------:R-:W-:Y:S02]  /*7520*/  F2FP.BF16.F32.PACK_AB R10, R10, R88 ;  /* 0x000000580a0a723e */ /* 0x000fe400000010ff */
[----:B------:R-:W-:Y:S01]  /*7530*/  LOP3.LUT R3, R4, R3, R13, 0xf6, !PT ;  /* 0x0000000304037212 */ /* 0x000fe200078ef60d */
[----:B----4-:R-:W-:Y:S01]  /*7540*/  IMAD.SHL.U32 R13, R18, 0x4, RZ ;  /* 0x00000004120d7824 */ /* 0x010fe200078e00ff */
[----:B------:R-:W-:Y:S02]  /*7550*/  F2FP.BF16.F32.PACK_AB R9, R9, R90 ;  /* 0x0000005a0909723e */ /* 0x000fe400000010ff */
[----:B------:R-:W-:Y:S01]  /*7560*/  LEA R3, R3, UR23, 0x1 ;  /* 0x0000001703037c11 */ /* 0x000fe2000f8e08ff */
[----:B------:R-:W-:Y:S01]  /*7570*/  BAR.SYNC.DEFER_BLOCKING 0x0 ;  /* 0x0000000000007b1d */ /* 0x000fe20000010000 */
[----:B------:R-:W-:-:S02]  /*7580*/  LOP3.LUT R13, R13, 0x40, RZ, 0xc0, !PT ;  /* 0x000000400d0d7812 */ /* 0x000fc400078ec0ff */
[----:B------:R-:W-:Y:S01]  /*7590*/  F2FP.BF16.F32.PACK_AB R6, R6, R92 ;  /* 0x0000005c0606723e */ /* 0x000fe200000010ff */
[----:B------:R-:W-:Y:S01]  /*75a0*/  VIADD R4, R3, 0x6000 ;  /* 0x0000600003047836 */ /* 0x000fe20000000000 */
[----:B------:R-:W-:-:S03]  /*75b0*/  F2FP.BF16.F32.PACK_AB R5, R5, R94 ;  /* 0x0000005e0505723e */ /* 0x000fc600000010ff */
[----:B------:R-:W-:Y:S01]  /*75c0*/  IMAD.IADD R4, R4, 0x1, -R13 ;  /* 0x0000000104047824 */ /* 0x000fe200078e0a0d */
        /* <DEDUP_REMOVED lines=29> */
.L_x_139:
[----:B------:R-:W1:Y:S01]  /*77a0*/  LDCU.64 UR14, c[0x0][0x5c0] ;  /* 0x0000b800ff0e77ac */ /* 0x000e620008000a00 */
[----:B------:R-:W-:-:S05]  /*77b0*/  IADD3 R4, PT, PT, R251, R66, RZ ;  /* 0x00000042fb047210 */ /* 0x000fca0007ffe0ff */
[C---:B-1----:R-:W-:Y:S02]  /*77c0*/  IMAD R3, R4.reuse, UR15, RZ ;  /* 0x0000000f04037c24 */ /* 0x042fe4000f8e02ff */
[----:B------:R-:W-:-:S05]  /*77d0*/  IMAD.WIDE.U32 R4, R4, UR14, RZ ;  /* 0x0000000e04047c25 */ /* 0x000fca000f8e00ff */
[----:B------:R-:W-:Y:S02]  /*77e0*/  IADD3 R15, PT, PT, R5, R3, RZ ;  /* 0x00000003050f7210 */ /* 0x000fe40007ffe0ff */
[----:B------:R-:W-:Y:S02]  /*77f0*/  MOV R14, R4 ;  /* 0x00000004000e7202 */ /* 0x000fe40000000f00 */
.L_x_140:
        /* <DEDUP_REMOVED lines=12> */
.L_x_141:
[----:B------:R-:W1:Y:S01]  /*78c0*/  LDCU.64 UR12, c[0x0][0x5c8] ;  /* 0x0000b900ff0c77ac */ /* 0x000e620008000a00 */
[----:B------:R-:W-:-:S05]  /*78d0*/  IADD3 R4, PT, PT, R251, R66, RZ ;  /* 0x00000042fb047210 */ /* 0x000fca0007ffe0ff */
[C---:B-1----:R-:W-:Y:S02]  /*78e0*/  IMAD R3, R4.reuse, UR13, RZ ;  /* 0x0000000d04037c24 */ /* 0x042fe4000f8e02ff */
[----:B------:R-:W-:-:S05]  /*78f0*/  IMAD.WIDE.U32 R4, R4, UR12, RZ ;  /* 0x0000000c04047c25 */ /* 0x000fca000f8e00ff */
[----:B------:R-:W-:Y:S02]  /*7900*/  IADD3 R7, PT, PT, R5, R3, RZ ;  /* 0x0000000305077210 */ /* 0x000fe40007ffe0ff */
[----:B------:R-:W-:-:S07]  /*7910*/  MOV R3, R4 ;  /* 0x0000000400037202 */ /* 0x000fce0000000f00 */
.L_x_142:
[----:B------:R-:W-:Y:S01]  /*7920*/  BAR.SYNC.DEFER_BLOCKING 0x0 ;  /* 0x0000000000007b1d */ /* 0x000fe20000010000 */
[C---:B------:R-:W-:Y:S01]  /*7930*/  IMAD.SHL.U32 R4, R250.reuse, 0x80, RZ ;  /* 0x00000080fa047824 */ /* 0x040fe200078e00ff */
[----:B------:R-:W-:Y:S02]  /*7940*/  SHF.L.U32 R13, R250, 0x7, RZ ;  /* 0x00000007fa0d7819 */ /* 0x000fe400000006ff */
[----:B------:R-:W-:Y:S01]  /*7950*/  SHF.R.U32.HI R17, RZ, 0x2, R17 ;  /* 0x00000002ff117819 */ /* 0x000fe20000011611 */
[----:B------:R-:W-:Y:S01]  /*7960*/  IMAD.IADD R12, R173, 0x1, -R4 ;  /* 0x00000001ad0c7824 */ /* 0x000fe200078e0a04 */
[----:B------:R-:W1:Y:S02]  /*7970*/  LDCU UR10, c[0x0][0x440] ;  /* 0x00008800ff0a77ac */ /* 0x000e640008000800 */
[----:B------:R-:W2:Y:S01]  /*7980*/  LDC.64 R10, c[0x0][0x5e0] ;  /* 0x00017800ff0a7b82 */ /* 0x000ea20000000a00 */
[----:B------:R-:W-:Y:S01]  /*7990*/  SHF.R.S32.HI R16, RZ, 0x1f, R13 ;  /* 0x0000001fff107819 */ /* 0x000fe2000001140d */
[----:B------:R-:W-:Y:S01]  /*79a0*/  IMAD.MOV.U32 R4, RZ, RZ, R65 ;  /* 0x000000ffff047224 */ /* 0x000fe200078e0041 */
[----:B------:R-:W-:Y:S01]  /*79b0*/  MOV R5, RZ ;  /* 0x000000ff00057202 */ /* 0x000fe20000000f00 */
[----:B------:R-:W-:Y:S02]  /*79c0*/  BSSY.RECONVERGENT B0, `(.L_x_143) ;  /* 0x0000028000007945 */ /* 0x000fe40003800200 */
[----:B------:R-:W-:-:S02]  /*79d0*/  IMAD R6, R16, UR12, RZ ;  /* 0x0000000c10067c24 */ /* 0x000fc4000f8e02ff */
[C---:B------:R-:W-:Y:S01]  /*79e0*/  IMAD.WIDE.U32 R4, R13.reuse, UR12, R4 ;  /* 0x0000000c0d047c25 */ /* 0x040fe2000f8e0004 */
[----:B------:R-:W3:Y:S03]  /*79f0*/  LDC.64 R20, c[0x0][0x5d8] ;  /* 0x00017600ff147b82 */ /* 0x000ee60000000a00 */
[----:B------:R-:W-:Y:S01]  /*7a00*/  IMAD R6, R13, UR13, R6 ;  /* 0x0000000d0d067c24 */ /* 0x000fe2000f8e0206 */
[----:B------:R-:W-:Y:S02]  /*7a10*/  IADD3 R4, P0, PT, R3, R4, RZ ;  /* 0x0000000403047210 */ /* 0x000fe40007f1e0ff */
[----:B-1----:R-:W-:Y:S01]  /*7a20*/  ISETP.GE.AND P1, PT, R65, UR10, PT ;  /* 0x0000000a41007c0c */ /* 0x002fe2000bf26270 */
[----:B------:R1:W4:Y:S01]  /*7a30*/  LDS.128 R28, [R211+0x7000] ;  /* 0x00700000d31c7984 */ /* 0x0003220000000c00 */
[----:B------:R-:W-:Y:S01]  /*7a40*/  IADD3.X R5, PT, PT, R7, R5, R6, P0, !PT ;  /* 0x0000000507057210 */ /* 0x000fe200007fe406 */
[----:B------:R-:W-:Y:S01]  /*7a50*/  IMAD.WIDE.U32 R6, R13, UR14, RZ ;  /* 0x0000000e0d067c25 */ /* 0x000fe2000f8e00ff */
[----:B------:R-:W-:Y:S01]  /*7a60*/  ISETP.GE.OR P2, PT, R17, R12, P1 ;  /* 0x0000000c1100720c */ /* 0x000fe20000f46670 */
[----:B------:R1:W1:Y:S02]  /*7a70*/  LDS.128 R24, [R211+0x8000] ;  /* 0x00800000d3187984 */ /* 0x0002640000000c00 */
[----:B--2---:R-:W-:Y:S01]  /*7a80*/  IMAD.WIDE.U32 R8, R10, UR20, R4 ;  /* 0x000000140a087c25 */ /* 0x004fe2000f8e0004 */
[----:B------:R-:W-:Y:S01]  /*7a90*/  LOP3.LUT R3, R6, 0x18, R189, 0xf8, !PT ;  /* 0x0000001806037812 */ /* 0x000fe200078ef8bd */
[----:B------:R2:W1:Y:S02]  /*7aa0*/  LDS.128 R36, [R211+0x9000] ;  /* 0x00900000d3247984 */ /* 0x0004640000000c00 */
[----:B------:R-:W-:Y:S01]  /*7ab0*/  IMAD R4, R16, UR14, RZ ;  /* 0x0000000e10047c24 */ /* 0x000fe2000f8e02ff */
[----:B------:R-:W-:Y:S01]  /*7ac0*/  IADD3 R6, P0, PT, R14, R3, RZ ;  /* 0x000000030e067210 */ /* 0x000fe20007f1e0ff */
[----:B------:R-:W-:-:S02]  /*7ad0*/  IMAD R5, R11, UR20, R9 ;  /* 0x000000140b057c24 */ /* 0x000fc4000f8e0209 */
[----:B------:R-:W-:Y:S01]  /*7ae0*/  IMAD R3, R13, UR15, R4 ;  /* 0x0000000f0d037c24 */ /* 0x000fe2000f8e0204 */
[----:B------:R-:W-:Y:S01]  /*7af0*/  LEA.HI R13, R18, 0x40, RZ, 0x1e ;  /* 0x00000040120d7811 */ /* 0x000fe200078ff0ff */
[----:B------:R-:W4:Y:S01]  /*7b00*/  @!P2 LDC.64 R32, c[0x0][0x568] ;  /* 0x00015a00ff20ab82 */ /* 0x000f220000000a00 */
[----:B------:R-:W-:Y:S02]  /*7b10*/  @!P2 MOV R4, R8 ;  /* 0x000000080004a202 */ /* 0x000fe40000000f00 */
[----:B------:R-:W-:Y:S02]  /*7b20*/  IADD3.X R7, PT, PT, R15, R7, R3, P0, !PT ;  /* 0x000000070f077210 */ /* 0x000fe400007fe403 */
[----:B------:R-:W-:Y:S01]  /*7b30*/  ISETP.GE.OR P1, PT, R13, R12, P1 ;  /* 0x0000000c0d00720c */ /* 0x000fe20000f26670 */
[C---:B------:R-:W-:Y:S01]  /*7b40*/  @!P2 IMAD.WIDE.U32 R10, R17.reuse, UR12, R4 ;  /* 0x0000000c110aac25 */ /* 0x040fe2000f8e0004 */
[----:B------:R-:W-:-:S03]  /*7b50*/  IADD3 R3, P0, PT, R17, 0x40, RZ ;  /* 0x0000004011037810 */ /* 0x000fc60007f1e0ff */
[----:B---3--:R-:W-:-:S04]  /*7b60*/  IMAD.WIDE.U32 R6, R20, UR20, R6 ;  /* 0x0000001414067c25 */ /* 0x008fc8000f8e0006 */
[----:B------:R-:W-:Y:S02]  /*7b70*/  @!P2 IMAD R19, R17, UR13, R11 ;  /* 0x0000000d1113ac24 */ /* 0x000fe4000f8e020b */
[----:B------:R-:W-:Y:S01]  /*7b80*/  IMAD R18, R21, UR20, R7 ;  /* 0x0000001415127c24 */ /* 0x000fe2000f8e0207 */
[----:B----4-:R-:W-:Y:S01]  /*7b90*/  @!P2 LEA R16, P3, R10, R32, 0x1 ;  /* 0x000000200a10a211 */ /* 0x010fe200078608ff */
[----:B-12---:R-:W-:-:S12]  /*7ba0*/  @P2 BRA `(.L_x_144) ;  /* 0x0000000000242947 */ /* 0x006fd80003800000 */
        /* <DEDUP_REMOVED lines=9> */
.L_x_144:
[----:B------:R-:W-:Y:S05]  /*7c40*/  BSYNC.RECONVERGENT B0 ;  /* 0x0000000000007941 */ /* 0x000fea0003800200 */
.L_x_143:
[----:B------:R-:W-:Y:S01]  /*7c50*/  BSSY.RECONVERGENT B0, `(.L_x_145) ;  /* 0x000000d000007945 */ /* 0x000fe20003800200 */
[----:B------:R-:W-:Y:S02]  /*7c60*/  @!P2 LEA.HI.X R17, R10, R33, R19, 0x1, P3 ;  /* 0x000000210a11a211 */ /* 0x000fe400018f0c13 */
[----:B------:R-:W-:Y:S01]  /*7c70*/  IADD3.X R12, PT, PT, RZ, RZ, RZ, P0, !PT ;  /* 0x000000ffff0c7210 */ /* 0x000fe200007fe4ff */
[----:B------:R-:W-:Y:S06]  /*7c80*/  @P1 BRA `(.L_x_146) ;  /* 0x0000000000241947 */ /* 0x000fec0003800000 */
[----:B------:R-:W2:Y:S01]  /*7c90*/  LDCU.64 UR10, c[0x0][0x560] ;  /* 0x0000ac00ff0a77ac */ /* 0x000ea20008000a00 */
[----:B------:R-:W-:Y:S01]  /*7ca0*/  MOV R7, R18 ;  /* 0x0000001200077202 */ /* 0x000fe20000000f00 */
[----:B------:R-:W-:Y:S02]  /*7cb0*/  IMAD R13, R12, UR14, RZ ;  /* 0x0000000e0c0d7c24 */ /* 0x000fe4000f8e02ff */
[----:B------:R-:W-:-:S04]  /*7cc0*/  IMAD.WIDE.U32 R10, R3, UR14, R6 ;  /* 0x0000000e030a7c25 */ /* 0x000fc8000f8e0006 */
[----:B------:R-:W-:-:S05]  /*7cd0*/  IMAD R6, R3, UR15, R13 ;  /* 0x0000000f03067c24 */ /* 0x000fca000f8e020d */
[----:B------:R-:W-:Y:S02]  /*7ce0*/  IADD3 R7, PT, PT, R6, R11, RZ ;  /* 0x0000000b06077210 */ /* 0x000fe40007ffe0ff */
[----:B--2---:R-:W-:-:S04]  /*7cf0*/  LEA R6, P0, R10, UR10, 0x1 ;  /* 0x0000000a0a067c11 */ /* 0x004fc8000f8008ff */
[----:B------:R-:W-:-:S05]  /*7d00*/  LEA.HI.X R7, R10, UR11, R7, 0x1, P0 ;  /* 0x0000000b0a077c11 */ /* 0x000fca00080f0c07 */
[----:B------:R2:W-:Y:S04]  /*7d10*/  STG.E.128 desc[UR24][R6.64], R28 ;  /* 0x0000001c06007986 */ /* 0x0005e8000c101d18 */
.L_x_146:
[----:B------:R-:W-:Y:S05]  /*7d20*/  BSYNC.RECONVERGENT B0 ;  /* 0x0000000000007941 */ /* 0x000fea0003800200 */
.L_x_145:
[----:B------:R3:W-:Y:S01]  /*7d30*/  @!P2 STG.E.128 desc[UR24][R16.64], R24 ;  /* 0x000000181000a986 */ /* 0x0007e2000c101d18 */
[----:B------:R-:W-:Y:S05]  /*7d40*/  @P1 BRA `(.L_x_109) ;  /* 0x0000000000281947 */ /* 0x000fea0003800000 */
[----:B------:R-:W4:Y:S01]  /*7d50*/  LDCU.64 UR10, c[0x0][0x568] ;  /* 0x0000ad00ff0a77ac */ /* 0x000f220008000a00 */
[----:B--2---:R-:W-:Y:S01]  /*7d60*/  MOV R6, R8 ;  /* 0x0000000800067202 */ /* 0x004fe20000000f00 */
[----:B------:R-:W-:Y:S01]  /*7d70*/  IMAD R4, R12, UR12, RZ ;  /* 0x0000000c0c047c24 */ /* 0x000fe2000f8e02ff */
[----:B------:R-:W-:-:S03]  /*7d80*/  MOV R7, R5 ;  /* 0x0000000500077202 */ /* 0x000fc60000000f00 */
[----:B------:R-:W-:-:S04]  /*7d90*/  IMAD.WIDE.U32 R6, R3, UR12, R6 ;  /* 0x0000000c03067c25 */ /* 0x000fc8000f8e0006 */
[----:B------:R-:W-:-:S05]  /*7da0*/  IMAD R3, R3, UR13, R4 ;  /* 0x0000000d03037c24 */ /* 0x000fca000f8e0204 */
[----:B------:R-:W-:Y:S02]  /*7db0*/  IADD3 R3, PT, PT, R3, R7, RZ ;  /* 0x0000000703037210 */ /* 0x000fe40007ffe0ff */
[----:B----4-:R-:W-:-:S04]  /*7dc0*/  LEA R4, P0, R6, UR10, 0x1 ;  /* 0x0000000a06047c11 */ /* 0x010fc8000f8008ff */
[----:B------:R-:W-:-:S05]  /*7dd0*/  LEA.HI.X R5, R6, UR11, R3, 0x1, P0 ;  /* 0x0000000b06057c11 */ /* 0x000fca00080f0c03 */
[----:B------:R4:W-:Y:S04]  /*7de0*/  STG.E.128 desc[UR24][R4.64], R36 ;  /* 0x0000002404007986 */ /* 0x0009e8000c101d18 */
.L_x_109:
[----:B------:R-:W-:Y:S05]  /*7df0*/  BSYNC.RECONVERGENT B1 ;  /* 0x0000000000017941 */ /* 0x000fea0003800200 */
.L_x_91:
[----:B------:R-:W1:Y:S01]  /*7e00*/  LDCU UR11, c[0x0][0x438] ;  /* 0x00008700ff0b77ac */ /* 0x000e620008000800 */
[----:B------:R-:W3:Y:S08]  /*7e10*/  LDC R3, c[0x0][0x370] ;  /* 0x0000dc00ff037b82 */ /* 0x000ef00000000800 */
[----:B--2---:R-:W2:Y:S01]  /*7e20*/  LDC R10, c[0x0][0x438] ;  /* 0x00010e00ff0a7b82 */ /* 0x004ea20000000800 */
[----:B-1----:R-:W-:-:S04]  /*7e30*/  UIADD3 UR11, UPT, UPT, UR11, 0x7f, URZ ;  /* 0x0000007f0b0b7890 */ /* 0x002fc8000fffe0ff */
[----:B------:R-:W-:Y:S01]  /*7e40*/  USHF.R.S32.HI UR10, URZ, 0x1f, UR11 ;  /* 0x0000001fff0a7899 */ /* 0x000fe2000801140b */
[----:B---3--:R-:W-:-:S03]  /*7e50*/  IADD3 R250, PT, PT, R3, R250, RZ ;  /* 0x000000fa03fa7210 */ /* 0x008fc60007ffe0ff */
[----:B------:R-:W-:-:S04]  /*7e60*/  ULEA.HI UR10, UR10, UR11, URZ, 0x7 ;  /* 0x0000000b0a0a7291 */ /* 0x000fc8000f8f38ff */
[----:B------:R-:W-:-:S06]  /*7e70*/  USHF.R.S32.HI UR10, URZ, 0x7, UR10 ;  /* 0x00000007ff0a7899 */ /* 0x000fcc000801140a */
[----:B------:R-:W-:-:S13]  /*7e80*/  ISETP.GE.AND P0, PT, R250, UR10, PT ;  /* 0x0000000afa007c0c */ /* 0x000fda000bf06270 */
[----:B--2---:R-:W-:Y:S05]  /*7e90*/  @!P0 BRA `(.L_x_147) ;  /* 0xffffff8400e48947 */ /* 0x004fea000383ffff */
[----:B------:R-:W-:Y:S05]  /*7ea0*/  EXIT ;  /* 0x000000000000794d */ /* 0x000fea0003800000 */
.L_x_148:
        /* <DEDUP_REMOVED lines=13> */
.L_x_1579:


//--------------------- .text._ZN5flash44flash_bwd_dq_dk_dv_loop_seqk_parallel_kernelI23Flash_bwd_kernel_traitsILi32ELi128ELi128ELi8ELi4ELi4ELi4ELb1ELb0EN7cutlass10bfloat16_tE19Flash_kernel_traitsILi32ELi128ELi128ELi8ES3_EELb0ELb0ELb0ELb0ELb1ELb1ELb0EEEvNS_16Flash_bwd_paramsE --------------------------
	.section	.text._ZN5flash44flash_bwd_dq_dk_dv_loop_seqk_parallel_kernelI23Flash_bwd_kernel_traitsILi32ELi128ELi128ELi8ELi4ELi4ELi4ELb1ELb0EN7cutlass10bfloat16_tE19Flash_kernel_traitsILi32ELi128ELi128ELi8ES3_EELb0ELb0ELb0ELb0ELb1ELb1ELb0EEEvNS_16Flash_bwd_paramsE,"ax",@progbits
	.align	128
        .global         _ZN5flash44flash_bwd_dq_dk_dv_loop_seqk_parallel_kernelI23Flash_bwd_kernel_traitsILi32ELi128ELi128ELi8ELi4ELi4ELi4ELb1ELb0EN7cutlass10bfloat16_tE19Flash_kernel_traitsILi32ELi128ELi128ELi8ES3_EELb0ELb0ELb0ELb0ELb1ELb1ELb0EEEvNS_16Flash_bwd_paramsE
        .type           _ZN5flash44flash_bwd_dq_dk_dv_loop_seqk_parallel_kernelI23Flash_bwd_kernel_traitsILi32ELi128ELi128ELi8ELi4ELi4ELi4ELb1ELb0EN7cutlass10bfloat16_tE19Flash_kernel_traitsILi32ELi128ELi128ELi8ES3_EELb0ELb0ELb0ELb0ELb1ELb1ELb0EEEvNS_16Flash_bwd_paramsE,@function
        .size           _ZN5flash44flash_bwd_dq_dk_dv_loop_seqk_parallel_kernelI23Flash_bwd_kernel_traitsILi32ELi128ELi128ELi8ELi4ELi4ELi4ELb1ELb0EN7cutlass10bfloat16_tE19Flash_kernel_traitsILi32ELi128ELi128ELi8ES3_EELb0ELb0ELb0ELb0ELb1ELb1ELb0EEEvNS_16Flash_bwd_paramsE,(.L_x_1580 - _ZN5flash44flash_bwd_dq_dk_dv_loop_seqk_parallel_kernelI23Flash_bwd_kernel_traitsILi32ELi128ELi128ELi8ELi4ELi4ELi4ELb1ELb0EN7cutlass10bfloat16_tE19Flash_kernel_traitsILi32ELi128ELi128ELi8ES3_EELb0ELb0ELb0ELb0ELb1ELb1ELb0EEEvNS_16Flash_bwd_paramsE)
        .other          _ZN5flash44flash_bwd_dq_dk_dv_loop_seqk_parallel_kernelI23Flash_bwd_kernel_traitsILi32ELi128ELi128ELi8ELi4ELi4ELi4ELb1ELb0EN7cutlass10bfloat16_tE19Flash_kernel_traitsILi32ELi128ELi128ELi8ES3_EELb0ELb0ELb0ELb0ELb1ELb1ELb0EEEvNS_16Flash_bwd_paramsE,@"STO_CUDA_ENTRY STV_DEFAULT"
_ZN5flash44flash_bwd_dq_dk_dv_loop_seqk_parallel_kernelI23Flash_bwd_kernel_traitsILi32ELi128ELi128ELi8ELi4ELi4ELi4ELb1ELb0EN7cutlass10bfloat16_tE19Flash_kernel_traitsILi32ELi128ELi128ELi8ES3_EELb0ELb0ELb0ELb0ELb1ELb1ELb0EEEvNS_16Flash_bwd_paramsE:
.text._ZN5flash44flash_bwd_dq_dk_dv_loop_seqk_parallel_kernelI23Flash_bwd_kernel_traitsILi32ELi128ELi128ELi8ELi4ELi4ELi4ELb1ELb0EN7cutlass10bfloat16_tE19Flash_kernel_traitsILi32ELi128ELi128ELi8ES3_EELb0ELb0ELb0ELb0ELb1ELb1ELb0EEEvNS_16Flash_bwd_paramsE:
        /* <DEDUP_REMOVED lines=13> */
[----:B------:R-:W-:Y:S01]  /*00d0*/  IMAD.MOV.U32 R178, RZ, RZ, 0x20 ;  /* 0x00000020ffb27424 */ /* 0x000fe200078e00ff */
[----:B------:R-:W3:Y:S01]  /*00e0*/  LDCU.64 UR18, c[0x0][0x358] ;  /* 0x00006b00ff1277ac */ /* 0x000ee20008000a00 */
[----:B------:R-:W-:-:S03]  /*00f0*/  IMAD.MOV.U32 R181, RZ, RZ, 0x10 ;  /* 0x00000010ffb57424 */ /* 0x000fc600078e00ff */
[----:B------:R-:W4:Y:S01]  /*0100*/  S2UR UR5, SR_CgaCtaId ;  /* 0x00000000000579c3 */ /* 0x000f220000008800 */
[----:B------:R-:W-:Y:S01]  /*0110*/  UMOV UR7, 0xffffe000 ;  /* 0xffffe00000077882 */ /* 0x000fe20000000000 */
[----:B------:R-:W-:-:S06]  /*0120*/  UMOV UR22, URZ ;  /* 0x000000ff00167c82 */ /* 0x000fcc0008000000 */
[----:B------:R-:W5:Y:S01]  /*0130*/  S2UR UR16, SR_CTAID.Y ;  /* 0x00000000001079c3 */ /* 0x000f620000002600 */
[----:B--2---:R-:W-:-:S07]  /*0140*/  ULEA UR6, UR6, UR4, 0x18 ;  /* 0x0000000406067291 */ /* 0x004fce000f8ec0ff */
[----:B------:R-:W2:Y:S01]  /*0150*/  S2UR UR20, SR_CTAID.Z ;  /* 0x00000000001479c3 */ /* 0x000ea20000002700 */
[C---:B-1----:R-:W-:Y:S01]  /*0160*/  IMAD.SHL.U32 R4, R2.reuse, 0x2, RZ ;  /* 0x0000000202047824 */ /* 0x042fe200078e00ff */
[--C-:B------:R-:W-:Y:S01]  /*0170*/  SHF.R.U32.HI R10, RZ, 0x1, R2.reuse ;  /* 0x00000001ff0a7819 */ /* 0x100fe20000011602 */
[C---:B------:R-:W-:Y:S01]  /*0180*/  IMAD.SHL.U32 R3, R2.reuse, 0x40, RZ ;  /* 0x0000004002037824 */ /* 0x040fe200078e00ff */
[----:B------:R-:W-:Y:S01]  /*0190*/  SHF.R.U32.HI R8, RZ, 0x4, R2 ;  /* 0x00000004ff087819 */ /* 0x000fe20000011602 */
[----:B------:R-:W-:Y:S01]  /*01a0*/  IMAD.SHL.U32 R180, R2, 0x20, RZ ;  /* 0x0000002002b47824 */ /* 0x000fe200078e00ff */
[----:B------:R-:W-:Y:S01]  /*01b0*/  LOP3.LUT R13, R10, 0x30, RZ, 0xc0, !PT ;  /* 0x000000300a0d7812 */ /* 0x000fe200078ec0ff */
[----:B------:R-:W-:Y:S01]  /*01c0*/  IMAD.SHL.U32 R0, R2, 0x10, RZ ;  /* 0x0000001002007824 */ /* 0x000fe200078e00ff */
[----:B------:R-:W-:Y:S01]  /*01d0*/  LOP3.LUT R9, R4, 0xe006, R3, 0xc8, !PT ;  /* 0x0000e00604097812 */ /* 0x000fe200078ec803 */
[----:B------:R-:W-:Y:S01]  /*01e0*/  IMAD.SHL.U32 R184, R2, 0x8, RZ ;  /* 0x0000000802b87824 */ /* 0x000fe200078e00ff */
[----:B------:R-:W-:Y:S01]  /*01f0*/  LOP3.LUT R179, R180, 0x20, RZ, 0xc0, !PT ;  /* 0x00000020b4b37812 */ /* 0x000fe200078ec0ff */
[----:B----4-:R-:W-:Y:S01]  /*0200*/  ULEA UR4, UR5, UR8, 0x18 ;  /* 0x0000000805047291 */ /* 0x010fe2000f8ec0ff */
[----:B------:R-:W-:Y:S01]  /*0210*/  LOP3.LUT R5, R0, 0x1c0, RZ, 0xc0, !PT ;  /* 0x000001c000057812 */ /* 0x000fe200078ec0ff */
[----:B------:R-:W-:Y:S01]  /*0220*/  UIADD3 UR8, UPT, UPT, UR6, 0x10000, URZ ;  /* 0x0001000006087890 */ /* 0x000fe2000fffe0ff */
[----:B------:R-:W-:Y:S01]  /*0230*/  LOP3.LUT R186, R9, 0xc00, R180, 0xf8, !PT ;  /* 0x00000c0009ba7812 */ /* 0x000fe200078ef8b4 */
[----:B------:R-:W-:Y:S01]  /*0240*/  IMAD.SHL.U32 R9, R2, 0x4, RZ ;  /* 0x0000000402097824 */ /* 0x000fe200078e00ff */
[----:B------:R-:W-:Y:S01]  /*0250*/  LOP3.LUT R187, R0, 0x600, RZ, 0xc0, !PT ;  /* 0x0000060000bb7812 */ /* 0x000fe200078ec0ff */
[----:B------:R-:W-:Y:S01]  /*0260*/  UIADD3 UR5, UPT, UPT, UR6, 0x8000, URZ ;  /* 0x0000800006057890 */ /* 0x000fe2000fffe0ff */
[----:B------:R-:W-:Y:S01]  /*0270*/  LOP3.LUT R7, R180, 0x120, RZ, 0xc0, !PT ;  /* 0x00000120b4077812 */ /* 0x000fe200078ec0ff */
[----:B-----5:R-:W-:Y:S01]  /*0280*/  USHF.L.U32 UR21, UR16, 0x7, URZ ;  /* 0x0000000710157899 */ /* 0x020fe200080006ff */
[----:B------:R-:W-:-:S02]  /*0290*/  LOP3.LUT R179, R179, 0x3800, R0, 0xf8, !PT ;  /* 0x00003800b3b37812 */ /* 0x000fc400078ef800 */
[--C-:B------:R-:W-:Y:S02]  /*02a0*/  LOP3.LUT R5, R5, 0x38, R4.reuse, 0xf8, !PT ;  /* 0x0000003805057812 */ /* 0x100fe400078ef804 */
[----:B------:R-:W-:Y:S02]  /*02b0*/  LOP3.LUT R187, R187, 0x6, R4, 0xf8, !PT ;  /* 0x00000006bbbb7812 */ /* 0x000fe400078ef804 */
[----:B------:R-:W-:Y:S02]  /*02c0*/  LOP3.LUT R9, R9, 0x18, RZ, 0xc0, !PT ;  /* 0x0000001809097812 */ /* 0x000fe400078ec0ff */
[--C-:B------:R-:W-:Y:S02]  /*02d0*/  LOP3.LUT R4, R7, 0x600, R0.reuse, 0xf8, !PT ;  /* 0x0000060007047812 */ /* 0x100fe400078ef800 */
[----:B------:R-:W-:Y:S02]  /*02e0*/  LOP3.LUT R179, R179, 0x100, R0, 0xf8, !PT ;  /* 0x00000100b3b37812 */ /* 0x000fe400078ef800 */
[----:B------:R-:W-:-:S02]  /*02f0*/  LOP3.LUT R186, R186, R5, RZ, 0xfc, !PT ;  /* 0x00000005baba7212 */ /* 0x000fc400078efcff */
[----:B------:R-:W-:Y:S02]  /*0300*/  SHF.R.U32.HI R0, RZ, 0x2, R2 ;  /* 0x00000002ff007819 */ /* 0x000fe40000011602 */
[C---:B------:R-:W-:Y:S02]  /*0310*/  LOP3.LUT R11, R184.reuse, 0xc0, RZ, 0xc0, !PT ;  /* 0x000000c0b80b7812 */ /* 0x040fe400078ec0ff */
[----:B------:R-:W-:Y:S02]  /*0320*/  LOP3.LUT R5, R184, 0xd8, RZ, 0xc0, !PT ;  /* 0x000000d8b8057812 */ /* 0x000fe400078ec0ff */
[----:B------:R-:W-:Y:S02]  /*0330*/  LOP3.LUT R177, R9, 0xc0, R180, 0xf8, !PT ;  /* 0x000000c009b17812 */ /* 0x000fe400078ef8b4 */
[----:B------:R-:W-:Y:S02]  /*0340*/  LOP3.LUT P1, R7, R2, 0x10, RZ, 0xc0, !PT ;  /* 0x0000001002077812 */ /* 0x000fe4000782c0ff */
[----:B------:R-:W-:-:S02]  /*0350*/  LOP3.LUT R8, R8, 0x8, RZ, 0xc0, !PT ;  /* 0x0000000808087812 */ /* 0x000fc400078ec0ff */
[C---:B------:R-:W-:Y:S02]  /*0360*/  LOP3.LUT R183, R13.reuse, 0x7, R0, 0xf8, !PT ;  /* 0x000000070db77812 */ /* 0x040fe400078ef800 */
[C---:B------:R-:W-:Y:S02]  /*0370*/  LOP3.LUT P3, RZ, R2.reuse, 0x2, RZ, 0xc0, !PT ;  /* 0x0000000202ff7812 */ /* 0x040fe4000786c0ff */
[C---:B------:R-:W-:Y:S02]  /*0380*/  LOP3.LUT P0, RZ, R2.reuse, 0x4, RZ, 0xc0, !PT ;  /* 0x0000000402ff7812 */ /* 0x040fe4000780c0ff */
[----:B------:R-:W-:Y:S02]  /*0390*/  LOP3.LUT P2, RZ, R2, 0x8, RZ, 0xc0, !PT ;  /* 0x0000000802ff7812 */ /* 0x000fe4000784c0ff */
[--C-:B------:R-:W-:Y:S02]  /*03a0*/  LOP3.LUT R0, R13, 0x8, R2.reuse, 0xf8, !PT ;  /* 0x000000080d007812 */ /* 0x100fe400078ef802 */
[----:B------:R-:W-:-:S02]  /*03b0*/  LOP3.LUT R6, R11, 0x18, R2, 0xf8, !PT ;  /* 0x000000180b067812 */ /* 0x000fc400078ef802 */
[--C-:B------:R-:W-:Y:S02]  /*03c0*/  LOP3.LUT R5, R5, 0x18, R2.reuse, 0x78, !PT ;  /* 0x0000001805057812 */ /* 0x100fe400078e7802 */
[----:B------:R-:W-:Y:S02]  /*03d0*/  LOP3.LUT R175, R3, 0x1c0, RZ, 0xc0, !PT ;  /* 0x000001c003af7812 */ /* 0x000fe400078ec0ff */
[C---:B------:R-:W-:Y:S02]  /*03e0*/  LOP3.LUT R2, R177.reuse, 0x8, R2, 0x78, !PT ;  /* 0x00000008b1027812 */ /* 0x040fe400078e7802 */
[----:B------:R-:W-:Y:S02]  /*03f0*/  LOP3.LUT R177, R177, 0x8, R10, 0x78, !PT ;  /* 0x00000008b1b17812 */ /* 0x000fe400078e780a */
[----:B------:R-:W-:Y:S02]  /*0400*/  LOP3.LUT R7, R8, R7, RZ, 0xfc, !PT ;  /* 0x0000000708077212 */ /* 0x000fe400078efcff */
[----:B------:R-:W-:-:S02]  /*0410*/  LOP3.LUT R175, R175, 0x38, R184, 0xf8, !PT ;  /* 0x00000038afaf7812 */ /* 0x000fc400078ef8b8 */
[----:B------:R-:W-:Y:S02]  /*0420*/  LOP3.LUT R11, R3, 0x200, RZ, 0xc0, !PT ;  /* 0x00000200030b7812 */ /* 0x000fe400078ec0ff */
[----:B------:R-:W-:Y:S02]  /*0430*/  LOP3.LUT R177, R4, R177, RZ, 0xfc, !PT ;  /* 0x000000b104b17212 */ /* 0x000fe400078efcff */
[----:B------:R-:W-:Y:S02]  /*0440*/  LOP3.LUT R4, R7, 0xc0, R180, 0xf8, !PT ;  /* 0x000000c007047812 */ /* 0x000fe400078ef8b4 */
[----:B------:R-:W-:Y:S02]  /*0450*/  LOP3.LUT R179, R179, R2, RZ, 0xfc, !PT ;  /* 0x00000002b3b37212 */ /* 0x000fe400078efcff */
[----:B------:R-:W-:Y:S02]  /*0460*/  LOP3.LUT R7, R0, 0x1c0, R3, 0xf8, !PT ;  /* 0x000001c000077812 */ /* 0x000fe400078ef803 */
[----:B------:R-:W-:-:S02]  /*0470*/  LOP3.LUT R175, R175, 0x8, R10, 0x78, !PT ;  /* 0x00000008afaf7812 */ /* 0x000fc400078e780a */
[----:B------:R-:W-:Y:S02]  /*0480*/  LOP3.LUT R2, R11, 0xc00, R180, 0xf8, !PT ;  /* 0x00000c000b027812 */ /* 0x000fe400078ef8b4 */
[----:B------:R-:W-:Y:S02]  /*0490*/  LOP3.LUT R176, R3, 0x400, RZ, 0xc0, !PT ;  /* 0x0000040003b07812 */ /* 0x000fe400078ec0ff */
[----:B------:R-:W-:Y:S02]  /*04a0*/  LOP3.LUT R3, R7, 0x38, R184, 0x78, !PT ;  /* 0x0000003807037812 */ /* 0x000fe400078e78b8 */
[----:B------:R-:W-:Y:S02]  /*04b0*/  LOP3.LUT R175, R2, R175, RZ, 0xfc, !PT ;  /* 0x000000af02af7212 */ /* 0x000fe400078efcff */
[----:B------:R-:W-:Y:S01]  /*04c0*/  LEA R186, R186, UR8, 0x1 ;  /* 0x00000008baba7c11 */ /* 0x000fe2000f8e08ff */
[----:B------:R-:W-:Y:S01]  /*04d0*/  IMAD R176, R3, 0x2, R176 ;  /* 0x0000000203b07824 */ /* 0x000fe200078e02b0 */
[----:B------:R-:W-:-:S02]  /*04e0*/  LEA R175, R175, UR5, 0x1 ;  /* 0x00000005afaf7c11 */ /* 0x000fc4000f8e08ff */
[----:B------:R-:W-:Y:S01]  /*04f0*/  SEL R3, R178, 0xffffffe0, !P2 ;  /* 0xffffffe0b2037807 */ /* 0x000fe20005000000 */
[C---:B------:R-:W-:Y:S01]  /*0500*/  VIADD R188, R186.reuse, 0x40 ;  /* 0x00000040babc7836 */ /* 0x040fe20000000000 */
[----:B------:R-:W-:Y:S01]  /*0510*/  LOP3.LUT R187, R187, 0x20, R184, 0xf8, !PT ;  /* 0x00000020bbbb7812 */ /* 0x000fe200078ef8b8 */
[----:B------:R-:W-:Y:S01]  /*0520*/  @P1 VIADD R188, R186, 0xffffffc0 ;  /* 0xffffffc0babc1836 */ /* 0x000fe20000000000 */
[----:B------:R-:W-:Y:S01]  /*0530*/  LOP3.LUT R9, R4, R9, RZ, 0x3c, !PT ;  /* 0x0000000904097212 */ /* 0x000fe200078e3cff */
[C---:B------:R-:W-:Y:S01]  /*0540*/  VIADD R173, R175.reuse, 0x40 ;  /* 0x00000040afad7836 */ /* 0x040fe20000000000 */
[----:B------:R-:W-:Y:S01]  /*0550*/  SEL R2, R178, 0xffffffe0, !P3 ;  /* 0xffffffe0b2027807 */ /* 0x000fe20005800000 */
[----:B------:R-:W-:Y:S01]  /*0560*/  IMAD.IADD R190, R186, 0x1, R3 ;  /* 0x00000001babe7824 */ /* 0x000fe200078e0203 */
[----:B------:R-:W-:Y:S01]  /*0570*/  SEL R178, R178, 0xffffffe0, !P0 ;  /* 0xffffffe0b2b27807 */ /* 0x000fe20004000000 */
[----:B------:R-:W-:Y:S01]  /*0580*/  @P0 VIADD R173, R175, 0xffffffc0 ;  /* 0xffffffc0afad0836 */ /* 0x000fe20000000000 */
[----:B------:R-:W-:Y:S01]  /*0590*/  LEA R177, R177, UR6, 0x1 ;  /* 0x00000006b1b17c11 */ /* 0x000fe2000f8e08ff */
[----:B------:R-:W-:Y:S01]  /*05a0*/  IMAD.IADD R192, R3, 0x1, R188 ;  /* 0x0000000103c07824 */ /* 0x000fe200078e02bc */
[----:B------:R-:W-:Y:S01]  /*05b0*/  SEL R181, R181, 0xfffffff0, !P0 ;  /* 0xfffffff0b5b57807 */ /* 0x000fe20004000000 */
[C---:B------:R-:W-:Y:S01]  /*05c0*/  IMAD.IADD R174, R2.reuse, 0x1, R175 ;  /* 0x0000000102ae7824 */ /* 0x040fe200078e02af */
[----:B------:R-:W-:Y:S01]  /*05d0*/  LEA R179, R179, UR5, 0x1 ;  /* 0x00000005b3b37c11 */ /* 0x000fe2000f8e08ff */
[----:B------:R-:W-:Y:S01]  /*05e0*/  IMAD.IADD R177, R177, 0x1, R178 ;  /* 0x00000001b1b17824 */ /* 0x000fe200078e02b2 */
[----:B------:R-:W-:Y:S01]  /*05f0*/  LOP3.LUT R187, R187, R6, R8, 0xf6, !PT ;  /* 0x00000006bbbb7212 */ /* 0x000fe200078ef608 */
[----:B------:R-:W-:Y:S01]  /*0600*/  IMAD.IADD R189, R181, 0x1, R186 ;  /* 0x00000001b5bd7824 */ /* 0x000fe200078e02ba */
[----:B------:R-:W-:Y:S01]  /*0610*/  LOP3.LUT R180, R9, 0x120, R180, 0xf8, !PT ;  /* 0x0000012009b47812 */ /* 0x000fe200078ef8b4 */
[----:B------:R-:W-:Y:S01]  /*0620*/  IMAD.IADD R178, R179, 0x1, R178 ;  /* 0x00000001b3b27824 */ /* 0x000fe200078e02b2 */
[----:B------:R-:W-:Y:S01]  /*0630*/  LOP3.LUT R5, R5, 0x1f20, R184, 0xf8, !PT ;  /* 0x00001f2005057812 */ /* 0x000fe200078ef8b8 */
[----:B------:R-:W-:Y:S01]  /*0640*/  IMAD.IADD R193, R181, 0x1, R190 ;  /* 0x00000001b5c17824 */ /* 0x000fe200078e02be */
[----:B------:R-:W-:Y:S01]  /*0650*/  LEA R187, R187, UR6, 0x1 ;  /* 0x00000006bbbb7c11 */ /* 0x000fe2000f8e08ff */
[----:B------:R-:W-:Y:S01]  /*0660*/  IMAD.IADD R191, R181, 0x1, R188 ;  /* 0x00000001b5bf7824 */ /* 0x000fe200078e02bc */
[----:B------:R-:W-:Y:S01]  /*0670*/  LEA R185, R5, UR6, 0x1 ;  /* 0x0000000605b97c11 */ /* 0x000fe2000f8e08ff */
[----:B------:R-:W-:Y:S01]  /*0680*/  IMAD.IADD R2, R2, 0x1, R173 ;  /* 0x0000000102027824 */ /* 0x000fe200078e02ad */
[----:B------:R-:W-:Y:S01]  /*0690*/  LEA R180, R180, UR6, 0x1 ;  /* 0x00000006b4b47c11 */ /* 0x000fe2000f8e08ff */
[----:B------:R-:W-:Y:S01]  /*06a0*/  IMAD.IADD R195, R181, 0x1, R192 ;  /* 0x00000001b5c37824 */ /* 0x000fe200078e02c0 */
[----:B--23--:R-:W-:-:S06]  /*06b0*/  UMOV UR5, URZ ;  /* 0x000000ff00057c82 */ /* 0x00cfcc0008000000 */
.L_x_156:
[----:B-1----:R-:W1:Y:S01]  /*06c0*/  LDCU.64 UR10, c[0x0][0x470] ;  /* 0x00008e00ff0a77ac */ /* 0x002e620008000a00 */
[----:B------:R-:W2:Y:S01]  /*06d0*/  LDCU.64 UR8, c[0x0][0x478] ;  /* 0x00008f00ff0877ac */ /* 0x000ea20008000a00 */
[----:B-1----:R-:W-:-:S04]  /*06e0*/  UISETP.NE.U32.AND UP2, UPT, UR10, URZ, UPT ;  /* 0x000000ff0a00728c */ /* 0x002fc8000bf45070 */
[----:B------:R-:W-:Y:S02]  /*06f0*/  UISETP.NE.AND.EX UP2, UPT, UR11, URZ, UPT, UP2 ;  /* 0x000000ff0b00728c */ /* 0x000fe4000bf45320 */
[----:B--2---:R-:W-:-:S04]  /*0700*/  UISETP.NE.U32.AND UP0, UPT, UR8, URZ, UPT ;  /* 0x000000ff0800728c */ /* 0x004fc8000bf05070 */
[----:B------:R-:W-:Y:S01]  /*0710*/  PLOP3.LUT P1, PT, PT, PT, UP2, 0x80, 0x8 ;  /* 0x000000000008781c */ /* 0x000fe20003f2f028 */
[----:B------:R-:W-:-:S04]  /*0720*/  UISETP.NE.AND.EX UP0, UPT, UR9, URZ, UPT, UP0 ;  /* 0x000000ff0900728c */ /* 0x000fc8000bf05300 */
[----:B------:R-:W-:-:S04]  /*0730*/  @UP2 ULEA UR10, UP1, UR16, UR10, 0x2 ;  /* 0x0000000a100a2291 */ /* 0x000fc8000f8210ff */
[----:B------:R-:W-:Y:S02]  /*0740*/  @UP2 ULEA.HI.X UR11, UR16, UR11, URZ, 0x2, UP1 ;  /* 0x0000000b100b2291 */ /* 0x000fe400088f14ff */
[----:B------:R-:W-:Y:S01]  /*0750*/  IMAD.U32 R6, RZ, RZ, UR10 ;  /* 0x0000000aff067e24 */ /* 0x000fe2000f8e00ff */
[----:B------:R-:W-:-:S03]  /*0760*/  @UP0 ULEA UR8, UP1, UR16, UR8, 0x2 ;  /* 0x0000000810080291 */ /* 0x000fc6000f8210ff */
[----:B------:R-:W-:-:S05]  /*0770*/  IMAD.U32 R7, RZ, RZ, UR11 ;  /* 0x0000000bff077e24 */ /* 0x000fca000f8e00ff */
[----:B------:R-:W2:Y:S01]  /*0780*/  @P1 LDG.E R0, desc[UR18][R6.64] ;  /* 0x0000001206001981 */ /* 0x000ea2000c1e1900 */
[----:B------:R-:W-:Y:S01]  /*0790*/  PLOP3.LUT P0, PT, PT, PT, UP0, 0x80, 0x8 ;  /* 0x000000000008781c */ /* 0x000fe20003f0f008 */
[----:B------:R-:W-:Y:S01]  /*07a0*/  @UP0 ULEA.HI.X UR9, UR16, UR9, URZ, 0x2, UP1 ;  /* 0x0000000910090291 */ /* 0x000fe200088f14ff */
[----:B------:R-:W-:Y:S01]  /*07b0*/  IMAD.U32 R4, RZ, RZ, UR8 ;  /* 0x00000008ff047e24 */ /* 0x000fe2000f8e00ff */
[----:B------:R-:W1:Y:S04]  /*07c0*/  @!UP0 LDCU.64 UR10, c[0x0][0x488] ;  /* 0x00009100ff0a87ac */ /* 0x000e680008000a00 */
[----:B------:R-:W-:-:S05]  /*07d0*/  MOV R5, UR9 ;  /* 0x0000000900057c02 */ /* 0x000fca0008000f00 */
[----:B------:R-:W3:Y:S01]  /*07e0*/  @!UP0 LDCU.64 UR8, c[0x0][0x438] ;  /* 0x00008700ff0887ac */ /* 0x000ee20008000a00 */
[----:B------:R-:W4:Y:S01]  /*07f0*/  @P0 LDG.E R4, desc[UR18][R4.64] ;  /* 0x0000001204040981 */ /* 0x000f22000c1e1900 */
[----:B------:R-:W-:Y:S01]  /*0800*/  UMOV UR31, URZ ;  /* 0x000000ff001f7c82 */ /* 0x000fe20008000000 */
[----:B------:R-:W-:Y:S02]  /*0810*/  USHF.L.U32 UR29, UR17, 0x7, URZ ;  /* 0x00000007111d7899 */ /* 0x000fe400080006ff */
[----:B-1----:R-:W-:-:S04]  /*0820*/  @!UP0 UISETP.NE.U32.AND UP1, UPT, UR10, URZ, UPT ;  /* 0x000000ff0a00828c */ /* 0x002fc8000bf25070 */
[----:B------:R-:W-:-:S04]  /*0830*/  @!UP0 UISETP.NE.AND.EX UP1, UPT, UR11, URZ, UPT, UP1 ;  /* 0x000000ff0b00828c */ /* 0x000fc8000bf25310 */
[----:B---3--:R-:W-:Y:S01]  /*0840*/  @!UP0 USEL UR9, UR9, URZ, UP1 ;  /* 0x000000ff09098287 */ /* 0x008fe20008800000 */
[----:B--2---:R-:W-:-:S13]  /*0850*/  @P1 R2UR UR31, R0 ;  /* 0x00000000001f12ca */ /* 0x004fda00000e0000 */
[----:B------:R-:W-:Y:S01]  /*0860*/  @!UP0 UIADD3 UR8, UPT, UPT, UR9, UR8, -UR31 ;  /* 0x0000000809088290 */ /* 0x000fe2000fffe81f */
[----:B----4-:R-:W-:-:S05]  /*0870*/  @P0 VIADD R0, R4, -UR31 ;  /* 0x8000001f04000c36 */ /* 0x010fca0008000000 */
[----:B------:R-:W-:-:S04]  /*0880*/  @!P0 MOV R0, UR8 ;  /* 0x0000000800008c02 */ /* 0x000fc80008000f00 */
[----:B------:R-:W-:-:S13]  /*0890*/  ISETP.LE.AND P0, PT, R0, UR29, PT ;  /* 0x0000001d00007c0c */ /* 0x000fda000bf03270 */
[----:B-----5:R-:W-:Y:S05]  /*08a0*/  @P0 BRA `(.L_x_149) ;  /* 0x0000004800680947 */ /* 0x020fea0003800000 */
[----:B------:R-:W1:Y:S01]  /*08b0*/  LDC R0, c[0x0][0x3e8] ;  /* 0x0000fa00ff007b82 */ /* 0x000e620000000800 */
[----:B------:R-:W2:Y:S01]  /*08c0*/  LDCU.U8 UR8, c[0x0][0x548] ;  /* 0x0000a900ff0877ac */ /* 0x000ea20008000000 */
[----:B------:R-:W3:Y:S01]  /*08d0*/  LDCU UR24, c[0x0][0x434] ;  /* 0x00008680ff1877ac */ /* 0x000ee20008000800 */
[----:B------:R-:W4:Y:S01]  /*08e0*/  LDCU.U8 UR28, c[0x0][0x5f0] ;  /* 0x0000be00ff1c77ac */ /* 0x000f220008000000 */
[----:B--2---:R-:W-:Y:S02]  /*08f0*/  UISETP.NE.AND UP0, UPT, UR8, URZ, UPT ;  /* 0x000000ff0800728c */ /* 0x004fe4000bf05270 */
[----:B---3--:R-:W-:Y:S01]  /*0900*/  UIADD3 UR9, UPT, UPT, UR24, 0x7f, URZ ;  /* 0x0000007f18097890 */ /* 0x008fe2000fffe0ff */
[----:B-1----:R-:W-:-:S03]  /*0910*/  IABS R5, R0 ;  /* 0x0000000000057213 */ /* 0x002fc60000000000 */
[----:B------:R-:W-:Y:S01]  /*0920*/  USHF.R.S32.HI UR30, URZ, 0x1f, UR9 ;  /* 0x0000001fff1e7899 */ /* 0x000fe20008011409 */
[----:B------:R-:W1:Y:S04]  /*0930*/  I2F.RP R8, R5 ;  /* 0x0000000500087306 */ /* 0x000e680000209400 */
[----:B------:R-:W2:Y:S01]  /*0940*/  @UP0 LDCU UR27, c[0x0][0x454] ;  /* 0x00008a80ff1b07ac */ /* 0x000ea20008000800 */
[----:B------:R-:W3:Y:S01]  /*0950*/  @!UP0 LDCU UR8, c[0x0][0x3e0] ;  /* 0x00007c00ff0887ac */ /* 0x000ee20008000800 */
[----:B------:R-:W-:-:S04]  /*0960*/  ULEA.HI UR30, UR30, UR9, URZ, 0x7 ;  /* 0x000000091e1e7291 */ /* 0x000fc8000f8f38ff */
[----:B------:R-:W-:Y:S01]  /*0970*/  USHF.R.S32.HI UR30, URZ, 0x7, UR30 ;  /* 0x00000007ff1e7899 */ /* 0x000fe2000801141e */
[----:B-1----:R-:W1:Y:S03]  /*0980*/  MUFU.RCP R6, R8 ;  /* 0x0000000800067308 */ /* 0x002e660000001000 */
[----:B------:R-:W-:Y:S02]  /*0990*/  UIADD3 UR26, UPT, UPT, UR30, -0x1, URZ ;  /* 0xffffffff1e1a7890 */ /* 0x000fe4000fffe0ff */
[----:B--2---:R-:W-:Y:S02]  /*09a0*/  @UP0 UIMAD UR27, UR20, UR27, URZ ;  /* 0x0000001b141b02a4 */ /* 0x004fe4000f8e02ff */
[----:B---3--:R-:W-:Y:S02]  /*09b0*/  @!UP0 UIMAD UR8, UR16, UR8, UR20 ;  /* 0x00000008100882a4 */ /* 0x008fe4000f8e0214 */
[----:B------:R-:W-:-:S02]  /*09c0*/  @UP0 UIMAD UR27, UR16, UR24, UR27 ;  /* 0x00000018101b02a4 */ /* 0x000fc4000f8e021b */
[----:B------:R-:W-:Y:S01]  /*09d0*/  @!UP0 UIMAD UR27, UR8, UR24, URZ ;  /* 0x00000018081b82a4 */ /* 0x000fe2000f8e02ff */
[----:B-1----:R-:W-:-:S04]  /*09e0*/  VIADD R6, R6, 0xffffffe ;  /* 0x0ffffffe06067836 */ /* 0x002fc80000000000 */
[----:B------:R-:W1:Y:S02]  /*09f0*/  F2I.FTZ.U32.TRUNC.NTZ R7, R6 ;  /* 0x0000000600077305 */ /* 0x000e64000021f000 */
[----:B-1----:R-:W-:Y:S01]  /*0a00*/  IMAD.MOV R3, RZ, RZ, -R7 ;  /* 0x000000ffff037224 */ /* 0x002fe200078e0a07 */
[----:B------:R-:W-:-:S03]  /*0a10*/  MOV R6, RZ ;  /* 0x000000ff00067202 */ /* 0x000fc60000000f00 */
[----:B------:R-:W-:Y:S01]  /*0a20*/  IMAD R4, R3, R5, RZ ;  /* 0x0000000503047224 */ /* 0x000fe200078e02ff */
[----:B------:R-:W-:-:S03]  /*0a30*/  IABS R3, UR20 ;  /* 0x0000001400037c13 */ /* 0x000fc60008000000 */
[----:B------:R-:W-:-:S06]  /*0a40*/  IMAD.HI.U32 R4, R7, R4, R6 ;  /* 0x0000000407047227 */ /* 0x000fcc00078e0006 */
[----:B------:R-:W-:-:S04]  /*0a50*/  IMAD.HI.U32 R18, R4, R3, RZ ;  /* 0x0000000304127227 */ /* 0x000fc800078e00ff */
[----:B------:R-:W-:-:S04]  /*0a60*/  IMAD.MOV R4, RZ, RZ, -R18 ;  /* 0x000000ffff047224 */ /* 0x000fc800078e0a12 */
[----:B------:R-:W-:Y:S01]  /*0a70*/  IMAD R4, R5, R4, R3 ;  /* 0x0000000405047224 */ /* 0x000fe200078e0203 */
[----:B------:R-:W-:-:S04]  /*0a80*/  LOP3.LUT R3, R0, UR20, RZ, 0x3c, !PT ;  /* 0x0000001400037c12 */ /* 0x000fc8000f8e3cff */
[----:B------:R-:W-:Y:S02]  /*0a90*/  ISETP.GT.U32.AND P1, PT, R5, R4, PT ;  /* 0x000000040500720c */ /* 0x000fe40003f24070 */
[----:B------:R-:W-:-:S11]  /*0aa0*/  ISETP.GE.AND P0, PT, R3, RZ, PT ;  /* 0x000000ff0300720c */ /* 0x000fd60003f06270 */
[----:B------:R-:W-:Y:S01]  /*0ab0*/  @!P1 IMAD.IADD R4, R4, 0x1, -R5 ;  /* 0x0000000104049824 */ /* 0x000fe200078e0a05 */
[----:B------:R-:W-:Y:S02]  /*0ac0*/  @!P1 IADD3 R18, PT, PT, R18, 0x1, RZ ;  /* 0x0000000112129810 */ /* 0x000fe40007ffe0ff */
[----:B------:R-:W-:Y:S02]  /*0ad0*/  ISETP.NE.AND P1, PT, R0, RZ, PT ;  /* 0x000000ff0000720c */ /* 0x000fe40003f25270 */
[----:B------:R-:W-:-:S13]  /*0ae0*/  ISETP.GE.U32.AND P2, PT, R4, R5, PT ;  /* 0x000000050400720c */ /* 0x000fda0003f46070 */
[----:B------:R-:W-:-:S05]  /*0af0*/  @P2 VIADD R18, R18, 0x1 ;  /* 0x0000000112122836 */ /* 0x000fca0000000000 */
[----:B------:R-:W-:Y:S02]  /*0b00*/  @!P0 IADD3 R18, PT, PT, -R18, RZ, RZ ;  /* 0x000000ff12128210 */ /* 0x000fe40007ffe1ff */
[----:B------:R-:W-:-:S04]  /*0b10*/  @!P1 LOP3.LUT R18, RZ, R0, RZ, 0x33, !PT ;  /* 0x00000000ff129212 */ /* 0x000fc800078e33ff */
[----:B------:R-:W-:Y:S01]  /*0b20*/  SHF.R.S32.HI R11, RZ, 0x1f, R18 ;  /* 0x0000001fff0b7819 */ /* 0x000fe20000011412 */
[----:B----4-:R-:W-:Y:S06]  /*0b30*/  BRA.U !UP0, `(.L_x_150) ;  /* 0x00000001081c7547 */ /* 0x010fec000b800000 */
[----:B------:R-:W1:Y:S01]  /*0b40*/  LDCU UR9, c[0x0][0x430] ;  /* 0x00008600ff0977ac */ /* 0x000e620008000800 */
[----:B------:R-:W1:Y:S01]  /*0b50*/  LDCU UR8, c[0x0][0x454] ;  /* 0x00008a80ff0877ac */ /* 0x000e620008000800 */
[----:B------:R-:W2:Y:S01]  /*0b60*/  LDCU UR23, c[0x0][0x444] ;  /* 0x00008880ff1777ac */ /* 0x000ea20008000800 */
[----:B-1----:R-:W-:Y:S02]  /*0b70*/  ULEA UR8, UR9, UR8, 0x7 ;  /* 0x0000000809087291 */ /* 0x002fe4000f8e38ff */
[----:B--2---:R-:W-:-:S04]  /*0b80*/  UIMAD UR25, UR16, UR23, UR21 ;  /* 0x00000017101972a4 */ /* 0x004fc8000f8e0215 */
[----:B------:R-:W-:Y:S01]  /*0b90*/  UIMAD UR25, UR8, UR20, UR25 ;  /* 0x00000014081972a4 */ /* 0x000fe2000f8e0219 */
[----:B------:R-:W-:Y:S11]  /*0ba0*/  BRA `(.L_x_151) ;  /* 0x0000000000107947 */ /* 0x000ff60003800000 */
.L_x_150:
[----:B------:R-:W1:Y:S01]  /*0bb0*/  LDCU UR25, c[0x0][0x3e0] ;  /* 0x00007c00ff1977ac */ /* 0x000e620008000800 */
[----:B------:R-:W2:Y:S01]  /*0bc0*/  LDCU UR23, c[0x0][0x444] ;  /* 0x00008880ff1777ac */ /* 0x000ea20008000800 */
[----:B-1----:R-:W-:-:S04]  /*0bd0*/  UIMAD UR25, UR16, UR25, UR20 ;  /* 0x00000019101972a4 */ /* 0x002fc8000f8e0214 */
[----:B--2---:R-:W-:-:S12]  /*0be0*/  UIMAD UR25, UR25, UR23, URZ ;  /* 0x00000017191972a4 */ /* 0x004fd8000f8e02ff */
.L_x_151:
[----:B------:R-:W1:Y:S01]  /*0bf0*/  LDCU.64 UR14, c[0x0][0x3a8] ;  /* 0x00007500ff0e77ac */ /* 0x000e620008000a00 */
[----:B------:R-:W-:Y:S01]  /*0c00*/  LOP3.LUT R8, R184, 0x18, RZ, 0xc0, !PT ;  /* 0x00000018b8087812 */ /* 0x000fe200078ec0ff */
[----:B------:R-:W2:Y:S01]  /*0c10*/  S2R R3, SR_TID.X ;  /* 0x0000000000037919 */ /* 0x000ea20000002100 */
[----:B------:R-:W-:Y:S01]  /*0c20*/  IMAD.MOV.U32 R9, RZ, RZ, RZ ;  /* 0x000000ffff097224 */ /* 0x000fe200078e00ff */
[----:B------:R-:W3:Y:S01]  /*0c30*/  LDCU.64 UR10, c[0x0][0x3d8] ;  /* 0x00007b00ff0a77ac */ /* 0x000ee20008000a00 */
[----:B------:R-:W4:Y:S01]  /*0c40*/  LDC.64 R4, c[0x0][0x3c0] ;  /* 0x0000f000ff047b82 */ /* 0x000f220000000a00 */
[----:B------:R-:W-:Y:S01]  /*0c50*/  ISETP.NE.AND P2, PT, RZ, UR28, PT ;  /* 0x0000001cff007c0c */ /* 0x000fe2000bf45270 */
[----:B------:R-:W3:Y:S01]  /*0c60*/  LDCU.64 UR12, c[0x0][0x588] ;  /* 0x0000b100ff0c77ac */ /* 0x000ee20008000a00 */
[----:B------:R-:W2:Y:S01]  /*0c70*/  LDCU.64 UR8, c[0x0][0x3a0] ;  /* 0x00007400ff0877ac */ /* 0x000ea20008000a00 */
[----:B------:R-:W-:Y:S01]  /*0c80*/  ULEA UR30, UR30, 0xffffff80, 0x7 ;  /* 0xffffff801e1e7891 */ /* 0x000fe2000f8e38ff */
[----:B-1----:R-:W-:Y:S01]  /*0c90*/  IMAD.U32 R7, RZ, RZ, UR14 ;  /* 0x0000000eff077e24 */ /* 0x002fe2000f8e00ff */
[----:B------:R-:W-:Y:S01]  /*0ca0*/  UIADD3 UR14, UP0, UPT, UR29, UR31, URZ ;  /* 0x0000001f1d0e7290 */ /* 0x000fe2000ff1e0ff */
[----:B------:R-:W-:Y:S01]  /*0cb0*/  IMAD.U32 R14, RZ, RZ, UR15 ;  /* 0x0000000fff0e7e24 */ /* 0x000fe2000f8e00ff */
[----:B------:R-:W-:Y:S01]  /*0cc0*/  USHF.R.S32.HI UR15, URZ, 0x1f, UR31 ;  /* 0x0000001fff0f7899 */ /* 0x000fe2000801141f */
[----:B------:R-:W-:Y:S01]  /*0cd0*/  IMAD.WIDE.U32 R6, R7, UR16, R8 ;  /* 0x0000001007067c25 */ /* 0x000fe2000f8e0008 */
[----:B------:R-:W1:Y:S03]  /*0ce0*/  LDCU.64 UR32, c[0x0][0x420] ;  /* 0x00008400ff2077ac */ /* 0x000e660008000a00 */
[----:B------:R-:W-:Y:S01]  /*0cf0*/  IMAD R15, R14, UR16, R7 ;  /* 0x000000100e0f7c24 */ /* 0x000fe2000f8e0207 */
[----:B------:R-:W-:Y:S01]  /*0d00*/  MOV R14, R6 ;  /* 0x00000006000e7202 */ /* 0x000fe20000000f00 */
[----:B---3--:R-:W-:Y:S01]  /*0d10*/  IMAD R7, R11, UR10, RZ ;  /* 0x0000000a0b077c24 */ /* 0x008fe2000f8e02ff */
[----:B------:R-:W-:Y:S01]  /*0d20*/  ULEA.HI.X.SX32 UR15, UR29, UR15, 0x1, UP0 ;  /* 0x0000000f1d0f7291 */ /* 0x000fe200080f0eff */
[----:B------:R-:W-:Y:S01]  /*0d30*/  IMAD.U32 R20, RZ, RZ, UR12 ;  /* 0x0000000cff147e24 */ /* 0x000fe2000f8e00ff */
[----:B------:R-:W-:Y:S01]  /*0d40*/  USHF.R.S32.HI UR29, URZ, 0x1f, UR30 ;  /* 0x0000001fff1d7899 */ /* 0x000fe2000801141e */
[C---:B------:R-:W-:Y:S01]  /*0d50*/  IMAD R7, R18.reuse, UR11, R7 ;  /* 0x0000000b12077c24 */ /* 0x040fe2000f8e0207 */
[----:B------:R-:W-:Y:S01]  /*0d60*/  ULEA UR27, UR26, UR27, 0x7 ;  /* 0x0000001b1a1b7291 */ /* 0x000fe2000f8e38ff */
[----:B------:R-:W-:Y:S01]  /*0d70*/  IMAD.WIDE.U32 R14, R18, UR10, R14 ;  /* 0x0000000a120e7c25 */ /* 0x000fe2000f8e000e */
[----:B------:R-:W3:Y:S03]  /*0d80*/  LDCU.64 UR10, c[0x0][0x3d0] ;  /* 0x00007a00ff0a77ac */ /* 0x000ee60008000a00 */
[----:B--2---:R-:W-:Y:S01]  /*0d90*/  IMAD.U32 R16, RZ, RZ, UR8 ;  /* 0x00000008ff107e24 */ /* 0x004fe2000f8e00ff */
[----:B------:R-:W-:Y:S01]  /*0da0*/  IADD3 R15, PT, PT, R15, R7, RZ ;  /* 0x000000070f0f7210 */ /* 0x000fe20007ffe0ff */
[----:B------:R-:W-:Y:S01]  /*0db0*/  IMAD.WIDE.U32 R20, R20, UR16, R8 ;  /* 0x0000001014147c25 */ /* 0x000fe2000f8e0008 */
[----:B------:R-:W2:Y:S01]  /*0dc0*/  LDC.64 R6, c[0x0][0x3b0] ;  /* 0x0000ec00ff067b82 */ /* 0x000ea20000000a00 */
[----:B-1----:R-:W-:-:S02]  /*0dd0*/  UIMAD.WIDE UR32, UR27, 0x4, UR32 ;  /* 0x000000041b2078a5 */ /* 0x002fc4000f8e0220 */
[----:B------:R-:W-:-:S04]  /*0de0*/  IMAD.WIDE.U32 R16, R16, UR16, R8 ;  /* 0x0000001010107c25 */ /* 0x000fc8000f8e0008 */
[----:B------:R-:W-:Y:S01]  /*0df0*/  IMAD.U32 R13, RZ, RZ, UR9 ;  /* 0x00000009ff0d7e24 */ /* 0x000fe2000f8e00ff */
[----:B------:R-:W1:Y:S01]  /*0e00*/  LDC.64 R8, c[0x0][0x590] ;  /* 0x00016400ff087b82 */ /* 0x000e620000000a00 */
[----:B------:R-:W3:Y:S01]  /*0e10*/  LDCU.64 UR8, c[0x0][0x390] ;  /* 0x00007200ff0877ac */ /* 0x000ee20008000a00 */
[C---:B----4-:R-:W-:Y:S02]  /*0e20*/  IMAD R0, R4.reuse, UR15, RZ ;  /* 0x0000000f04007c24 */ /* 0x050fe4000f8e02ff */
[----:B------:R-:W-:Y:S02]  /*0e30*/  IMAD R17, R13, UR16, R17 ;  /* 0x000000100d117c24 */ /* 0x000fe4000f8e0211 */
[----:B------:R-:W-:Y:S01]  /*0e40*/  IMAD R13, R5, UR14, R0 ;  /* 0x0000000e050d7c24 */ /* 0x000fe2000f8e0200 */
[----:B------:R-:W-:Y:S01]  /*0e50*/  SHF.R.U32.HI R0, RZ, 0x2, R3 ;  /* 0x00000002ff007819 */ /* 0x000fe20000011603 */
[----:B------:R-:W-:-:S04]  /*0e60*/  IMAD.WIDE.U32 R14, R4, UR14, R14 ;  /* 0x0000000e040e7c25 */ /* 0x000fc8000f8e000e */
[----:B------:R-:W-:Y:S02]  /*0e70*/  IMAD.IADD R15, R15, 0x1, R13 ;  /* 0x000000010f0f7824 */ /* 0x000fe400078e020d */
[----:B---3--:R-:W-:Y:S02]  /*0e80*/  IMAD R11, R11, UR10, RZ ;  /* 0x0000000a0b0b7c24 */ /* 0x008fe4000f8e02ff */
[----:B------:R-:W-:Y:S01]  /*0e90*/  IMAD.U32 R22, RZ, RZ, UR13 ;  /* 0x0000000dff167e24 */ /* 0x000fe2000f8e00ff */
[----:B------:R-:W3:Y:S01]  /*0ea0*/  LDCU.64 UR12, c[0x0][0x398] ;  /* 0x00007300ff0c77ac */ /* 0x000ee20008000a00 */
[----:B------:R-:W-:-:S04]  /*0eb0*/  IMAD.WIDE.U32 R14, R0, R4, R14 ;  /* 0x00000004000e7225 */ /* 0x000fc800078e000e */
[----:B------:R-:W-:Y:S01]  /*0ec0*/  IMAD R23, R22, UR16, R21 ;  /* 0x0000001016177c24 */ /* 0x000fe2000f8e0215 */
[----:B------:R-:W-:Y:S01]  /*0ed0*/  MOV R22, R20 ;  /* 0x0000001400167202 */ /* 0x000fe20000000f00 */
[C---:B------:R-:W-:Y:S02]  /*0ee0*/  IMAD R12, R18.reuse, UR11, R11 ;  /* 0x0000000b120c7c24 */ /* 0x040fe4000f8e020b */
[----:B------:R-:W4:Y:S01]  /*0ef0*/  LDC.64 R10, c[0x0][0x598] ;  /* 0x00016600ff0a7b82 */ /* 0x000f220000000a00 */
[----:B------:R-:W-:Y:S01]  /*0f00*/  IMAD.WIDE.U32 R18, R18, UR10, R16 ;  /* 0x0000000a12127c25 */ /* 0x000fe2000f8e0010 */
[----:B------:R-:W-:Y:S01]  /*0f10*/  LEA R16, P1, R14, UR8, 0x1 ;  /* 0x000000080e107c11 */ /* 0x000fe2000f8208ff */
[----:B------:R-:W4:Y:S02]  /*0f20*/  LDCU.64 UR10, c[0x0][0x3c8] ;  /* 0x00007900ff0a77ac */ /* 0x000f240008000a00 */
[----:B------:R-:W-:Y:S01]  /*0f30*/  IMAD R20, R0, R5, R15 ;  /* 0x0000000500147224 */ /* 0x000fe200078e020f */
[----:B------:R-:W-:Y:S01]  /*0f40*/  LEA R15, P0, R4, R14, 0x6 ;  /* 0x0000000e040f7211 */ /* 0x000fe200078030ff */
[----:B------:R-:W-:Y:S01]  /*0f50*/  IMAD.IADD R13, R19, 0x1, R12 ;  /* 0x00000001130d7824 */ /* 0x000fe200078e020c */
[----:B------:R-:W-:Y:S01]  /*0f60*/  MOV R12, R18 ;  /* 0x00000012000c7202 */ /* 0x000fe20000000f00 */
[----:B--2---:R-:W-:Y:S01]  /*0f70*/  IMAD R18, R6, UR29, RZ ;  /* 0x0000001d06127c24 */ /* 0x004fe2000f8e02ff */
[----:B------:R-:W-:Y:S01]  /*0f80*/  LEA.HI.X R17, R14, UR9, R20, 0x1, P1 ;  /* 0x000000090e117c11 */ /* 0x000fe200088f0c14 */
[----:B-1----:R-:W-:Y:S01]  /*0f90*/  IMAD R14, R8, UR29, RZ ;  /* 0x0000001d080e7c24 */ /* 0x002fe2000f8e02ff */
[----:B------:R-:W-:Y:S01]  /*0fa0*/  LEA.HI.X R20, R4, R20, R5, 0x6, P0 ;  /* 0x0000001404147211 */ /* 0x000fe200000f3405 */
[----:B------:R-:W-:Y:S01]  /*0fb0*/  IMAD.WIDE.U32 R22, R8, UR30, R22 ;  /* 0x0000001e08167c25 */ /* 0x000fe2000f8e0016 */
[----:B------:R-:W-:Y:S03]  /*0fc0*/  @P2 BAR.SYNC.DEFER_BLOCKING 0x0 ;  /* 0x0000000000002b1d */ /* 0x000fe60000010000 */
[----:B------:R-:W-:Y:S01]  /*0fd0*/  IMAD R4, R9, UR30, R14 ;  /* 0x0000001e09047c24 */ /* 0x000fe2000f8e020e */
[----:B------:R-:W-:Y:S01]  /*0fe0*/  LEA R14, P0, R15, UR8, 0x1 ;  /* 0x000000080f0e7c11 */ /* 0x000fe2000f8008ff */
[----:B------:R-:W-:-:S03]  /*0ff0*/  IMAD.WIDE.U32 R24, R6, UR30, RZ ;  /* 0x0000001e06187c25 */ /* 0x000fc6000f8e00ff */
[----:B------:R-:W-:Y:S01]  /*1000*/  LEA.HI.X R15, R15, UR9, R20, 0x1, P0 ;  /* 0x000000090f0f7c11 */ /* 0x000fe200080f0c14 */
[----:B------:R-:W-:Y:S01]  /*1010*/  IMAD R18, R7, UR30, R18 ;  /* 0x0000001e07127c24 */ /* 0x000fe2000f8e0212 */
[----:B------:R-:W-:Y:S01]  /*1020*/  LOP3.LUT R20, R24, 0x18, R184, 0xf8, !PT ;  /* 0x0000001818147812 */ /* 0x000fe200078ef8b8 */
[----:B------:R-:W-:Y:S01]  /*1030*/  IMAD.IADD R23, R23, 0x1, R4 ;  /* 0x0000000117177824 */ /* 0x000fe200078e0204 */
[----:B---3--:R-:W-:Y:S01]  /*1040*/  MOV R4, UR12 ;  /* 0x0000000c00047c02 */ /* 0x008fe20008000f00 */
[----:B------:R-:W-:Y:S01]  /*1050*/  IMAD.IADD R21, R25, 0x1, R18 ;  /* 0x0000000119157824 */ /* 0x000fe200078e0212 */
[----:B------:R-:W1:Y:S01]  /*1060*/  LDCU.64 UR8, c[0x0][0x550] ;  /* 0x0000aa00ff0877ac */ /* 0x000e620008000a00 */
[----:B----4-:R-:W-:Y:S01]  /*1070*/  IMAD.WIDE.U32 R22, R10, UR20, R22 ;  /* 0x000000140a167c25 */ /* 0x010fe2000f8e0016 */
[----:B------:R-:W-:-:S03]  /*1080*/  ULOP3.LUT UR12, UR26, 0x80000001, URZ, 0xc0, !UPT ;  /* 0x800000011a0c7892 */ /* 0x000fc6000f8ec0ff */
[----:B------:R-:W-:Y:S02]  /*1090*/  IMAD.WIDE.U32 R24, R4, UR16, R20 ;  /* 0x0000001004187c25 */ /* 0x000fe4000f8e0014 */
[----:B------:R-:W2:Y:S01]  /*10a0*/  LDC.64 R4, c[0x0][0x3b8] ;  /* 0x0000ee00ff047b82 */ /* 0x000ea20000000a00 */
[----:B------:R-:W-:Y:S01]  /*10b0*/  UISETP.NE.AND UP0, UPT, UR12, 0x1, UPT ;  /* 0x000000010c00788c */ /* 0x000fe2000bf05270 */
[----:B------:R-:W-:Y:S01]  /*10c0*/  IMAD R23, R11, UR20, R23 ;  /* 0x000000140b177c24 */ /* 0x000fe2000f8e0217 */
[----:B------:R-:W-:Y:S01]  /*10d0*/  @!PT LDS RZ, [RZ] ;  /* 0x00000000fffff984 */ /* 0x000fe20000000800 */
[----:B------:R-:W-:Y:S01]  /*10e0*/  @!PT LDS RZ, [RZ] ;  /* 0x00000000fffff984 */ /* 0x000fe20000000800 */
[----:B------:R-:W-:Y:S01]  /*10f0*/  @!PT LDS RZ, [RZ] ;  /* 0x00000000fffff984 */ /* 0x000fe20000000800 */
[----:B------:R3:W-:Y:S01]  /*1100*/  LDGSTS.E.BYPASS.LTC128B.128 [R185+0x8000], desc[UR18][R16.64] ;  /* 0x0800000010b97fae */ /* 0x0007e2000b981a12 */
[----:B------:R-:W-:Y:S02]  /*1110*/  IMAD.U32 R10, RZ, RZ, UR13 ;  /* 0x0000000dff0a7e24 */ /* 0x000fe4000f8e00ff */
[----:B------:R-:W-:Y:S01]  /*1120*/  IMAD.WIDE.U32 R20, R0, R8, R22 ;  /* 0x0000000800147225 */ /* 0x000fe200078e0016 */
[----:B------:R4:W-:Y:S01]  /*1130*/  LDGSTS.E.BYPASS.LTC128B.128 [R185+0x9000], desc[UR18][R14.64] ;  /* 0x090000000eb97fae */ /* 0x0009e2000b981a12 */
[----:B------:R-:W4:Y:S02]  /*1140*/  LDCU UR12, c[0x0][0x44c] ;  /* 0x00008980ff0c77ac */ /* 0x000f240008000800 */
[----:B------:R-:W-:Y:S01]  /*1150*/  IMAD.U32 R18, RZ, RZ, UR10 ;  /* 0x0000000aff127e24 */ /* 0x000fe2000f8e00ff */
[----:B-1----:R-:W-:Y:S01]  /*1160*/  LEA R198, P0, R20, UR8, 0x1 ;  /* 0x0000000814c67c11 */ /* 0x002fe2000f8008ff */
[----:B------:R-:W-:Y:S01]  /*1170*/  IMAD R25, R10, UR16, R25 ;  /* 0x000000100a197c24 */ /* 0x000fe2000f8e0219 */
[----:B------:R-:W-:Y:S01]  /*1180*/  MOV R10, UR11 ;  /* 0x0000000b000a7c02 */ /* 0x000fe20008000f00 */
[----:B------:R-:W-:Y:S01]  /*1190*/  IMAD R199, R0, R9, R21 ;  /* 0x0000000900c77224 */ /* 0x000fe200078e0215 */
[----:B------:R-:W1:Y:S01]  /*11a0*/  LDCU.64 UR10, c[0x0][0x380] ;  /* 0x00007000ff0a77ac */ /* 0x000e620008000a00 */
[----:B------:R-:W-:Y:S01]  /*11b0*/  IMAD.WIDE.U32 R18, R18, UR20, R24 ;  /* 0x0000001412127c25 */ /* 0x000fe2000f8e0018 */
[----:B------:R-:W0:Y:S02]  /*11c0*/  LDGDEPBAR ;  /* 0x00000000000079af */ /* 0x000e240000000000 */
[----:B------:R-:W-:Y:S01]  /*11d0*/  LEA.HI.X R199, R20, UR9, R199, 0x1, P0 ;  /* 0x0000000914c77c11 */ /* 0x000fe200080f0cc7 */
[C---:B------:R-:W-:Y:S01]  /*11e0*/  IMAD.SHL.U32 R11, R8.reuse, 0x40, RZ ;  /* 0x00000040080b7824 */ /* 0x040fe200078e00ff */
[----:B------:R-:W-:Y:S01]  /*11f0*/  SHF.L.U64.HI R8, R8, 0x6, R9 ;  /* 0x0000000608087819 */ /* 0x000fe20000010209 */
[----:B------:R-:W-:Y:S01]  /*1200*/  IMAD R19, R10, UR20, R19 ;  /* 0x000000140a137c24 */ /* 0x000fe2000f8e0213 */
[----:B------:R-:W4:Y:S01]  /*1210*/  LDCU.64 UR8, c[0x0][0x388] ;  /* 0x00007100ff0877ac */ /* 0x000f220008000a00 */
[C---:B--2---:R-:W-:Y:S01]  /*1220*/  IMAD.WIDE.U32 R12, R4.reuse, UR14, R12 ;  /* 0x0000000e040c7c25 */ /* 0x044fe2000f8e000c */
[C---:B------:R-:W-:Y:S01]  /*1230*/  LEA R10, P0, R11.reuse, R198, 0x1 ;  /* 0x000000c60b0a7211 */ /* 0x040fe200078008ff */
[----:B------:R-:W-:Y:S03]  /*1240*/  LDGSTS.E.BYPASS.LTC128B.128 [R185+0x4000], desc[UR18][R198.64] ;  /* 0x04000000c6b97fae */ /* 0x000fe6000b981a12 */
[----:B------:R-:W-:Y:S01]  /*1250*/  LEA.HI.X R11, R11, R199, R8, 0x1, P0 ;  /* 0x000000c70b0b7211 */ /* 0x000fe200000f0c08 */
[----:B------:R-:W-:-:S02]  /*1260*/  IMAD R8, R4, UR15, RZ ;  /* 0x0000000f04087c24 */ /* 0x000fc4000f8e02ff */
[----:B---3--:R-:W-:Y:S02]  /*1270*/  IMAD.WIDE.U32 R16, R0, R6, R18 ;  /* 0x0000000600107225 */ /* 0x008fe400078e0012 */
[----:B------:R-:W-:Y:S02]  /*1280*/  LDGSTS.E.BYPASS.LTC128B.128 [R185+0x5000], desc[UR18][R10.64] ;  /* 0x050000000ab97fae */ /* 0x000fe4000b981a12 */
[----:B------:R-:W-:Y:S01]  /*1290*/  IMAD R8, R5, UR14, R8 ;  /* 0x0000000e05087c24 */ /* 0x000fe2000f8e0208 */
[----:B-1----:R-:W-:Y:S01]  /*12a0*/  LEA R196, P0, R16, UR10, 0x1 ;  /* 0x0000000a10c47c11 */ /* 0x002fe2000f8008ff */
[----:B------:R-:W-:Y:S01]  /*12b0*/  IMAD R197, R0, R7, R17 ;  /* 0x0000000700c57224 */ /* 0x000fe200078e0211 */
[----:B------:R-:W-:Y:S01]  /*12c0*/  USEL UR10, URZ, 0x2000, UP0 ;  /* 0x00002000ff0a7887 */ /* 0x000fe20008000000 */
[----:B------:R-:W-:Y:S01]  /*12d0*/  IMAD.IADD R13, R13, 0x1, R8 ;  /* 0x000000010d0d7824 */ /* 0x000fe200078e0208 */
[C---:B------:R-:W-:Y:S02]  /*12e0*/  SHF.L.U64.HI R8, R6.reuse, 0x6, R7 ;  /* 0x0000000606087819 */ /* 0x040fe40000010207 */
[----:B------:R-:W-:Y:S01]  /*12f0*/  SHF.L.U32 R7, R6, 0x6, RZ ;  /* 0x0000000606077819 */ /* 0x000fe200000006ff */
[----:B------:R-:W-:Y:S01]  /*1300*/  IMAD.WIDE.U32 R12, R0, R4, R12 ;  /* 0x00000004000c7225 */ /* 0x000fe200078e000c */
[----:B------:R-:W-:Y:S01]  /*1310*/  LEA.HI.X R197, R16, UR11, R197, 0x1, P0 ;  /* 0x0000000b10c57c11 */ /* 0x000fe200080f0cc5 */
[----:B------:R-:W1:Y:S01]  /*1320*/  LDCU UR11, c[0x0][0x3e0] ;  /* 0x00007c00ff0b77ac */ /* 0x000e620008000800 */
[----:B------:R-:W-:Y:S01]  /*1330*/  LEA R6, P0, R7, R196, 0x1 ;  /* 0x000000c407067211 */ /* 0x000fe200078008ff */
[----:B------:R-:W-:Y:S01]  /*1340*/  IMAD R9, R0, R5, R13 ;  /* 0x0000000500097224 */ /* 0x000fe200078e020d */
[----:B----4-:R-:W-:Y:S01]  /*1350*/  LEA R14, P1, R12, UR8, 0x1 ;  /* 0x000000080c0e7c11 */ /* 0x010fe2000f8208ff */
[----:B------:R-:W-:Y:S01]  /*1360*/  VIADD R205, R185, UR10 ;  /* 0x0000000ab9cd7c36 */ /* 0x000fe20008000000 */
[----:B------:R-:W-:-:S02]  /*1370*/  LEA.HI.X R7, R7, R197, R8, 0x1, P0 ;  /* 0x000000c507077211 */ /* 0x000fc400000f0c08 */
[----:B------:R-:W-:Y:S02]  /*1380*/  LEA R0, P0, R4, R12, 0x6 ;  /* 0x0000000c04007211 */ /* 0x000fe400078030ff */
[----:B------:R-:W-:Y:S01]  /*1390*/  LEA.HI.X R15, R12, UR9, R9, 0x1, P1 ;  /* 0x000000090c0f7c11 */ /* 0x000fe200088f0c09 */
[----:B------:R-:W-:Y:S01]  /*13a0*/  LDGSTS.E.BYPASS.LTC128B.128 [R205], desc[UR18][R196.64] ;  /* 0x00000000c4cd7fae */ /* 0x000fe2000b981a12 */
[----:B------:R-:W-:Y:S01]  /*13b0*/  LEA.HI.X R5, R4, R9, R5, 0x6, P0 ;  /* 0x0000000904057211 */ /* 0x000fe200000f3405 */
[----:B------:R-:W-:Y:S01]  /*13c0*/  IMAD.MOV.U32 R4, RZ, RZ, 0x4 ;  /* 0x00000004ff047424 */ /* 0x000fe200078e00ff */
[C---:B------:R-:W-:Y:S01]  /*13d0*/  LEA R8, P0, R0.reuse, UR8, 0x1 ;  /* 0x0000000800087c11 */ /* 0x040fe2000f8008ff */
[----:B------:R2:W-:Y:S03]  /*13e0*/  LDGSTS.E.BYPASS.LTC128B.128 [R205+0x1000], desc[UR18][R6.64] ;  /* 0x0100000006cd7fae */ /* 0x0005e6000b981a12 */
[----:B------:R-:W-:Y:S01]  /*13f0*/  LEA.HI.X R9, R0, UR9, R5, 0x1, P0 ;  /* 0x0000000900097c11 */ /* 0x000fe200080f0c05 */
[----:B------:R-:W-:Y:S01]  /*1400*/  LDGSTS.E.BYPASS.LTC128B.128 [R185+0x6000], desc[UR18][R14.64] ;  /* 0x060000000eb97fae */ /* 0x000fe2000b981a12 */
[----:B------:R-:W3:Y:S01]  /*1410*/  LDCU.64 UR8, c[0x0][0x460] ;  /* 0x00008c00ff0877ac */ /* 0x000ee20008000a00 */
[----:B------:R-:W-:-:S02]  /*1420*/  IMAD.WIDE.U32 R4, R183, R4, UR32 ;  /* 0x00000020b7047e25 */ /* 0x000fc4000f8e0004 */
[----:B------:R4:W-:Y:S04]  /*1430*/  LDGSTS.E.BYPASS.LTC128B.128 [R185+0x7000], desc[UR18][R8.64] ;  /* 0x0700000008b97fae */ /* 0x0009e8000b981a12 */
[----:B------:R-:W0:Y:S01]  /*1440*/  LDGDEPBAR ;  /* 0x00000000000079af */ /* 0x000e220000000000 */
[----:B------:R-:W-:Y:S01]  /*1450*/  USHF.R.S32.HI UR13, URZ, 0x1f, UR23 ;  /* 0x0000001fff0d7899 */ /* 0x000fe20008011417 */
[----:B------:R-:W1:Y:S01]  /*1460*/  S2R R0, SR_TID.X ;  /* 0x0000000000007919 */ /* 0x000e620000002100 */
[----:B------:R-:W-:Y:S02]  /*1470*/  UIMAD.WIDE.U32 UR38, UR16, UR23, URZ ;  /* 0x00000017102672a5 */ /* 0x000fe4000f8e00ff */
[----:B------:R-:W-:Y:S01]  /*1480*/  UIMAD UR13, UR13, UR16, URZ ;  /* 0x000000100d0d72a4 */ /* 0x000fe2000f8e02ff */
[----:B------:R-:W5:Y:S04]  /*1490*/  LDG.E R203, desc[UR18][R4.64] ;  /* 0x0000001204cb7981 */ /* 0x000f68000c1e1900 */
[----:B------:R-:W5:Y:S01]  /*14a0*/  LDG.E R202, desc[UR18][R4.64+0x20] ;  /* 0x0000201204ca7981 */ /* 0x000f62000c1e1900 */
[----:B--2---:R-:W2:Y:S03]  /*14b0*/  S2R R6, SR_CTAID.X ;  /* 0x0000000000067919 */ /* 0x004ea60000002500 */
[----:B------:R-:W5:Y:S04]  /*14c0*/  LDG.E R201, desc[UR18][R4.64+0x100] ;  /* 0x0001001204c97981 */ /* 0x000f68000c1e1900 */
[----:B------:R2:W5:Y:S01]  /*14d0*/  LDG.E R200, desc[UR18][R4.64+0x120] ;  /* 0x0001201204c87981 */ /* 0x000562000c1e1900 */
[----:B------:R-:W-:-:S04]  /*14e0*/  DEPBAR.LE SB0, 0x1 ;  /* 0x000080400000791a */ /* 0x000fc80000000000 */
[----:B------:R-:W-:Y:S01]  /*14f0*/  BAR.SYNC.DEFER_BLOCKING 0x0 ;  /* 0x0000000000007b1d */ /* 0x000fe20000010000 */
[----:B------:R-:W-:Y:S01]  /*1500*/  UIADD3 UR13, UPT, UPT, UR39, UR13, URZ ;  /* 0x0000000d270d7290 */ /* 0x000fe2000fffe0ff */
[----:B----4-:R-:W-:Y:S01]  /*1510*/  LOP3.LUT R8, R3, 0x1f, RZ, 0xc0, !PT ;  /* 0x0000001f03087812 */ /* 0x010fe200078ec0ff */
[----:B---3--:R-:W-:Y:S01]  /*1520*/  UISETP.NE.U32.AND UP0, UPT, UR8, URZ, UPT ;  /* 0x000000ff0800728c */ /* 0x008fe2000bf05070 */
[----:B------:R-:W-:Y:S01]  /*1530*/  CS2R R102, SRZ ;  /* 0x0000000000667805 */ /* 0x000fe2000001ff00 */
[----:B-1----:R-:W-:Y:S01]  /*1540*/  USHF.R.S32.HI UR8, URZ, 0x1f, UR11 ;  /* 0x0000001fff087899 */ /* 0x002fe2000801140b */
[----:B------:R-:W-:Y:S01]  /*1550*/  CS2R R100, SRZ ;  /* 0x0000000000647805 */ /* 0x000fe2000001ff00 */
[----:B------:R-:W-:Y:S01]  /*1560*/  UIMAD UR13, UR13, UR11, URZ ;  /* 0x0000000b0d0d72a4 */ /* 0x000fe2000f8e02ff */
[----:B------:R-:W-:Y:S01]  /*1570*/  SHF.R.U32.HI R3, RZ, 0x5, R0 ;  /* 0x00000005ff037819 */ /* 0x000fe20000011600 */
[----:B------:R-:W-:Y:S01]  /*1580*/  UIMAD.WIDE.U32 UR36, UR38, UR11, URZ ;  /* 0x0000000b262472a5 */ /* 0x000fe2000f8e00ff */
[----:B------:R-:W-:Y:S01]  /*1590*/  CS2R R106, SRZ ;  /* 0x00000000006a7805 */ /* 0x000fe2000001ff00 */
[----:B------:R-:W-:Y:S01]  /*15a0*/  UIMAD UR13, UR8, UR38, UR13 ;  /* 0x00000026080d72a4 */ /* 0x000fe2000f8e020d */
[----:B------:R-:W-:Y:S01]  /*15b0*/  CS2R R104, SRZ ;  /* 0x0000000000687805 */ /* 0x000fe2000001ff00 */
[----:B------:R-:W-:Y:S01]  /*15c0*/  UIMAD UR34, UR20, UR12, URZ ;  /* 0x0000000c142272a4 */ /* 0x000fe2000f8e02ff */
[----:B------:R-:W-:Y:S01]  /*15d0*/  CS2R R98, SRZ ;  /* 0x0000000000627805 */ /* 0x000fe2000001ff00 */
[----:B------:R-:W-:Y:S01]  /*15e0*/  UIADD3 UR13, UPT, UPT, UR37, UR13, URZ ;  /* 0x0000000d250d7290 */ /* 0x000fe2000fffe0ff */
[----:B------:R-:W-:Y:S01]  /*15f0*/  CS2R R96, SRZ ;  /* 0x0000000000607805 */ /* 0x000fe2000001ff00 */
[----:B------:R-:W-:Y:S01]  /*1600*/  UISETP.NE.AND.EX UP0, UPT, UR9, URZ, UPT, UP0 ;  /* 0x000000ff0900728c */ /* 0x000fe2000bf05300 */
[----:B------:R-:W-:Y:S01]  /*1610*/  CS2R R94, SRZ ;  /* 0x00000000005e7805 */ /* 0x000fe2000001ff00 */
[----:B------:R-:W-:Y:S01]  /*1620*/  USHF.R.S32.HI UR35, URZ, 0x1f, UR34 ;  /* 0x0000001fff237899 */ /* 0x000fe20008011422 */
[----:B--2---:R-:W1:Y:S01]  /*1630*/  LDC.64 R4, c[0x0][0x5f8] ;  /* 0x00017e00ff047b82 */ /* 0x004e620000000a00 */
[----:B------:R-:W-:Y:S01]  /*1640*/  USHF.R.S32.HI UR27, URZ, 0x1f, UR12 ;  /* 0x0000001fff1b7899 */ /* 0x000fe2000801140c */
[----:B------:R-:W-:Y:S01]  /*1650*/  CS2R R92, SRZ ;  /* 0x00000000005c7805 */ /* 0x000fe2000001ff00 */
[----:B------:R-:W-:Y:S01]  /*1660*/  UIMAD UR13, UR13, UR12, URZ ;  /* 0x0000000c0d0d72a4 */ /* 0x000fe2000f8e02ff */
[----:B------:R2:W3:Y:S01]  /*1670*/  LDSM.16.M88.4 R140, [R179] ;  /* 0x00000000b38c783b */ /* 0x0004e20000000200 */
[----:B------:R-:W-:Y:S01]  /*1680*/  USEL UR23, UR21, URZ, UP0 ;  /* 0x000000ff15177287 */ /* 0x000fe20008000000 */
[----:B------:R-:W-:Y:S01]  /*1690*/  CS2R R86, SRZ ;  /* 0x0000000000567805 */ /* 0x000fe2000001ff00 */
[----:B------:R-:W-:Y:S01]  /*16a0*/  UIMAD.WIDE.U32 UR34, UR36, UR12, UR34 ;  /* 0x0000000c242272a5 */ /* 0x000fe2000f8e0022 */
[----:B------:R2:W4:Y:S01]  /*16b0*/  LDSM.16.M88.4 R144, [R179+0x400] ;  /* 0x00040000b390783b */ /* 0x0005220000000200 */
[----:B------:R-:W-:Y:S01]  /*16c0*/  UIMAD UR13, UR27, UR36, UR13 ;  /* 0x000000241b0d72a4 */ /* 0x000fe2000f8e020d */
[----:B------:R-:W-:Y:S01]  /*16d0*/  CS2R R84, SRZ ;  /* 0x0000000000547805 */ /* 0x000fe2000001ff00 */
[----:B------:R-:W-:Y:S01]  /*16e0*/  UIMAD.WIDE UR36, UR11, UR12, URZ ;  /* 0x0000000c0b2472a5 */ /* 0x000fe2000f8e02ff */
[----:B------:R2:W2:Y:S01]  /*16f0*/  LDSM.16.M88.4 R148, [R179+0x800] ;  /* 0x00080000b394783b */ /* 0x0004a20000000200 */
[----:B------:R-:W-:Y:S01]  /*1700*/  UIADD3 UR23, UP0, UPT, UR30, UR23, URZ ;  /* 0x000000171e177290 */ /* 0x000fe2000ff1e0ff */
[----:B------:R-:W-:Y:S01]  /*1710*/  CS2R R90, SRZ ;  /* 0x00000000005a7805 */ /* 0x000fe2000001ff00 */
[----:B------:R-:W-:Y:S01]  /*1720*/  UIMAD UR28, UR11, UR12, URZ ;  /* 0x0000000c0b1c72a4 */ /* 0x000fe2000f8e02ff */
[----:B------:R1:W2:Y:S01]  /*1730*/  LDSM.16.M88.4 R152, [R179+0xc00] ;  /* 0x000c0000b398783b */ /* 0x0002a20000000200 */
[----:B------:R-:W-:Y:S01]  /*1740*/  UIADD3 UR35, UPT, UPT, UR35, UR13, URZ ;  /* 0x0000000d23237290 */ /* 0x000fe2000fffe0ff */
[----:B------:R-:W-:Y:S01]  /*1750*/  CS2R R88, SRZ ;  /* 0x0000000000587805 */ /* 0x000fe2000001ff00 */
[----:B------:R-:W-:Y:S01]  /*1760*/  UIADD3.X UR29, UPT, UPT, URZ, UR29, URZ, UP0, !UPT ;  /* 0x0000001dff1d7290 */ /* 0x000fe200087fe4ff */
[----:B------:R1:W2:Y:S01]  /*1770*/  LDSM.16.M88.4 R156, [R178] ;  /* 0x00000000b29c783b */ /* 0x0002a20000000200 */
[----:B------:R-:W-:Y:S01]  /*1780*/  UIMAD UR11, UR37, UR23, URZ ;  /* 0x00000017250b72a4 */ /* 0x000fe2000f8e02ff */
[----:B------:R-:W-:Y:S01]  /*1790*/  IMAD R8, R3, UR28, R8 ;  /* 0x0000001c03087c24 */ /* 0x000fe2000f8e0208 */
[----:B------:R-:W-:Y:S01]  /*17a0*/  UIMAD.WIDE.U32 UR34, UR36, UR23, UR34 ;  /* 0x00000017242272a5 */ /* 0x000fe2000f8e0022 */
[----:B------:R1:W2:Y:S02]  /*17b0*/  LDSM.16.M88.4 R160, [R178+0x400] ;  /* 0x00040000b2a0783b */ /* 0x0002a40000000200 */
[C---:B-1----:R-:W-:Y:S01]  /*17c0*/  IMAD.WIDE.U32 R10, R6.reuse, R4, RZ ;  /* 0x00000004060a7225 */ /* 0x042fe200078e00ff */
[----:B------:R-:W-:Y:S01]  /*17d0*/  UIMAD UR11, UR36, UR29, UR11 ;  /* 0x0000001d240b72a4 */ /* 0x000fe2000f8e020b */
[----:B------:R-:W-:Y:S01]  /*17e0*/  CS2R R82, SRZ ;  /* 0x0000000000527805 */ /* 0x000fe2000001ff00 */
[----:B------:R1:W1:Y:S01]  /*17f0*/  LDSM.16.M88.4 R164, [R178+0x800] ;  /* 0x00080000b2a4783b */ /* 0x0002620000000200 */
[----:B------:R-:W-:Y:S01]  /*1800*/  IMAD R5, R6, R5, R11 ;  /* 0x0000000506057224 */ /* 0x000fe200078e020b */
[----:B------:R-:W-:Y:S01]  /*1810*/  SEL R3, R10, RZ, P2 ;  /* 0x000000ff0a037207 */ /* 0x000fe20001000000 */
[----:B------:R-:W-:Y:S01]  /*1820*/  USHF.L.U32 UR12, UR28, 0x7, URZ ;  /* 0x000000071c0c7899 */ /* 0x000fe200080006ff */
[----:B------:R1:W1:Y:S01]  /*1830*/  LDSM.16.M88.4 R168, [R178+0xc00] ;  /* 0x000c0000b2a8783b */ /* 0x0002620000000200 */
[----:B------:R-:W-:Y:S01]  /*1840*/  UIADD3 UR11, UPT, UPT, UR35, UR11, URZ ;  /* 0x0000000b230b7290 */ /* 0x000fe2000fffe0ff */
[----:B------:R-:W-:Y:S01]  /*1850*/  IADD3 R3, P1, P0, R8, UR34, R3 ;  /* 0x0000002208037c10 */ /* 0x000fe2000f83e003 */
[----:B------:R-:W3:Y:S01]  /*1860*/  LDCU.64 UR8, c[0x0][0x570] ;  /* 0x0000ae00ff0877ac */ /* 0x000ee20008000a00 */
[----:B------:R-:W-:-:S02]  /*1870*/  SHF.R.S32.HI R8, RZ, 0x1f, R8 ;  /* 0x0000001fff087819 */ /* 0x000fc40000011408 */
[----:B------:R-:W-:Y:S02]  /*1880*/  CS2R R80, SRZ ;  /* 0x0000000000507805 */ /* 0x000fe4000001ff00 */
[----:B------:R-:W-:Y:S01]  /*1890*/  SEL R5, R5, RZ, P2 ;  /* 0x000000ff05057207 */ /* 0x000fe20001000000 */
[----:B------:R-:W-:Y:S01]  /*18a0*/  UISETP.GE.AND UP0, UPT, UR24, 0x1, UPT ;  /* 0x000000011800788c */ /* 0x000fe2000bf06270 */
[----:B------:R-:W-:Y:S01]  /*18b0*/  MOV R4, UR12 ;  /* 0x0000000c00047c02 */ /* 0x000fe20008000f00 */
[----:B------:R-:W-:Y:S01]  /*18c0*/  ULEA UR25, UR26, UR25, 0x7 ;  /* 0x000000191a197291 */ /* 0x000fe2000f8e38ff */
[----:B------:R-:W-:Y:S02]  /*18d0*/  IADD3.X R5, PT, PT, R8, UR11, R5, P1, P0 ;  /* 0x0000000b08057c10 */ /* 0x000fe40008fe0405 */
[----:B------:R-:W-:Y:S02]  /*18e0*/  CS2R R78, SRZ ;  /* 0x00000000004e7805 */ /* 0x000fe4000001ff00 */
[----:B------:R-:W-:Y:S01]  /*18f0*/  IADD3 R3, P0, PT, R3, UR12, RZ ;  /* 0x0000000c03037c10 */ /* 0x000fe2000ff1e0ff */
[----:B------:R-:W4:Y:S01]  /*1900*/  LDCU.64 UR12, c[0x0][0x5e8] ;  /* 0x0000bd00ff0c77ac */ /* 0x000f220008000a00 */
[----:B------:R-:W-:-:S02]  /*1910*/  CS2R R76, SRZ ;  /* 0x00000000004c7805 */ /* 0x000fc4000001ff00 */
[----:B------:R-:W-:Y:S02]  /*1920*/  LEA.HI.X.SX32 R4, R4, R5, 0x1, P0 ;  /* 0x0000000504047211 */ /* 0x000fe400000f0eff */
[----:B---3--:R-:W-:-:S04]  /*1930*/  LEA R206, P0, R3, UR8, 0x2 ;  /* 0x0000000803ce7c11 */ /* 0x008fc8000f8010ff */
[----:B------:R-:W-:Y:S01]  /*1940*/  LEA.HI.X R207, R3, UR9, R4, 0x2, P0 ;  /* 0x0000000903cf7c11 */ /* 0x000fe200080f1404 */
[----:B----4-:R-:W-:Y:S01]  /*1950*/  UIMAD.WIDE UR12, UR25, 0x4, UR12 ;  /* 0x00000004190c78a5 */ /* 0x010fe2000f8e020c */
[----:B--2---:R-:W-:Y:S11]  /*1960*/  BRA.U !UP0, `(.L_x_152) ;  /* 0x0000003108707547 */ /* 0x004ff6000b800000 */
[C---:B------:R-:W-:Y:S01]  /*1970*/  IMAD.SHL.U32 R3, R0.reuse, 0x4, RZ ;  /* 0x0000000400037824 */ /* 0x040fe200078e00ff */
[----:B------:R-:W2:Y:S01]  /*1980*/  LDC R194, c[0x0][0x44c] ;  /* 0x00011300ffc27b82 */ /* 0x000ea20000000800 */
[C---:B------:R-:W-:Y:S01]  /*1990*/  IMAD.SHL.U32 R6, R0.reuse, 0x20, RZ ;  /* 0x0000002000067824 */ /* 0x040fe200078e00ff */
[----:B------:R-:W3:Y:S01]  /*19a0*/  LDCU UR8, c[0x0][0x3e0] ;  /* 0x00007c00ff0877ac */ /* 0x000ee20008000800 */
[----:B------:R-:W-:Y:S01]  /*19b0*/  IMAD.SHL.U32 R4, R0, 0x10, RZ ;  /* 0x0000001000047824 */ /* 0x000fe200078e00ff */
[----:B------:R-:W-:Y:S01]  /*19c0*/  LOP3.LUT R3, R3, 0x18, RZ, 0xc0, !PT ;  /* 0x0000001803037812 */ /* 0x000fe200078ec0ff */
[----:B------:R-:W-:Y:S01]  /*19d0*/  IMAD.MOV.U32 R204, RZ, RZ, 0x4 ;  /* 0x00000004ffcc7424 */ /* 0x000fe200078e00ff */
[----:B------:R-:W-:Y:S01]  /*19e0*/  LOP3.LUT R5, R6, 0x120, RZ, 0xc0, !PT ;  /* 0x0000012006057812 */ /* 0x000fe200078ec0ff */
[----:B------:R-:W4:Y:S01]  /*19f0*/  LDCU UR9, c[0x0][0x45c] ;  /* 0x00008b80ff0977ac */ /* 0x000f220008000800 */
[----:B------:R-:W-:Y:S02]  /*1a00*/  LOP3.LUT R3, R3, 0xc0, R6, 0xf8, !PT ;  /* 0x000000c003037812 */ /* 0x000fe400078ef806 */
[----:B------:R-:W-:Y:S01]  /*1a10*/  SHF.R.U32.HI R0, RZ, 0x1, R0 ;  /* 0x00000001ff007819 */ /* 0x000fe20000011600 */
[----:B------:R-:W-:Y:S01]  /*1a20*/  USHF.L.U32 UR28, UR28, 0x3, URZ ;  /* 0x000000031c1c7899 */ /* 0x000fe200080006ff */
[----:B------:R-:W-:-:S02]  /*1a30*/  LOP3.LUT R4, R5, 0x600, R4, 0xf8, !PT ;  /* 0x0000060005047812 */ /* 0x000fc400078ef804 */
[----:B------:R-:W-:-:S04]  /*1a40*/  LOP3.LUT R3, R3, 0x8, R0, 0x78, !PT ;  /* 0x0000000803037812 */ /* 0x000fc800078e7800 */
[----:B------:R-:W-:Y:S01]  /*1a50*/  LOP3.LUT R0, R4, R3, RZ, 0xfc, !PT ;  /* 0x0000000304007212 */ /* 0x000fe200078efcff */
[----:B------:R-:W-:-:S03]  /*1a60*/  VIADD R3, R180, UR10 ;  /* 0x0000000ab4037c36 */ /* 0x000fc60008000000 */
[----:B------:R-:W-:Y:S02]  /*1a70*/  LEA R0, R0, UR4, 0x1 ;  /* 0x0000000400007c11 */ /* 0x000fe4000f8e08ff */
[----:B------:R-:W-:Y:S01]  /*1a80*/  MOV R103, RZ ;  /* 0x000000ff00677202 */ /* 0x000fe20000000f00 */
[----:B------:R-:W-:Y:S01]  /*1a90*/  UMOV UR11, UR13 ;  /* 0x0000000d000b7c82 */ /* 0x000fe20008000000 */
[----:B------:R-:W-:Y:S01]  /*1aa0*/  IADD3 R172, PT, PT, R0, UR10, RZ ;  /* 0x0000000a00ac7c10 */ /* 0x000fe2000fffe0ff */
[----:B---34-:R-:W-:-:S06]  /*1ab0*/  UMOV UR10, UR12 ;  /* 0x0000000c000a7c82 */ /* 0x018fcc0008000000 */
.L_x_155:
[----:B------:R-:W0:Y:S01]  /*1ac0*/  LDGDEPBAR ;  /* 0x00000000000079af */ /* 0x000e220000000000 */
[----:B------:R-:W-:Y:S01]  /*1ad0*/  LEA R182, R181, R172, 0x1 ;  /* 0x000000acb5b67211 */ /* 0x000fe200078e08ff */
[C---:B-----5:R-:W-:Y:S01]  /*1ae0*/  FMUL.FTZ R68, R203.reuse, 1.4426950216293334961 ;  /* 0x3fb8aa3bcb447820 */ /* 0x060fe20000410000 */
[----:B------:R-:W-:Y:S01]  /*1af0*/  FSETP.NEU.FTZ.AND P0, PT, R203, -INF , PT ;  /* 0xff800000cb00780b */ /* 0x000fe20003f1d000 */
[----:B------:R-:W-:Y:S01]  /*1b00*/  UIADD3 UR12, UPT, UPT, UR26, 0x1, URZ ;  /* 0x000000011a0c7890 */ /* 0x000fe2000fffe0ff */
[----:B------:R-:W-:Y:S02]  /*1b10*/  MOV R72, UR10 ;  /* 0x0000000a00487c02 */ /* 0x000fe40008000f00 */
[----:B------:R-:W-:Y:S01]  /*1b20*/  MOV R73, UR11 ;  /* 0x0000000b00497c02 */ /* 0x000fe20008000f00 */
[----:B------:R-:W-:Y:S01]  /*1b30*/  UISETP.NE.AND UP0, UPT, UR12, 0x1, UPT ;  /* 0x000000010c00788c */ /* 0x000fe2000bf05270 */
[----:B------:R-:W-:Y:S04]  /*1b40*/  DEPBAR.LE SB0, 0x0 ;  /* 0x000080000000791a */ /* 0x000fe80000000000 */
[----:B------:R-:W-:Y:S06]  /*1b50*/  BAR.SYNC.DEFER_BLOCKING 0x0 ;  /* 0x0000000000007b1d */ /* 0x000fec0000010000 */
[----:B------:R-:W-:Y:S08]  /*1b60*/  LDSM.16.M88.4 R108, [R172] ;  /* 0x00000000ac6c783b */ /* 0x000ff00000000200 */
[----:B------:R-:W3:Y:S08]  /*1b70*/  LDSM.16.M88.4 R112, [R179+-0x2000] ;  /* 0xffe00000b370783b */ /* 0x000ef00000000200 */
[----:B------:R-:W4:Y:S08]  /*1b80*/  LDSM.16.M88.4 R116, [R172+0x1000] ;  /* 0x00100000ac74783b */ /* 0x000f300000000200 */
[----:B------:R-:W1:Y:S08]  /*1b90*/  LDSM.16.M88.4 R120, [R179+-0x1c00] ;  /* 0xffe40000b378783b */ /* 0x000e700000000200 */
[----:B------:R-:W2:Y:S08]  /*1ba0*/  LDSM.16.M88.4 R124, [R179+-0x1800] ;  /* 0xffe80000b37c783b */ /* 0x000eb00000000200 */
[----:B------:R-:W2:Y:S01]  /*1bb0*/  LDSM.16.M88.4 R128, [R179+-0x1400] ;  /* 0xffec0000b380783b */ /* 0x000ea20000000200 */
[-C--:B---3--:R-:W-:Y:S07]  /*1bc0*/  HMMA.16816.F32.BF16 R4, R108, R112.reuse, RZ ;  /* 0x000000706c04723c */ /* 0x088fee00000418ff */
[----:B------:R-:W-:Y:S01]  /*1bd0*/  LDSM.16.M88.4 R132, [R182] ;  /* 0x00000000b684783b */ /* 0x000fe20000000200 */
[C---:B----4-:R-:W-:Y:S07]  /*1be0*/  HMMA.16816.F32.BF16 R8, R116.reuse, R112, RZ ;  /* 0x000000707408723c */ /* 0x050fee00000418ff */
[----:B------:R-:W3:Y:S01]  /*1bf0*/  LDSM.16.M88.4 R136, [R178+-0x2000] ;  /* 0xffe00000b288783b */ /* 0x000ee20000000200 */
[-C--:B------:R-:W-:Y:S08]  /*1c00*/  HMMA.16816.F32.BF16 R12, R116, R114.reuse, RZ ;  /* 0x00000072740c723c */ /* 0x080ff000000418ff */
[C---:B------:R-:W-:Y:S01]  /*1c10*/  HMMA.16816.F32.BF16 R16, R108.reuse, R114, RZ ;  /* 0x000000726c10723c */ /* 0x040fe200000418ff */
[----:B------:R-:W4:Y:S07]  /*1c20*/  LDSM.16.M88.4 R112, [R182+0x1000] ;  /* 0x00100000b670783b */ /* 0x000f2e0000000200 */
[-C--:B-1----:R-:W-:Y:S08]  /*1c30*/  HMMA.16816.F32.BF16 R20, R108, R120.reuse, RZ ;  /* 0x000000786c14723c */ /* 0x082ff000000418ff */
        /* <DEDUP_REMOVED lines=9> */
[----:B------:R-:W-:Y:S01]  /*1cd0*/  FSEL R129, R68, RZ, P0 ;  /* 0x000000ff44817208 */ /* 0x000fe20000000000 */
[C---:B------:R-:W-:Y:S01]  /*1ce0*/  FMUL.FTZ R68, R202.reuse, 1.4426950216293334961 ;  /* 0x3fb8aa3bca447820 */ /* 0x040fe20000410000 */
[----:B------:R-:W-:Y:S04]  /*1cf0*/  FSETP.NEU.FTZ.AND P0, PT, R202, -INF , PT ;  /* 0xff800000ca00780b */ /* 0x000fe80003f1d000 */
[-C--:B------:R-:W-:Y:S08]  /*1d00*/  HMMA.16816.F32.BF16 R60, R116, R130.reuse, RZ ;  /* 0x00000082743c723c */ /* 0x080ff000000418ff */
[----:B------:R-:W-:Y:S01]  /*1d10*/  HMMA.16816.F32.BF16 R64, R108, R130, RZ ;  /* 0x000000826c40723c */ /* 0x000fe200000418ff */
[----:B------:R-:W1:Y:S01]  /*1d20*/  LDSM.16.M88.4 R108, [R178+-0x1c00] ;  /* 0xffe40000b26c783b */ /* 0x000e620000000200 */
[----:B------:R-:W-:Y:S01]  /*1d30*/  FSEL R131, R68, RZ, P0 ;  /* 0x000000ff44837208 */ /* 0x000fe20000000000 */
[C---:B------:R-:W-:Y:S01]  /*1d40*/  FMUL.FTZ R68, R201.reuse, 1.4426950216293334961 ;  /* 0x3fb8aa3bc9447820 */ /* 0x040fe20000410000 */
[----:B------:R-:W-:Y:S04]  /*1d50*/  FSETP.NEU.FTZ.AND P0, PT, R201, -INF , PT ;  /* 0xff800000c900780b */ /* 0x000fe80003f1d000 */
[-C--:B---3--:R-:W-:Y:S08]  /*1d60*/  HMMA.16816.F32.BF16 R4, R132, R136.reuse, R4 ;  /* 0x000000888404723c */ /* 0x088ff00000041804 */
[C---:B----4-:R-:W-:Y:S04]  /*1d70*/  HMMA.16816.F32.BF16 R8, R112.reuse, R136, R8 ;  /* 0x000000887008723c */ /* 0x050fe80000041808 */
[----:B------:R-:W-:Y:S01]  /*1d80*/  FSEL R137, R68, RZ, P0 ;  /* 0x000000ff44897208 */ /* 0x000fe20000000000 */
[C---:B------:R-:W-:Y:S01]  /*1d90*/  FMUL.FTZ R68, R200.reuse, 1.4426950216293334961 ;  /* 0x3fb8aa3bc8447820 */ /* 0x040fe20000410000 */
[----:B------:R-:W-:Y:S02]  /*1da0*/  FSETP.NEU.FTZ.AND P0, PT, R200, -INF , PT ;  /* 0xff800000c800780b */ /* 0x000fe40003f1d000 */
[-C--:B------:R-:W-:Y:S03]  /*1db0*/  HMMA.16816.F32.BF16 R12, R112, R138.reuse, R12 ;  /* 0x0000008a700c723c */ /* 0x080fe6000004180c */
[----:B------:R-:W-:Y:S01]  /*1dc0*/  FSEL R136, R68, RZ, P0 ;  /* 0x000000ff44887208 */ /* 0x000fe20000000000 */
[--C-:B------:R-:W-:Y:S01]  /*1dd0*/  FFMA.FTZ R209, R6, UR9, -R131.reuse ;  /* 0x0000000906d17c23 */ /* 0x100fe20008010883 */
[----:B------:R-:W2:Y:S01]  /*1de0*/  LDSM.16.M88.4 R68, [R178+-0x1800] ;  /* 0xffe80000b244783b */ /* 0x000ea20000000200 */
[----:B------:R-:W-:Y:S01]  /*1df0*/  FFMA.FTZ R210, R7, UR9, -R131 ;  /* 0x0000000907d27c23 */ /* 0x000fe20008010883 */
[----:B------:R-:W-:Y:S01]  /*1e00*/  FFMA.FTZ R208, R4, UR9, -R129 ;  /* 0x0000000904d07c23 */ /* 0x000fe20008010881 */
[C---:B------:R-:W-:Y:S02]  /*1e10*/  HMMA.16816.F32.BF16 R16, R132.reuse, R138, R16 ;  /* 0x0000008a8410723c */ /* 0x040fe40000041810 */
[----:B------:R-:W-:Y:S02]  /*1e20*/  MUFU.EX2 R209, R209 ;  /* 0x000000d100d17308 */ /* 0x000fe40000000800 */
[----:B------:R-:W-:Y:S01]  /*1e30*/  FFMA.FTZ R213, R9, UR9, -R137 ;  /* 0x0000000909d57c23 */ /* 0x000fe20008010889 */
[----:B------:R-:W-:Y:S01]  /*1e40*/  FFMA.FTZ R211, R5, UR9, -R129 ;  /* 0x0000000905d37c23 */ /* 0x000fe20008010881 */
[--C-:B------:R-:W-:Y:S01]  /*1e50*/  FFMA.FTZ R214, R10, UR9, -R136.reuse ;  /* 0x000000090ad67c23 */ /* 0x100fe20008010888 */
[--C-:B------:R-:W-:Y:S01]  /*1e60*/  FFMA.FTZ R215, R11, UR9, -R136.reuse ;  /* 0x000000090bd77c23 */ /* 0x100fe20008010888 */
[--C-:B------:R-:W-:Y:S01]  /*1e70*/  FFMA.FTZ R212, R8, UR9, -R137.reuse ;  /* 0x0000000908d47c23 */ /* 0x100fe20008010889 */
[-C--:B-1----:R-:W-:Y:S03]  /*1e80*/  HMMA.16816.F32.BF16 R20, R132, R108.reuse, R20 ;  /* 0x0000006c8414723c */ /* 0x082fe60000041814 */
[----:B------:R-:W-:Y:S01]  /*1e90*/  MUFU.EX2 R210, R210 ;  /* 0x000000d200d27308 */ /* 0x000fe20000000800 */
[--C-:B------:R-:W-:Y:S01]  /*1ea0*/  FFMA.FTZ R218, R14, UR9, -R136.reuse ;  /* 0x000000090eda7c23 */ /* 0x100fe20008010888 */
[----:B------:R-:W-:Y:S01]  /*1eb0*/  LEA R14, P0, R183, R72, 0x2 ;  /* 0x00000048b70e7211 */ /* 0x000fe200078010ff */
[--C-:B------:R-:W-:Y:S01]  /*1ec0*/  FFMA.FTZ R219, R15, UR9, -R136.reuse ;  /* 0x000000090fdb7c23 */ /* 0x100fe20008010888 */
[--C-:B------:R-:W-:Y:S01]  /*1ed0*/  FFMA.FTZ R217, R13, UR9, -R137.reuse ;  /* 0x000000090dd97c23 */ /* 0x100fe20008010889 */
[----:B------:R-:W-:Y:S01]  /*1ee0*/  FFMA.FTZ R216, R12, UR9, -R137 ;  /* 0x000000090cd87c23 */ /* 0x000fe20008010889 */
[C---:B------:R-:W-:Y:S04]  /*1ef0*/  HMMA.16816.F32.BF16 R24, R112.reuse, R108, R24 ;  /* 0x0000006c7018723c */ /* 0x040fe80000041818 */
[----:B------:R-:W-:Y:S01]  /*1f00*/  MUFU.EX2 R208, R208 ;  /* 0x000000d000d07308 */ /* 0x000fe20000000800 */
[----:B------:R-:W-:Y:S01]  /*1f10*/  LEA.HI.X R15, R183, R73, RZ, 0x2, P0 ;  /* 0x00000049b70f7211 */ /* 0x000fe200000f14ff */
[--C-:B------:R-:W-:Y:S01]  /*1f20*/  FFMA.FTZ R222, R16, UR9, -R129.reuse ;  /* 0x0000000910de7c23 */ /* 0x100fe20008010881 */
[----:B------:R-:W1:Y:S01]  /*1f30*/  LDSM.16.M88.4 R72, [R178+-0x1400] ;  /* 0xffec0000b248783b */ /* 0x000e620000000200 */
[----:B------:R-:W-:Y:S01]  /*1f40*/  FFMA.FTZ R223, R17, UR9, -R129 ;  /* 0x0000000911df7c23 */ /* 0x000fe20008010881 */
[-C--:B------:R-:W-:Y:S05]  /*1f50*/  HMMA.16816.F32.BF16 R28, R112, R110.reuse, R28 ;  /* 0x0000006e701c723c */ /* 0x080fea000004181c */
[----:B------:R-:W-:Y:S01]  /*1f60*/  MUFU.EX2 R211, R211 ;  /* 0x000000d300d37308 */ /* 0x000fe20000000800 */
[--C-:B------:R-:W-:Y:S01]  /*1f70*/  FFMA.FTZ R226, R22, UR9, -R131.reuse ;  /* 0x0000000916e27c23 */ /* 0x100fe20008010883 */
[--C-:B------:R-:W-:Y:S01]  /*1f80*/  FFMA.FTZ R220, R18, UR9, -R131.reuse ;  /* 0x0000000912dc7c23 */ /* 0x100fe20008010883 */
[----:B------:R-:W-:Y:S01]  /*1f90*/  FFMA.FTZ R221, R19, UR9, -R131 ;  /* 0x0000000913dd7c23 */ /* 0x000fe20008010883 */
[----:B------:R-:W3:Y:S01]  /*1fa0*/  LDG.E R238, desc[UR18][R14.64] ;  /* 0x000000120eee7981 */ /* 0x000ee2000c1e1900 */
[----:B------:R-:W-:Y:S01]  /*1fb0*/  FFMA.FTZ R224, R20, UR9, -R129 ;  /* 0x0000000914e07c23 */ /* 0x000fe20008010881 */
[C---:B------:R-:W-:Y:S04]  /*1fc0*/  HMMA.16816.F32.BF16 R32, R132.reuse, R110, R32 ;  /* 0x0000006e8420723c */ /* 0x040fe80000041820 */
[----:B------:R-:W-:Y:S01]  /*1fd0*/  MUFU.EX2 R222, R222 ;  /* 0x000000de00de7308 */ /* 0x000fe20000000800 */
[----:B------:R-:W4:Y:S01]  /*1fe0*/  LDG.E R247, desc[UR18][R14.64+0x20] ;  /* 0x000020120ef77981 */ /* 0x000f22000c1e1900 */
[----:B------:R-:W-:Y:S01]  /*1ff0*/  FFMA.FTZ R229, R25, UR9, -R137 ;  /* 0x0000000919e57c23 */ /* 0x000fe20008010889 */
[----:B------:R-:W-:Y:S02]  /*2000*/  FFMA.FTZ R225, R21, UR9, -R129 ;  /* 0x0000000915e17c23 */ /* 0x000fe40008010881 */
[----:B------:R-:W5:Y:S01]  /*2010*/  LDG.E R250, desc[UR18][R14.64+0x100] ;  /* 0x000100120efa7981 */ /* 0x000f62000c1e1900 */
[----:B------:R-:W-:Y:S01]  /*2020*/  FFMA.FTZ R227, R23, UR9, -R131 ;  /* 0x0000000917e37c23 */ /* 0x000fe20008010883 */
[-C--:B--2---:R-:W-:Y:S03]  /*2030*/  HMMA.16816.F32.BF16 R36, R132, R68.reuse, R36 ;  /* 0x000000448424723c */ /* 0x084fe60000041824 */
[----:B------:R-:W2:Y:S01]  /*2040*/  MUFU.EX2 R223, R223 ;  /* 0x000000df00df7308 */ /* 0x000ea20000000800 */
[----:B------:R3:W5:Y:S01]  /*2050*/  LDG.E R249, desc[UR18][R14.64+0x120] ;  /* 0x000120120ef97981 */ /* 0x000762000c1e1900 */
[--C-:B------:R-:W-:Y:S01]  /*2060*/  FFMA.FTZ R233, R29, UR9, -R137.reuse ;  /* 0x000000091de97c23 */ /* 0x100fe20008010889 */
[--C-:B------:R-:W-:Y:S01]  /*2070*/  FFMA.FTZ R230, R26, UR9, -R136.reuse ;  /* 0x000000091ae67c23 */ /* 0x100fe20008010888 */
[--C-:B------:R-:W-:Y:S01]  /*2080*/  FFMA.FTZ R231, R27, UR9, -R136.reuse ;  /* 0x000000091be77c23 */ /* 0x100fe20008010888 */
[--C-:B------:R-:W-:Y:S01]  /*2090*/  FFMA.FTZ R228, R24, UR9, -R137.reuse ;  /* 0x0000000918e47c23 */ /* 0x100fe20008010889 */
[----:B------:R-:W-:Y:S01]  /*20a0*/  FFMA.FTZ R232, R28, UR9, -R137 ;  /* 0x000000091ce87c23 */ /* 0x000fe20008010889 */
[C---:B------:R-:W-:Y:S03]  /*20b0*/  HMMA.16816.F32.BF16 R40, R112.reuse, R68, R40 ;  /* 0x000000447028723c */ /* 0x040fe60000041828 */
[----:B------:R-:W-:Y:S01]  /*20c0*/  MUFU.EX2 R220, R220 ;  /* 0x000000dc00dc7308 */ /* 0x000fe20000000800 */
[----:B------:R-:W-:Y:S01]  /*20d0*/  FFMA.FTZ R239, R34, UR9, -R131 ;  /* 0x0000000922ef7c23 */ /* 0x000fe20008010883 */
[--C-:B------:R-:W-:Y:S01]  /*20e0*/  FFMA.FTZ R236, R32, UR9, -R129.reuse ;  /* 0x0000000920ec7c23 */ /* 0x100fe20008010881 */
[----:B------:R-:W-:Y:S01]  /*20f0*/  FFMA.FTZ R237, R33, UR9, -R129 ;  /* 0x0000000921ed7c23 */ /* 0x000fe20008010881 */
[--C-:B------:R-:W-:Y:S01]  /*2100*/  FFMA.FTZ R240, R35, UR9, -R131.reuse ;  /* 0x0000000923f07c23 */ /* 0x100fe20008010883 */
[-C--:B------:R-:W-:Y:S05]  /*2110*/  HMMA.16816.F32.BF16 R44, R112, R70.reuse, R44 ;  /* 0x00000046702c723c */ /* 0x080fea000004182c */
[----:B------:R-:W-:Y:S01]  /*2120*/  MUFU.EX2 R221, R221 ;  /* 0x000000dd00dd7308 */ /* 0x000fe20000000800 */
[----:B------:R-:W-:Y:S01]  /*2130*/  FFMA.FTZ R243, R38, UR9, -R131 ;  /* 0x0000000926f37c23 */ /* 0x000fe20008010883 */
[--C-:B------:R-:W-:Y:S01]  /*2140*/  FFMA.FTZ R234, R30, UR9, -R136.reuse ;  /* 0x000000091eea7c23 */ /* 0x100fe20008010888 */
[--C-:B------:R-:W-:Y:S01]  /*2150*/  FFMA.FTZ R235, R31, UR9, -R136.reuse ;  /* 0x000000091feb7c23 */ /* 0x100fe20008010888 */
[--C-:B------:R-:W-:Y:S01]  /*2160*/  FFMA.FTZ R241, R36, UR9, -R129.reuse ;  /* 0x0000000924f17c23 */ /* 0x100fe20008010881 */
[----:B------:R-:W-:Y:S01]  /*2170*/  FFMA.FTZ R242, R37, UR9, -R129 ;  /* 0x0000000925f27c23 */ /* 0x000fe20008010881 */
[C---:B------:R-:W-:Y:S04]  /*2180*/  HMMA.16816.F32.BF16 R48, R132.reuse, R70, R48 ;  /* 0x000000468430723c */ /* 0x040fe80000041830 */
[----:B------:R-:W-:Y:S01]  /*2190*/  MUFU.EX2 R214, R214 ;  /* 0x000000d600d67308 */ /* 0x000fe20000000800 */
[----:B------:R-:W-:Y:S01]  /*21a0*/  FFMA.FTZ R244, R39, UR9, -R131 ;  /* 0x0000000927f47c23 */ /* 0x000fe20008010883 */
[--C-:B------:R-:W-:Y:S01]  /*21b0*/  FFMA.FTZ R245, R40, UR9, -R137.reuse ;  /* 0x0000000928f57c23 */ /* 0x100fe20008010889 */
[--C-:B------:R-:W-:Y:S01]  /*21c0*/  FFMA.FTZ R246, R41, UR9, -R137.reuse ;  /* 0x0000000929f67c23 */ /* 0x100fe20008010889 */
[--C-:B------:R-:W-:Y:S01]  /*21d0*/  FFMA.FTZ R248, R42, UR9, -R136.reuse ;  /* 0x000000092af87c23 */ /* 0x100fe20008010888 */
[-C--:B-1----:R-:W-:Y:S05]  /*21e0*/  HMMA.16816.F32.BF16 R52, R132, R72.reuse, R52 ;  /* 0x000000488434723c */ /* 0x082fea0000041834 */
[----:B------:R-:W1:Y:S01]  /*21f0*/  MUFU.EX2 R215, R215 ;  /* 0x000000d700d77308 */ /* 0x000e620000000800 */
[--C-:B------:R-:W-:Y:S01]  /*2200*/  FFMA.FTZ R71, R45, UR9, -R137.reuse ;  /* 0x000000092d477c23 */ /* 0x100fe20008010889 */
[--C-:B------:R-:W-:Y:S01]  /*2210*/  FFMA.FTZ R68, R46, UR9, -R136.reuse ;  /* 0x000000092e447c23 */ /* 0x100fe20008010888 */
[--C-:B------:R-:W-:Y:S01]  /*2220*/  FFMA.FTZ R70, R47, UR9, -R136.reuse ;  /* 0x000000092f467c23 */ /* 0x100fe20008010888 */
[----:B------:R-:W-:Y:S01]  /*2230*/  FFMA.FTZ R252, R44, UR9, -R137 ;  /* 0x000000092cfc7c23 */ /* 0x000fe20008010889 */
[--C-:B------:R-:W-:Y:S01]  /*2240*/  FFMA.FTZ R251, R43, UR9, -R136.reuse ;  /* 0x000000092bfb7c23 */ /* 0x100fe20008010888 */
[C---:B------:R-:W-:Y:S04]  /*2250*/  HMMA.16816.F32.BF16 R56, R112.reuse, R72, R56 ;  /* 0x000000487038723c */ /* 0x040fe80000041838 */
[----:B------:R2:W-:Y:S01]  /*2260*/  MUFU.EX2 R139, R71 ;  /* 0x00000047008b7308 */ /* 0x0005e20000000800 */
[--C-:B------:R-:W-:Y:S01]  /*2270*/  FFMA.FTZ R69, R48, UR9, -R129.reuse ;  /* 0x0000000930457c23 */ /* 0x100fe20008010881 */
[----:B------:R-:W-:Y:S01]  /*2280*/  FFMA.FTZ R49, R49, UR9, -R129 ;  /* 0x0000000931317c23 */ /* 0x000fe20008010881 */
[----:B------:R-:W-:Y:S01]  /*2290*/  FFMA.FTZ R50, R50, UR9, -R131 ;  /* 0x0000000932327c23 */ /* 0x000fe20008010883 */
[-C--:B------:R-:W-:Y:S06]  /*22a0*/  HMMA.16816.F32.BF16 R60, R112, R74.reuse, R60 ;  /* 0x0000004a703c723c */ /* 0x080fec000004183c */
[----:B------:R1:W-:Y:S01]  /*22b0*/  MUFU.EX2 R138, R68 ;  /* 0x00000044008a7308 */ /* 0x0003e20000000800 */
[----:B------:R-:W-:Y:S01]  /*22c0*/  FFMA.FTZ R73, R53, UR9, -R129 ;  /* 0x0000000935497c23 */ /* 0x000fe20008010881 */
[--C-:B------:R-:W-:Y:S01]  /*22d0*/  FFMA.FTZ R72, R54, UR9, -R131.reuse ;  /* 0x0000000936487c23 */ /* 0x100fe20008010883 */
[----:B------:R-:W-:Y:S07]  /*22e0*/  HMMA.16816.F32.BF16 R64, R132, R74, R64 ;  /* 0x0000004a8440723c */ /* 0x000fee0000041840 */
[----:B------:R1:W-:Y:S01]  /*22f0*/  MUFU.EX2 R9, R70 ;  /* 0x0000004600097308 */ /* 0x0003e20000000800 */
[----:B--2---:R-:W-:Y:S01]  /*2300*/  FFMA.FTZ R71, R51, UR9, -R131 ;  /* 0x0000000933477c23 */ /* 0x004fe20008010883 */
[----:B------:R-:W-:Y:S01]  /*2310*/  F2FP.BF16.F32.PACK_AB R74, R223, R222 ;  /* 0x000000dedf4a723e */ /* 0x000fe200000010ff */
[----:B------:R-:W-:Y:S01]  /*2320*/  FFMA.FTZ R57, R57, UR9, -R137 ;  /* 0x0000000939397c23 */ /* 0x000fe20008010889 */
[----:B-1----:R-:W-:Y:S01]  /*2330*/  F2FP.BF16.F32.PACK_AB R75, R215, R214 ;  /* 0x000000d6d74b723e */ /* 0x002fe200000010ff */
[--C-:B------:R-:W-:Y:S05]  /*2340*/  FFMA.FTZ R58, R58, UR9, -R136.reuse ;  /* 0x000000093a3a7c23 */ /* 0x100fea0008010888 */
[----:B------:R1:W-:Y:S01]  /*2350*/  MUFU.EX2 R6, R71 ;  /* 0x0000004700067308 */ /* 0x0003e20000000800 */
[----:B------:R-:W-:Y:S01]  /*2360*/  FFMA.FTZ R68, R52, UR9, -R129 ;  /* 0x0000000934447c23 */ /* 0x000fe20008010881 */
[--C-:B------:R-:W-:Y:S01]  /*2370*/  FFMA.FTZ R59, R59, UR9, -R136.reuse ;  /* 0x000000093b3b7c23 */ /* 0x100fe20008010888 */
[--C-:B------:R-:W-:Y:S01]  /*2380*/  FFMA.FTZ R62, R62, UR9, -R136.reuse ;  /* 0x000000093e3e7c23 */ /* 0x100fe20008010888 */
[----:B------:R-:W-:Y:S06]  /*2390*/  FFMA.FTZ R136, R63, UR9, -R136 ;  /* 0x000000093f887c23 */ /* 0x000fec0008010888 */
[----:B------:R2:W-:Y:S01]  /*23a0*/  MUFU.EX2 R7, R68 ;  /* 0x0000004400077308 */ /* 0x0005e20000000800 */
[----:B------:R-:W-:Y:S09]  /*23b0*/  FFMA.FTZ R70, R55, UR9, -R131 ;  /* 0x0000000937467c23 */ /* 0x000ff20008010883 */
[----:B------:R2:W-:Y:S01]  /*23c0*/  MUFU.EX2 R10, R69 ;  /* 0x00000045000a7308 */ /* 0x0005e20000000800 */
[----:B-1----:R-:W-:Y:S05]  /*23d0*/  F2FP.BF16.F32.PACK_AB R71, R210, R209 ;  /* 0x000000d1d247723e */ /* 0x002fea00000010ff */
[----:B------:R-:W-:Y:S04]  /*23e0*/  STS [R186+0x400], R71 ;  /* 0x00040047ba007388 */ /* 0x000fe80000000800 */
[----:B------:R1:W-:Y:S01]  /*23f0*/  MUFU.EX2 R122, R73 ;  /* 0x00000049007a7308 */ /* 0x0003e20000000800 */
[--C-:B--2---:R-:W-:Y:S09]  /*2400*/  FFMA.FTZ R68, R60, UR9, -R137.reuse ;  /* 0x000000093c447c23 */ /* 0x104ff20008010889 */
[----:B------:R2:W-:Y:S01]  /*2410*/  MUFU.EX2 R121, R72 ;  /* 0x0000004800797308 */ /* 0x0005e20000000800 */
[--C-:B------:R-:W-:Y:S01]  /*2420*/  FFMA.FTZ R69, R56, UR9, -R137.reuse ;  /* 0x0000000938457c23 */ /* 0x100fe20008010889 */
[----:B------:R-:W-:Y:S08]  /*2430*/  FFMA.FTZ R137, R61, UR9, -R137 ;  /* 0x000000093d897c23 */ /* 0x000ff00008010889 */
[----:B------:R-:W-:Y:S01]  /*2440*/  MUFU.EX2 R216, R216 ;  /* 0x000000d800d87308 */ /* 0x000fe20000000800 */
[----:B-1----:R-:W-:Y:S05]  /*2450*/  F2FP.BF16.F32.PACK_AB R73, R211, R208 ;  /* 0x000000d0d349723e */ /* 0x002fea00000010ff */
[----:B------:R1:W-:Y:S04]  /*2460*/  STS [R186], R73 ;  /* 0x00000049ba007388 */ /* 0x0003e80000000800 */
[----:B------:R-:W1:Y:S01]  /*2470*/  MUFU.EX2 R217, R217 ;  /* 0x000000d900d97308 */ /* 0x000e620000000800 */
[----:B--2---:R-:W-:Y:S01]  /*2480*/  F2FP.BF16.F32.PACK_AB R72, R221, R220 ;  /* 0x000000dcdd48723e */ /* 0x004fe200000010ff */
[----:B------:R2:W-:Y:S04]  /*2490*/  STS [R189], R74 ;  /* 0x0000004abd007388 */ /* 0x0005e80000000800 */
[----:B------:R2:W-:Y:S04]  /*24a0*/  STS [R189+0x400], R72 ;  /* 0x00040048bd007388 */ /* 0x0005e80000000800 */
[----:B------:R-:W-:Y:S01]  /*24b0*/  MUFU.EX2 R218, R218 ;  /* 0x000000da00da7308 */ /* 0x000fe20000000800 */
[----:B------:R2:W-:Y:S09]  /*24c0*/  STS [R186+0x2400], R75 ;  /* 0x0024004bba007388 */ /* 0x0005f20000000800 */
[----:B------:R-:W2:Y:S01]  /*24d0*/  MUFU.EX2 R219, R219 ;  /* 0x000000db00db7308 */ /* 0x000ea20000000800 */
[--C-:B-1----:R-:W-:Y:S09]  /*24e0*/  FFMA.FTZ R73, R64, UR9, -R129.reuse ;  /* 0x0000000940497c23 */ /* 0x102ff20008010881 */
[----:B------:R1:W-:Y:S01]  /*24f0*/  MUFU.EX2 R126, R70 ;  /* 0x00000046007e7308 */ /* 0x0003e20000000800 */
[----:B------:R-:W-:Y:S09]  /*2500*/  FFMA.FTZ R129, R65, UR9, -R129 ;  /* 0x0000000941817c23 */ /* 0x000ff20008010881 */
[----:B------:R2:W-:Y:S10]  /*2510*/  MUFU.EX2 R127, R68 ;  /* 0x00000044007f7308 */ /* 0x0005f40000000800 */
[----:B------:R-:W-:Y:S01]  /*2520*/  MUFU.EX2 R224, R224 ;  /* 0x000000e000e07308 */ /* 0x000fe20000000800 */
[----:B-1----:R-:W-:Y:S09]  /*2530*/  F2FP.BF16.F32.PACK_AB R70, R217, R216 ;  /* 0x000000d8d946723e */ /* 0x002ff200000010ff */
[----:B------:R-:W-:Y:S01]  /*2540*/  MUFU.EX2 R225, R225 ;  /* 0x000000e100e17308 */ /* 0x000fe20000000800 */
[----:B--2---:R-:W-:Y:S09]  /*2550*/  F2FP.BF16.F32.PACK_AB R68, R219, R218 ;  /* 0x000000dadb44723e */ /* 0x004ff200000010ff */
[----:B------:R-:W-:Y:S10]  /*2560*/  MUFU.EX2 R226, R226 ;  /* 0x000000e200e27308 */ /* 0x000ff40000000800 */
[----:B------:R-:W1:Y:S10]  /*2570*/  MUFU.EX2 R227, R227 ;  /* 0x000000e300e37308 */ /* 0x000e740000000800 */
[----:B------:R2:W-:Y:S10]  /*2580*/  MUFU.EX2 R123, R69 ;  /* 0x00000045007b7308 */ /* 0x0005f40000000800 */
[----:B------:R-:W-:Y:S01]  /*2590*/  MUFU.EX2 R236, R236 ;  /* 0x000000ec00ec7308 */ /* 0x000fe20000000800 */
[----:B-1----:R-:W-:Y:S09]  /*25a0*/  F2FP.BF16.F32.PACK_AB R71, R227, R226 ;  /* 0x000000e2e347723e */ /* 0x002ff200000010ff */
[----:B------:R-:W1:Y:S01]  /*25b0*/  MUFU.EX2 R237, R237 ;  /* 0x000000ed00ed7308 */ /* 0x000e620000000800 */
[----:B--2---:R-:W-:Y:S09]  /*25c0*/  F2FP.BF16.F32.PACK_AB R69, R225, R224 ;  /* 0x000000e0e145723e */ /* 0x004ff200000010ff */
[----:B------:R-:W-:Y:S10]  /*25d0*/  MUFU.EX2 R239, R239 ;  /* 0x000000ef00ef7308 */ /* 0x000ff40000000800 */
[----:B------:R-:W2:Y:S01]  /*25e0*/  MUFU.EX2 R240, R240 ;  /* 0x000000f000f07308 */ /* 0x000ea20000000800 */
[----:B-1----:R-:W-:Y:S09]  /*25f0*/  F2FP.BF16.F32.PACK_AB R74, R237, R236 ;  /* 0x000000eced4a723e */ /* 0x002ff200000010ff */
[----:B------:R-:W-:Y:S10]  /*2600*/  MUFU.EX2 R212, R212 ;  /* 0x000000d400d47308 */ /* 0x000ff40000000800 */
[----:B------:R-:W1:Y:S01]  /*2610*/  MUFU.EX2 R213, R213 ;  /* 0x000000d500d57308 */ /* 0x000e620000000800 */
[----:B--2---:R-:W-:Y:S09]  /*2620*/  F2FP.BF16.F32.PACK_AB R72, R240, R239 ;  /* 0x000000eff048723e */ /* 0x004ff200000010ff */
[----:B------:R-:W-:Y:S10]  /*2630*/  MUFU.EX2 R230, R230 ;  /* 0x000000e600e67308 */ /* 0x000ff40000000800 */
[----:B------:R-:W2:Y:S01]  /*2640*/  MUFU.EX2 R231, R231 ;  /* 0x000000e700e77308 */ /* 0x000ea20000000800 */
[----:B-1----:R-:W-:Y:S05]  /*2650*/  F2FP.BF16.F32.PACK_AB R13, R213, R212 ;  /* 0x000000d4d50d723e */ /* 0x002fea00000010ff */
[----:B------:R1:W-:Y:S04]  /*2660*/  STS [R186+0x2000], R13 ;  /* 0x0020000dba007388 */ /* 0x0003e80000000800 */
[----:B------:R-:W-:Y:S01]  /*2670*/  MUFU.EX2 R228, R228 ;  /* 0x000000e400e47308 */ /* 0x000fe20000000800 */
[----:B------:R3:W-:Y:S04]  /*2680*/  STS [R189+0x2000], R70 ;  /* 0x00200046bd007388 */ /* 0x0007e80000000800 */
[----:B------:R4:W-:Y:S05]  /*2690*/  STS [R189+0x2400], R68 ;  /* 0x00240044bd007388 */ /* 0x0009ea0000000800 */
[----:B------:R-:W1:Y:S01]  /*26a0*/  MUFU.EX2 R229, R229 ;  /* 0x000000e500e57308 */ /* 0x000e620000000800 */
[----:B--2---:R-:W-:Y:S01]  /*26b0*/  F2FP.BF16.F32.PACK_AB R75, R231, R230 ;  /* 0x000000e6e74b723e */ /* 0x004fe200000010ff */
[----:B------:R-:W-:Y:S04]  /*26c0*/  STS [R190], R69 ;  /* 0x00000045be007388 */ /* 0x000fe80000000800 */
[----:B------:R-:W-:Y:S04]  /*26d0*/  STS [R190+0x400], R71 ;  /* 0x00040047be007388 */ /* 0x000fe80000000800 */
[----:B------:R-:W-:Y:S01]  /*26e0*/  MUFU.EX2 R232, R232 ;  /* 0x000000e800e87308 */ /* 0x000fe20000000800 */
[----:B------:R-:W-:Y:S04]  /*26f0*/  STS [R193], R74 ;  /* 0x0000004ac1007388 */ /* 0x000fe80000000800 */
[----:B------:R-:W-:Y:S05]  /*2700*/  STS [R193+0x400], R72 ;  /* 0x00040048c1007388 */ /* 0x000fea0000000800 */
[----:B------:R-:W3:Y:S01]  /*2710*/  MUFU.EX2 R233, R233 ;  /* 0x000000e900e97308 */ /* 0x000ee20000000800 */
[----:B-1----:R-:W-:Y:S01]  /*2720*/  F2FP.BF16.F32.PACK_AB R13, R229, R228 ;  /* 0x000000e4e50d723e */ /* 0x002fe200000010ff */
[----:B------:R-:W-:Y:S04]  /*2730*/  STS [R190+0x2400], R75 ;  /* 0x0024004bbe007388 */ /* 0x000fe80000000800 */
[----:B------:R-:W-:Y:S04]  /*2740*/  STS [R190+0x2000], R13 ;  /* 0x0020000dbe007388 */ /* 0x000fe80000000800 */
[----:B------:R-:W-:Y:S10]  /*2750*/  MUFU.EX2 R234, R234 ;  /* 0x000000ea00ea7308 */ /* 0x000ff40000000800 */
[----:B------:R-:W4:Y:S01]  /*2760*/  MUFU.EX2 R235, R235 ;  /* 0x000000eb00eb7308 */ /* 0x000f220000000800 */
[----:B---3--:R-:W-:Y:S05]  /*2770*/  F2FP.BF16.F32.PACK_AB R70, R233, R232 ;  /* 0x000000e8e946723e */ /* 0x008fea00000010ff */
[----:B------:R1:W-:Y:S04]  /*2780*/  STS [R193+0x2000], R70 ;  /* 0x00200046c1007388 */ /* 0x0003e80000000800 */
[----:B------:R-:W-:Y:S10]  /*2790*/  MUFU.EX2 R241, R241 ;  /* 0x000000f100f17308 */ /* 0x000ff40000000800 */
[----:B------:R-:W2:Y:S01]  /*27a0*/  MUFU.EX2 R242, R242 ;  /* 0x000000f200f27308 */ /* 0x000ea20000000800 */
[----:B----4-:R-:W-:Y:S05]  /*27b0*/  F2FP.BF16.F32.PACK_AB R68, R235, R234 ;  /* 0x000000eaeb44723e */ /* 0x010fea00000010ff */
[----:B------:R-:W-:Y:S04]  /*27c0*/  STS [R193+0x2400], R68 ;  /* 0x00240044c1007388 */ /* 0x000fe80000000800 */
[----:B------:R-:W-:Y:S01]  /*27d0*/  MUFU.EX2 R243, R243 ;  /* 0x000000f300f37308 */ /* 0x000fe20000000800 */
[----:B-1----:R-:W-:Y:S09]  /*27e0*/  F2FP.BF16.F32.PACK_AB R70, R9, R138 ;  /* 0x0000008a0946723e */ /* 0x002ff200000010ff */
[----:B------:R-:W1:Y:S01]  /*27f0*/  MUFU.EX2 R244, R244 ;  /* 0x000000f400f47308 */ /* 0x000e620000000800 */
[----:B--2---:R-:W-:Y:S05]  /*2800*/  F2FP.BF16.F32.PACK_AB R71, R242, R241 ;  /* 0x000000f1f247723e */ /* 0x004fea00000010ff */
[----:B------:R2:W-:Y:S04]  /*2810*/  STS [R188], R71 ;  /* 0x00000047bc007388 */ /* 0x0005e80000000800 */
[----:B------:R3:W-:Y:S10]  /*2820*/  MUFU.EX2 R135, R73 ;  /* 0x0000004900877308 */ /* 0x0007f40000000800 */
[----:B------:R-:W4:Y:S01]  /*2830*/  MUFU.EX2 R11, R49 ;  /* 0x00000031000b7308 */ /* 0x000f220000000800 */
[----:B-1----:R-:W-:Y:S05]  /*2840*/  F2FP.BF16.F32.PACK_AB R69, R244, R243 ;  /* 0x000000f3f445723e */ /* 0x002fea00000010ff */
[----:B------:R1:W-:Y:S04]  /*2850*/  STS [R188+0x400], R69 ;  /* 0x00040045bc007388 */ /* 0x0003e80000000800 */
[----:B------:R-:W1:Y:S01]  /*2860*/  MUFU.EX2 R5, R50 ;  /* 0x0000003200057308 */ /* 0x000e620000000800 */
[--C-:B---3--:R-:W-:Y:S01]  /*2870*/  FFMA.FTZ R73, R66, UR9, -R131.reuse ;  /* 0x0000000942497c23 */ /* 0x108fe20008010883 */
[----:B------:R-:W-:Y:S01]  /*2880*/  FFMA.FTZ R131, R67, UR9, -R131 ;  /* 0x0000000943837c23 */ /* 0x000fe20008010883 */
[----:B--2---:R-:W-:Y:S07]  /*2890*/  F2FP.BF16.F32.PACK_AB R71, R122, R7 ;  /* 0x000000077a47723e */ /* 0x004fee00000010ff */
[----:B------:R-:W2:Y:S01]  /*28a0*/  MUFU.EX2 R134, R137 ;  /* 0x0000008900867308 */ /* 0x000ea20000000800 */
[----:B----4-:R-:W-:Y:S05]  /*28b0*/  F2FP.BF16.F32.PACK_AB R75, R11, R10 ;  /* 0x0000000a0b4b723e */ /* 0x010fea00000010ff */
[----:B------:R-:W-:Y:S04]  /*28c0*/  STS [R191], R75 ;  /* 0x0000004bbf007388 */ /* 0x000fe80000000800 */
[----:B------:R-:W-:Y:S01]  /*28d0*/  MUFU.EX2 R248, R248 ;  /* 0x000000f800f87308 */ /* 0x000fe20000000800 */
[----:B-1----:R-:W-:Y:S05]  /*28e0*/  F2FP.BF16.F32.PACK_AB R74, R6, R5 ;  /* 0x00000005064a723e */ /* 0x002fea00000010ff */
[----:B------:R-:W-:Y:S01]  /*28f0*/  STS [R191+0x400], R74 ;  /* 0x0004004abf007388 */ /* 0x000fe20000000800 */
[----:B------:R-:W-:Y:S03]  /*2900*/  F2FP.BF16.F32.PACK_AB R69, R126, R121 ;  /* 0x000000797e45723e */ /* 0x000fe600000010ff */
[----:B------:R-:W1:Y:S01]  /*2910*/  MUFU.EX2 R251, R251 ;  /* 0x000000fb00fb7308 */ /* 0x000e620000000800 */
[----:B--2---:R-:W-:Y:S09]  /*2920*/  F2FP.BF16.F32.PACK_AB R34, R134, R127 ;  /* 0x0000007f8622723e */ /* 0x004ff200000010ff */
[----:B------:R1:W-:Y:S10]  /*2930*/  MUFU.EX2 R137, R73 ;  /* 0x0000004900897308 */ /* 0x0003f40000000800 */
[----:B------:R-:W-:Y:S10]  /*2940*/  MUFU.EX2 R245, R245 ;  /* 0x000000f500f57308 */ /* 0x000ff40000000800 */
[----:B------:R-:W2:Y:S01]  /*2950*/  MUFU.EX2 R246, R246 ;  /* 0x000000f600f67308 */ /* 0x000ea20000000800 */
[----:B-1----:R-:W-:Y:S05]  /*2960*/  F2FP.BF16.F32.PACK_AB R73, R251, R248 ;  /* 0x000000f8fb49723e */ /* 0x002fea00000010ff */
[----:B------:R-:W-:Y:S04]  /*2970*/  STS [R188+0x2400], R73 ;  /* 0x00240049bc007388 */ /* 0x000fe80000000800 */
[----:B------:R-:W1:Y:S10]  /*2980*/  MUFU.EX2 R252, R252 ;  /* 0x000000fc00fc7308 */ /* 0x000e740000000800 */
[----:B------:R-:W3:Y:S01]  /*2990*/  MUFU.EX2 R129, R129 ;  /* 0x0000008100817308 */ /* 0x000ee20000000800 */
[----:B--2---:R-:W-:Y:S05]  /*29a0*/  F2FP.BF16.F32.PACK_AB R13, R246, R245 ;  /* 0x000000f5f60d723e */ /* 0x004fea00000010ff */
[----:B------:R-:W-:Y:S04]  /*29b0*/  STS [R188+0x2000], R13 ;  /* 0x0020000dbc007388 */ /* 0x000fe80000000800 */
[----:B------:R-:W2:Y:S01]  /*29c0*/  MUFU.EX2 R131, R131 ;  /* 0x0000008300837308 */ /* 0x000ea20000000800 */
[----:B-1----:R-:W-:Y:S01]  /*29d0*/  F2FP.BF16.F32.PACK_AB R72, R139, R252 ;  /* 0x000000fc8b48723e */ /* 0x002fe200000010ff */
[----:B------:R-:W-:Y:S04]  /*29e0*/  STS [R191+0x2400], R70 ;  /* 0x00240046bf007388 */ /* 0x000fe80000000800 */
[----:B------:R-:W-:Y:S04]  /*29f0*/  STS [R191+0x2000], R72 ;  /* 0x00200048bf007388 */ /* 0x000fe80000000800 */
[----:B------:R-:W1:Y:S01]  /*2a00*/  MUFU.EX2 R130, R57 ;  /* 0x0000003900827308 */ /* 0x000e620000000800 */
[----:B---3--:R-:W-:Y:S01]  /*2a10*/  F2FP.BF16.F32.PACK_AB R68, R129, R135 ;  /* 0x000000878144723e */ /* 0x008fe200000010ff */
[----:B------:R-:W-:Y:S04]  /*2a20*/  STS [R192], R71 ;  /* 0x00000047c0007388 */ /* 0x000fe80000000800 */
[----:B------:R-:W-:Y:S04]  /*2a30*/  STS [R192+0x400], R69 ;  /* 0x00040045c0007388 */ /* 0x000fe80000000800 */
[----:B------:R-:W-:Y:S01]  /*2a40*/  MUFU.EX2 R125, R58 ;  /* 0x0000003a007d7308 */ /* 0x000fe20000000800 */
[----:B--2---:R-:W-:Y:S01]  /*2a50*/  F2FP.BF16.F32.PACK_AB R22, R131, R137 ;  /* 0x000000898316723e */ /* 0x004fe200000010ff */
[----:B------:R-:W-:Y:S04]  /*2a60*/  STS [R195], R68 ;  /* 0x00000044c3007388 */ /* 0x000fe80000000800 */
[----:B------:R-:W-:Y:S04]  /*2a70*/  STS [R195+0x400], R22 ;  /* 0x00040016c3007388 */ /* 0x000fe80000000800 */
[----:B------:R-:W2:Y:S01]  /*2a80*/  MUFU.EX2 R182, R59 ;  /* 0x0000003b00b67308 */ /* 0x000ea20000000800 */
[----:B-1----:R-:W-:Y:S05]  /*2a90*/  F2FP.BF16.F32.PACK_AB R25, R130, R123 ;  /* 0x0000007b8219723e */ /* 0x002fea00000010ff */
[----:B------:R-:W-:Y:S04]  /*2aa0*/  STS [R192+0x2000], R25 ;  /* 0x00200019c0007388 */ /* 0x000fe80000000800 */
[----:B------:R-:W-:Y:S10]  /*2ab0*/  MUFU.EX2 R133, R62 ;  /* 0x0000003e00857308 */ /* 0x000ff40000000800 */
[----:B------:R-:W1:Y:S01]  /*2ac0*/  MUFU.EX2 R132, R136 ;  /* 0x0000008800847308 */ /* 0x000e620000000800 */
[----:B--2---:R-:W-:Y:S05]  /*2ad0*/  F2FP.BF16.F32.PACK_AB R29, R182, R125 ;  /* 0x0000007db61d723e */ /* 0x004fea00000010ff */
[----:B------:R-:W-:Y:S04]  /*2ae0*/  STS [R192+0x2400], R29 ;  /* 0x0024001dc0007388 */ /* 0x000fe80000000800 */
[----:B------:R-:W-:Y:S01]  /*2af0*/  STS [R195+0x2000], R34 ;  /* 0x00200022c3007388 */ /* 0x000fe20000000800 */
[----:B-1----:R-:W-:Y:S05]  /*2b00*/  F2FP.BF16.F32.PACK_AB R38, R132, R133 ;  /* 0x000000858426723e */ /* 0x002fea00000010ff */
        /* <DEDUP_REMOVED lines=25> */
[----:B------:R-:W-:Y:S03]  /*2ca0*/  FADD.FTZ R13, -R238, R13 ;  /* 0x0000000dee0d7221 */ /* 0x000fe60000010100 */
[----:B------:R-:W-:Y:S01]  /*2cb0*/  FMUL.FTZ R208, R208, R12 ;  /* 0x0000000cd0d07220 */ /* 0x000fe20000410000 */
[C---:B------:R-:W-:Y:S04]  /*2cc0*/  HMMA.16816.F32.BF16 R24, R108.reuse, R158, R24 ;  /* 0x0000009e6c18723c */ /* 0x040fe80000041818 */
[----:B------:R-:W-:Y:S04]  /*2cd0*/  FMUL.FTZ R211, R211, R13 ;  /* 0x0000000dd3d37220 */ /* 0x000fe80000410000 */
[-C--:B------:R-:W-:Y:S03]  /*2ce0*/  HMMA.16816.F32.BF16 R28, R108, R160.reuse, R28 ;  /* 0x000000a06c1c723c */ /* 0x080fe6000004181c */
[----:B------:R-:W-:Y:S05]  /*2cf0*/  F2FP.BF16.F32.PACK_AB R211, R211, R208 ;  /* 0x000000d0d3d3723e */ /* 0x000fea00000010ff */
[C---:B------:R-:W-:Y:S04]  /*2d00*/  HMMA.16816.F32.BF16 R32, R112.reuse, R160, R32 ;  /* 0x000000a07020723c */ /* 0x040fe80000041820 */
[C---:B------:R-:W-:Y:S01]  /*2d10*/  FADD.FTZ R24, -R238.reuse, R24 ;  /* 0x00000018ee187221 */ /* 0x040fe20000010100 */
[----:B------:R-:W-:Y:S03]  /*2d20*/  FADD.FTZ R25, -R238, R25 ;  /* 0x00000019ee197221 */ /* 0x000fe60000010100 */
[-C--:B------:R-:W-:Y:S03]  /*2d30*/  HMMA.16816.F32.BF16 R36, R112, R162.reuse, R36 ;  /* 0x000000a27024723c */ /* 0x080fe60000041824 */
[----:B------:R-:W-:Y:S01]  /*2d40*/  FMUL.FTZ R222, R222, R24 ;  /* 0x00000018dede7220 */ /* 0x000fe20000410000 */
[----:B------:R-:W-:Y:S01]  /*2d50*/  FMUL.FTZ R223, R223, R25 ;  /* 0x00000019dfdf7220 */ /* 0x000fe20000410000 */
[C---:B------:R-:W-:Y:S01]  /*2d60*/  FADD.FTZ R13, -R238.reuse, R28 ;  /* 0x0000001cee0d7221 */ /* 0x040fe20000010100 */
[----:B------:R-:W-:Y:S02]  /*2d70*/  FADD.FTZ R29, -R238, R29 ;  /* 0x0000001dee1d7221 */ /* 0x000fe40000010100 */
[C---:B------:R-:W-:Y:S04]  /*2d80*/  HMMA.16816.F32.BF16 R40, R108.reuse, R162, R40 ;  /* 0x000000a26c28723c */ /* 0x040fe80000041828 */
[----:B------:R-:W-:Y:S01]  /*2d90*/  FMUL.FTZ R224, R224, R13 ;  /* 0x0000000de0e07220 */ /* 0x000fe20000410000 */
[----:B------:R-:W-:Y:S01]  /*2da0*/  FMUL.FTZ R225, R225, R29 ;  /* 0x0000001de1e17220 */ /* 0x000fe20000410000 */
[----:B------:R-:W-:Y:S02]  /*2db0*/  F2FP.BF16.F32.PACK_AB R222, R223, R222 ;  /* 0x000000dedfde723e */ /* 0x000fe400000010ff */
        /* <DEDUP_REMOVED lines=15> */
[----:B------:R-:W-:Y:S01]  /*2eb0*/  F2FP.BF16.F32.PACK_AB R237, R237, R224 ;  /* 0x000000e0eded723e */ /* 0x000fe200000010ff */
[----:B------:R-:W-:Y:S04]  /*2ec0*/  FADD.FTZ R224, -R247, R14 ;  /* 0x0000000ef7e07221 */ /* 0x000fe80000010100 */
[C---:B------:R-:W-:Y:S04]  /*2ed0*/  HMMA.16816.F32.BF16 R64, R112.reuse, R168, R64 ;  /* 0x000000a87040723c */ /* 0x040fe80000041840 */
[C---:B------:R-:W-:Y:S01]  /*2ee0*/  FADD.FTZ R241, -R238.reuse, R56 ;  /* 0x00000038eef17221 */ /* 0x040fe20000010100 */
[C---:B------:R-:W-:Y:S03]  /*2ef0*/  FADD.FTZ R236, -R238.reuse, R57 ;  /* 0x00000039eeec7221 */ /* 0x040fe60000010100 */
[-C--:B------:R-:W-:Y:S03]  /*2f00*/  HMMA.16816.F32.BF16 R68, R112, R170.reuse, R68 ;  /* 0x000000aa7044723c */ /* 0x080fe60000041844 */
[C---:B------:R-:W-:Y:S01]  /*2f10*/  FADD.FTZ R242, -R238.reuse, R60 ;  /* 0x0000003ceef27221 */ /* 0x040fe20000010100 */
[----:B------:R-:W-:Y:S01]  /*2f20*/  FADD.FTZ R223, -R238, R61 ;  /* 0x0000003deedf7221 */ /* 0x000fe20000010100 */
[----:B------:R-:W-:Y:S01]  /*2f30*/  FMUL.FTZ R241, R10, R241 ;  /* 0x000000f10af17220 */ /* 0x000fe20000410000 */
[----:B------:R-:W-:Y:S01]  /*2f40*/  FMUL.FTZ R236, R11, R236 ;  /* 0x000000ec0bec7220 */ /* 0x000fe20000410000 */
[----:B------:R-:W-:Y:S01]  /*2f50*/  FMUL.FTZ R242, R7, R242 ;  /* 0x000000f207f27220 */ /* 0x000fe20000410000 */
[----:B------:R-:W-:Y:S04]  /*2f60*/  HMMA.16816.F32.BF16 R72, R108, R170, R72 ;  /* 0x000000aa6c48723c */ /* 0x000fe80000041848 */
[----:B------:R-:W-:Y:S01]  /*2f70*/  FMUL.FTZ R223, R122, R223 ;  /* 0x000000df7adf7220 */ /* 0x000fe20000410000 */
[----:B------:R-:W-:Y:S04]  /*2f80*/  F2FP.BF16.F32.PACK_AB R236, R236, R241 ;  /* 0x000000f1ecec723e */ /* 0x000fe800000010ff */
[----:B------:R-:W-:Y:S10]  /*2f90*/  F2FP.BF16.F32.PACK_AB R223, R223, R242 ;  /* 0x000000f2dfdf723e */ /* 0x000ff400000010ff */
[C---:B------:R-:W-:Y:S01]  /*2fa0*/  FADD.FTZ R72, -R238.reuse, R72 ;  /* 0x00000048ee487221 */ /* 0x040fe20000010100 */
[----:B------:R-:W-:Y:S03]  /*2fb0*/  FADD.FTZ R238, -R238, R73 ;  /* 0x00000049eeee7221 */ /* 0x000fe60000010100 */
[----:B------:R-:W-:Y:S01]  /*2fc0*/  FMUL.FTZ R72, R135, R72 ;  /* 0x0000004887487220 */ /* 0x000fe20000410000 */
[----:B------:R-:W-:Y:S05]  /*2fd0*/  FMUL.FTZ R73, R129, R238 ;  /* 0x000000ee81497220 */ /* 0x000fea0000410000 */
[----:B------:R-:W-:Y:S01]  /*2fe0*/  F2FP.BF16.F32.PACK_AB R72, R73, R72 ;  /* 0x000000484948723e */ /* 0x000fe200000010ff */
[----:B------:R-:W-:Y:S01]  /*2ff0*/  FADD.FTZ R73, -R247, R15 ;  /* 0x0000000ff7497221 */ /* 0x000fe20000010100 */
[----:B------:R-:W-:Y:S06]  /*3000*/  BRA.U !UP0, `(.L_x_153) ;  /* 0x0000000108547547 */ /* 0x000fec000b800000 */
[----:B------:R-:W1:Y:S01]  /*3010*/  LDC R7, c[0x0][0x3b0] ;  /* 0x0000ec00ff077b82 */ /* 0x000e620000000800 */
[----:B------:R-:W-:Y:S01]  /*3020*/  IADD3 R11, P0, PT, RZ, -UR5, RZ ;  /* 0x80000005ff0b7c10 */ /* 0x000fe2000ff1e0ff */
[----:B------:R-:W-:Y:S04]  /*3030*/  ULOP3.LUT UR12, UR26, 0x1, URZ, 0xc0, !UPT ;  /* 0x000000011a0c7892 */ /* 0x000fe8000f8ec0ff */
[----:B------:R-:W-:Y:S02]  /*3040*/  UISETP.NE.U32.AND UP1, UPT, UR12, 0x1, UPT ;  /* 0x000000010c00788c */ /* 0x000fe4000bf25070 */
[----:B------:R-:W2:Y:S02]  /*3050*/  LDC R4, c[0x0][0x3b4] ;  /* 0x0000ed00ff047b82 */ /* 0x000ea40000000800 */
[----:B------:R-:W-:Y:S06]  /*3060*/  USEL UR12, UR7, 0x2000, !UP1 ;  /* 0x00002000070c7887 */ /* 0x000fec000c800000 */
[----:B------:R-:W-:Y:S02]  /*3070*/  VIADD R205, R205, UR12 ;  /* 0x0000000ccdcd7c36 */ /* 0x000fe40008000000 */
[----:B------:R-:W-:Y:S02]  /*3080*/  VIADD R172, R172, UR12 ;  /* 0x0000000cacac7c36 */ /* 0x000fe40008000000 */
[----:B-1----:R-:W-:Y:S04]  /*3090*/  IMAD.SHL.U32 R8, R7, 0x80, RZ ;  /* 0x0000008007087824 */ /* 0x002fe800078e00ff */
[----:B------:R-:W-:Y:S05]  /*30a0*/  IMAD.X R8, RZ, RZ, ~R8, P0 ;  /* 0x000000ffff087224 */ /* 0x000fea00000e0e08 */
[----:B------:R-:W-:Y:S04]  /*30b0*/  SHF.R.S64 R11, R11, 0x1f, R8 ;  /* 0x0000001f0b0b7819 */ /* 0x000fe80000001008 */
[----:B------:R-:W-:Y:S04]  /*30c0*/  IADD3 R196, P0, PT, R11, R196, RZ ;  /* 0x000000c40bc47210 */ /* 0x000fe80007f1e0ff */
[----:B------:R-:W-:Y:S02]  /*30d0*/  LEA.HI.X.SX32 R197, R8, R197, 0x1, P0 ;  /* 0x000000c508c57211 */ /* 0x000fe400000f0eff */
[C---:B------:R-:W-:Y:S03]  /*30e0*/  LEA R12, P0, R7.reuse, R196, 0x7 ;  /* 0x000000c4070c7211 */ /* 0x040fe600078038ff */
[----:B------:R-:W-:Y:S01]  /*30f0*/  @!PT LDS RZ, [RZ] ;  /* 0x00000000fffff984 */ /* 0x000fe20000000800 */
[----:B------:R-:W-:Y:S01]  /*3100*/  @!PT LDS RZ, [RZ] ;  /* 0x00000000fffff984 */ /* 0x000fe20000000800 */
[----:B------:R-:W-:Y:S01]  /*3110*/  @!PT LDS RZ, [RZ] ;  /* 0x00000000fffff984 */ /* 0x000fe20000000800 */
[----:B------:R1:W-:Y:S01]  /*3120*/  LDGSTS.E.BYPASS.LTC128B.128 [R205], desc[UR18][R196.64] ;  /* 0x00000000c4cd7fae */ /* 0x0003e2000b981a12 */
[----:B--2---:R-:W-:Y:S05]  /*3130*/  LEA.HI.X R13, R7, R197, R4, 0x7, P0 ;  /* 0x000000c5070d7211 */ /* 0x004fea00000f3c04 */
[----:B------:R1:W-:Y:S04]  /*3140*/  LDGSTS.E.BYPASS.LTC128B.128 [R205+0x1000], desc[UR18][R12.64] ;  /* 0x010000000ccd7fae */ /* 0x0003e8000b981a12 */
[----:B------:R-:W0:Y:S02]  /*3150*/  LDGDEPBAR ;  /* 0x00000000000079af */ /* 0x000e240000000000 */
.L_x_153:
[C---:B------:R-:W-:Y:S01]  /*3160*/  FADD.FTZ R7, -R247.reuse, R26 ;  /* 0x0000001af7077221 */ /* 0x040fe20000010100 */
[----:B------:R-:W-:Y:S01]  /*3170*/  FADD.FTZ R4, -R247, R27 ;  /* 0x0000001bf7047221 */ /* 0x000fe20000010100 */
[----:B------:R-:W-:Y:S01]  /*3180*/  FMUL.FTZ R224, R209, R224 ;  /* 0x000000e0d1e07220 */ /* 0x000fe20000410000 */
[----:B------:R-:W-:Y:S01]  /*3190*/  FMUL.FTZ R73, R210, R73 ;  /* 0x00000049d2497220 */ /* 0x000fe20000410000 */
[----:B------:R-:W-:Y:S01]  /*31a0*/  FMUL.FTZ R7, R220, R7 ;  /* 0x00000007dc077220 */ /* 0x000fe20000410000 */
[----:B------:R-:W-:Y:S01]  /*31b0*/  FMUL.FTZ R4, R221, R4 ;  /* 0x00000004dd047220 */ /* 0x000fe20000410000 */
[C---:B------:R-:W-:Y:S01]  /*31c0*/  FADD.FTZ R11, -R247.reuse, R30 ;  /* 0x0000001ef70b7221 */ /* 0x040fe20000010100 */
[----:B------:R-:W-:Y:S01]  /*31d0*/  FADD.FTZ R8, -R247, R31 ;  /* 0x0000001ff7087221 */ /* 0x000fe20000010100 */
[----:B------:R-:W-:Y:S01]  /*31e0*/  F2FP.BF16.F32.PACK_AB R73, R73, R224 ;  /* 0x000000e04949723e */ /* 0x000fe200000010ff */
[----:B------:R-:W-:Y:S01]  /*31f0*/  FADD.FTZ R59, -R247, R59 ;  /* 0x0000003bf73b7221 */ /* 0x000fe20000010100 */
[----:B------:R-:W-:Y:S01]  /*3200*/  F2FP.BF16.F32.PACK_AB R4, R4, R7 ;  /* 0x000000070404723e */ /* 0x000fe200000010ff */
[----:B------:R-:W-:Y:S01]  /*3210*/  STS [R186+-0x8000], R211 ;  /* 0xff8000d3ba007388 */ /* 0x000fe20000000800 */
[----:B------:R-:W-:Y:S01]  /*3220*/  FMUL.FTZ R11, R226, R11 ;  /* 0x0000000be20b7220 */ /* 0x000fe20000410000 */
[----:B------:R-:W-:Y:S01]  /*3230*/  FMUL.FTZ R8, R227, R8 ;  /* 0x00000008e3087220 */ /* 0x000fe20000410000 */
[----:B------:R-:W-:Y:S01]  /*3240*/  FMUL.FTZ R59, R6, R59 ;  /* 0x0000003b063b7220 */ /* 0x000fe20000410000 */
[----:B------:R-:W-:Y:S01]  /*3250*/  STS [R186+-0x7c00], R73 ;  /* 0xff840049ba007388 */ /* 0x000fe20000000800 */
[C---:B------:R-:W-:Y:S01]  /*3260*/  FADD.FTZ R58, -R247.reuse, R58 ;  /* 0x0000003af73a7221 */ /* 0x040fe20000010100 */
[----:B------:R-:W-:Y:S01]  /*3270*/  FADD.FTZ R6, -R247, R75 ;  /* 0x0000004bf7067221 */ /* 0x000fe20000010100 */
[----:B------:R-:W-:Y:S01]  /*3280*/  F2FP.BF16.F32.PACK_AB R11, R8, R11 ;  /* 0x0000000b080b723e */ /* 0x000fe200000010ff */
[----:B------:R2:W-:Y:S01]  /*3290*/  STS [R189+-0x7c00], R4 ;  /* 0xff840004bd007388 */ /* 0x0005e20000000800 */
[----:B------:R-:W-:Y:S01]  /*32a0*/  FMUL.FTZ R58, R5, R58 ;  /* 0x0000003a053a7220 */ /* 0x000fe20000410000 */
[----:B------:R-:W-:Y:S01]  /*32b0*/  FMUL.FTZ R131, R131, R6 ;  /* 0x0000000683837220 */ /* 0x000fe20000410000 */
[C---:B-----5:R-:W-:Y:S01]  /*32c0*/  FADD.FTZ R7, -R250.reuse, R20 ;  /* 0x00000014fa077221 */ /* 0x060fe20000010100 */
[C---:B------:R-:W-:Y:S01]  /*32d0*/  FADD.FTZ R8, -R250.reuse, R21 ;  /* 0x00000015fa087221 */ /* 0x040fe20000010100 */
[C---:B------:R-:W-:Y:S01]  /*32e0*/  FADD.FTZ R5, -R250.reuse, R16 ;  /* 0x00000010fa057221 */ /* 0x040fe20000010100 */
[----:B------:R-:W-:Y:S01]  /*32f0*/  FADD.FTZ R6, -R250, R17 ;  /* 0x00000011fa067221 */ /* 0x000fe20000010100 */
[----:B------:R-:W-:Y:S01]  /*3300*/  FMUL.FTZ R7, R216, R7 ;  /* 0x00000007d8077220 */ /* 0x000fe20000410000 */
[----:B------:R-:W-:Y:S01]  /*3310*/  FMUL.FTZ R8, R217, R8 ;  /* 0x00000008d9087220 */ /* 0x000fe20000410000 */
[----:B------:R-:W-:Y:S01]  /*3320*/  FMUL.FTZ R5, R212, R5 ;  /* 0x00000005d4057220 */ /* 0x000fe20000410000 */
[----:B------:R-:W-:Y:S01]  /*3330*/  FMUL.FTZ R6, R213, R6 ;  /* 0x00000006d5067220 */ /* 0x000fe20000410000 */
[----:B------:R-:W-:Y:S01]  /*3340*/  STS [R189+-0x8000], R222 ;  /* 0xff8000debd007388 */ /* 0x000fe20000000800 */
[----:B-1----:R-:W-:Y:S01]  /*3350*/  FADD.FTZ R13, -R250, R32 ;  /* 0x00000020fa0d7221 */ /* 0x002fe20000010100 */
[----:B------:R-:W-:Y:S01]  /*3360*/  F2FP.BF16.F32.PACK_AB R8, R8, R7 ;  /* 0x000000070808723e */ /* 0x000fe200000010ff */
[----:B------:R-:W-:Y:S01]  /*3370*/  FADD.FTZ R7, -R250, R52 ;  /* 0x00000034fa077221 */ /* 0x000fe20000010100 */
[----:B------:R-:W-:Y:S01]  /*3380*/  F2FP.BF16.F32.PACK_AB R5, R6, R5 ;  /* 0x000000050605723e */ /* 0x000fe200000010ff */
[C---:B------:R-:W-:Y:S01]  /*3390*/  FADD.FTZ R6, -R250.reuse, R53 ;  /* 0x00000035fa067221 */ /* 0x040fe20000010100 */
[C---:B------:R-:W-:Y:S01]  /*33a0*/  FADD.FTZ R10, -R250.reuse, R33 ;  /* 0x00000021fa0a7221 */ /* 0x040fe20000010100 */
[C---:B------:R-:W-:Y:S01]  /*33b0*/  FADD.FTZ R15, -R250.reuse, R36 ;  /* 0x00000024fa0f7221 */ /* 0x040fe20000010100 */
[----:B------:R-:W-:Y:S01]  /*33c0*/  FADD.FTZ R12, -R250, R37 ;  /* 0x00000025fa0c7221 */ /* 0x000fe20000010100 */
[----:B------:R-:W-:Y:S01]  /*33d0*/  FMUL.FTZ R7, R252, R7 ;  /* 0x00000007fc077220 */ /* 0x000fe20000410000 */
[----:B------:R-:W-:Y:S01]  /*33e0*/  FMUL.FTZ R6, R139, R6 ;  /* 0x000000068b067220 */ /* 0x000fe20000410000 */
[----:B------:R1:W-:Y:S01]  /*33f0*/  STS [R186+-0x6000], R5 ;  /* 0xffa00005ba007388 */ /* 0x0003e20000000800 */
[----:B------:R-:W-:Y:S01]  /*3400*/  FMUL.FTZ R13, R228, R13 ;  /* 0x0000000de40d7220 */ /* 0x000fe20000410000 */
[----:B------:R-:W-:Y:S01]  /*3410*/  FMUL.FTZ R10, R229, R10 ;  /* 0x0000000ae50a7220 */ /* 0x000fe20000410000 */
[----:B------:R-:W-:Y:S01]  /*3420*/  FMUL.FTZ R15, R232, R15 ;  /* 0x0000000fe80f7220 */ /* 0x000fe20000410000 */
[----:B------:R-:W-:Y:S01]  /*3430*/  FMUL.FTZ R12, R233, R12 ;  /* 0x0000000ce90c7220 */ /* 0x000fe20000410000 */
[----:B------:R-:W-:Y:S01]  /*3440*/  F2FP.BF16.F32.PACK_AB R6, R6, R7 ;  /* 0x000000070606723e */ /* 0x000fe200000010ff */
[C---:B------:R-:W-:Y:S01]  /*3450*/  FADD.FTZ R7, -R249.reuse, R18 ;  /* 0x00000012f9077221 */ /* 0x040fe20000010100 */
[C---:B--2---:R-:W-:Y:S01]  /*3460*/  FADD.FTZ R4, -R249.reuse, R19 ;  /* 0x00000013f9047221 */ /* 0x044fe20000010100 */
[----:B------:R-:W-:Y:S01]  /*3470*/  F2FP.BF16.F32.PACK_AB R13, R10, R13 ;  /* 0x0000000d0a0d723e */ /* 0x000fe200000010ff */
[C---:B------:R-:W-:Y:S01]  /*3480*/  FADD.FTZ R10, -R249.reuse, R23 ;  /* 0x00000017f90a7221 */ /* 0x040fe20000010100 */
[----:B------:R-:W-:Y:S01]  /*3490*/  F2FP.BF16.F32.PACK_AB R12, R12, R15 ;  /* 0x0000000f0c0c723e */ /* 0x000fe200000010ff */
        /* <DEDUP_REMOVED lines=8> */
[C---:B------:R-:W-:Y:S01]  /*3520*/  FADD.FTZ R17, -R249.reuse, R34 ;  /* 0x00000022f9117221 */ /* 0x040fe20000010100 */
[----:B------:R-:W-:Y:S01]  /*3530*/  F2FP.BF16.F32.PACK_AB R10, R10, R15 ;  /* 0x0000000f0a0a723e */ /* 0x000fe200000010ff */
[----:B------:R-:W-:Y:S01]  /*3540*/  FADD.FTZ R14, -R249, R35 ;  /* 0x00000023f90e7221 */ /* 0x000fe20000010100 */
[----:B------:R-:W-:Y:S01]  /*3550*/  FMUL.FTZ R42, R239, R42 ;  /* 0x0000002aef2a7220 */ /* 0x000fe20000410000 */
[----:B------:R-:W-:Y:S01]  /*3560*/  STS [R186+-0x5c00], R7 ;  /* 0xffa40007ba007388 */ /* 0x000fe20000000800 */
[----:B------:R-:W-:Y:S01]  /*3570*/  FMUL.FTZ R43, R240, R43 ;  /* 0x0000002bf02b7220 */ /* 0x000fe20000410000 */
[C---:B-1----:R-:W-:Y:S01]  /*3580*/  FADD.FTZ R5, -R249.reuse, R38 ;  /* 0x00000026f9057221 */ /* 0x042fe20000010100 */
[----:B------:R-:W-:Y:S01]  /*3590*/  FADD.FTZ R16, -R249, R39 ;  /* 0x00000027f9107221 */ /* 0x000fe20000010100 */
[----:B------:R-:W-:Y:S01]  /*35a0*/  STS [R189+-0x6000], R8 ;  /* 0xffa00008bd007388 */ /* 0x000fe20000000800 */
[----:B------:R-:W-:Y:S01]  /*35b0*/  FMUL.FTZ R17, R230, R17 ;  /* 0x00000011e6117220 */ /* 0x000fe20000410000 */
[----:B------:R-:W-:Y:S01]  /*35c0*/  FMUL.FTZ R14, R231, R14 ;  /* 0x0000000ee70e7220 */ /* 0x000fe20000410000 */
[----:B------:R-:W-:Y:S01]  /*35d0*/  F2FP.BF16.F32.PACK_AB R42, R43, R42 ;  /* 0x0000002a2b2a723e */ /* 0x000fe200000010ff */
[----:B------:R-:W-:Y:S01]  /*35e0*/  STS [R189+-0x5c00], R10 ;  /* 0xffa4000abd007388 */ /* 0x000fe20000000800 */
[----:B------:R-:W-:Y:S01]  /*35f0*/  FMUL.FTZ R5, R234, R5 ;  /* 0x00000005ea057220 */ /* 0x000fe20000410000 */
[----:B------:R-:W-:Y:S01]  /*3600*/  FMUL.FTZ R16, R235, R16 ;  /* 0x00000010eb107220 */ /* 0x000fe20000410000 */
[C---:B------:R-:W-:Y:S01]  /*3610*/  FADD.FTZ R46, -R247.reuse, R46 ;  /* 0x0000002ef72e7221 */ /* 0x040fe20000010100 */
[----:B------:R-:W-:Y:S01]  /*3620*/  STS [R190+-0x8000], R225 ;  /* 0xff8000e1be007388 */ /* 0x000fe20000000800 */
[----:B------:R-:W-:Y:S01]  /*3630*/  FADD.FTZ R47, -R247, R47 ;  /* 0x0000002ff72f7221 */ /* 0x000fe20000010100 */
[----:B------:R-:W-:Y:S01]  /*3640*/  F2FP.BF16.F32.PACK_AB R17, R14, R17 ;  /* 0x000000110e11723e */ /* 0x000fe200000010ff */
[----:B------:R-:W-:Y:S01]  /*3650*/  FMUL.FTZ R46, R243, R46 ;  /* 0x0000002ef32e7220 */ /* 0x000fe20000410000 */
[----:B------:R-:W-:Y:S01]  /*3660*/  STS [R190+-0x7c00], R11 ;  /* 0xff84000bbe007388 */ /* 0x000fe20000000800 */
[----:B------:R-:W-:Y:S01]  /*3670*/  FMUL.FTZ R47, R244, R47 ;  /* 0x0000002ff42f7220 */ /* 0x000fe20000410000 */
[----:B------:R-:W-:Y:S01]  /*3680*/  F2FP.BF16.F32.PACK_AB R16, R16, R5 ;  /* 0x000000051010723e */ /* 0x000fe200000010ff */
        /* <DEDUP_REMOVED lines=8> */
[C---:B------:R-:W-:Y:S01]  /*3710*/  FADD.FTZ R19, -R249.reuse, R54 ;  /* 0x00000036f9137221 */ /* 0x040fe20000010100 */
[----:B------:R-:W-:Y:S01]  /*3720*/  STS [R190+-0x6000], R13 ;  /* 0xffa0000dbe007388 */ /* 0x000fe20000000800 */
[----:B------:R-:W-:Y:S01]  /*3730*/  FADD.FTZ R14, -R249, R55 ;  /* 0x00000037f90e7221 */ /* 0x000fe20000010100 */
[----:B------:R-:W-:Y:S01]  /*3740*/  FMUL.FTZ R15, R248, R15 ;  /* 0x0000000ff80f7220 */ /* 0x000fe20000410000 */
[----:B------:R-:W-:Y:S01]  /*3750*/  FMUL.FTZ R48, R245, R48 ;  /* 0x00000030f5307220 */ /* 0x000fe20000410000 */
[----:B------:R-:W-:Y:S01]  /*3760*/  STS [R190+-0x5c00], R17 ;  /* 0xffa40011be007388 */ /* 0x000fe20000000800 */
[----:B------:R-:W-:Y:S01]  /*3770*/  FMUL.FTZ R49, R246, R49 ;  /* 0x00000031f6317220 */ /* 0x000fe20000410000 */
[----:B------:R-:W-:Y:S01]  /*3780*/  F2FP.BF16.F32.PACK_AB R58, R59, R58 ;  /* 0x0000003a3b3a723e */ /* 0x000fe200000010ff */
[----:B------:R-:W-:Y:S01]  /*3790*/  FMUL.FTZ R19, R138, R19 ;  /* 0x000000138a137220 */ /* 0x000fe20000410000 */
[----:B------:R-:W-:Y:S01]  /*37a0*/  STS [R193+-0x6000], R12 ;  /* 0xffa0000cc1007388 */ /* 0x000fe20000000800 */
[----:B------:R-:W-:Y:S01]  /*37b0*/  FMUL.FTZ R14, R9, R14 ;  /* 0x0000000e090e7220 */ /* 0x000fe20000410000 */
        /* <DEDUP_REMOVED lines=8> */
[----:B------:R-:W-:Y:S01]  /*3840*/  FADD.FTZ R74, -R247, R74 ;  /* 0x0000004af74a7221 */ /* 0x000fe20000010100 */
[----:B------:R-:W-:Y:S01]  /*3850*/  F2FP.BF16.F32.PACK_AB R14, R14, R19 ;  /* 0x000000130e0e723e */ /* 0x000fe200000010ff */
[----:B------:R-:W-:Y:S01]  /*3860*/  STS [R188+-0x7c00], R47 ;  /* 0xff84002fbc007388 */ /* 0x000fe20000000800 */
[C---:B------:R-:W-:Y:S01]  /*3870*/  FADD.FTZ R64, -R250.reuse, R64 ;  /* 0x00000040fa407221 */ /* 0x040fe20000010100 */
[----:B------:R-:W-:Y:S01]  /*3880*/  FMUL.FTZ R74, R137, R74 ;  /* 0x0000004a894a7220 */ /* 0x000fe20000410000 */
[----:B------:R-:W-:Y:S01]  /*3890*/  FADD.FTZ R65, -R250, R65 ;  /* 0x00000041fa417221 */ /* 0x000fe20000010100 */
[----:B------:R-:W-:Y:S01]  /*38a0*/  STS [R191+-0x8000], R236 ;  /* 0xff8000ecbf007388 */ /* 0x000fe20000000800 */
[C---:B------:R-:W-:Y:S01]  /*38b0*/  FADD.FTZ R66, -R249.reuse, R66 ;  /* 0x00000042f9427221 */ /* 0x040fe20000010100 */
[----:B------:R-:W-:Y:S01]  /*38c0*/  FADD.FTZ R67, -R249, R67 ;  /* 0x00000043f9437221 */ /* 0x000fe20000010100 */
[----:B------:R-:W-:Y:S01]  /*38d0*/  F2FP.BF16.F32.PACK_AB R63, R63, R62 ;  /* 0x0000003e3f3f723e */ /* 0x000fe200000010ff */
[----:B------:R-:W-:Y:S01]  /*38e0*/  STS [R191+-0x7c00], R58 ;  /* 0xff84003abf007388 */ /* 0x000fe20000000800 */
[----:B------:R-:W-:Y:S01]  /*38f0*/  FMUL.FTZ R64, R123, R64 ;  /* 0x000000407b407220 */ /* 0x000fe20000410000 */
[----:B------:R-:W-:Y:S01]  /*3900*/  FMUL.FTZ R65, R130, R65 ;  /* 0x0000004182417220 */ /* 0x000fe20000410000 */
[----:B------:R-:W-:Y:S01]  /*3910*/  FMUL.FTZ R66, R125, R66 ;  /* 0x000000427d427220 */ /* 0x000fe20000410000 */
[----:B------:R-:W-:Y:S01]  /*3920*/  STS [R188+-0x6000], R49 ;  /* 0xffa00031bc007388 */ /* 0x000fe20000000800 */
[----:B------:R-:W-:Y:S01]  /*3930*/  FMUL.FTZ R67, R182, R67 ;  /* 0x00000043b6437220 */ /* 0x000fe20000410000 */
[C---:B------:R-:W-:Y:S01]  /*3940*/  FADD.FTZ R68, -R250.reuse, R68 ;  /* 0x00000044fa447221 */ /* 0x040fe20000010100 */
        /* <DEDUP_REMOVED lines=16> */
[----:B------:R-:W-:Y:S01]  /*3a50*/  STS [R192+-0x7c00], R63 ;  /* 0xff84003fc0007388 */ /* 0x000fe20000000800 */
[----:B------:R-:W-:Y:S03]  /*3a60*/  F2FP.BF16.F32.PACK_AB R70, R71, R70 ;  /* 0x000000464746723e */ /* 0x000fe600000010ff */
        /* <DEDUP_REMOVED lines=64> */
[----:B------:R-:W-:Y:S04]  /*3e70*/  LEA.HI.X.SX32 R207, R5, R207, 0x2, P0 ;  /* 0x000000cf05cf7211 */ /* 0x000fe800000f16ff */
[-C--:B------:R-:W-:Y:S08]  /*3e80*/  HMMA.16816.F32.BF16 R84, R24, R22.reuse, R84 ;  /* 0x000000161854723c */ /* 0x080ff00000041854 */
[----:B------:R-:W-:Y:S01]  /*3e90*/  HMMA.16816.F32.BF16 R88, R16, R22, R88 ;  /* 0x000000161058723c */ /* 0x000fe20000041858 */
[----:B------:R-:W-:Y:S08]  /*3ea0*/  @!UPT UIADD3 URZ, UPT, UPT, URZ, URZ, URZ ;  /* 0x000000fffffff290 */ /* 0x000ff0000fffe0ff */
[----:B------:R-:W-:Y:S11]  /*3eb0*/  BRA.U !UP0, `(.L_x_154) ;  /* 0x0000000108407547 */ /* 0x000ff6000b800000 */
[----:B------:R-:W1:Y:S01]  /*3ec0*/  LDC R5, c[0x0][0x590] ;  /* 0x00016400ff057b82 */ /* 0x000e620000000800 */
[----:B------:R-:W-:Y:S07]  /*3ed0*/  IADD3 R7, P0, PT, RZ, -UR22, RZ ;  /* 0x80000016ff077c10 */ /* 0x000fee000ff1e0ff */
[----:B------:R-:W2:Y:S01]  /*3ee0*/  LDC R4, c[0x0][0x594] ;  /* 0x00016500ff047b82 */ /* 0x000ea20000000800 */
        /* <DEDUP_REMOVED lines=9> */
[----:B------:R1:W-:Y:S01]  /*3f80*/  LDGSTS.E.BYPASS.LTC128B.128 [R185+0x4000], desc[UR18][R198.64] ;  /* 0x04000000c6b97fae */ /* 0x0003e2000b981a12 */
[----:B--2---:R-:W-:Y:S05]  /*3f90*/  LEA.HI.X R9, R5, R199, R4, 0x7, P0 ;  /* 0x000000c705097211 */ /* 0x004fea00000f3c04 */
[----:B------:R1:W-:Y:S04]  /*3fa0*/  LDGSTS.E.BYPASS.LTC128B.128 [R185+0x5000], desc[UR18][R8.64] ;  /* 0x0500000008b97fae */ /* 0x0003e8000b981a12 */
[----:B------:R-:W0:Y:S02]  /*3fb0*/  LDGDEPBAR ;  /* 0x00000000000079af */ /* 0x000e240000000000 */
.L_x_154:
[----:B------:R-:W-:Y:S01]  /*3fc0*/  LDSM.16.M88.4 R20, [R175] ;  /* 0x00000000af14783b */ /* 0x000fe20000000200 */
[----:B------:R-:W-:Y:S01]  /*3fd0*/  PLOP3.LUT P1, PT, PT, PT, UP0, 0x80, 0x8 ;  /* 0x000000000008781c */ /* 0x000fe20003f2f008 */
[----:B------:R-:W-:Y:S02]  /*3fe0*/  ULOP3.LUT UR12, UR26, 0x1, URZ, 0xc0, !UPT ;  /* 0x000000011a0c7892 */ /* 0x000fe4000f8ec0ff */
[----:B------:R-:W2:Y:S01]  /*3ff0*/  LDSM.16.MT88.4 R16, [R180+0x6000] ;  /* 0x00600000b410783b */ /* 0x000ea20000004200 */
[----:B------:R-:W-:Y:S02]  /*4000*/  @UP0 UIADD3 UR13, UP2, UPT, UR32, -0x200, URZ ;  /* 0xfffffe00200d0890 */ /* 0x000fe4000ff5e0ff */
[----:B------:R-:W-:Y:S01]  /*4010*/  UISETP.NE.U32.AND UP1, UPT, UR12, 0x1, UPT ;  /* 0x000000010c00788c */ /* 0x000fe2000bf25070 */
[----:B------:R-:W1:Y:S01]  /*4020*/  LDSM.16.M88.4 R12, [R175+0x2000] ;  /* 0x00200000af0c783b */ /* 0x000e620000000200 */
[----:B------:R-:W-:Y:S02]  /*4030*/  UIADD3 UR23, UPT, UPT, UR26, -0x1, URZ ;  /* 0xffffffff1a177890 */ /* 0x000fe4000fffe0ff */
[----:B------:R-:W-:Y:S01]  /*4040*/  @UP0 UIADD3.X UR12, UPT, UPT, UR33, -0x1, URZ, UP2, !UPT ;  /* 0xffffffff210c0890 */ /* 0x000fe200097fe4ff */
[----:B------:R-:W-:Y:S04]  /*4050*/  LDSM.16.M88.4 R24, [R174] ;  /* 0x00000000ae18783b */ /* 0x000fe80000000200 */
[----:B------:R-:W3:Y:S04]  /*4060*/  LDSM.16.MT88.4 R28, [R180+0x6400] ;  /* 0x00640000b41c783b */ /* 0x000ee80000004200 */
[----:B------:R-:W4:Y:S04]  /*4070*/  LDSM.16.M88.4 R32, [R174+0x2000] ;  /* 0x00200000ae20783b */ /* 0x000f280000000200 */
[----:B------:R-:W-:Y:S04]  /*4080*/  LDSM.16.M88.4 R36, [R173] ;  /* 0x00000000ad24783b */ /* 0x000fe80000000200 */
[----:B------:R-:W4:Y:S04]  /*4090*/  LDSM.16.MT88.4 R40, [R180+0x6800] ;  /* 0x00680000b428783b */ /* 0x000f280000004200 */
[----:B------:R-:W4:Y:S04]  /*40a0*/  LDSM.16.M88.4 R44, [R173+0x2000] ;  /* 0x00200000ad2c783b */ /* 0x000f280000000200 */
[----:B------:R-:W-:Y:S01]  /*40b0*/  LDSM.16.MT88.4 R48, [R180+0x6c00] ;  /* 0x006c0000b430783b */ /* 0x000fe20000004200 */
[-C--:B--2---:R-:W-:Y:S08]  /*40c0*/  HMMA.16816.F32.BF16 R4, R20, R16.reuse, RZ ;  /* 0x000000101404723c */ /* 0x084ff000000418ff */
[C---:B-1----:R-:W-:Y:S08]  /*40d0*/  HMMA.16816.F32.BF16 R8, R12.reuse, R16, RZ ;  /* 0x000000100c08723c */ /* 0x042ff000000418ff */
[-C--:B------:R-:W-:Y:S08]  /*40e0*/  HMMA.16816.F32.BF16 R12, R12, R18.reuse, RZ ;  /* 0x000000120c0c723c */ /* 0x080ff000000418ff */
[----:B------:R-:W-:Y:S01]  /*40f0*/  HMMA.16816.F32.BF16 R16, R20, R18, RZ ;  /* 0x000000121410723c */ /* 0x000fe200000418ff */
[----:B------:R-:W1:Y:S07]  /*4100*/  LDSM.16.M88.4 R20, [R2] ;  /* 0x000000000214783b */ /* 0x000e6e0000000200 */
[-C--:B---3--:R-:W-:Y:S08]  /*4110*/  HMMA.16816.F32.BF16 R4, R24, R28.reuse, R4 ;  /* 0x0000001c1804723c */ /* 0x088ff00000041804 */
[C---:B----4-:R-:W-:Y:S08]  /*4120*/  HMMA.16816.F32.BF16 R8, R32.reuse, R28, R8 ;  /* 0x0000001c2008723c */ /* 0x050ff00000041808 */
[-C--:B------:R-:W-:Y:S01]  /*4130*/  HMMA.16816.F32.BF16 R12, R32, R30.reuse, R12 ;  /* 0x0000001e200c723c */ /* 0x080fe2000004180c */
[----:B------:R-:W2:Y:S07]  /*4140*/  LDSM.16.M88.4 R32, [R2+0x2000] ;  /* 0x002000000220783b */ /* 0x000eae0000000200 */
[----:B------:R-:W-:Y:S01]  /*4150*/  HMMA.16816.F32.BF16 R16, R24, R30, R16 ;  /* 0x0000001e1810723c */ /* 0x000fe20000041810 */
[----:B------:R-:W-:Y:S04]  /*4160*/  LDSM.16.M88.4 R24, [R175+0x4000] ;  /* 0x00400000af18783b */ /* 0x000fe80000000200 */
[----:B------:R-:W3:Y:S03]  /*4170*/  LDSM.16.MT88.4 R28, [R180+0x7000] ;  /* 0x00700000b41c783b */ /* 0x000ee60000004200 */
[-C--:B------:R-:W-:Y:S08]  /*4180*/  HMMA.16816.F32.BF16 R4, R36, R40.reuse, R4 ;  /* 0x000000282404723c */ /* 0x080ff00000041804 */
[C---:B------:R-:W-:Y:S01]  /*4190*/  HMMA.16816.F32.BF16 R8, R44.reuse, R40, R8 ;  /* 0x000000282c08723c */ /* 0x040fe20000041808 */
[----:B------:R-:W-:Y:S07]  /*41a0*/  IMAD.U32 R41, RZ, RZ, UR28 ;  /* 0x0000001cff297e24 */ /* 0x000fee000f8e00ff */
[-C--:B------:R-:W-:Y:S01]  /*41b0*/  HMMA.16816.F32.BF16 R12, R44, R42.reuse, R12 ;  /* 0x0000002a2c0c723c */ /* 0x080fe2000004180c */
[----:B------:R-:W4:Y:S07]  /*41c0*/  LDSM.16.M88.4 R44, [R175+0x6000] ;  /* 0x00600000af2c783b */ /* 0x000f2e0000000200 */
[----:B------:R-:W-:Y:S01]  /*41d0*/  HMMA.16816.F32.BF16 R16, R36, R42, R16 ;  /* 0x0000002a2410723c */ /* 0x000fe20000041810 */
[----:B------:R-:W-:Y:S07]  /*41e0*/  LDSM.16.MT88.4 R36, [R180+0x7400] ;  /* 0x00740000b424783b */ /* 0x000fee0000004200 */
[-C--:B-1----:R-:W-:Y:S08]  /*41f0*/  HMMA.16816.F32.BF16 R4, R20, R48.reuse, R4 ;  /* 0x000000301404723c */ /* 0x082ff00000041804 */
[C---:B--2---:R-:W-:Y:S01]  /*4200*/  HMMA.16816.F32.BF16 R8, R32.reuse, R48, R8 ;  /* 0x000000302008723c */ /* 0x044fe20000041808 */
[----:B------:R-:W-:Y:S05]  /*4210*/  IMAD.U32 R49, RZ, RZ, UR28 ;  /* 0x0000001cff317e24 */ /* 0x000fea000f8e00ff */
[----:B------:R-:W-:Y:S02]  /*4220*/  LEA R48, P0, R49, R206, 0x2 ;  /* 0x000000ce31307211 */ /* 0x000fe400078010ff */
[-C--:B------:R-:W-:Y:S01]  /*4230*/  HMMA.16816.F32.BF16 R12, R32, R50.reuse, R12 ;  /* 0x00000032200c723c */ /* 0x080fe2000004180c */
[----:B------:R-:W1:Y:S02]  /*4240*/  LDSM.16.M88.4 R32, [R174+0x4000] ;  /* 0x00400000ae20783b */ /* 0x000e640000000200 */
[----:B------:R-:W-:Y:S02]  /*4250*/  LEA.HI.X.SX32 R49, R41, R207, 0x2, P0 ;  /* 0x000000cf29317211 */ /* 0x000fe400000f16ff */
[----:B------:R-:W-:Y:S03]  /*4260*/  LDSM.16.M88.4 R40, [R173+0x4000] ;  /* 0x00400000ad28783b */ /* 0x000fe60000000200 */
[----:B------:R-:W-:Y:S01]  /*4270*/  HMMA.16816.F32.BF16 R16, R20, R50, R16 ;  /* 0x000000321410723c */ /* 0x000fe20000041810 */
[----:B------:R-:W2:Y:S03]  /*4280*/  LDSM.16.M88.4 R20, [R174+0x6000] ;  /* 0x00600000ae14783b */ /* 0x000ea60000000200 */
[C---:B------:R-:W-:Y:S04]  /*4290*/  LEA R50, P0, R52.reuse, R48, 0x5 ;  /* 0x0000003034327211 */ /* 0x040fe800078028ff */
[-C--:B---3--:R-:W-:Y:S05]  /*42a0*/  HMMA.16816.F32.BF16 R4, R24, R28.reuse, R4 ;  /* 0x0000001c1804723c */ /* 0x088fea0000041804 */
[C---:B------:R-:W-:Y:S02]  /*42b0*/  LEA.HI.X.SX32 R51, R52.reuse, R49, 0x5, P0 ;  /* 0x0000003134337211 */ /* 0x040fe400000f2eff */
[C---:B------:R-:W-:Y:S01]  /*42c0*/  LEA R54, P0, R52.reuse, R50, 0x5 ;  /* 0x0000003234367211 */ /* 0x040fe200078028ff */
[C---:B----4-:R-:W-:Y:S04]  /*42d0*/  HMMA.16816.F32.BF16 R8, R44.reuse, R28, R8 ;  /* 0x0000001c2c08723c */ /* 0x050fe80000041808 */
[C---:B------:R-:W-:Y:S02]  /*42e0*/  LEA.HI.X.SX32 R55, R52.reuse, R51, 0x5, P0 ;  /* 0x0000003334377211 */ /* 0x040fe400000f2eff */
[C---:B------:R-:W-:Y:S02]  /*42f0*/  LEA R56, P0, R52.reuse, R54, 0x5 ;  /* 0x0000003634387211 */ /* 0x040fe400078028ff */
[-C--:B------:R-:W-:Y:S01]  /*4300*/  HMMA.16816.F32.BF16 R12, R44, R30.reuse, R12 ;  /* 0x0000001e2c0c723c */ /* 0x080fe2000004180c */
[----:B------:R-:W3:Y:S02]  /*4310*/  LDSM.16.MT88.4 R44, [R180+0x7800] ;  /* 0x00780000b42c783b */ /* 0x000ee40000004200 */
[C---:B------:R-:W-:Y:S05]  /*4320*/  LEA.HI.X.SX32 R57, R52.reuse, R55, 0x5, P0 ;  /* 0x0000003734397211 */ /* 0x040fea00000f2eff */
[----:B------:R-:W-:Y:S01]  /*4330*/  HMMA.16816.F32.BF16 R16, R24, R30, R16 ;  /* 0x0000001e1810723c */ /* 0x000fe20000041810 */
[----:B------:R-:W4:Y:S04]  /*4340*/  LDSM.16.M88.4 R24, [R173+0x6000] ;  /* 0x00600000ad18783b */ /* 0x000f280000000200 */
[----:B------:R-:W-:Y:S03]  /*4350*/  LDSM.16.MT88.4 R28, [R180+0x7c00] ;  /* 0x007c0000b41c783b */ /* 0x000fe60000004200 */
[-C--:B-1----:R-:W-:Y:S08]  /*4360*/  HMMA.16816.F32.BF16 R4, R32, R36.reuse, R4 ;  /* 0x000000242004723c */ /* 0x082ff00000041804 */
[C---:B--2---:R-:W-:Y:S04]  /*4370*/  HMMA.16816.F32.BF16 R8, R20.reuse, R36, R8 ;  /* 0x000000241408723c */ /* 0x044fe80000041808 */
[C---:B------:R-:W-:Y:S04]  /*4380*/  LEA R36, P0, R52.reuse, R56, 0x5 ;  /* 0x0000003834247211 */ /* 0x040fe800078028ff */
[-C--:B------:R-:W-:Y:S01]  /*4390*/  HMMA.16816.F32.BF16 R12, R20, R38.reuse, R12 ;  /* 0x00000026140c723c */ /* 0x080fe2000004180c */
[----:B------:R-:W1:Y:S02]  /*43a0*/  LDSM.16.M88.4 R20, [R2+0x4000] ;  /* 0x004000000214783b */ /* 0x000e640000000200 */
[C---:B------:R-:W-:Y:S02]  /*43b0*/  LEA.HI.X.SX32 R37, R52.reuse, R57, 0x5, P0 ;  /* 0x0000003934257211 */ /* 0x040fe400000f2eff */
[C---:B------:R-:W-:Y:S03]  /*43c0*/  LEA R58, P0, R52.reuse, R36, 0x5 ;  /* 0x00000024343a7211 */ /* 0x040fe600078028ff */
[----:B------:R-:W-:Y:S01]  /*43d0*/  HMMA.16816.F32.BF16 R16, R32, R38, R16 ;  /* 0x000000262010723c */ /* 0x000fe20000041810 */
[----:B------:R-:W2:Y:S03]  /*43e0*/  LDSM.16.M88.4 R32, [R2+0x6000] ;  /* 0x006000000220783b */ /* 0x000ea60000000200 */
[C---:B------:R-:W-:Y:S02]  /*43f0*/  LEA.HI.X.SX32 R59, R52.reuse, R37, 0x5, P0 ;  /* 0x00000025343b7211 */ /* 0x040fe400000f2eff */
[C---:B------:R-:W-:Y:S02]  /*4400*/  LEA R38, P0, R52.reuse, R58, 0x5 ;  /* 0x0000003a34267211 */ /* 0x040fe400078028ff */
[-C--:B---3--:R-:W-:Y:S05]  /*4410*/  HMMA.16816.F32.BF16 R4, R40, R44.reuse, R4 ;  /* 0x0000002c2804723c */ /* 0x088fea0000041804 */
[C---:B------:R-:W-:Y:S03]  /*4420*/  LEA.HI.X.SX32 R39, R52.reuse, R59, 0x5, P0 ;  /* 0x0000003b34277211 */ /* 0x040fe600000f2eff */
[C---:B----4-:R-:W-:Y:S04]  /*4430*/  HMMA.16816.F32.BF16 R8, R24.reuse, R44, R8 ;  /* 0x0000002c1808723c */ /* 0x050fe80000041808 */
[C---:B------:R-:W-:Y:S04]  /*4440*/  LEA R44, P0, R52.reuse, R38, 0x5 ;  /* 0x00000026342c7211 */ /* 0x040fe800078028ff */
[-C--:B------:R-:W-:Y:S03]  /*4450*/  HMMA.16816.F32.BF16 R12, R24, R46.reuse, R12 ;  /* 0x0000002e180c723c */ /* 0x080fe6000004180c */
[----:B------:R-:W-:Y:S01]  /*4460*/  @P1 IMAD.WIDE.U32 R26, R183, R204, UR32 ;  /* 0x00000020b71a1e25 */ /* 0x000fe2000f8e00cc */
[C---:B------:R-:W-:Y:S01]  /*4470*/  LEA.HI.X.SX32 R45, R52.reuse, R39, 0x5, P0 ;  /* 0x00000027342d7211 */ /* 0x040fe200000f2eff */
[----:B------:R-:W-:Y:S01]  /*4480*/  @UP0 UMOV UR32, UR13 ;  /* 0x0000000d00200c82 */ /* 0x000fe20008000000 */
[C---:B------:R-:W-:Y:S01]  /*4490*/  LEA R24, P0, R52.reuse, R44, 0x5 ;  /* 0x0000002c34187211 */ /* 0x040fe200078028ff */
[----:B------:R-:W-:Y:S01]  /*44a0*/  @UP0 UMOV UR33, UR12 ;  /* 0x0000000c00210c82 */ /* 0x000fe20008000000 */
[----:B------:R-:W-:Y:S01]  /*44b0*/  HMMA.16816.F32.BF16 R16, R40, R46, R16 ;  /* 0x0000002e2810723c */ /* 0x000fe20000041810 */
[----:B------:R-:W5:Y:S03]  /*44c0*/  @P1 LDG.E R203, desc[UR18][R26.64+-0x200] ;  /* 0xfffe00121acb1981 */ /* 0x000f66000c1e1900 */
[C---:B------:R-:W-:Y:S01]  /*44d0*/  LEA.HI.X.SX32 R25, R52.reuse, R45, 0x5, P0 ;  /* 0x0000002d34197211 */ /* 0x040fe200000f2eff */
[----:B------:R-:W5:Y:S01]  /*44e0*/  @P1 LDG.E R202, desc[UR18][R26.64+-0x1e0] ;  /* 0xfffe20121aca1981 */ /* 0x000f62000c1e1900 */
[C---:B------:R-:W-:Y:S02]  /*44f0*/  LEA R40, P0, R52.reuse, R24, 0x5 ;  /* 0x0000001834287211 */ /* 0x040fe400078028ff */
[-C--:B-1----:R-:W-:Y:S01]  /*4500*/  HMMA.16816.F32.BF16 R4, R20, R28.reuse, R4 ;  /* 0x0000001c1404723c */ /* 0x082fe20000041804 */
[----:B------:R-:W5:Y:S04]  /*4510*/  @P1 LDG.E R201, desc[UR18][R26.64+-0x100] ;  /* 0xffff00121ac91981 */ /* 0x000f68000c1e1900 */
[----:B------:R1:W5:Y:S01]  /*4520*/  @P1 LDG.E R200, desc[UR18][R26.64+-0xe0] ;  /* 0xffff20121ac81981 */ /* 0x000362000c1e1900 */
[C---:B------:R-:W-:Y:S02]  /*4530*/  LEA.HI.X.SX32 R41, R52.reuse, R25, 0x5, P0 ;  /* 0x0000001934297211 */ /* 0x040fe400000f2eff */
[C---:B--2---:R-:W-:Y:S04]  /*4540*/  HMMA.16816.F32.BF16 R8, R32.reuse, R28, R8 ;  /* 0x0000001c2008723c */ /* 0x044fe80000041808 */
[C---:B------:R-:W-:Y:S04]  /*4550*/  LEA R42, P0, R52.reuse, R40, 0x5 ;  /* 0x00000028342a7211 */ /* 0x040fe800078028ff */
[-C--:B------:R-:W-:Y:S01]  /*4560*/  HMMA.16816.F32.BF16 R12, R32, R30.reuse, R12 ;  /* 0x0000001e200c723c */ /* 0x080fe2000004180c */
[----:B------:R-:W-:Y:S02]  /*4570*/  LDSM.16.MT88.4 R32, [R176+UR6+0xc800] ;  /* 0x00c80006b020783b */ /* 0x000fe40008004200 */
[C---:B------:R-:W-:Y:S02]  /*4580*/  LEA.HI.X.SX32 R43, R52.reuse, R41, 0x5, P0 ;  /* 0x00000029342b7211 */ /* 0x040fe400000f2eff */
[----:B------:R-:W-:Y:S01]  /*4590*/  REDG.E.ADD.F32.FTZ.RN.STRONG.GPU desc[UR18][R206.64], R4 ;  /* 0x00000004ce0079a6 */ /* 0x000fe2000c12f312 */
[C---:B------:R-:W-:Y:S02]  /*45a0*/  LEA R46, P0, R52.reuse, R42, 0x5 ;  /* 0x0000002a342e7211 */ /* 0x040fe400078028ff */
[----:B------:R-:W-:Y:S01]  /*45b0*/  HMMA.16816.F32.BF16 R16, R20, R30, R16 ;  /* 0x0000001e1410723c */ /* 0x000fe20000041810 */
[----:B------:R-:W-:Y:S03]  /*45c0*/  REDG.E.ADD.F32.FTZ.RN.STRONG.GPU desc[UR18][R48.64], R5 ;  /* 0x00000005300079a6 */ /* 0x000fe6000c12f312 */
[C---:B------:R-:W-:Y:S01]  /*45d0*/  LEA.HI.X.SX32 R47, R52.reuse, R43, 0x5, P0 ;  /* 0x0000002b342f7211 */ /* 0x040fe200000f2eff */
[----:B------:R-:W-:Y:S01]  /*45e0*/  REDG.E.ADD.F32.FTZ.RN.STRONG.GPU desc[UR18][R50.64], R6 ;  /* 0x00000006320079a6 */ /* 0x000fe2000c12f312 */
[C---:B------:R-:W-:Y:S03]  /*45f0*/  LEA R60, P0, R52.reuse, R46, 0x5 ;  /* 0x0000002e343c7211 */ /* 0x040fe600078028ff */
[----:B------:R-:W-:Y:S01]  /*4600*/  REDG.E.ADD.F32.FTZ.RN.STRONG.GPU desc[UR18][R54.64], R7 ;  /* 0x00000007360079a6 */ /* 0x000fe2000c12f312 */
[C---:B------:R-:W-:Y:S02]  /*4610*/  LEA.HI.X.SX32 R61, R52.reuse, R47, 0x5, P0 ;  /* 0x0000002f343d7211 */ /* 0x040fe400000f2eff */
[C---:B------:R-:W-:Y:S01]  /*4620*/  LEA R62, P0, R52.reuse, R60, 0x5 ;  /* 0x0000003c343e7211 */ /* 0x040fe200078028ff */
[----:B------:R-:W-:Y:S03]  /*4630*/  REDG.E.ADD.F32.FTZ.RN.STRONG.GPU desc[UR18][R56.64], R8 ;  /* 0x00000008380079a6 */ /* 0x000fe6000c12f312 */
[C---:B------:R-:W-:Y:S01]  /*4640*/  LEA.HI.X.SX32 R63, R52.reuse, R61, 0x5, P0 ;  /* 0x0000003d343f7211 */ /* 0x040fe200000f2eff */
[----:B------:R-:W-:Y:S01]  /*4650*/  REDG.E.ADD.F32.FTZ.RN.STRONG.GPU desc[UR18][R36.64], R9 ;  /* 0x00000009240079a6 */ /* 0x000fe2000c12f312 */
[C---:B------:R-:W-:Y:S03]  /*4660*/  LEA R64, P0, R52.reuse, R62, 0x5 ;  /* 0x0000003e34407211 */ /* 0x040fe600078028ff */
[----:B------:R-:W-:Y:S01]  /*4670*/  REDG.E.ADD.F32.FTZ.RN.STRONG.GPU desc[UR18][R58.64], R10 ;  /* 0x0000000a3a0079a6 */ /* 0x000fe2000c12f312 */
[----:B------:R-:W-:Y:S02]  /*4680*/  LEA.HI.X.SX32 R65, R52, R63, 0x5, P0 ;  /* 0x0000003f34417211 */ /* 0x000fe400000f2eff */
[----:B------:R-:W-:Y:S01]  /*4690*/  PLOP3.LUT P0, PT, PT, PT, UP1, 0x80, 0x8 ;  /* 0x000000000008781c */ /* 0x000fe20003f0f018 */
[----:B------:R-:W-:Y:S01]  /*46a0*/  REDG.E.ADD.F32.FTZ.RN.STRONG.GPU desc[UR18][R38.64], R11 ;  /* 0x0000000b260079a6 */ /* 0x000fe2000c12f312 */
[----:B------:R-:W-:Y:S03]  /*46b0*/  @UP0 UIADD3 UR10, UP1, UPT, UR10, -0x200, URZ ;  /* 0xfffffe000a0a0890 */ /* 0x000fe6000ff3e0ff */
[----:B------:R-:W-:Y:S01]  /*46c0*/  REDG.E.ADD.F32.FTZ.RN.STRONG.GPU desc[UR18][R44.64], R16 ;  /* 0x000000102c0079a6 */ /* 0x000fe2000c12f312 */
[----:B------:R-:W-:Y:S02]  /*46d0*/  @UP0 UIADD3.X UR11, UPT, UPT, UR11, -0x1, URZ, UP1, !UPT ;  /* 0xffffffff0b0b0890 */ /* 0x000fe40008ffe4ff */
[----:B------:R-:W-:Y:S01]  /*46e0*/  UISETP.GT.AND UP1, UPT, UR26, URZ, UPT ;  /* 0x000000ff1a00728c */ /* 0x000fe2000bf24270 */
[----:B------:R-:W-:Y:S02]  /*46f0*/  REDG.E.ADD.F32.FTZ.RN.STRONG.GPU desc[UR18][R24.64], R17 ;  /* 0x00000011180079a6 */ /* 0x000fe4000c12f312 */
[----:B------:R-:W-:Y:S02]  /*4700*/  UMOV UR26, UR23 ;  /* 0x00000017001a7c82 */ /* 0x000fe40008000000 */
[----:B------:R-:W-:Y:S04]  /*4710*/  REDG.E.ADD.F32.FTZ.RN.STRONG.GPU desc[UR18][R40.64], R18 ;  /* 0x00000012280079a6 */ /* 0x000fe8000c12f312 */
[----:B------:R-:W-:Y:S04]  /*4720*/  REDG.E.ADD.F32.FTZ.RN.STRONG.GPU desc[UR18][R42.64], R19 ;  /* 0x000000132a0079a6 */ /* 0x000fe8000c12f312 */
[----:B------:R-:W-:Y:S04]  /*4730*/  REDG.E.ADD.F32.FTZ.RN.STRONG.GPU desc[UR18][R46.64], R12 ;  /* 0x0000000c2e0079a6 */ /* 0x000fe8000c12f312 */
[----:B------:R-:W-:Y:S04]  /*4740*/  LDSM.16.MT88.4 R4, [R176+UR6+0x8000] ;  /* 0x00800006b004783b */ /* 0x000fe80008004200 */
[----:B------:R-:W2:Y:S04]  /*4750*/  LDSM.16.MT88.4 R8, [R3] ;  /* 0x000000000308783b */ /* 0x000ea80000004200 */
[----:B------:R-:W-:Y:S04]  /*4760*/  REDG.E.ADD.F32.FTZ.RN.STRONG.GPU desc[UR18][R60.64], R13 ;  /* 0x0000000d3c0079a6 */ /* 0x000fe8000c12f312 */
[----:B------:R-:W-:Y:S04]  /*4770*/  REDG.E.ADD.F32.FTZ.RN.STRONG.GPU desc[UR18][R62.64], R14 ;  /* 0x0000000e3e0079a6 */ /* 0x000fe8000c12f312 */
[----:B------:R-:W3:Y:S04]  /*4780*/  LDSM.16.MT88.4 R20, [R176+UR6+0xc000] ;  /* 0x00c00006b014783b */ /* 0x000ee80008004200 */
[----:B------:R-:W-:Y:S04]  /*4790*/  REDG.E.ADD.F32.FTZ.RN.STRONG.GPU desc[UR18][R64.64], R15 ;  /* 0x0000000f400079a6 */ /* 0x000fe8000c12f312 */
[----:B-1----:R-:W-:Y:S04]  /*47a0*/  LDSM.16.MT88.4 R24, [R176+UR6+0x8800] ;  /* 0x00880006b018783b */ /* 0x002fe80008004200 */
[----:B------:R-:W1:Y:S04]  /*47b0*/  LDSM.16.MT88.4 R28, [R3+0x400] ;  /* 0x00040000031c783b */ /* 0x000e680000004200 */
[----:B------:R-:W-:Y:S04]  /*47c0*/  LDSM.16.MT88.4 R16, [R176+UR6+0x9000] ;  /* 0x00900006b010783b */ /* 0x000fe80008004200 */
[----:B------:R-:W4:Y:S04]  /*47d0*/  LDSM.16.MT88.4 R36, [R3+0x800] ;  /* 0x000800000324783b */ /* 0x000f280000004200 */
[----:B------:R-:W4:Y:S01]  /*47e0*/  LDSM.16.MT88.4 R12, [R176+UR6+0xd000] ;  /* 0x00d00006b00c783b */ /* 0x000f220008004200 */
[-C--:B--2---:R-:W-:Y:S08]  /*47f0*/  HMMA.16816.F32.BF16 R92, R4, R8.reuse, R92 ;  /* 0x00000008045c723c */ /* 0x084ff0000004185c */
[C---:B---3--:R-:W-:Y:S08]  /*4800*/  HMMA.16816.F32.BF16 R96, R20.reuse, R8, R96 ;  /* 0x000000081460723c */ /* 0x048ff00000041860 */
[-C--:B------:R-:W-:Y:S01]  /*4810*/  HMMA.16816.F32.BF16 R100, R20, R10.reuse, R100 ;  /* 0x0000000a1464723c */ /* 0x080fe20000041864 */
[----:B------:R-:W-:Y:S07]  /*4820*/  LDSM.16.MT88.4 R20, [R176+UR6+0xd800] ;  /* 0x00d80006b014783b */ /* 0x000fee0008004200 */
[----:B------:R-:W-:Y:S01]  /*4830*/  HMMA.16816.F32.BF16 R104, R4, R10, R104 ;  /* 0x0000000a0468723c */ /* 0x000fe20000041868 */
[----:B------:R-:W-:Y:S04]  /*4840*/  LDSM.16.MT88.4 R4, [R176+UR6+0x9800] ;  /* 0x00980006b004783b */ /* 0x000fe80008004200 */
[----:B------:R-:W2:Y:S03]  /*4850*/  LDSM.16.MT88.4 R8, [R3+0xc00] ;  /* 0x000c00000308783b */ /* 0x000ea60000004200 */
[-C--:B-1----:R-:W-:Y:S08]  /*4860*/  HMMA.16816.F32.BF16 R92, R24, R28.reuse, R92 ;  /* 0x0000001c185c723c */ /* 0x082ff0000004185c */
[C---:B------:R-:W-:Y:S08]  /*4870*/  HMMA.16816.F32.BF16 R96, R32.reuse, R28, R96 ;  /* 0x0000001c2060723c */ /* 0x040ff00000041860 */
[-C--:B------:R-:W-:Y:S01]  /*4880*/  HMMA.16816.F32.BF16 R100, R32, R30.reuse, R100 ;  /* 0x0000001e2064723c */ /* 0x080fe20000041864 */
[----:B------:R-:W-:Y:S07]  /*4890*/  LDSM.16.MT88.4 R32, [R176+UR6+0xe000] ;  /* 0x00e00006b020783b */ /* 0x000fee0008004200 */
[----:B------:R-:W-:Y:S01]  /*48a0*/  HMMA.16816.F32.BF16 R104, R24, R30, R104 ;  /* 0x0000001e1868723c */ /* 0x000fe20000041868 */
[----:B------:R-:W-:Y:S04]  /*48b0*/  LDSM.16.MT88.4 R24, [R176+UR6+0xa000] ;  /* 0x00a00006b018783b */ /* 0x000fe80008004200 */
[----:B------:R-:W1:Y:S03]  /*48c0*/  LDSM.16.MT88.4 R28, [R3+0x1000] ;  /* 0x00100000031c783b */ /* 0x000e660000004200 */
[-C--:B----4-:R-:W-:Y:S08]  /*48d0*/  HMMA.16816.F32.BF16 R92, R16, R36.reuse, R92 ;  /* 0x00000024105c723c */ /* 0x090ff0000004185c */
[C---:B------:R-:W-:Y:S08]  /*48e0*/  HMMA.16816.F32.BF16 R96, R12.reuse, R36, R96 ;  /* 0x000000240c60723c */ /* 0x040ff00000041860 */
[-C--:B------:R-:W-:Y:S01]  /*48f0*/  HMMA.16816.F32.BF16 R100, R12, R38.reuse, R100 ;  /* 0x000000260c64723c */ /* 0x080fe20000041864 */
[----:B------:R-:W-:Y:S07]  /*4900*/  LDSM.16.MT88.4 R12, [R176+UR6+0xa800] ;  /* 0x00a80006b00c783b */ /* 0x000fee0008004200 */
[----:B------:R-:W-:Y:S01]  /*4910*/  HMMA.16816.F32.BF16 R104, R16, R38, R104 ;  /* 0x000000261068723c */ /* 0x000fe20000041868 */
[----:B------:R-:W3:Y:S04]  /*4920*/  LDSM.16.MT88.4 R16, [R3+0x1400] ;  /* 0x001400000310783b */ /* 0x000ee80000004200 */
[----:B------:R-:W4:Y:S03]  /*4930*/  LDSM.16.MT88.4 R36, [R176+UR6+0xe800] ;  /* 0x00e80006b024783b */ /* 0x000f260008004200 */
[-C--:B--2---:R-:W-:Y:S08]  /*4940*/  HMMA.16816.F32.BF16 R92, R4, R8.reuse, R92 ;  /* 0x00000008045c723c */ /* 0x084ff0000004185c */
[C---:B------:R-:W-:Y:S08]  /*4950*/  HMMA.16816.F32.BF16 R96, R20.reuse, R8, R96 ;  /* 0x000000081460723c */ /* 0x040ff00000041860 */
        /* <DEDUP_REMOVED lines=12> */
[-C--:B---3--:R-:W-:Y:S08]  /*4a20*/  HMMA.16816.F32.BF16 R92, R12, R16.reuse, R92 ;  /* 0x000000100c5c723c */ /* 0x088ff0000004185c */
[C---:B----4-:R-:W-:Y:S08]  /*4a30*/  HMMA.16816.F32.BF16 R96, R36.reuse, R16, R96 ;  /* 0x000000102460723c */ /* 0x050ff00000041860 */
[-C--:B------:R-:W-:Y:S08]  /*4a40*/  HMMA.16816.F32.BF16 R100, R36, R18.reuse, R100 ;  /* 0x000000122464723c */ /* 0x080ff00000041864 */
[----:B------:R-:W-:Y:S08]  /*4a50*/  HMMA.16816.F32.BF16 R104, R12, R18, R104 ;  /* 0x000000120c68723c */ /* 0x000ff00000041868 */
[-C--:B--2---:R-:W-:Y:S08]  /*4a60*/  HMMA.16816.F32.BF16 R92, R4, R8.reuse, R92 ;  /* 0x00000008045c723c */ /* 0x084ff0000004185c */
[C---:B------:R-:W-:Y:S08]  /*4a70*/  HMMA.16816.F32.BF16 R96, R20.reuse, R8, R96 ;  /* 0x000000081460723c */ /* 0x040ff00000041860 */
[-C--:B------:R-:W-:Y:S08]  /*4a80*/  HMMA.16816.F32.BF16 R100, R20, R10.reuse, R100 ;  /* 0x0000000a1464723c */ /* 0x080ff00000041864 */
[----:B------:R-:W-:Y:S04]  /*4a90*/  HMMA.16816.F32.BF16 R104, R4, R10, R104 ;  /* 0x0000000a0468723c */ /* 0x000fe80000041868 */
[C---:B------:R-:W-:Y:S02]  /*4aa0*/  VIADD R4, R3.reuse, 0xffffe000 ;  /* 0xffffe00003047836 */ /* 0x040fe40000000000 */
[----:B------:R-:W-:Y:S02]  /*4ab0*/  @P0 VIADD R4, R3, 0x2000 ;  /* 0x0000200003040836 */ /* 0x000fe40000000000 */
[-C--:B-1----:R-:W-:Y:S05]  /*4ac0*/  HMMA.16816.F32.BF16 R92, R24, R28.reuse, R92 ;  /* 0x0000001c185c723c */ /* 0x082fea000004185c */
[----:B------:R-:W-:Y:S03]  /*4ad0*/  IMAD.MOV.U32 R3, RZ, RZ, R4 ;  /* 0x000000ffff037224 */ /* 0x000fe600078e0004 */
[C---:B------:R-:W-:Y:S08]  /*4ae0*/  HMMA.16816.F32.BF16 R96, R32.reuse, R28, R96 ;  /* 0x0000001c2060723c */ /* 0x040ff00000041860 */
[-C--:B------:R-:W-:Y:S08]  /*4af0*/  HMMA.16816.F32.BF16 R100, R32, R30.reuse, R100 ;  /* 0x0000001e2064723c */ /* 0x080ff00000041864 */
[----:B------:R-:W-:Y:S01]  /*4b00*/  HMMA.16816.F32.BF16 R104, R24, R30, R104 ;  /* 0x0000001e1868723c */ /* 0x000fe20000041868 */
[----:B------:R-:W-:Y:S08]  /*4b10*/  @!UPT UIADD3 URZ, UPT, UPT, URZ, URZ, URZ ;  /* 0x000000fffffff290 */ /* 0x000ff0000fffe0ff */
[----:B------:R-:W-:Y:S11]  /*4b20*/  BRA.U UP1, `(.L_x_155) ;  /* 0xffffffcd01e47547 */ /* 0x000ff6000b83ffff */
.L_x_152:
[----:B------:R-:W2:Y:S01]  /*4b30*/  S2R R0, SR_TID.X ;  /* 0x0000000000007919 */ /* 0x000ea20000002100 */
[----:B------:R-:W3:Y:S01]  /*4b40*/  LDCU UR10, c[0x0][0x500] ;  /* 0x0000a000ff0a77ac */ /* 0x000ee20008000800 */
[----:B------:R-:W-:Y:S02]  /*4b50*/  IADD3 R3, PT, PT, R187, 0x6000, RZ ;  /* 0x00006000bb037810 */ /* 0x000fe40007ffe0ff */
[----:B------:R-:W-:Y:S01]  /*4b60*/  F2FP.BF16.F32.PACK_AB R76, R77, R76 ;  /* 0x0000004c4d4c723e */ /* 0x000fe200000010ff */
[----:B------:R-:W4:Y:S01]  /*4b70*/  LDCU.64 UR8, c[0x0][0x5b0] ;  /* 0x0000b600ff0877ac */ /* 0x000f220008000a00 */
[----:B------:R-:W-:Y:S02]  /*4b80*/  F2FP.BF16.F32.PACK_AB R78, R79, R78 ;  /* 0x0000004e4f4e723e */ /* 0x000fe400000010ff */
[----:B------:R-:W-:Y:S01]  /*4b90*/  F2FP.BF16.F32.PACK_AB R88, R89, R88 ;  /* 0x000000585958723e */ /* 0x000fe200000010ff */
[----:B------:R-:W1:Y:S01]  /*4ba0*/  LDCU.64 UR12, c[0x0][0x5a8] ;  /* 0x0000b500ff0c77ac */ /* 0x000e620008000a00 */
[----:B------:R-:W-:-:S02]  /*4bb0*/  F2FP.BF16.F32.PACK_AB R90, R91, R90 ;  /* 0x0000005a5b5a723e */ /* 0x000fc400000010ff */
[----:B------:R-:W-:Y:S01]  /*4bc0*/  F2FP.BF16.F32.PACK_AB R80, R81, R80 ;  /* 0x000000505150723e */ /* 0x000fe200000010ff */
[----:B------:R-:W4:Y:S01]  /*4bd0*/  LDCU.64 UR24, c[0x0][0x5e0] ;  /* 0x0000bc00ff1877ac */ /* 0x000f220008000a00 */
[----:B------:R-:W-:Y:S02]  /*4be0*/  F2FP.BF16.F32.PACK_AB R82, R83, R82 ;  /* 0x000000525352723e */ /* 0x000fe400000010ff */
[----:B------:R-:W-:Y:S02]  /*4bf0*/  F2FP.BF16.F32.PACK_AB R84, R85, R84 ;  /* 0x000000545554723e */ /* 0x000fe400000010ff */
[----:B------:R-:W-:Y:S01]  /*4c00*/  F2FP.BF16.F32.PACK_AB R86, R87, R86 ;  /* 0x000000565756723e */ /* 0x000fe200000010ff */
[----:B---3--:R-:W-:Y:S01]  /*4c10*/  FMUL.FTZ R92, R92, UR10 ;  /* 0x0000000a5c5c7c20 */ /* 0x008fe20008410000 */
        /* <DEDUP_REMOVED lines=12> */
[----:B--2---:R-:W-:Y:S01]  /*4ce0*/  SHF.L.U32 R6, R0, 0x2, RZ ;  /* 0x0000000200067819 */ /* 0x004fe200000006ff */
[----:B------:R-:W-:Y:S01]  /*4cf0*/  FMUL.FTZ R101, R101, UR10 ;  /* 0x0000000a65657c20 */ /* 0x000fe20008410000 */
[----:B------:R-:W-:Y:S01]  /*4d00*/  FMUL.FTZ R102, R102, UR10 ;  /* 0x0000000a66667c20 */ /* 0x000fe20008410000 */
[----:B------:R-:W-:Y:S01]  /*4d10*/  FMUL.FTZ R103, R103, UR10 ;  /* 0x0000000a67677c20 */ /* 0x000fe20008410000 */
[----:B------:R-:W-:Y:S01]  /*4d20*/  LOP3.LUT R6, R6, 0x40, RZ, 0xc0, !PT ;  /* 0x0000004006067812 */ /* 0x000fe200078ec0ff */
[----:B------:R-:W2:Y:S01]  /*4d30*/  LDCU.64 UR10, c[0x0][0x5d8] ;  /* 0x0000bb00ff0a77ac */ /* 0x000ea20008000a00 */
[----:B------:R-:W-:Y:S01]  /*4d40*/  F2FP.BF16.F32.PACK_AB R92, R93, R92 ;  /* 0x0000005c5d5c723e */ /* 0x000fe200000010ff */
[----:B------:R-:W-:Y:S01]  /*4d50*/  BAR.SYNC.DEFER_BLOCKING 0x0 ;  /* 0x0000000000007b1d */ /* 0x000fe20000010000 */
[----:B------:R-:W-:Y:S01]  /*4d60*/  F2FP.BF16.F32.PACK_AB R94, R95, R94 ;  /* 0x0000005e5f5e723e */ /* 0x000fe200000010ff */
[----:B-1----:R-:W-:Y:S01]  /*4d70*/  IMAD.U32 R10, RZ, RZ, UR12 ;  /* 0x0000000cff0a7e24 */ /* 0x002fe2000f8e00ff */
[----:B------:R-:W-:-:S02]  /*4d80*/  F2FP.BF16.F32.PACK_AB R104, R105, R104 ;  /* 0x000000686968723e */ /* 0x000fc400000010ff */
[----:B------:R-:W-:Y:S02]  /*4d90*/  F2FP.BF16.F32.PACK_AB R106, R107, R106 ;  /* 0x0000006a6b6a723e */ /* 0x000fe400000010ff */
[----:B------:R-:W-:Y:S02]  /*4da0*/  IADD3 R3, PT, PT, R3, -R6, RZ ;  /* 0x8000000603037210 */ /* 0x000fe40007ffe0ff */
[----:B------:R-:W-:Y:S01]  /*4db0*/  F2FP.BF16.F32.PACK_AB R96, R97, R96 ;  /* 0x000000606160723e */ /* 0x000fe200000010ff */
[----:B------:R-:W1:Y:S01]  /*4dc0*/  LDC.64 R6, c[0x0][0x5c0] ;  /* 0x00017000ff067b82 */ /* 0x000e620000000a00 */
[----:B------:R-:W-:Y:S02]  /*4dd0*/  F2FP.BF16.F32.PACK_AB R98, R99, R98 ;  /* 0x000000626362723e */ /* 0x000fe400000010ff */
[----:B------:R-:W-:Y:S02]  /*4de0*/  F2FP.BF16.F32.PACK_AB R100, R101, R100 ;  /* 0x000000646564723e */ /* 0x000fe400000010ff */
[----:B------:R-:W-:-:S02]  /*4df0*/  F2FP.BF16.F32.PACK_AB R102, R103, R102 ;  /* 0x000000666766723e */ /* 0x000fc400000010ff */
[----:B------:R-:W-:Y:S02]  /*4e00*/  LOP3.LUT R8, R184, 0x18, RZ, 0xc0, !PT ;  /* 0x00000018b8087812 */ /* 0x000fe400078ec0ff */
[----:B----4-:R-:W-:Y:S02]  /*4e10*/  MOV R4, UR8 ;  /* 0x0000000800047c02 */ /* 0x010fe40008000f00 */
[----:B------:R-:W-:Y:S02]  /*4e20*/  MOV R9, RZ ;  /* 0x000000ff00097202 */ /* 0x000fe40000000f00 */
[----:B------:R-:W-:Y:S01]  /*4e30*/  MOV R26, UR9 ;  /* 0x00000009001a7c02 */ /* 0x000fe20008000f00 */
[----:B------:R-:W-:Y:S01]  /*4e40*/  STS [R187+0x6000], R92 ;  /* 0x0060005cbb007388 */ /* 0x000fe20000000800 */
[----:B--2---:R-:W-:Y:S01]  /*4e50*/  MOV R31, UR11 ;  /* 0x0000000b001f7c02 */ /* 0x004fe20008000f00 */
[----:B------:R-:W-:Y:S01]  /*4e60*/  IMAD.WIDE.U32 R10, R10, UR16, R8 ;  /* 0x000000100a0a7c25 */ /* 0x000fe2000f8e0008 */
[----:B------:R-:W-:Y:S01]  /*4e70*/  MOV R29, UR25 ;  /* 0x00000019001d7c02 */ /* 0x000fe20008000f00 */
[----:B------:R-:W-:Y:S01]  /*4e80*/  STS [R187+0x6200], R94 ;  /* 0x0062005ebb007388 */ /* 0x000fe20000000800 */
[----:B------:R-:W-:Y:S01]  /*4e90*/  SHF.R.U32.HI R0, RZ, 0x2, R0 ;  /* 0x00000002ff007819 */ /* 0x000fe20000011600 */
[----:B------:R-:W-:-:S02]  /*4ea0*/  IMAD.WIDE.U32 R4, R4, UR16, R8 ;  /* 0x0000001004047c25 */ /* 0x000fc4000f8e0008 */
[----:B------:R-:W-:Y:S02]  /*4eb0*/  STS [R3+0x20], R104 ;  /* 0x0000206803007388 */ /* 0x000fe40000000800 */
[----:B------:R-:W-:Y:S02]  /*4ec0*/  IMAD.U32 R8, RZ, RZ, UR13 ;  /* 0x0000000dff087e24 */ /* 0x000fe4000f8e00ff */
[----:B------:R-:W-:Y:S01]  /*4ed0*/  STS [R3+0x220], R106 ;  /* 0x0002206a03007388 */ /* 0x000fe20000000800 */
[----:B------:R-:W-:Y:S01]  /*4ee0*/  IMAD R27, R26, UR16, R5 ;  /* 0x000000101a1b7c24 */ /* 0x000fe2000f8e0205 */
[----:B------:R-:W-:Y:S01]  /*4ef0*/  MOV R5, UR10 ;  /* 0x0000000a00057c02 */ /* 0x000fe20008000f00 */
[----:B------:R-:W-:Y:S01]  /*4f00*/  IMAD R9, R8, UR16, R11 ;  /* 0x0000001008097c24 */ /* 0x000fe2000f8e020b */
[----:B------:R-:W-:Y:S01]  /*4f10*/  STS [R187+0x7000], R96 ;  /* 0x00700060bb007388 */ /* 0x000fe20000000800 */
[----:B------:R-:W-:Y:S01]  /*4f20*/  IMAD.MOV.U32 R8, RZ, RZ, R10 ;  /* 0x000000ffff087224 */ /* 0x000fe200078e000a */
[----:B------:R-:W-:Y:S01]  /*4f30*/  MOV R26, R4 ;  /* 0x00000004001a7202 */ /* 0x000fe20000000f00 */
[----:B------:R-:W-:Y:S01]  /*4f40*/  IMAD.U32 R11, RZ, RZ, UR24 ;  /* 0x00000018ff0b7e24 */ /* 0x000fe2000f8e00ff */
[----:B------:R-:W-:Y:S01]  /*4f50*/  STS [R187+0x7200], R98 ;  /* 0x00720062bb007388 */ /* 0x000fe20000000800 */
[----:B------:R-:W-:Y:S01]  /*4f60*/  IMAD.WIDE.U32 R8, R5, UR20, R8 ;  /* 0x0000001405087c25 */ /* 0x000fe2000f8e0008 */
[----:B------:R-:W2:Y:S01]  /*4f70*/  LDCU.128 UR8, c[0x0][0x560] ;  /* 0x0000ac00ff0877ac */ /* 0x000ea20008000c00 */
[----:B------:R-:W3:Y:S01]  /*4f80*/  LDC.64 R4, c[0x0][0x5c8] ;  /* 0x00017200ff047b82 */ /* 0x000ee20000000a00 */
[----:B------:R-:W-:Y:S01]  /*4f90*/  STS [R3+0x1020], R100 ;  /* 0x0010206403007388 */ /* 0x000fe20000000800 */
[----:B------:R-:W-:-:S03]  /*4fa0*/  IMAD.WIDE.U32 R26, R11, UR20, R26 ;  /* 0x000000140b1a7c25 */ /* 0x000fc6000f8e001a */
[----:B------:R-:W-:Y:S01]  /*4fb0*/  STS [R3+0x1220], R102 ;  /* 0x0012206603007388 */ /* 0x000fe20000000800 */
[----:B------:R-:W-:Y:S01]  /*4fc0*/  IMAD R31, R31, UR20, R9 ;  /* 0x000000141f1f7c24 */ /* 0x000fe2000f8e0209 */
[----:B------:R-:W-:Y:S01]  /*4fd0*/  MOV R28, R26 ;  /* 0x0000001a001c7202 */ /* 0x000fe20000000f00 */
[----:B------:R-:W-:Y:S01]  /*4fe0*/  IMAD.MOV.U32 R30, RZ, RZ, R8 ;  /* 0x000000ffff1e7224 */ /* 0x000fe200078e0008 */
[----:B------:R-:W-:Y:S01]  /*4ff0*/  STS [R187+0x8000], R76 ;  /* 0x0080004cbb007388 */ /* 0x000fe20000000800 */
[C---:B-1----:R-:W-:Y:S02]  /*5000*/  IMAD R24, R6.reuse, UR15, RZ ;  /* 0x0000000f06187c24 */ /* 0x042fe4000f8e02ff */
[----:B------:R-:W-:Y:S01]  /*5010*/  IMAD R29, R29, UR20, R27 ;  /* 0x000000141d1d7c24 */ /* 0x000fe2000f8e021b */
[----:B------:R-:W-:Y:S01]  /*5020*/  STS [R187+0x8200], R78 ;  /* 0x0082004ebb007388 */ /* 0x000fe20000000800 */
[----:B------:R-:W-:Y:S02]  /*5030*/  IMAD R24, R7, UR14, R24 ;  /* 0x0000000e07187c24 */ /* 0x000fe4000f8e0218 */
[----:B------:R-:W-:Y:S01]  /*5040*/  IMAD.WIDE.U32 R30, R6, UR14, R30 ;  /* 0x0000000e061e7c25 */ /* 0x000fe2000f8e001e */
[----:B------:R-:W-:Y:S04]  /*5050*/  STS [R3+0x2020], R88 ;  /* 0x0020205803007388 */ /* 0x000fe80000000800 */
[----:B------:R-:W-:Y:S01]  /*5060*/  STS [R3+0x2220], R90 ;  /* 0x0022205a03007388 */ /* 0x000fe20000000800 */
[----:B------:R-:W-:Y:S01]  /*5070*/  IADD3 R31, PT, PT, R31, R24, RZ ;  /* 0x000000181f1f7210 */ /* 0x000fe20007ffe0ff */
[----:B---3--:R-:W-:-:S02]  /*5080*/  IMAD R26, R4, UR15, RZ ;  /* 0x0000000f041a7c24 */ /* 0x008fc4000f8e02ff */
[----:B------:R-:W-:Y:S01]  /*5090*/  STS [R187+0x9000], R80 ;  /* 0x00900050bb007388 */ /* 0x000fe20000000800 */
[----:B------:R-:W-:-:S03]  /*50a0*/  IMAD.WIDE.U32 R28, R4, UR14, R28 ;  /* 0x0000000e041c7c25 */ /* 0x000fc6000f8e001c */
[----:B------:R-:W-:Y:S01]  /*50b0*/  STS [R187+0x9200], R82 ;  /* 0x00920052bb007388 */ /* 0x000fe20000000800 */
[----:B------:R-:W-:Y:S02]  /*50c0*/  IMAD R26, R5, UR14, R26 ;  /* 0x0000000e051a7c24 */ /* 0x000fe4000f8e021a */
[C---:B------:R-:W-:Y:S01]  /*50d0*/  IMAD.WIDE.U32 R24, R0.reuse, R6, R30 ;  /* 0x0000000600187225 */ /* 0x040fe200078e001e */
[----:B------:R-:W-:Y:S02]  /*50e0*/  STS [R3+0x3020], R84 ;  /* 0x0030205403007388 */ /* 0x000fe40000000800 */
[----:B------:R-:W-:Y:S02]  /*50f0*/  IADD3 R29, PT, PT, R29, R26, RZ ;  /* 0x0000001a1d1d7210 */ /* 0x000fe40007ffe0ff */
[----:B------:R1:W-:Y:S01]  /*5100*/  STS [R3+0x3220], R86 ;  /* 0x0032205603007388 */ /* 0x0003e20000000800 */
[----:B------:R-:W-:Y:S01]  /*5110*/  IMAD.WIDE.U32 R26, R0, R4, R28 ;  /* 0x00000004001a7225 */ /* 0x000fe200078e001c */
[----:B------:R-:W-:Y:S01]  /*5120*/  BAR.SYNC.DEFER_BLOCKING 0x0 ;  /* 0x0000000000007b1d */ /* 0x000fe20000010000 */
[----:B--2---:R-:W-:-:S02]  /*5130*/  LEA R28, P1, R24, UR8, 0x1 ;  /* 0x00000008181c7c11 */ /* 0x004fc4000f8208ff */
[----:B------:R-:W-:Y:S01]  /*5140*/  LEA R30, P0, R26, UR10, 0x1 ;  /* 0x0000000a1a1e7c11 */ /* 0x000fe2000f8008ff */
[C---:B-1----:R-:W-:Y:S02]  /*5150*/  IMAD R3, R0.reuse, R7, R25 ;  /* 0x0000000700037224 */ /* 0x042fe400078e0219 */
[----:B------:R-:W-:Y:S01]  /*5160*/  IMAD R0, R0, R5, R27 ;  /* 0x0000000500007224 */ /* 0x000fe200078e021b */
[----:B------:R-:W1:Y:S02]  /*5170*/  LDS.128 R20, [R185+0x6000] ;  /* 0x00600000b9147984 */ /* 0x000e640000000c00 */
[----:B------:R-:W-:Y:S02]  /*5180*/  LEA.HI.X R29, R24, UR9, R3, 0x1, P1 ;  /* 0x00000009181d7c11 */ /* 0x000fe400088f0c03 */
[----:B------:R-:W2:Y:S01]  /*5190*/  LDS.128 R16, [R185+0x7000] ;  /* 0x00700000b9107984 */ /* 0x000ea20000000c00 */
[----:B------:R-:W-:Y:S02]  /*51a0*/  LEA R24, P1, R6, R28, 0x7 ;  /* 0x0000001c06187211 */ /* 0x000fe400078238ff */
[----:B------:R-:W-:Y:S01]  /*51b0*/  LEA.HI.X R31, R26, UR11, R0, 0x1, P0 ;  /* 0x0000000b1a1f7c11 */ /* 0x000fe200080f0c00 */
[----:B------:R-:W3:Y:S01]  /*51c0*/  LDS.128 R12, [R185+0x8000] ;  /* 0x00800000b90c7984 */ /* 0x000ee20000000c00 */
[----:B------:R-:W-:-:S02]  /*51d0*/  LEA R26, P0, R4, R30, 0x7 ;  /* 0x0000001e041a7211 */ /* 0x000fc400078038ff */
[----:B------:R-:W-:Y:S01]  /*51e0*/  LEA.HI.X R25, R6, R29, R7, 0x7, P1 ;  /* 0x0000001d06197211 */ /* 0x000fe200008f3c07 */
[----:B------:R-:W4:Y:S01]  /*51f0*/  LDS.128 R8, [R185+0x9000] ;  /* 0x00900000b9087984 */ /* 0x000f220000000c00 */
[----:B------:R-:W-:-:S03]  /*5200*/  LEA.HI.X R27, R4, R31, R5, 0x7, P0 ;  /* 0x0000001f041b7211 */ /* 0x000fc600000f3c05 */
[----:B-1----:R1:W-:Y:S04]  /*5210*/  STG.E.128 desc[UR18][R28.64], R20 ;  /* 0x000000141c007986 */ /* 0x0023e8000c101d12 */
[----:B--2---:R1:W-:Y:S04]  /*5220*/  STG.E.128 desc[UR18][R24.64], R16 ;  /* 0x0000001018007986 */ /* 0x0043e8000c101d12 */
[----:B---3--:R1:W-:Y:S04]  /*5230*/  STG.E.128 desc[UR18][R30.64], R12 ;  /* 0x0000000c1e007986 */ /* 0x0083e8000c101d12 */
[----:B----4-:R1:W-:Y:S02]  /*5240*/  STG.E.128 desc[UR18][R26.64], R8 ;  /* 0x000000081a007986 */ /* 0x0103e4000c101d12 */
.L_x_149:
[----:B------:R-:W2:Y:S01]  /*5250*/  LDCU UR9, c[0x0][0x438] ;  /* 0x00008700ff0977ac */ /* 0x000ea20008000800 */
[----:B------:R-:W3:Y:S01]  /*5260*/  LDCU UR10, c[0x0][0x370] ;  /* 0x00006e00ff0a77ac */ /* 0x000ee20008000800 */
[----:B--2---:R-:W-:-:S04]  /*5270*/  UIADD3 UR9, UPT, UPT, UR9, 0x7f, URZ ;  /* 0x0000007f09097890 */ /* 0x004fc8000fffe0ff */
[----:B------:R-:W-:Y:S02]  /*5280*/  USHF.R.S32.HI UR8, URZ, 0x1f, UR9 ;  /* 0x0000001fff087899 */ /* 0x000fe40008011409 */
[----:B---3--:R-:W-:Y:S02]  /*5290*/  UIADD3 UR17, UPT, UPT, UR10, UR17, URZ ;  /* 0x000000110a117290 */ /* 0x008fe4000fffe0ff */
[----:B------:R-:W-:-:S04]  /*52a0*/  ULEA.HI UR8, UR8, UR9, URZ, 0x7 ;  /* 0x0000000908087291 */ /* 0x000fc8000f8f38ff */
[----:B------:R-:W-:-:S04]  /*52b0*/  USHF.R.S32.HI UR8, URZ, 0x7, UR8 ;  /* 0x00000007ff087899 */ /* 0x000fc80008011408 */
[----:B------:R-:W-:-:S09]  /*52c0*/  UISETP.GE.AND UP0, UPT, UR17, UR8, UPT ;  /* 0x000000081100728c */ /* 0x000fd2000bf06270 */
[----:B------:R-:W-:Y:S05]  /*52d0*/  BRA.U !UP0, `(.L_x_156) ;  /* 0xffffffb108f87547 */ /* 0x000fea000b83ffff */
[----:B------:R-:W-:Y:S05]  /*52e0*/  EXIT ;  /* 0x000000000000794d */ /* 0x000fea0003800000 */
.L_x_157:
        /* <DEDUP_REMOVED lines=9> */
.L_x_1580:


//--------------------- .text._ZN5flash44flash_bwd_dq_dk_dv_loop_seqk_parallel_kernelI23Flash_bwd_kernel_traitsILi32ELi128ELi128ELi8ELi4ELi4ELi4ELb1ELb0EN7cutlass10bfloat16_tE19Flash_kernel_traitsILi32ELi128ELi128ELi8ES3_EELb0ELb0ELb0ELb1ELb0ELb0ELb0EEEvNS_16Flash_bwd_paramsE --------------------------
	.section	.text._ZN5flash44flash_bwd_dq_dk_dv_loop_seqk_parallel_kernelI23Flash_bwd_kernel_traitsILi32ELi128ELi128ELi8ELi4ELi4ELi4ELb1ELb0EN7cutlass10bfloat16_tE19Flash_kernel_traitsILi32ELi128ELi128ELi8ES3_EELb0ELb0ELb0ELb1ELb0ELb0ELb0EEEvNS_16Flash_bwd_paramsE,"ax",@progbits
	.align	128
        .global         _ZN5flash44flash_bwd_dq_dk_dv_loop_seqk_parallel_kernelI23Flash_bwd_kernel_traitsILi32ELi128ELi128ELi8ELi4ELi4ELi4ELb1ELb0EN7cutlass10bfloat16_tE19Flash_kernel_traitsILi32ELi128ELi128ELi8ES3_EELb0ELb0ELb0ELb1ELb0ELb0ELb0EEEvNS_16Flash_bwd_paramsE
        .type           _ZN5flash44flash_bwd_dq_dk_dv_loop_seqk_parallel_kernelI23Flash_bwd_kernel_traitsILi32ELi128ELi128ELi8ELi4ELi4ELi4ELb1ELb0EN7cutlass10bfloat16_tE19Flash_kernel_traitsILi32ELi128ELi128ELi8ES3_EELb0ELb0ELb0ELb1ELb0ELb0ELb0EEEvNS_16Flash_bwd_paramsE,@function
        .size           _ZN5flash44flash_bwd_dq_dk_dv_loop_seqk_parallel_kernelI23Flash_bwd_kernel_traitsILi32ELi128ELi128ELi8ELi4ELi4ELi4ELb1ELb0EN7cutlass10bfloat16_tE19Flash_kernel_traitsILi32ELi128ELi128ELi8ES3_EELb0ELb0ELb0ELb1ELb0ELb0ELb0EEEvNS_16Flash_bwd_paramsE,(.L_x_1581 - _ZN5flash44flash_bwd_dq_dk_dv_loop_seqk_parallel_kernelI23Flash_bwd_kernel_traitsILi32ELi128ELi128ELi8ELi4ELi4ELi4ELb1ELb0EN7cutlass10bfloat16_tE19Flash_kernel_traitsILi32ELi128ELi128ELi8ES3_EELb0ELb0ELb0ELb1ELb0ELb0ELb0EEEvNS_16Flash_bwd_paramsE)
        .other          _ZN5flash44flash_bwd_dq_dk_dv_loop_seqk_parallel_kernelI23Flash_bwd_kernel_traitsILi32ELi128ELi128ELi8ELi4ELi4ELi4ELb1ELb0EN7cutlass10bfloat16_tE19Flash_kernel_traitsILi32ELi128ELi128ELi8ES3_EELb0ELb0ELb0ELb1ELb0ELb0ELb0EEEvNS_16Flash_bwd_paramsE,@"STO_CUDA_ENTRY STV_DEFAULT"
_ZN5flash44flash_bwd_dq_dk_dv_loop_seqk_parallel_kernelI23Flash_bwd_kernel_traitsILi32ELi128ELi128ELi8ELi4ELi4ELi4ELb1ELb0EN7cutlass10bfloat16_tE19Flash_kernel_traitsILi32ELi128ELi128ELi8ES3_EELb0ELb0ELb0ELb1ELb0ELb0ELb0EEEvNS_16Flash_bwd_paramsE:
.text._ZN5flash44flash_bwd_dq_dk_dv_loop_seqk_parallel_kernelI23Flash_bwd_kernel_traitsILi32ELi128ELi128ELi8ELi4ELi4ELi4ELb1ELb0EN7cutlass10bfloat16_tE19Flash_kernel_traitsILi32ELi128ELi128ELi8ES3_EELb0ELb0ELb0ELb1ELb0ELb0ELb0EEEvNS_16Flash_bwd_paramsE:
        /* <DEDUP_REMOVED lines=97> */
.L_x_213:
        /* <DEDUP_REMOVED lines=46> */
.L_x_158:
        /* <DEDUP_REMOVED lines=38> */
.L_x_160:
[----:B------:R-:W1:Y:S01]  /*0b50*/  LDCU.64 UR18, c[0x0][0x3b8] ;  /* 0x00007700ff1277ac */ /* 0x000e620008000a00 */
[----:B------:R-:W-:-:S05]  /*0b60*/  IADD3 R4, PT, PT, R250, R251, RZ ;  /* 0x000000fbfa047210 */ /* 0x000fca0007ffe0ff */
[C---:B-1----:R-:W-:Y:S02]  /*0b70*/  IMAD R6, R4.reuse, UR19, RZ ;  /* 0x0000001304067c24 */ /* 0x042fe4000f8e02ff */
[----:B------:R-:W-:-:S05]  /*0b80*/  IMAD.WIDE.U32 R4, R4, UR18, RZ ;  /* 0x0000001204047c25 */ /* 0x000fca000f8e00ff */
[----:B------:R-:W-:Y:S02]  /*0b90*/  IADD3 R33, PT, PT, R5, R6, RZ ;  /* 0x0000000605217210 */ /* 0x000fe40007ffe0ff */
[----:B------:R-:W-:-:S07]  /*0ba0*/  MOV R32, R4 ;  /* 0x0000000400207202 */ /* 0x000fce0000000f00 */
.L_x_161:
        /* <DEDUP_REMOVED lines=41> */
.L_x_162:
[----:B------:R-:W1:Y:S01]  /*0e40*/  LDCU.64 UR16, c[0x0][0x3c0] ;  /* 0x00007800ff1077ac */ /* 0x000e620008000a00 */
[----:B------:R-:W-:-:S05]  /*0e50*/  IADD3 R4, PT, PT, R250, R251, RZ ;  /* 0x000000fbfa047210 */ /* 0x000fca0007ffe0ff */
[C---:B-1----:R-:W-:Y:S02]  /*0e60*/  IMAD R6, R4.reuse, UR17, RZ ;  /* 0x0000001104067c24 */ /* 0x042fe4000f8e02ff */
[----:B------:R-:W-:-:S05]  /*0e70*/  IMAD.WIDE.U32 R4, R4, UR16, RZ ;  /* 0x0000001004047c25 */ /* 0x000fca000f8e00ff */
[----:B------:R-:W-:Y:S02]  /*0e80*/  IADD3 R28, PT, PT, R5, R6, RZ ;  /* 0x00000006051c7210 */ /* 0x000fe40007ffe0ff */
[----:B------:R-:W-:-:S07]  /*0e90*/  MOV R26, R4 ;  /* 0x00000004001a7202 */ /* 0x000fce0000000f00 */
.L_x_163:
        /* <DEDUP_REMOVED lines=29> */
.L_x_164:
[-C--:B------:R-:W-:Y:S02]  /*1070*/  IMAD R6, R19, R3.reuse, RZ ;  /* 0x0000000313067224 */ /* 0x080fe400078e02ff */
[----:B------:R-:W-:-:S05]  /*1080*/  IMAD.WIDE.U32 R4, R18, R3, RZ ;  /* 0x0000000312047225 */ /* 0x000fca00078e00ff */
[----:B------:R-:W-:Y:S02]  /*1090*/  IADD3 R11, PT, PT, R5, R6, RZ ;  /* 0x00000006050b7210 */ /* 0x000fe40007ffe0ff */
[----:B------:R-:W-:-:S07]  /*10a0*/  MOV R10, R4 ;  /* 0x00000004000a7202 */ /* 0x000fce0000000f00 */
.L_x_165:
        /* <DEDUP_REMOVED lines=20> */
.L_x_166:
[----:B------:R-:W1:Y:S01]  /*11f0*/  LDC R23, c[0x0][0x434] ;  /* 0x00010d00ff177b82 */ /* 0x000e620000000800 */
[----:B------:R-:W-:-:S04]  /*1200*/  IMAD R4, R35, R34, R36 ;  /* 0x0000002223047224 */ /* 0x000fc800078e0224 */
[----:B-1----:R-:W-:-:S03]  /*1210*/  IMAD R23, R4, R23, RZ ;  /* 0x0000001704177224 */ /* 0x002fc600078e02ff */
.L_x_167:
        /* <DEDUP_REMOVED lines=12> */
.L_x_168:
[----:B------:R-:W1:Y:S01]  /*12e0*/  LDC R3, c[0x0][0x444] ;  /* 0x00011100ff037b82 */ /* 0x000e620000000800 */
[----:B------:R-:W-:-:S04]  /*12f0*/  IMAD R21, R35, R34, R36 ;  /* 0x0000002223157224 */ /* 0x000fc800078e0224 */
[----:B-1----:R-:W-:-:S07]  /*1300*/  IMAD R21, R21, R3, RZ ;  /* 0x0000000315157224 */ /* 0x002fce00078e02ff */
.L_x_169:
        /* <DEDUP_REMOVED lines=15> */
[----:B----4-:R-:W-:-:S04]  /*1400*/  SHF.R.U32.HI R37, RZ, 0x5, R38 ;  /* 0x00000005ff257819 */ /* 0x010fc80000011626 */
        /* <DEDUP_REMOVED lines=11> */
[----:B------:R-:W-:-:S03]  /*14c0*/  LOP3.LUT R3, R38, 0x1f, RZ, 0xc0, !PT ;  /* 0x0000001f26037812 */ /* 0x000fc600078ec0ff */
        /* <DEDUP_REMOVED lines=17> */
[----:B------:R-:W-:Y:S01]  /*15e0*/  IMAD.SHL.U32 R10, R34, 0x80, RZ ;  /* 0x00000080220a7824 */ /* 0x000fe200078e00ff */
[----:B------:R-:W-:Y:S01]  /*15f0*/  LEA.HI R20, R38, 0x40, RZ, 0x1e ;  /* 0x0000004026147811 */ /* 0x000fe200078ff0ff */
        /* <DEDUP_REMOVED lines=9> */
[----:B------:R-:W-:-:S02]  /*1690*/  ISETP.GT.AND P1, PT, R25, RZ, PT ;  /* 0x000000ff1900720c */ /* 0x000fc40003f24270 */
[----:B------:R-:W-:Y:S01]  /*16a0*/  LEA.HI.X.SX32 R11, R10, R11, 0x1, P0 ;  /* 0x0000000b0a0b7211 */ /* 0x000fe200000f0eff */
[----:B------:R-:W-:Y:S01]  /*16b0*/  IMAD R10, R17, 0x80, R21 ;  /* 0x00000080110a7824 */ /* 0x000fe200078e0215 */
[----:B---3--:R-:W-:Y:S01]  /*16c0*/  LEA R214, P0, R3, UR10, 0x2 ;  /* 0x0000000a03d67c11 */ /* 0x008fe2000f8010ff */
[----:B------:R-:W-:Y:S01]  /*16d0*/  IMAD R7, R19, R13, R9 ;  /* 0x0000000d13077224 */ /* 0x000fe200078e0209 */
[----:B------:R-:W-:Y:S02]  /*16e0*/  LEA R229, P3, R8, UR22, 0x1 ;  /* 0x0000001608e57c11 */ /* 0x000fe4000f8608ff */
[----:B------:R-:W-:Y:S01]  /*16f0*/  LEA.HI.X R215, R3, UR11, R11, 0x2, P0 ;  /* 0x0000000b03d77c11 */ /* 0x000fe200080f140b */
[----:B------:R-:W-:Y:S01]  /*1700*/  IMAD.WIDE R10, R10, 0x4, R40 ;  /* 0x000000040a0a7825 */ /* 0x000fe200078e0228 */
[----:B------:R-:W-:Y:S02]  /*1710*/  LEA R3, R17, R23, 0x7 ;  /* 0x0000001711037211 */ /* 0x000fe400078e38ff */
[----:B------:R-:W-:Y:S01]  /*1720*/  IADD3 R15, P0, PT, R19, 0x40, RZ ;  /* 0x00000040130f7810 */ /* 0x000fe20007f1e0ff */
[----:B------:R-:W-:Y:S01]  /*1730*/  IMAD.MOV.U32 R244, RZ, RZ, R10 ;  /* 0x000000fffff47224 */ /* 0x000fe200078e000a */
[----:B------:R-:W-:Y:S01]  /*1740*/  LEA.HI.X R227, R8, UR23, R7, 0x1, P3 ;  /* 0x0000001708e37c11 */ /* 0x000fe200098f0c07 */
[----:B------:R-:W-:Y:S01]  /*1750*/  IMAD.MOV.U32 R243, RZ, RZ, R11 ;  /* 0x000000fffff37224 */ /* 0x000fe200078e000b */
[C---:B------:R-:W-:Y:S01]  /*1760*/  SHF.L.U64.HI R14, R12.reuse, 0x6, R13 ;  /* 0x000000060c0e7819 */ /* 0x040fe2000001020d */
[----:B--2---:R-:W-:Y:S01]  /*1770*/  IMAD.WIDE R224, R3, 0x4, R224 ;  /* 0x0000000403e07825 */ /* 0x004fe200078e02e0 */
[----:B------:R-:W-:-:S03]  /*1780*/  SHF.L.U32 R12, R12, 0x6, RZ ;  /* 0x000000060c0c7819 */ /* 0x000fc600000006ff */
        /* <DEDUP_REMOVED lines=14> */
.L_x_171:
[----:B------:R-:W1:Y:S01]  /*1870*/  LDCU.64 UR14, c[0x0][0x5c0] ;  /* 0x0000b800ff0e77ac */ /* 0x000e620008000a00 */
[----:B------:R-:W-:-:S05]  /*1880*/  IADD3 R6, PT, PT, R250, R251, RZ ;  /* 0x000000fbfa067210 */ /* 0x000fca0007ffe0ff */
[C---:B-1----:R-:W-:Y:S02]  /*1890*/  IMAD R3, R6.reuse, UR15, RZ ;  /* 0x0000000f06037c24 */ /* 0x042fe4000f8e02ff */
[----:B------:R-:W-:-:S05]  /*18a0*/  IMAD.WIDE.U32 R6, R6, UR14, RZ ;  /* 0x0000000e06067c25 */ /* 0x000fca000f8e00ff */
[----:B------:R-:W-:Y:S02]  /*18b0*/  IADD3 R9, PT, PT, R7, R3, RZ ;  /* 0x0000000307097210 */ /* 0x000fe40007ffe0ff */
[----:B------:R-:W-:Y:S02]  /*18c0*/  MOV R8, R6 ;  /* 0x0000000600087202 */ /* 0x000fe40000000f00 */
.L_x_172:
        /* <DEDUP_REMOVED lines=12> */
.L_x_173:
[----:B------:R-:W1:Y:S01]  /*1990*/  LDCU.64 UR10, c[0x0][0x5c8] ;  /* 0x0000b900ff0a77ac */ /* 0x000e620008000a00 */
[----:B------:R-:W-:-:S05]  /*19a0*/  IADD3 R6, PT, PT, R250, R251, RZ ;  /* 0x000000fbfa067210 */ /* 0x000fca0007ffe0ff */
[C---:B-1----:R-:W-:Y:S02]  /*19b0*/  IMAD R3, R6.reuse, UR11, RZ ;  /* 0x0000000b06037c24 */ /* 0x042fe4000f8e02ff */
[----:B------:R-:W-:-:S05]  /*19c0*/  IMAD.WIDE.U32 R6, R6, UR10, RZ ;  /* 0x0000000a06067c25 */ /* 0x000fca000f8e00ff */
[----:B------:R-:W-:Y:S02]  /*19d0*/  IADD3 R16, PT, PT, R7, R3, RZ ;  /* 0x0000000307107210 */ /* 0x000fe40007ffe0ff */
[----:B------:R-:W-:-:S07]  /*19e0*/  MOV R14, R6 ;  /* 0x00000006000e7202 */ /* 0x000fce0000000f00 */
.L_x_174:
        /* <DEDUP_REMOVED lines=33> */
.L_x_176:
[----:B------:R-:W-:Y:S05]  /*1c00*/  BSYNC.RECONVERGENT B0 ;  /* 0x0000000000007941 */ /* 0x000fea0003800200 */
.L_x_175:
        /* <DEDUP_REMOVED lines=26> */
.L_x_170:
        /* <DEDUP_REMOVED lines=34> */
.L_x_180:
[----:B------:R2:W-:Y:S01]  /*1fd0*/  STS.128 [R222+0x8000], RZ ;  /* 0x008000ffde007388 */ /* 0x0005e20000000c00 */
[----:B------:R-:W-:Y:S05]  /*1fe0*/  BRA `(.L_x_181) ;  /* 0x0000000000047947 */ /* 0x000fea0003800000 */
.L_x_179:
[----:B------:R3:W-:Y:S02]  /*1ff0*/  STS.128 [R222+0x8000], RZ ;  /* 0x008000ffde007388 */ /* 0x0007e40000000c00 */
.L_x_181:
[----:B------:R-:W-:Y:S05]  /*2000*/  BSYNC.RECONVERGENT B0 ;  /* 0x0000000000007941 */ /* 0x000fea0003800200 */
.L_x_178:
        /* <DEDUP_REMOVED lines=21> */
.L_x_183:
[----:B------:R-:W-:Y:S05]  /*2160*/  BSYNC.RECONVERGENT B0 ;  /* 0x0000000000007941 */ /* 0x000fea0003800200 */
.L_x_182:
        /* <DEDUP_REMOVED lines=15> */
.L_x_186:
[----:B------:R1:W-:Y:S01]  /*2260*/  STS.128 [R222+0x4000], RZ ;  /* 0x004000ffde007388 */ /* 0x0003e20000000c00 */
[----:B------:R-:W-:Y:S05]  /*2270*/  BRA `(.L_x_187) ;  /* 0x0000000000047947 */ /* 0x000fea0003800000 */
.L_x_185:
[----:B------:R1:W-:Y:S02]  /*2280*/  STS.128 [R222+0x4000], RZ ;  /* 0x004000ffde007388 */ /* 0x0003e40000000c00 */
.L_x_187:
[----:B------:R-:W-:Y:S05]  /*2290*/  BSYNC.RECONVERGENT B0 ;  /* 0x0000000000007941 */ /* 0x000fea0003800200 */
.L_x_184:
        /* <DEDUP_REMOVED lines=17> */
.L_x_189:
[----:B------:R-:W-:Y:S05]  /*23b0*/  BSYNC.RECONVERGENT B0 ;  /* 0x0000000000007941 */ /* 0x000fea0003800200 */
.L_x_188:
        /* <DEDUP_REMOVED lines=13> */
.L_x_192:
[----:B------:R1:W-:Y:S01]  /*2490*/  STS.128 [R210], RZ ;  /* 0x000000ffd2007388 */ /* 0x0003e20000000c00 */
[----:B------:R-:W-:Y:S05]  /*24a0*/  BRA `(.L_x_193) ;  /* 0x0000000000047947 */ /* 0x000fea0003800000 */
.L_x_191:
[----:B------:R1:W-:Y:S02]  /*24b0*/  STS.128 [R210], RZ ;  /* 0x000000ffd2007388 */ /* 0x0003e40000000c00 */
.L_x_193:
[----:B------:R-:W-:Y:S05]  /*24c0*/  BSYNC.RECONVERGENT B0 ;  /* 0x0000000000007941 */ /* 0x000fea0003800200 */
.L_x_190:
        /* <DEDUP_REMOVED lines=29> */
.L_x_195:
[----:B------:R-:W-:Y:S05]  /*26a0*/  BSYNC.RECONVERGENT B0 ;  /* 0x0000000000007941 */ /* 0x000fea0003800200 */
.L_x_194:
        /* <DEDUP_REMOVED lines=28> */
.L_x_198:
[----:B------:R1:W-:Y:S01]  /*2870*/  STS.128 [R222+0x6000], RZ ;  /* 0x006000ffde007388 */ /* 0x0003e20000000c00 */
[----:B------:R-:W-:Y:S05]  /*2880*/  BRA `(.L_x_199) ;  /* 0x0000000000047947 */ /* 0x000fea0003800000 */
.L_x_197:
[----:B------:R1:W-:Y:S02]  /*2890*/  STS.128 [R222+0x6000], RZ ;  /* 0x006000ffde007388 */ /* 0x0003e40000000c00 */
.L_x_199:
[----:B------:R-:W-:Y:S05]  /*28a0*/  BSYNC.RECONVERGENT B0 ;  /* 0x0000000000007941 */ /* 0x000fea0003800200 */
.L_x_196:
        /* <DEDUP_REMOVED lines=19> */
.L_x_201:
[----:B------:R-:W-:Y:S05]  /*29e0*/  BSYNC.RECONVERGENT B0 ;  /* 0x0000000000007941 */ /* 0x000fea0003800200 */
.L_x_200:
[----:B------:R-:W4:Y:S01]  /*29f0*/  LDCU.64 UR8, c[0x0][0x538] ;  /* 0x0000a700ff0877ac */ /* 0x000f220008000a00 */
[----:B------:R-:W0:Y:S01]  /*2a00*/  LDGDEPBAR ;  /* 0x00000000000079af */ /* 0x000e220000000000 */
[----:B------:R-:W-:Y:S01]  /*2a10*/  IMAD.SHL.U32 R157, R108, 0x2, RZ ;  /* 0x000000026c9d7824 */ /* 0x000fe200078e00ff */
[----:B------:R-:W2:Y:S01]  /*2a20*/  LDC R246, c[0x0][0x44c] ;  /* 0x00011300fff67b82 */ /* 0x000ea20000000800 */
[----:B------:R-:W-:Y:S01]  /*2a30*/  IMAD.SHL.U32 R163, R38, 0x2, RZ ;  /* 0x0000000226a37824 */ /* 0x000fe200078e00ff */
[----:B------:R-:W3:Y:S01]  /*2a40*/  LDCU UR10, c[0x0][0x590] ;  /* 0x0000b200ff0a77ac */ /* 0x000ee20008000800 */
[----:B------:R-:W-:Y:S01]  /*2a50*/  VIADD R3, R248, UR34 ;  /* 0x00000022f8037c36 */ /* 0x000fe20008000000 */
[----:B------:R-:W1:Y:S01]  /*2a60*/  LDCU UR4, c[0x0][0x440] ;  /* 0x00008800ff0477ac */ /* 0x000e620008000800 */
[----:B----4-:R-:W-:-:S04]  /*2a70*/  ISETP.NE.U32.AND P0, PT, RZ, UR8, PT ;  /* 0x00000008ff007c0c */ /* 0x010fc8000bf05070 */
[----:B------:R-:W-:Y:S01]  /*2a80*/  ISETP.NE.AND.EX P0, PT, RZ, UR9, PT, P0 ;  /* 0x00000009ff007c0c */ /* 0x000fe2000bf05300 */
[----:B------:R-:W-:-:S04]  /*2a90*/  DEPBAR.LE SB0, 0x1 ;  /* 0x000080400000791a */ /* 0x000fc80000000000 */
[----:B------:R-:W-:Y:S08]  /*2aa0*/  BAR.SYNC.DEFER_BLOCKING 0x0 ;  /* 0x0000000000007b1d */ /* 0x000ff00000010000 */
[----:B------:R-:W-:Y:S01]  /*2ab0*/  VOTEU.ANY UP1, P0 ;  /* 0x0000000000ff7886 */ /* 0x000fe20000020100 */
[----:B------:R-:W-:-:S13]  /*2ac0*/  PLOP3.LUT P0, PT, PT, PT, UP1, 0x80, 0x8 ;  /* 0x000000000008781c */ /* 0x000fda0003f0f018 */
[----:B------:R-:W4:Y:S01]  /*2ad0*/  @P0 LDC.64 R6, c[0x0][0x540] ;  /* 0x00015000ff060b82 */ /* 0x000f220000000a00 */
[----:B-1----:R-:W-:Y:S02]  /*2ae0*/  @P0 IMAD.MOV.U32 R4, RZ, RZ, R36 ;  /* 0x000000ffff040224 */ /* 0x002fe400078e0024 */
[----:B------:R-:W-:Y:S01]  /*2af0*/  @P0 IMAD.MOV.U32 R5, RZ, RZ, RZ ;  /* 0x000000ffff050224 */ /* 0x000fe200078e00ff */
[----:B------:R1:W1:Y:S01]  /*2b00*/  LDSM.16.M88.4 R116, [R149] ;  /* 0x000000009574783b */ /* 0x0002620000000200 */
[----:B------:R-:W-:-:S03]  /*2b10*/  IMAD.IADD R144, R149, 0x1, R157 ;  /* 0x0000000195907824 */ /* 0x000fc600078e029d */
[----:B------:R1:W1:Y:S04]  /*2b20*/  LDSM.16.M88.4 R120, [R149+0x400] ;  /* 0x000400009578783b */ /* 0x0002680000000200 */
[----:B------:R1:W1:Y:S04]  /*2b30*/  LDSM.16.M88.4 R132, [R144] ;  /* 0x000000009084783b */ /* 0x0002680000000200 */
[----:B------:R1:W1:Y:S04]  /*2b40*/  LDSM.16.M88.4 R136, [R144+0x400] ;  /* 0x000400009088783b */ /* 0x0002680000000200 */
[----:B------:R1:W1:Y:S01]  /*2b50*/  LDSM.16.M88.4 R140, [R144+0x800] ;  /* 0x00080000908c783b */ /* 0x0002620000000200 */
[----:B----4-:R-:W-:-:S03]  /*2b60*/  @P0 IMAD.WIDE.U32 R4, R35, R6, R4 ;  /* 0x0000000623040225 */ /* 0x010fc600078e0004 */
[----:B------:R-:W4:Y:S01]  /*2b70*/  LDSM.16.M88.4 R144, [R144+0xc00] ;  /* 0x000c00009090783b */ /* 0x000f220000000200 */
[----:B------:R-:W-:Y:S01]  /*2b80*/  @P0 IMAD R7, R35, R7, R5 ;  /* 0x0000000723070224 */ /* 0x000fe200078e0205 */
[C---:B------:R-:W-:Y:S02]  /*2b90*/  @P0 LEA R6, P1, R4.reuse, UR8, 0x2 ;  /* 0x0000000804060c11 */ /* 0x040fe4000f8210ff */
[----:B------:R1:W1:Y:S04]  /*2ba0*/  LDSM.16.M88.4 R124, [R149+0x800] ;  /* 0x00080000957c783b */ /* 0x0002680000000200 */
[----:B------:R1:W1:Y:S01]  /*2bb0*/  LDSM.16.M88.4 R128, [R149+0xc00] ;  /* 0x000c00009580783b */ /* 0x0002620000000200 */
[----:B------:R-:W-:Y:S01]  /*2bc0*/  @P0 LEA.HI.X R7, R4, UR9, R7, 0x2, P1 ;  /* 0x0000000904070c11 */ /* 0x000fe200088f1407 */
[----:B------:R-:W3:Y:S01]  /*2bd0*/  S2R R252, SR_TID.X ;  /* 0x0000000000fc7919 */ /* 0x000ee20000002100 */
[----:B------:R-:W2:Y:S01]  /*2be0*/  @P0 LDC R4, c[0x0][0x458] ;  /* 0x00011600ff040b82 */ /* 0x000ea20000000800 */
[----:B------:R-:W-:Y:S01]  /*2bf0*/  SHF.R.U32.HI R5, RZ, 0x1, R38 ;  /* 0x00000001ff057819 */ /* 0x000fe20000011626 */
[----:B------:R-:W-:Y:S01]  /*2c00*/  IMAD.SHL.U32 R249, R34, 0x8, RZ ;  /* 0x0000000822f97824 */ /* 0x000fe200078e00ff */
[----:B------:R-:W4:Y:S01]  /*2c10*/  @P0 LDG.E R6, desc[UR28][R6.64] ;  /* 0x0000001c06060981 */ /* 0x000f22000c1e1900 */
[----:B------:R-:W-:Y:S01]  /*2c20*/  LOP3.LUT R163, R163, 0x6, RZ, 0xc0, !PT ;  /* 0x00000006a3a37812 */ /* 0x000fe200078ec0ff */
[----:B------:R-:W-:Y:S01]  /*2c30*/  IMAD.IADD R148, R155, 0x1, R13 ;  /* 0x000000019b947824 */ /* 0x000fe200078e020d */
[----:B------:R-:W-:Y:S01]  /*2c40*/  LOP3.LUT R242, R42, 0x18, RZ, 0xc0, !PT ;  /* 0x000000182af27812 */ /* 0x000fe200078ec0ff */
[----:B------:R-:W-:Y:S01]  /*2c50*/  IMAD.MOV.U32 R226, RZ, RZ, R210 ;  /* 0x000000ffffe27224 */ /* 0x000fe200078e00d2 */
[----:B------:R-:W-:Y:S01]  /*2c60*/  LOP3.LUT R163, R163, 0x1c0, R5, 0xf8, !PT ;  /* 0x000001c0a3a37812 */ /* 0x000fe200078ef805 */
[----:B------:R-:W-:Y:S01]  /*2c70*/  IMAD R5, R31, 0x80, R3 ;  /* 0x000000801f057824 */ /* 0x000fe200078e0203 */
[----:B------:R-:W-:-:S02]  /*2c80*/  CS2R R94, SRZ ;  /* 0x00000000005e7805 */ /* 0x000fc4000001ff00 */
[----:B------:R-:W-:Y:S02]  /*2c90*/  CS2R R92, SRZ ;  /* 0x00000000005c7805 */ /* 0x000fe4000001ff00 */
[----:B------:R-:W-:Y:S01]  /*2ca0*/  IADD3 R163, PT, PT, R25, UR31, R163 ;  /* 0x0000001f19a37c10 */ /* 0x000fe2000fffe0a3 */
[----:B------:R-:W-:Y:S01]  /*2cb0*/  UIADD3 UR31, UPT, UPT, UR31, 0x80, URZ ;  /* 0x000000801f1f7890 */ /* 0x000fe2000fffe0ff */
[----:B------:R-:W-:Y:S02]  /*2cc0*/  CS2R R98, SRZ ;  /* 0x0000000000627805 */ /* 0x000fe4000001ff00 */
[----:B------:R-:W-:Y:S02]  /*2cd0*/  CS2R R96, SRZ ;  /* 0x0000000000607805 */ /* 0x000fe4000001ff00 */
[----:B------:R-:W-:Y:S02]  /*2ce0*/  IADD3 R163, PT, PT, R5, -0x59, -R163 ;  /* 0xffffffa705a37810 */ /* 0x000fe40007ffe8a3 */
[----:B------:R-:W-:-:S02]  /*2cf0*/  CS2R R90, SRZ ;  /* 0x00000000005a7805 */ /* 0x000fc4000001ff00 */
[----:B------:R-:W-:Y:S02]  /*2d00*/  CS2R R88, SRZ ;  /* 0x0000000000587805 */ /* 0x000fe4000001ff00 */
[----:B------:R-:W-:Y:S02]  /*2d10*/  CS2R R86, SRZ ;  /* 0x0000000000567805 */ /* 0x000fe4000001ff00 */
[----:B------:R-:W-:Y:S02]  /*2d20*/  CS2R R84, SRZ ;  /* 0x0000000000547805 */ /* 0x000fe4000001ff00 */
[----:B------:R-:W-:Y:S02]  /*2d30*/  CS2R R78, SRZ ;  /* 0x00000000004e7805 */ /* 0x000fe4000001ff00 */
[----:B------:R-:W-:Y:S02]  /*2d40*/  CS2R R76, SRZ ;  /* 0x00000000004c7805 */ /* 0x000fe4000001ff00 */
[----:B------:R-:W-:Y:S01]  /*2d50*/  CS2R R82, SRZ ;  /* 0x0000000000527805 */ /* 0x000fe2000001ff00 */
[----:B--2---:R-:W4:Y:S01]  /*2d60*/  @P0 MUFU.RCP R4, R4 ;  /* 0x0000000400040308 */ /* 0x004f220000001000 */
[----:B------:R-:W-:-:S02]  /*2d70*/  CS2R R80, SRZ ;  /* 0x0000000000507805 */ /* 0x000fc4000001ff00 */
[----:B------:R-:W-:Y:S02]  /*2d80*/  CS2R R74, SRZ ;  /* 0x00000000004a7805 */ /* 0x000fe4000001ff00 */
[----:B------:R-:W-:Y:S02]  /*2d90*/  CS2R R72, SRZ ;  /* 0x0000000000487805 */ /* 0x000fe4000001ff00 */
[----:B------:R-:W-:Y:S02]  /*2da0*/  CS2R R70, SRZ ;  /* 0x0000000000467805 */ /* 0x000fe4000001ff00 */
[----:B------:R-:W-:Y:S01]  /*2db0*/  CS2R R68, SRZ ;  /* 0x0000000000447805 */ /* 0x000fe2000001ff00 */
[--C-:B------:R-:W-:Y:S01]  /*2dc0*/  IMAD.IADD R150, R149, 0x1, R157.reuse ;  /* 0x0000000195967824 */ /* 0x100fe200078e029d */
[----:B---3--:R-:W-:Y:S01]  /*2dd0*/  LOP3.LUT P2, RZ, R252, 0x4, RZ, 0xc0, !PT ;  /* 0x00000004fcff7812 */ /* 0x008fe2000784c0ff */
[----:B------:R-:W-:Y:S01]  /*2de0*/  IMAD.IADD R156, R155, 0x1, R157 ;  /* 0x000000019b9c7824 */ /* 0x000fe200078e029d */
[----:B------:R-:W-:Y:S01]  /*2df0*/  UMOV UR16, URZ ;  /* 0x000000ff00107c82 */ /* 0x000fe20008000000 */
[----:B------:R-:W2:Y:S01]  /*2e00*/  LDCU UR8, c[0x0][0x3e0] ;  /* 0x00007c00ff0877ac */ /* 0x000ea20008000800 */
[----:B------:R-:W3:Y:S01]  /*2e10*/  LDCU UR9, c[0x0][0x45c] ;  /* 0x00008b80ff0977ac */ /* 0x000ee20008000800 */
[----:B------:R-:W-:-:S02]  /*2e20*/  USHF.L.U32 UR10, UR10, 0x7, URZ ;  /* 0x000000070a0a7899 */ /* 0x000fc400080006ff */
[----:B------:R-:W-:Y:S01]  /*2e30*/  UISETP.GE.AND UP0, UPT, UR31, UR34, UPT ;  /* 0x000000221f00728c */ /* 0x000fe2000bf06270 */
[----:B----4-:R-:W-:-:S05]  /*2e40*/  @P0 FMUL.FTZ R3, R6, R4 ;  /* 0x0000000406030220 */ /* 0x010fca0000410000 */
[----:B------:R-:W-:Y:S01]  /*2e50*/  @P0 R2UR UR11, R3 ;  /* 0x00000000030b02ca */ /* 0x000fe200000e0000 */
[----:B------:R-:W-:-:S12]  /*2e60*/  IMAD.IADD R3, R2, 0x1, R13 ;  /* 0x0000000102037824 */ /* 0x000fd800078e020d */
[----:B-123--:R-:W-:-:S05]  /*2e70*/  @UP1 UMOV UR16, UR11 ;  /* 0x0000000b00101c82 */ /* 0x00efca0008000000 */
.L_x_204:
[----:B------:R-:W-:Y:S01]  /*2e80*/  PLOP3.LUT P1, PT, PT, PT, UP0, 0x80, 0x8 ;  /* 0x000000000008781c */ /* 0x000fe20003f2f008 */
[----:B------:R-:W0:Y:S01]  /*2e90*/  LDGDEPBAR ;  /* 0x00000000000079af */ /* 0x000e220000000000 */
[----:B------:R-:W-:Y:S01]  /*2ea0*/  PLOP3.LUT P4, PT, PT, PT, UP0, 0x80, 0x8 ;  /* 0x000000000008781c */ /* 0x000fe20003f8f008 */
[----:B------:R-:W-:Y:S01]  /*2eb0*/  IMAD.IADD R112, R157, 0x1, R148 ;  /* 0x000000019d707824 */ /* 0x000fe200078e0294 */
[----:B------:R-:W-:Y:S01]  /*2ec0*/  PLOP3.LUT P3, PT, PT, PT, UP0, 0x80, 0x8 ;  /* 0x000000000008781c */ /* 0x000fe20003f6f008 */
[----:B------:R-:W-:Y:S01]  /*2ed0*/  IMAD.U32 R158, RZ, RZ, UR26 ;  /* 0x0000001aff9e7e24 */ /* 0x000fe2000f8e00ff */
[----:B------:R-:W-:Y:S01]  /*2ee0*/  PLOP3.LUT P5, PT, PT, PT, UP0, 0x80, 0x8 ;  /* 0x000000000008781c */ /* 0x000fe20003faf008 */
[C---:B------:R-:W-:Y:S01]  /*2ef0*/  VIADD R159, R163.reuse, 0xffffffd8 ;  /* 0xffffffd8a39f7836 */ /* 0x040fe20000000000 */
[----:B------:R-:W-:Y:S01]  /*2f00*/  PLOP3.LUT P0, PT, PT, PT, UP0, 0x80, 0x8 ;  /* 0x000000000008781c */ /* 0x000fe20003f0f008 */
[----:B------:R-:W-:Y:S01]  /*2f10*/  VIADD R161, R163, 0x10 ;  /* 0x00000010a3a17836 */ /* 0x000fe20000000000 */
[----:B------:R-:W-:Y:S01]  /*2f20*/  PLOP3.LUT P6, PT, PT, PT, UP0, 0x80, 0x8 ;  /* 0x000000000008781c */ /* 0x000fe20003fcf008 */
[----:B------:R-:W-:Y:S01]  /*2f30*/  IMAD.MOV.U32 R166, RZ, RZ, 0x10 ;  /* 0x00000010ffa67424 */ /* 0x000fe200078e00ff */
[----:B------:R-:W-:Y:S02]  /*2f40*/  IABS R159, R159 ;  /* 0x0000009f009f7213 */ /* 0x000fe40000000000 */
[----:B------:R-:W-:Y:S02]  /*2f50*/  IABS R161, R161 ;  /* 0x000000a100a17213 */ /* 0x000fe40000000000 */
[----:B------:R-:W-:Y:S02]  /*2f60*/  I2FP.F32.S32 R159, R159 ;  /* 0x0000009f009f7245 */ /* 0x000fe40000201400 */
[----:B------:R-:W-:Y:S01]  /*2f70*/  I2FP.F32.S32 R161, R161 ;  /* 0x000000a100a17245 */ /* 0x000fe20000201400 */
[----:B------:R-:W-:Y:S04]  /*2f80*/  DEPBAR.LE SB0, 0x0 ;  /* 0x000080000000791a */ /* 0x000fe80000000000 */
[----:B------:R-:W-:Y:S06]  /*2f90*/  BAR.SYNC.DEFER_BLOCKING 0x0 ;  /* 0x0000000000007b1d */ /* 0x000fec0000010000 */
[----:B------:R-:W-:Y:S08]  /*2fa0*/  LDSM.16.M88.4 R64, [R148] ;  /* 0x000000009440783b */ /* 0x000ff00000000200 */
[----:B------:R-:W1:Y:S08]  /*2fb0*/  LDSM.16.M88.4 R16, [R149+-0x2000] ;  /* 0xffe000009510783b */ /* 0x000e700000000200 */
[----:B------:R-:W2:Y:S08]  /*2fc0*/  LDSM.16.M88.4 R60, [R148+0x1000] ;  /* 0x00100000943c783b */ /* 0x000eb00000000200 */
[----:B------:R-:W3:Y:S08]  /*2fd0*/  LDSM.16.M88.4 R32, [R149+-0x1c00] ;  /* 0xffe400009520783b */ /* 0x000ef00000000200 */
[----:B------:R-:W4:Y:S08]  /*2fe0*/  LDSM.16.M88.4 R48, [R149+-0x1800] ;  /* 0xffe800009530783b */ /* 0x000f300000000200 */
[----:B------:R-:W4:Y:S01]  /*2ff0*/  LDSM.16.M88.4 R100, [R149+-0x1400] ;  /* 0xffec00009564783b */ /* 0x000f220000000200 */
[-C--:B-1----:R-:W-:Y:S07]  /*3000*/  HMMA.16816.F32.BF16 R4, R64, R16.reuse, RZ ;  /* 0x000000104004723c */ /* 0x082fee00000418ff */
[----:B------:R-:W-:Y:S01]  /*3010*/  LDSM.16.M88.4 R104, [R112] ;  /* 0x000000007068783b */ /* 0x000fe20000000200 */
[C---:B--2---:R-:W-:Y:S07]  /*3020*/  HMMA.16816.F32.BF16 R8, R60.reuse, R16, RZ ;  /* 0x000000103c08723c */ /* 0x044fee00000418ff */
[----:B------:R-:W1:Y:S01]  /*3030*/  LDSM.16.M88.4 R108, [R150+-0x2000] ;  /* 0xffe00000966c783b */ /* 0x000e620000000200 */
[-C--:B------:R-:W-:Y:S07]  /*3040*/  HMMA.16816.F32.BF16 R12, R60, R18.reuse, RZ ;  /* 0x000000123c0c723c */ /* 0x080fee00000418ff */
[----:B------:R-:W2:Y:S01]  /*3050*/  LDSM.16.M88.4 R112, [R112+0x1000] ;  /* 0x001000007070783b */ /* 0x000ea20000000200 */
[C---:B------:R-:W-:Y:S08]  /*3060*/  HMMA.16816.F32.BF16 R16, R64.reuse, R18, RZ ;  /* 0x000000124010723c */ /* 0x040ff000000418ff */
[-C--:B---3--:R-:W-:Y:S08]  /*3070*/  HMMA.16816.F32.BF16 R20, R64, R32.reuse, RZ ;  /* 0x000000204014723c */ /* 0x088ff000000418ff */
[C---:B------:R-:W-:Y:S08]  /*3080*/  HMMA.16816.F32.BF16 R24, R60.reuse, R32, RZ ;  /* 0x000000203c18723c */ /* 0x040ff000000418ff */
[-C--:B------:R-:W-:Y:S08]  /*3090*/  HMMA.16816.F32.BF16 R28, R60, R34.reuse, RZ ;  /* 0x000000223c1c723c */ /* 0x080ff000000418ff */
[C---:B------:R-:W-:Y:S08]  /*30a0*/  HMMA.16816.F32.BF16 R32, R64.reuse, R34, RZ ;  /* 0x000000224020723c */ /* 0x040ff000000418ff */
[-C--:B----4-:R-:W-:Y:S08]  /*30b0*/  HMMA.16816.F32.BF16 R36, R64, R48.reuse, RZ ;  /* 0x000000304024723c */ /* 0x090ff000000418ff */
[C---:B------:R-:W-:Y:S08]  /*30c0*/  HMMA.16816.F32.BF16 R40, R60.reuse, R48, RZ ;  /* 0x000000303c28723c */ /* 0x040ff000000418ff */
[-C--:B------:R-:W-:Y:S08]  /*30d0*/  HMMA.16816.F32.BF16 R44, R60, R50.reuse, RZ ;  /* 0x000000323c2c723c */ /* 0x080ff000000418ff */
[C---:B------:R-:W-:Y:S08]  /*30e0*/  HMMA.16816.F32.BF16 R48, R64.reuse, R50, RZ ;  /* 0x000000324030723c */ /* 0x040ff000000418ff */
[-C--:B------:R-:W-:Y:S08]  /*30f0*/  HMMA.16816.F32.BF16 R52, R64, R100.reuse, RZ ;  /* 0x000000644034723c */ /* 0x080ff000000418ff */
[C---:B------:R-:W-:Y:S02]  /*3100*/  HMMA.16816.F32.BF16 R56, R60.reuse, R100, RZ ;  /* 0x000000643c38723c */ /* 0x040fe400000418ff */
[----:B------:R-:W-:Y:S01]  /*3110*/  @P3 SHF.R.U32.HI R100, RZ, 0x1, R252 ;  /* 0x00000001ff643819 */ /* 0x000fe200000116fc */
[----:B------:R-:W-:Y:S01]  /*3120*/  @P1 IMAD.SHL.U32 R101, R252, 0x2, RZ ;  /* 0x00000002fc651824 */ /* 0x000fe200078e00ff */
[----:B------:R-:W-:Y:S02]  /*3130*/  PLOP3.LUT P3, PT, PT, PT, UP0, 0x80, 0x8 ;  /* 0x000000000008781c */ /* 0x000fe40003f6f008 */
[----:B------:R-:W-:Y:S02]  /*3140*/  PLOP3.LUT P1, PT, PT, PT, UP0, 0x80, 0x8 ;  /* 0x000000000008781c */ /* 0x000fe40003f2f008 */
[----:B------:R-:W-:Y:S01]  /*3150*/  @P4 LOP3.LUT R101, R101, 0x6, RZ, 0xc0, !PT ;  /* 0x0000000665654812 */ /* 0x000fe200078ec0ff */
[-C--:B------:R-:W-:Y:S01]  /*3160*/  HMMA.16816.F32.BF16 R60, R60, R102.reuse, RZ ;  /* 0x000000663c3c723c */ /* 0x080fe200000418ff */
[----:B------:R-:W-:Y:S02]  /*3170*/  PLOP3.LUT P4, PT, PT, PT, UP0, 0x80, 0x8 ;  /* 0x000000000008781c */ /* 0x000fe40003f8f008 */
[----:B------:R-:W-:Y:S01]  /*3180*/  @P0 LOP3.LUT R101, R101, 0x1c0, R100, 0xf8, !PT ;  /* 0x000001c065650812 */ /* 0x000fe200078ef864 */
[C---:B------:R-:W-:Y:S01]  /*3190*/  VIADD R100, R163.reuse, 0xffffffd9 ;  /* 0xffffffd9a3647836 */ /* 0x040fe20000000000 */
[----:B------:R-:W-:Y:S03]  /*31a0*/  PLOP3.LUT P0, PT, PT, PT, UP0, 0x80, 0x8 ;  /* 0x000000000008781c */ /* 0x000fe60003f0f008 */
[----:B------:R-:W-:Y:S02]  /*31b0*/  HMMA.16816.F32.BF16 R64, R64, R102, RZ ;  /* 0x000000664040723c */ /* 0x000fe400000418ff */
[----:B------:R-:W-:Y:S01]  /*31c0*/  IABS R102, R100 ;  /* 0x0000006400667213 */ /* 0x000fe20000000000 */
[----:B------:R-:W-:Y:S02]  /*31d0*/  IMAD.MOV.U32 R100, RZ, RZ, R244 ;  /* 0x000000ffff647224 */ /* 0x000fe400078e00f4 */
[----:B------:R-:W-:Y:S01]  /*31e0*/  @P1 IMAD R158, R158, 0x80, R101 ;  /* 0x000000809e9e1824 */ /* 0x000fe200078e0265 */
[----:B------:R-:W-:Y:S01]  /*31f0*/  I2FP.F32.S32 R162, R102 ;  /* 0x0000006600a27245 */ /* 0x000fe20000201400 */
[----:B------:R-:W-:Y:S01]  /*3200*/  IMAD.MOV.U32 R101, RZ, RZ, R243 ;  /* 0x000000ffff657224 */ /* 0x000fe200078e00f3 */
[----:B------:R-:W-:Y:S01]  /*3210*/  LEA R164, P1, R248, R100, 0x2 ;  /* 0x00000064f8a47211 */ /* 0x000fe200078210ff */
[-C--:B-1----:R-:W-:Y:S05]  /*3220*/  HMMA.16816.F32.BF16 R4, R104, R108.reuse, R4 ;  /* 0x0000006c6804723c */ /* 0x082fea0000041804 */
[C---:B------:R-:W-:Y:S01]  /*3230*/  @P5 ISETP.GE.AND P5, PT, R158.reuse, UR34, PT ;  /* 0x000000229e005c0c */ /* 0x040fe2000bfa6270 */
[----:B------:R-:W-:Y:S01]  /*3240*/  @P0 VIADD R100, R158, 0x1 ;  /* 0x000000019e640836 */ /* 0x000fe20000000000 */
[----:B------:R-:W-:Y:S01]  /*3250*/  LEA.HI.X R165, R248, R101, RZ, 0x2, P1 ;  /* 0x00000065f8a57211 */ /* 0x000fe200008f14ff */
[C---:B--2---:R-:W-:Y:S01]  /*3260*/  HMMA.16816.F32.BF16 R8, R112.reuse, R108, R8 ;  /* 0x0000006c7008723c */ /* 0x044fe20000041808 */
[----:B------:R-:W-:Y:S02]  /*3270*/  PLOP3.LUT P1, PT, PT, PT, UP0, 0x80, 0x8 ;  /* 0x000000000008781c */ /* 0x000fe40003f2f008 */
[----:B------:R-:W-:Y:S01]  /*3280*/  PLOP3.LUT P0, PT, PT, PT, UP0, 0x80, 0x8 ;  /* 0x000000000008781c */ /* 0x000fe20003f0f008 */
[C---:B------:R-:W-:Y:S01]  /*3290*/  VIADD R103, R163.reuse, 0x21 ;  /* 0x00000021a3677836 */ /* 0x040fe20000000000 */
[----:B------:R-:W-:Y:S01]  /*32a0*/  @P3 ISETP.GE.AND P3, PT, R100, UR34, PT ;  /* 0x0000002264003c0c */ /* 0x000fe2000bf66270 */
[C---:B------:R-:W-:Y:S02]  /*32b0*/  VIADD R100, R163.reuse, 0xffffffe1 ;  /* 0xffffffe1a3647836 */ /* 0x040fe40000000000 */
[-C--:B------:R-:W-:Y:S03]  /*32c0*/  HMMA.16816.F32.BF16 R12, R112, R110.reuse, R12 ;  /* 0x0000006e700c723c */ /* 0x080fe6000004180c */
[----:B------:R-:W-:Y:S01]  /*32d0*/  IABS R100, R100 ;  /* 0x0000006400647213 */ /* 0x000fe20000000000 */
[C---:B------:R-:W-:Y:S02]  /*32e0*/  VIADD R108, R163.reuse, 0xffffffe0 ;  /* 0xffffffe0a36c7836 */ /* 0x040fe40000000000 */
[----:B------:R-:W-:Y:S01]  /*32f0*/  FFMA.FTZ R4, R162, -UR16, R4 ;  /* 0x80000010a2047c23 */ /* 0x000fe20008010004 */
[----:B------:R-:W-:Y:S02]  /*3300*/  VIADD R101, R163, 0x19 ;  /* 0x00000019a3657836 */ /* 0x000fe40000000000 */
[----:B------:R-:W-:Y:S01]  /*3310*/  FFMA.FTZ R5, R159, -UR16, R5 ;  /* 0x800000109f057c23 */ /* 0x000fe20008010005 */
[----:B------:R-:W-:Y:S01]  /*3320*/  IMAD.MOV.U32 R102, RZ, RZ, R100 ;  /* 0x000000ffff667224 */ /* 0x000fe200078e0064 */
[----:B------:R-:W-:Y:S01]  /*3330*/  IABS R100, R103 ;  /* 0x0000006700647213 */ /* 0x000fe20000000000 */
[C---:B------:R-:W-:Y:S04]  /*3340*/  HMMA.16816.F32.BF16 R16, R104.reuse, R110, R16 ;  /* 0x0000006e6810723c */ /* 0x040fe80000041810 */
[----:B------:R-:W-:Y:S01]  /*3350*/  I2FP.F32.S32 R172, R102 ;  /* 0x0000006600ac7245 */ /* 0x000fe20000201400 */
[----:B------:R-:W-:Y:S01]  /*3360*/  IMAD.MOV.U32 R103, RZ, RZ, R100 ;  /* 0x000000ffff677224 */ /* 0x000fe200078e0064 */
[----:B------:R-:W-:Y:S01]  /*3370*/  IABS R101, R101 ;  /* 0x0000006500657213 */ /* 0x000fe20000000000 */
[----:B-----5:R-:W-:Y:S01]  /*3380*/  FMUL.FTZ R111, R241, 1.4426950216293334961 ;  /* 0x3fb8aa3bf16f7820 */ /* 0x020fe20000410000 */
[----:B------:R-:W-:Y:S01]  /*3390*/  IABS R102, R108 ;  /* 0x0000006c00667213 */ /* 0x000fe20000000000 */
[----:B------:R-:W-:Y:S01]  /*33a0*/  FFMA.FTZ R13, R161, -UR16, R13 ;  /* 0x80000010a10d7c23 */ /* 0x000fe2000801000d */
[----:B------:R-:W-:Y:S01]  /*33b0*/  I2FP.F32.S32 R100, R101 ;  /* 0x0000006500647245 */ /* 0x000fe20000201400 */
[----:B------:R-:W-:Y:S01]  /*33c0*/  FFMA.FTZ R6, R172, -UR16, R6 ;  /* 0x80000010ac067c23 */ /* 0x000fe20008010006 */
[----:B------:R-:W-:Y:S01]  /*33d0*/  @P6 FSEL R4, R4, -INF , !P5 ;  /* 0xff80000004046808 */ /* 0x000fe20006800000 */
[----:B------:R-:W-:Y:S01]  /*33e0*/  IMAD.MOV.U32 R101, RZ, RZ, R102 ;  /* 0x000000ffff657224 */ /* 0x000fe200078e0066 */
[----:B------:R-:W-:Y:S01]  /*33f0*/  I2FP.F32.S32 R102, R103 ;  /* 0x0000006700667245 */ /* 0x000fe20000201400 */
[----:B------:R-:W-:Y:S01]  /*3400*/  FFMA.FTZ R8, R100, -UR16, R8 ;  /* 0x8000001064087c23 */ /* 0x000fe20008010008 */
[----:B------:R-:W-:Y:S01]  /*3410*/  @P1 FSEL R6, R6, -INF , !P5 ;  /* 0xff80000006061808 */ /* 0x000fe20006800000 */
[----:B------:R-:W-:Y:S01]  /*3420*/  FFMA.FTZ R14, R100, -UR16, R14 ;  /* 0x80000010640e7c23 */ /* 0x000fe2000801000e */
[----:B------:R-:W-:Y:S01]  /*3430*/  PLOP3.LUT P1, PT, PT, PT, UP0, 0x80, 0x8 ;  /* 0x000000000008781c */ /* 0x000fe20003f2f008 */
[----:B------:R-:W-:Y:S01]  /*3440*/  FFMA.FTZ R10, R102, -UR16, R10 ;  /* 0x80000010660a7c23 */ /* 0x000fe2000801000a */
[----:B------:R-:W-:Y:S01]  /*3450*/  @P4 FSEL R8, R8, -INF , !P5 ;  /* 0xff80000008084808 */ /* 0x000fe20006800000 */
[----:B------:R-:W-:Y:S01]  /*3460*/  FFMA.FTZ R18, R162, -UR16, R18 ;  /* 0x80000010a2127c23 */ /* 0x000fe20008010012 */
[----:B------:R-:W-:Y:S01]  /*3470*/  I2FP.F32.S32 R169, R101 ;  /* 0x0000006500a97245 */ /* 0x000fe20000201400 */
[----:B------:R-:W2:Y:S01]  /*3480*/  LDG.E R162, desc[UR28][R164.64] ;  /* 0x0000001ca4a27981 */ /* 0x000ea2000c1e1900 */
[----:B------:R-:W-:Y:S01]  /*3490*/  @P0 FSEL R10, R10, -INF , !P5 ;  /* 0xff8000000a0a0808 */ /* 0x000fe20006800000 */
[----:B------:R-:W-:Y:S01]  /*34a0*/  FFMA.FTZ R19, R159, -UR16, R19 ;  /* 0x800000109f137c23 */ /* 0x000fe20008010013 */
[----:B------:R-:W-:Y:S01]  /*34b0*/  PLOP3.LUT P5, PT, PT, PT, UP0, 0x80, 0x8 ;  /* 0x000000000008781c */ /* 0x000fe20003faf008 */
[----:B------:R-:W-:Y:S01]  /*34c0*/  VIADD R102, R163, 0x18 ;  /* 0x00000018a3667836 */ /* 0x000fe20000000000 */
[----:B------:R-:W-:Y:S01]  /*34d0*/  PLOP3.LUT P0, PT, PT, PT, UP0, 0x80, 0x8 ;  /* 0x000000000008781c */ /* 0x000fe20003f0f008 */
[----:B------:R-:W5:Y:S01]  /*34e0*/  LDG.E R159, desc[UR28][R164.64+0x120] ;  /* 0x0001201ca49f7981 */ /* 0x000f62000c1e1900 */
[----:B------:R-:W-:Y:S01]  /*34f0*/  PLOP3.LUT P4, PT, PT, PT, UP0, 0x80, 0x8 ;  /* 0x000000000008781c */ /* 0x000fe20003f8f008 */
[----:B------:R-:W-:Y:S01]  /*3500*/  FFMA.FTZ R7, R169, -UR16, R7 ;  /* 0x80000010a9077c23 */ /* 0x000fe20008010007 */
[----:B------:R-:W-:Y:S01]  /*3510*/  IABS R102, R102 ;  /* 0x0000006600667213 */ /* 0x000fe20000000000 */
[----:B------:R-:W-:Y:S01]  /*3520*/  @P1 VIADD R160, R158, 0x9 ;  /* 0x000000099ea01836 */ /* 0x000fe20000000000 */
[----:B------:R-:W-:Y:S01]  /*3530*/  PLOP3.LUT P1, PT, PT, PT, UP0, 0x80, 0x8 ;  /* 0x000000000008781c */ /* 0x000fe20003f2f008 */
[C---:B------:R-:W-:Y:S01]  /*3540*/  VIADD R100, R163.reuse, 0x11 ;  /* 0x00000011a3647836 */ /* 0x040fe20000000000 */
[----:B------:R-:W-:Y:S01]  /*3550*/  I2FP.F32.S32 R108, R102 ;  /* 0x00000066006c7245 */ /* 0x000fe20000201400 */
[----:B------:R-:W-:Y:S01]  /*3560*/  VIADD R102, R163, 0xffffffd1 ;  /* 0xffffffd1a3667836 */ /* 0x000fe20000000000 */
[----:B------:R-:W-:Y:S01]  /*3570*/  PLOP3.LUT P6, PT, PT, PT, UP0, 0x80, 0x8 ;  /* 0x000000000008781c */ /* 0x000fe20003fcf008 */
[----:B------:R-:W-:Y:S01]  /*3580*/  FMUL.FTZ R110, R240, 1.4426950216293334961 ;  /* 0x3fb8aa3bf06e7820 */ /* 0x000fe20000410000 */
[----:B------:R-:W-:Y:S01]  /*3590*/  @P5 FSEL R5, R5, -INF , !P3 ;  /* 0xff80000005055808 */ /* 0x000fe20005800000 */
[----:B------:R-:W-:Y:S01]  /*35a0*/  VIADD R101, R163, 0x20 ;  /* 0x00000020a3657836 */ /* 0x000fe20000000000 */
[----:B------:R-:W-:Y:S01]  /*35b0*/  PLOP3.LUT P5, PT, PT, PT, UP0, 0x80, 0x8 ;  /* 0x000000000008781c */ /* 0x000fe20003faf008 */
[----:B------:R-:W-:Y:S01]  /*35c0*/  FFMA.FTZ R9, R108, -UR16, R9 ;  /* 0x800000106c097c23 */ /* 0x000fe20008010009 */
[----:B------:R-:W-:Y:S01]  /*35d0*/  @P0 FSEL R7, R7, -INF , !P3 ;  /* 0xff80000007070808 */ /* 0x000fe20005800000 */
[----:B------:R-:W-:Y:S01]  /*35e0*/  @P4 VIADD R103, R158, 0x10 ;  /* 0x000000109e674836 */ /* 0x000fe20000000000 */
[----:B------:R-:W-:Y:S01]  /*35f0*/  IABS R101, R101 ;  /* 0x0000006500657213 */ /* 0x000fe20000000000 */
[----:B------:R-:W-:Y:S01]  /*3600*/  FFMA.FTZ R15, R108, -UR16, R15 ;  /* 0x800000106c0f7c23 */ /* 0x000fe2000801000f */
[----:B------:R-:W-:Y:S02]  /*3610*/  PLOP3.LUT P0, PT, PT, PT, UP0, 0x80, 0x8 ;  /* 0x000000000008781c */ /* 0x000fe40003f0f008 */
[----:B------:R-:W-:Y:S01]  /*3620*/  I2FP.F32.S32 R101, R101 ;  /* 0x0000006500657245 */ /* 0x000fe20000201400 */
[----:B------:R-:W-:Y:S01]  /*3630*/  @P6 VIADD R109, R158, 0x8 ;  /* 0x000000089e6d6836 */ /* 0x000fe20000000000 */
[----:B------:R-:W-:Y:S02]  /*3640*/  PLOP3.LUT P4, PT, PT, PT, UP0, 0x80, 0x8 ;  /* 0x000000000008781c */ /* 0x000fe40003f8f008 */
[----:B------:R-:W-:Y:S01]  /*3650*/  PLOP3.LUT P6, PT, PT, PT, UP0, 0x80, 0x8 ;  /* 0x000000000008781c */ /* 0x000fe20003fcf008 */
[----:B------:R-:W-:Y:S01]  /*3660*/  FFMA.FTZ R11, R101, -UR16, R11 ;  /* 0x80000010650b7c23 */ /* 0x000fe2000801000b */
[----:B------:R-:W-:Y:S02]  /*3670*/  @P5 FSEL R9, R9, -INF , !P3 ;  /* 0xff80000009095808 */ /* 0x000fe40005800000 */
[----:B------:R-:W-:Y:S02]  /*3680*/  FSETP.NEU.FTZ.AND P5, PT, R241, -INF , PT ;  /* 0xff800000f100780b */ /* 0x000fe40003fbd000 */
[----:B------:R-:W-:Y:S02]  /*3690*/  @P1 ISETP.GE.AND P1, PT, R160, UR34, PT ;  /* 0x00000022a0001c0c */ /* 0x000fe4000bf26270 */
[----:B------:R-:W-:Y:S02]  /*36a0*/  FSEL R111, R111, RZ, P5 ;  /* 0x000000ff6f6f7208 */ /* 0x000fe40002800000 */
[----:B------:R-:W-:Y:S02]  /*36b0*/  @P0 FSEL R11, R11, -INF , !P3 ;  /* 0xff8000000b0b0808 */ /* 0x000fe40005800000 */
[----:B------:R-:W-:Y:S01]  /*36c0*/  FSETP.NEU.FTZ.AND P0, PT, R240, -INF , PT ;  /* 0xff800000f000780b */ /* 0x000fe20003f1d000 */
[--C-:B------:R-:W-:Y:S01]  /*36d0*/  FFMA.FTZ R101, R4, UR9, -R111.reuse ;  /* 0x0000000904657c23 */ /* 0x100fe2000801086f */
[----:B------:R-:W-:Y:S01]  /*36e0*/  @P4 ISETP.GE.AND P4, PT, R103, UR34, PT ;  /* 0x0000002267004c0c */ /* 0x000fe2000bf86270 */
[----:B------:R-:W-:Y:S01]  /*36f0*/  FFMA.FTZ R5, R5, UR9, -R111 ;  /* 0x0000000905057c23 */ /* 0x000fe2000801086f */
[----:B------:R-:W-:Y:S01]  /*3700*/  IABS R4, R100 ;  /* 0x0000006400047213 */ /* 0x000fe20000000000 */
[----:B------:R1:W-:Y:S01]  /*3710*/  MUFU.EX2 R247, R101 ;  /* 0x0000006500f77308 */ /* 0x0003e20000000800 */
[----:B------:R-:W-:Y:S02]  /*3720*/  IABS R100, R102 ;  /* 0x0000006600647213 */ /* 0x000fe40000000000 */
[----:B------:R-:W-:Y:S02]  /*3730*/  FSEL R110, R110, RZ, P0 ;  /* 0x000000ff6e6e7208 */ /* 0x000fe40000000000 */
[----:B------:R-:W-:Y:S02]  /*3740*/  PLOP3.LUT P0, PT, PT, PT, UP0, 0x80, 0x8 ;  /* 0x000000000008781c */ /* 0x000fe40003f0f008 */
[----:B------:R-:W-:Y:S03]  /*3750*/  I2FP.F32.S32 R160, R4 ;  /* 0x0000000400a07245 */ /* 0x000fe60000201400 */
[----:B------:R3:W-:Y:S01]  /*3760*/  MUFU.EX2 R245, R5 ;  /* 0x0000000500f57308 */ /* 0x0007e20000000800 */
[----:B------:R-:W-:Y:S01]  /*3770*/  IMAD.MOV.U32 R4, RZ, RZ, R100 ;  /* 0x000000ffff047224 */ /* 0x000fe200078e0064 */
[----:B------:R-:W-:Y:S01]  /*3780*/  @P6 ISETP.GE.AND P6, PT, R109, UR34, PT ;  /* 0x000000226d006c0c */ /* 0x000fe2000bfc6270 */
[C---:B------:R-:W-:Y:S01]  /*3790*/  FMUL.FTZ R109, R239.reuse, 1.4426950216293334961 ;  /* 0x3fb8aa3bef6d7820 */ /* 0x040fe20000410000 */
[----:B------:R-:W-:Y:S01]  /*37a0*/  FSETP.NEU.FTZ.AND P3, PT, R239, -INF , PT ;  /* 0xff800000ef00780b */ /* 0x000fe20003f7d000 */
[----:B------:R-:W-:Y:S01]  /*37b0*/  FFMA.FTZ R12, R160, -UR16, R12 ;  /* 0x80000010a00c7c23 */ /* 0x000fe2000801000c */
[----:B------:R-:W-:Y:S01]  /*37c0*/  PLOP3.LUT P5, PT, PT, PT, UP0, 0x80, 0x8 ;  /* 0x000000000008781c */ /* 0x000fe20003faf008 */
[--C-:B------:R-:W-:Y:S01]  /*37d0*/  FFMA.FTZ R7, R7, UR9, -R110.reuse ;  /* 0x0000000907077c23 */ /* 0x100fe2000801086e */
[----:B------:R-:W-:Y:S01]  /*37e0*/  FSEL R109, R109, RZ, P3 ;  /* 0x000000ff6d6d7208 */ /* 0x000fe20001800000 */
[----:B-1----:R-:W1:Y:S01]  /*37f0*/  LDSM.16.M88.4 R100, [R150+-0x1c00] ;  /* 0xffe400009664783b */ /* 0x002e620000000200 */
[----:B------:R-:W-:Y:S01]  /*3800*/  @P0 FSEL R14, R14, -INF , !P6 ;  /* 0xff8000000e0e0808 */ /* 0x000fe20007000000 */
[----:B------:R-:W-:Y:S01]  /*3810*/  MUFU.EX2 R202, R7 ;  /* 0x0000000700ca7308 */ /* 0x000fe20000000800 */
[----:B------:R-:W-:Y:S01]  /*3820*/  PLOP3.LUT P0, PT, PT, PT, UP0, 0x80, 0x8 ;  /* 0x000000000008781c */ /* 0x000fe20003f0f008 */
[--C-:B------:R-:W-:Y:S01]  /*3830*/  FFMA.FTZ R9, R9, UR9, -R109.reuse ;  /* 0x0000000909097c23 */ /* 0x100fe2000801086d */
[----:B------:R-:W-:Y:S01]  /*3840*/  PLOP3.LUT P3, PT, PT, PT, UP0, 0x80, 0x8 ;  /* 0x000000000008781c */ /* 0x000fe20003f6f008 */
[----:B---3--:R-:W-:Y:S01]  /*3850*/  FFMA.FTZ R5, R6, UR9, -R110 ;  /* 0x0000000906057c23 */ /* 0x008fe2000801086e */
[----:B------:R-:W-:Y:S05]  /*3860*/  I2FP.F32.S32 R6, R4 ;  /* 0x0000000400067245 */ /* 0x000fea0000201400 */
[----:B------:R-:W-:Y:S01]  /*3870*/  MUFU.EX2 R208, R9 ;  /* 0x0000000900d07308 */ /* 0x000fe20000000800 */
[--C-:B------:R-:W-:Y:S01]  /*3880*/  FFMA.FTZ R4, R8, UR9, -R109.reuse ;  /* 0x0000000908047c23 */ /* 0x100fe2000801086d */
[----:B------:R-:W-:Y:S01]  /*3890*/  @P5 FSEL R12, R12, -INF , !P6 ;  /* 0xff8000000c0c5808 */ /* 0x000fe20007000000 */
[----:B------:R-:W-:Y:S01]  /*38a0*/  FMUL.FTZ R8, R238, 1.4426950216293334961 ;  /* 0x3fb8aa3bee087820 */ /* 0x000fe20000410000 */
[----:B------:R-:W-:Y:S01]  /*38b0*/  FFMA.FTZ R16, R6, -UR16, R16 ;  /* 0x8000001006107c23 */ /* 0x000fe20008010010 */
[----:B------:R-:W-:Y:S01]  /*38c0*/  PLOP3.LUT P5, PT, PT, PT, UP0, 0x80, 0x8 ;  /* 0x000000000008781c */ /* 0x000fe20003faf008 */
[----:B------:R-:W-:Y:S02]  /*38d0*/  @P0 VIADD R108, R158, 0x11 ;  /* 0x000000119e6c0836 */ /* 0x000fe40000000000 */
[----:B------:R-:W-:Y:S02]  /*38e0*/  FFMA.FTZ R12, R12, UR9, -R109 ;  /* 0x000000090c0c7c23 */ /* 0x000fe4000801086d */
[----:B------:R3:W-:Y:S01]  /*38f0*/  MUFU.EX2 R209, R4 ;  /* 0x0000000400d17308 */ /* 0x0007e20000000800 */
[----:B------:R-:W-:Y:S02]  /*3900*/  PLOP3.LUT P0, PT, PT, PT, UP0, 0x80, 0x8 ;  /* 0x000000000008781c */ /* 0x000fe40003f0f008 */
[----:B------:R-:W-:Y:S02]  /*3910*/  @P3 FSEL R16, R16, -INF , !P6 ;  /* 0xff80000010103808 */ /* 0x000fe40007000000 */
[----:B------:R-:W-:Y:S05]  /*3920*/  PLOP3.LUT P3, PT, PT, PT, UP0, 0x80, 0x8 ;  /* 0x000000000008781c */ /* 0x000fea0003f6f008 */
[----:B------:R4:W2:Y:S01]  /*3930*/  MUFU.EX2 R204, R5 ;  /* 0x0000000500cc7308 */ /* 0x0008a20000000800 */
[----:B------:R-:W-:Y:S01]  /*3940*/  FFMA.FTZ R16, R16, UR9, -R111 ;  /* 0x0000000910107c23 */ /* 0x000fe2000801086f */
[----:B------:R-:W-:Y:S02]  /*3950*/  @P5 FSEL R18, R18, -INF , !P6 ;  /* 0xff80000012125808 */ /* 0x000fe40007000000 */
[----:B------:R-:W-:Y:S02]  /*3960*/  FSETP.NEU.FTZ.AND P6, PT, R238, -INF , PT ;  /* 0xff800000ee00780b */ /* 0x000fe40003fdd000 */
[----:B------:R-:W-:Y:S01]  /*3970*/  @P0 FSEL R15, R15, -INF , !P1 ;  /* 0xff8000000f0f0808 */ /* 0x000fe20004800000 */
[----:B------:R-:W-:Y:S03]  /*3980*/  FFMA.FTZ R18, R18, UR9, -R110 ;  /* 0x0000000912127c23 */ /* 0x000fe6000801086e */
[----:B------:R4:W-:Y:S01]  /*3990*/  MUFU.EX2 R205, R12 ;  /* 0x0000000c00cd7308 */ /* 0x0009e20000000800 */
[----:B------:R-:W-:Y:S01]  /*39a0*/  PLOP3.LUT P0, PT, PT, PT, UP0, 0x80, 0x8 ;  /* 0x000000000008781c */ /* 0x000fe20003f0f008 */
[C---:B---3--:R-:W-:Y:S01]  /*39b0*/  VIADD R4, R163.reuse, 0xffffffd0 ;  /* 0xffffffd0a3047836 */ /* 0x048fe20000000000 */
[----:B------:R-:W-:Y:S01]  /*39c0*/  FSEL R8, R8, RZ, P6 ;  /* 0x000000ff08087208 */ /* 0x000fe20003000000 */
[----:B------:R-:W-:Y:S01]  /*39d0*/  @P3 VIADD R7, R158, 0x18 ;  /* 0x000000189e073836 */ /* 0x000fe20000000000 */
[----:B------:R-:W-:Y:S01]  /*39e0*/  PLOP3.LUT P6, PT, PT, PT, UP0, 0x80, 0x8 ;  /* 0x000000000008781c */ /* 0x000fe20003fcf008 */
[-C--:B-1----:R-:W-:Y:S01]  /*39f0*/  HMMA.16816.F32.BF16 R20, R104, R100.reuse, R20 ;  /* 0x000000646814723c */ /* 0x082fe20000041814 */
[----:B------:R-:W-:Y:S03]  /*3a00*/  PLOP3.LUT P3, PT, PT, PT, UP0, 0x80, 0x8 ;  /* 0x000000000008781c */ /* 0x000fe60003f6f008 */
[----:B------:R-:W-:Y:S01]  /*3a10*/  MUFU.EX2 R237, R16 ;  /* 0x0000001000ed7308 */ /* 0x000fe20000000800 */
[----:B------:R-:W-:Y:S01]  /*3a20*/  IABS R4, R4 ;  /* 0x0000000400047213 */ /* 0x000fe20000000000 */
[----:B----4-:R-:W-:Y:S01]  /*3a30*/  VIADD R5, R163, 0xffffffc9 ;  /* 0xffffffc9a3057836 */ /* 0x010fe20000000000 */
[----:B------:R-:W-:Y:S01]  /*3a40*/  PLOP3.LUT P5, PT, PT, PT, UP0, 0x80, 0x8 ;  /* 0x000000000008781c */ /* 0x000fe20003faf008 */
[----:B------:R-:W-:Y:S01]  /*3a50*/  FFMA.FTZ R15, R15, UR9, -R8 ;  /* 0x000000090f0f7c23 */ /* 0x000fe20008010808 */
[----:B------:R-:W-:Y:S01]  /*3a60*/  I2FP.F32.S32 R4, R4 ;  /* 0x0000000400047245 */ /* 0x000fe20000201400 */
[C---:B------:R-:W-:Y:S04]  /*3a70*/  HMMA.16816.F32.BF16 R24, R112.reuse, R100, R24 ;  /* 0x000000647018723c */ /* 0x040fe80000041818 */
[----:B------:R-:W-:Y:S01]  /*3a80*/  MUFU.EX2 R206, R15 ;  /* 0x0000000f00ce7308 */ /* 0x000fe20000000800 */
[----:B------:R-:W-:Y:S01]  /*3a90*/  IABS R5, R5 ;  /* 0x0000000500057213 */ /* 0x000fe20000000000 */
[C---:B------:R-:W-:Y:S01]  /*3aa0*/  FFMA.FTZ R17, R4.reuse, -UR16, R17 ;  /* 0x8000001004117c23 */ /* 0x040fe20008010011 */
[----:B------:R-:W-:Y:S01]  /*3ab0*/  @P0 FSEL R19, R19, -INF , !P1 ;  /* 0xff80000013130808 */ /* 0x000fe20004800000 */
[----:B------:R-:W-:Y:S01]  /*3ac0*/  VIADD R12, R163, 0xffffffc8 ;  /* 0xffffffc8a30c7836 */ /* 0x000fe20000000000 */
[----:B------:R-:W-:Y:S01]  /*3ad0*/  PLOP3.LUT P0, PT, PT, PT, UP0, 0x80, 0x8 ;  /* 0x000000000008781c */ /* 0x000fe20003f0f008 */
[-C--:B------:R-:W-:Y:S04]  /*3ae0*/  HMMA.16816.F32.BF16 R28, R112, R102.reuse, R28 ;  /* 0x00000066701c723c */ /* 0x080fe8000004181c */
[----:B------:R-:W-:Y:S01]  /*3af0*/  MUFU.EX2 R190, R18 ;  /* 0x0000001200be7308 */ /* 0x000fe20000000800 */
[----:B------:R-:W-:Y:S01]  /*3b00*/  I2FP.F32.S32 R5, R5 ;  /* 0x0000000500057245 */ /* 0x000fe20000201400 */
[----:B------:R-:W-:Y:S01]  /*3b10*/  FFMA.FTZ R23, R4, -UR16, R23 ;  /* 0x8000001004177c23 */ /* 0x000fe20008010017 */
[----:B------:R-:W-:Y:S01]  /*3b20*/  @P6 FSEL R13, R13, -INF , !P1 ;  /* 0xff8000000d0d6808 */ /* 0x000fe20004800000 */
[----:B------:R-:W-:Y:S01]  /*3b30*/  VIADD R4, R163, 0x9 ;  /* 0x00000009a3047836 */ /* 0x000fe20000000000 */
[----:B------:R-:W-:Y:S01]  /*3b40*/  @P3 FSEL R17, R17, -INF , !P1 ;  /* 0xff80000011113808 */ /* 0x000fe20004800000 */
[----:B------:R-:W-:Y:S01]  /*3b50*/  FFMA.FTZ R20, R5, -UR16, R20 ;  /* 0x8000001005147c23 */ /* 0x000fe20008010014 */
[----:B------:R-:W-:Y:S01]  /*3b60*/  PLOP3.LUT P1, PT, PT, PT, UP0, 0x80, 0x8 ;  /* 0x000000000008781c */ /* 0x000fe20003f2f008 */
[----:B------:R-:W-:Y:S01]  /*3b70*/  FFMA.FTZ R22, R6, -UR16, R22 ;  /* 0x8000001006167c23 */ /* 0x000fe20008010016 */
[----:B------:R-:W-:Y:S01]  /*3b80*/  IABS R4, R4 ;  /* 0x0000000400047213 */ /* 0x000fe20000000000 */
[----:B------:R-:W-:Y:S01]  /*3b90*/  @P5 VIADD R9, R158, 0x19 ;  /* 0x000000199e095836 */ /* 0x000fe20000000000 */
[----:B------:R-:W-:Y:S01]  /*3ba0*/  @P0 FSEL R20, R20, -INF , !P4 ;  /* 0xff80000014140808 */ /* 0x000fe20006000000 */
[----:B------:R-:W-:Y:S01]  /*3bb0*/  FFMA.FTZ R26, R160, -UR16, R26 ;  /* 0x80000010a01a7c23 */ /* 0x000fe2000801001a */
[----:B------:R-:W-:Y:S01]  /*3bc0*/  PLOP3.LUT P0, PT, PT, PT, UP0, 0x80, 0x8 ;  /* 0x000000000008781c */ /* 0x000fe20003f0f008 */
[C---:B------:R-:W-:Y:S01]  /*3bd0*/  HMMA.16816.F32.BF16 R32, R104.reuse, R102, R32 ;  /* 0x000000666820723c */ /* 0x040fe20000041820 */
[----:B------:R-:W-:Y:S01]  /*3be0*/  PLOP3.LUT P5, PT, PT, PT, UP0, 0x80, 0x8 ;  /* 0x000000000008781c */ /* 0x000fe20003faf008 */
[----:B------:R-:W5:Y:S01]  /*3bf0*/  LDG.E R160, desc[UR28][R164.64+0x100] ;  /* 0x0001001ca4a07981 */ /* 0x000f62000c1e1900 */
[----:B------:R-:W-:Y:S01]  /*3c00*/  PLOP3.LUT P3, PT, PT, PT, UP0, 0x80, 0x8 ;  /* 0x000000000008781c */ /* 0x000fe20003f6f008 */
[--C-:B------:R-:W-:Y:S01]  /*3c10*/  FFMA.FTZ R11, R11, UR9, -R8.reuse ;  /* 0x000000090b0b7c23 */ /* 0x100fe20008010808 */
[----:B------:R-:W-:Y:S01]  /*3c20*/  I2FP.F32.S32 R4, R4 ;  /* 0x0000000400047245 */ /* 0x000fe20000201400 */
[----:B------:R-:W-:Y:S01]  /*3c30*/  FFMA.FTZ R14, R14, UR9, -R8 ;  /* 0x000000090e0e7c23 */ /* 0x000fe20008010808 */
[----:B------:R-:W-:Y:S01]  /*3c40*/  @P1 FSEL R22, R22, -INF , !P4 ;  /* 0xff80000016161808 */ /* 0x000fe20006000000 */
[----:B------:R1:W-:Y:S01]  /*3c50*/  MUFU.EX2 R211, R11 ;  /* 0x0000000b00d37308 */ /* 0x0003e20000000800 */
[----:B------:R-:W-:Y:S01]  /*3c60*/  PLOP3.LUT P1, PT, PT, PT, UP0, 0x80, 0x8 ;  /* 0x000000000008781c */ /* 0x000fe20003f2f008 */
[C---:B------:R-:W-:Y:S01]  /*3c70*/  FFMA.FTZ R24, R4.reuse, -UR16, R24 ;  /* 0x8000001004187c23 */ /* 0x040fe20008010018 */
[----:B------:R-:W-:Y:S01]  /*3c80*/  IABS R12, R12 ;  /* 0x0000000c000c7213 */ /* 0x000fe20000000000 */
[----:B------:R-:W-:Y:S01]  /*3c90*/  FFMA.FTZ R30, R4, -UR16, R30 ;  /* 0x80000010041e7c23 */ /* 0x000fe2000801001e */
[----:B------:R-:W-:Y:S01]  /*3ca0*/  VIADD R4, R163, 0x1 ;  /* 0x00000001a3047836 */ /* 0x000fe20000000000 */
[----:B------:R-:W-:Y:S01]  /*3cb0*/  @P5 ISETP.GE.AND P5, PT, R108, UR34, PT ;  /* 0x000000226c005c0c */ /* 0x000fe2000bfa6270 */
[----:B------:R-:W-:Y:S03]  /*3cc0*/  FFMA.FTZ R27, R161, -UR16, R27 ;  /* 0x80000010a11b7c23 */ /* 0x000fe6000801001b */
[----:B------:R-:W-:Y:S01]  /*3cd0*/  MUFU.EX2 R207, R14 ;  /* 0x0000000e00cf7308 */ /* 0x000fe20000000800 */
[----:B------:R-:W-:Y:S01]  /*3ce0*/  @P0 FSEL R24, R24, -INF , !P4 ;  /* 0xff80000018180808 */ /* 0x000fe20006000000 */
[----:B------:R-:W-:Y:S01]  /*3cf0*/  FFMA.FTZ R17, R17, UR9, -R111 ;  /* 0x0000000911117c23 */ /* 0x000fe2000801086f */
[----:B------:R-:W-:Y:S01]  /*3d00*/  PLOP3.LUT P0, PT, PT, PT, UP0, 0x80, 0x8 ;  /* 0x000000000008781c */ /* 0x000fe20003f0f008 */
[----:B------:R-:W-:Y:S01]  /*3d10*/  FFMA.FTZ R10, R10, UR9, -R8 ;  /* 0x000000090a0a7c23 */ /* 0x000fe20008010808 */
[----:B------:R-:W-:Y:S01]  /*3d20*/  I2FP.F32.S32 R12, R12 ;  /* 0x0000000c000c7245 */ /* 0x000fe20000201400 */
[----:B------:R-:W-:Y:S01]  /*3d30*/  FFMA.FTZ R34, R5, -UR16, R34 ;  /* 0x8000001005227c23 */ /* 0x000fe20008010022 */
[----:B------:R-:W-:Y:S03]  /*3d40*/  @P1 FSEL R26, R26, -INF , !P4 ;  /* 0xff8000001a1a1808 */ /* 0x000fe60006000000 */
[----:B------:R-:W-:Y:S01]  /*3d50*/  MUFU.EX2 R236, R17 ;  /* 0x0000001100ec7308 */ /* 0x000fe20000000800 */
[----:B------:R-:W-:Y:S01]  /*3d60*/  PLOP3.LUT P1, PT, PT, PT, UP0, 0x80, 0x8 ;  /* 0x000000000008781c */ /* 0x000fe20003f2f008 */
[C---:B------:R-:W-:Y:S01]  /*3d70*/  FFMA.FTZ R21, R12.reuse, -UR16, R21 ;  /* 0x800000100c157c23 */ /* 0x040fe20008010015 */
[----:B------:R-:W-:Y:S01]  /*3d80*/  PLOP3.LUT P6, PT, PT, PT, UP0, 0x80, 0x8 ;  /* 0x000000000008781c */ /* 0x000fe20003fcf008 */
[----:B------:R3:W4:Y:S01]  /*3d90*/  LDG.E R161, desc[UR28][R164.64+0x20] ;  /* 0x0000201ca4a17981 */ /* 0x000722000c1e1900 */
[----:B------:R-:W-:Y:S01]  /*3da0*/  IABS R4, R4 ;  /* 0x0000000400047213 */ /* 0x000fe20000000000 */
[----:B------:R-:W-:Y:S01]  /*3db0*/  FFMA.FTZ R13, R13, UR9, -R109 ;  /* 0x000000090d0d7c23 */ /* 0x000fe2000801086d */
[----:B------:R-:W-:Y:S03]  /*3dc0*/  @P3 ISETP.GE.AND P3, PT, R9, UR34, PT ;  /* 0x0000002209003c0c */ /* 0x000fe6000bf66270 */
[----:B------:R3:W-:Y:S01]  /*3dd0*/  MUFU.EX2 R212, R10 ;  /* 0x0000000a00d47308 */ /* 0x0007e20000000800 */
[----:B------:R-:W-:Y:S01]  /*3de0*/  @P0 FSEL R21, R21, -INF , !P5 ;  /* 0xff80000015150808 */ /* 0x000fe20006800000 */
[C---:B------:R-:W-:Y:S01]  /*3df0*/  VIADD R9, R163.reuse, 0x8 ;  /* 0x00000008a3097836 */ /* 0x040fe20000000000 */
[----:B------:R-:W-:Y:S01]  /*3e00*/  PLOP3.LUT P0, PT, PT, PT, UP0, 0x80, 0x8 ;  /* 0x000000000008781c */ /* 0x000fe20003f0f008 */
[----:B-1----:R-:W-:Y:S01]  /*3e10*/  VIADD R11, R163, 0xffffffc1 ;  /* 0xffffffc1a30b7836 */ /* 0x002fe20000000000 */
[----:B------:R-:W-:Y:S01]  /*3e20*/  I2FP.F32.S32 R15, R4 ;  /* 0x00000004000f7245 */ /* 0x000fe20000201400 */
[----:B------:R-:W-:Y:S01]  /*3e30*/  FFMA.FTZ R19, R19, UR9, -R110 ;  /* 0x0000000913137c23 */ /* 0x000fe2000801086e */
[----:B------:R-:W-:Y:S03]  /*3e40*/  @P1 FSEL R23, R23, -INF , !P5 ;  /* 0xff80000017171808 */ /* 0x000fe60006800000 */
[----:B------:R1:W-:Y:S01]  /*3e50*/  MUFU.EX2 R203, R13 ;  /* 0x0000000d00cb7308 */ /* 0x0003e20000000800 */
[----:B------:R-:W-:Y:S01]  /*3e60*/  PLOP3.LUT P1, PT, PT, PT, UP0, 0x80, 0x8 ;  /* 0x000000000008781c */ /* 0x000fe20003f2f008 */
[----:B------:R-:W-:Y:S01]  /*3e70*/  FFMA.FTZ R28, R15, -UR16, R28 ;  /* 0x800000100f1c7c23 */ /* 0x000fe2000801001c */
[----:B------:R-:W-:Y:S01]  /*3e80*/  IABS R9, R9 ;  /* 0x0000000900097213 */ /* 0x000fe20000000000 */
[----:B------:R-:W-:Y:S01]  /*3e90*/  FFMA.FTZ R35, R12, -UR16, R35 ;  /* 0x800000100c237c23 */ /* 0x000fe20008010023 */
[----:B------:R-:W-:Y:S01]  /*3ea0*/  @P6 ISETP.GE.AND P6, PT, R7, UR34, PT ;  /* 0x0000002207006c0c */ /* 0x000fe2000bfc6270 */
[--C-:B------:R-:W-:Y:S01]  /*3eb0*/  FFMA.FTZ R20, R20, UR9, -R111.reuse ;  /* 0x0000000914147c23 */ /* 0x100fe2000801086f */
[----:B------:R-:W-:Y:S03]  /*3ec0*/  PLOP3.LUT P4, PT, PT, PT, UP0, 0x80, 0x8 ;  /* 0x000000000008781c */ /* 0x000fe60003f8f008 */
[----:B------:R-:W2:Y:S01]  /*3ed0*/  MUFU.EX2 R189, R19 ;  /* 0x0000001300bd7308 */ /* 0x000ea20000000800 */
[----:B------:R-:W-:Y:S01]  /*3ee0*/  @P0 FSEL R27, R27, -INF , !P5 ;  /* 0xff8000001b1b0808 */ /* 0x000fe20006800000 */
[----:B------:R-:W1:Y:S01]  /*3ef0*/  LDSM.16.M88.4 R4, [R150+-0x1800] ;  /* 0xffe800009604783b */ /* 0x000e620000000200 */
[----:B------:R-:W-:Y:S01]  /*3f00*/  PLOP3.LUT P0, PT, PT, PT, UP0, 0x80, 0x8 ;  /* 0x000000000008781c */ /* 0x000fe20003f0f008 */
[----:B---3--:R-:W-:Y:S01]  /*3f10*/  VIADD R10, R163, 0xffffffc0 ;  /* 0xffffffc0a30a7836 */ /* 0x008fe20000000000 */
[----:B------:R-:W-:Y:S01]  /*3f20*/  I2FP.F32.S32 R9, R9 ;  /* 0x0000000900097245 */ /* 0x000fe20000201400 */
[----:B------:R-:W-:Y:S01]  /*3f30*/  FFMA.FTZ R21, R21, UR9, -R111 ;  /* 0x0000000915157c23 */ /* 0x000fe2000801086f */
[----:B------:R-:W-:Y:S03]  /*3f40*/  @P1 FSEL R28, R28, -INF , !P6 ;  /* 0xff8000001c1c1808 */ /* 0x000fe60007000000 */
[----:B------:R-:W-:Y:S01]  /*3f50*/  MUFU.EX2 R235, R20 ;  /* 0x0000001400eb7308 */ /* 0x000fe20000000800 */
[----:B------:R-:W-:Y:S01]  /*3f60*/  PLOP3.LUT P1, PT, PT, PT, UP0, 0x80, 0x8 ;  /* 0x000000000008781c */ /* 0x000fe20003f2f008 */
[C---:B------:R-:W-:Y:S01]  /*3f70*/  FFMA.FTZ R25, R9.reuse, -UR16, R25 ;  /* 0x8000001009197c23 */ /* 0x040fe20008010019 */
[----:B------:R-:W-:Y:S01]  /*3f80*/  IABS R14, R163 ;  /* 0x000000a3000e7213 */ /* 0x000fe20000000000 */
[----:B------:R-:W-:Y:S01]  /*3f90*/  FFMA.FTZ R31, R9, -UR16, R31 ;  /* 0x80000010091f7c23 */ /* 0x000fe2000801001f */
[----:B------:R-:W-:Y:S01]  /*3fa0*/  IABS R11, R11 ;  /* 0x0000000b000b7213 */ /* 0x000fe20000000000 */
[--C-:B------:R-:W-:Y:S01]  /*3fb0*/  FFMA.FTZ R22, R22, UR9, -R110.reuse ;  /* 0x0000000916167c23 */ /* 0x100fe2000801086e */
[----:B------:R-:W-:Y:S03]  /*3fc0*/  @P4 FSEL R25, R25, -INF , !P5 ;  /* 0xff80000019194808 */ /* 0x000fe60006800000 */
[----:B------:R-:W-:Y:S01]  /*3fd0*/  MUFU.EX2 R234, R21 ;  /* 0x0000001500ea7308 */ /* 0x000fe20000000800 */
[----:B------:R-:W-:Y:S01]  /*3fe0*/  @P0 FSEL R34, R34, -INF , !P6 ;  /* 0xff80000022220808 */ /* 0x000fe20007000000 */
[--C-:B------:R-:W-:Y:S01]  /*3ff0*/  FFMA.FTZ R23, R23, UR9, -R110.reuse ;  /* 0x0000000917177c23 */ /* 0x100fe2000801086e */
[----:B------:R-:W-:Y:S01]  /*4000*/  PLOP3.LUT P0, PT, PT, PT, UP0, 0x80, 0x8 ;  /* 0x000000000008781c */ /* 0x000fe20003f0f008 */
[--C-:B------:R-:W-:Y:S01]  /*4010*/  FFMA.FTZ R24, R24, UR9, -R109.reuse ;  /* 0x0000000918187c23 */ /* 0x100fe2000801086d */
[----:B------:R-:W-:Y:S01]  /*4020*/  PLOP3.LUT P4, PT, PT, PT, UP0, 0x80, 0x8 ;  /* 0x000000000008781c */ /* 0x000fe20003f8f008 */
[----:B------:R-:W-:Y:S01]  /*4030*/  @P1 VIADD R17, R158, 0x20 ;  /* 0x000000209e111836 */ /* 0x000fe20000000000 */
[----:B------:R-:W-:Y:S03]  /*4040*/  PLOP3.LUT P5, PT, PT, PT, UP0, 0x80, 0x8 ;  /* 0x000000000008781c */ /* 0x000fe60003faf008 */
[----:B------:R-:W-:Y:S01]  /*4050*/  MUFU.EX2 R187, R22 ;  /* 0x0000001600bb7308 */ /* 0x000fe20000000800 */
[----:B------:R-:W-:Y:S01]  /*4060*/  I2FP.F32.S32 R14, R14 ;  /* 0x0000000e000e7245 */ /* 0x000fe20000201400 */
[----:B------:R-:W-:Y:S01]  /*4070*/  FFMA.FTZ R34, R34, UR9, -R110 ;  /* 0x0000000922227c23 */ /* 0x000fe2000801086e */
[----:B------:R-:W-:Y:S01]  /*4080*/  I2FP.F32.S32 R11, R11 ;  /* 0x0000000b000b7245 */ /* 0x000fe20000201400 */
[----:B------:R-:W-:Y:S01]  /*4090*/  FFMA.FTZ R25, R25, UR9, -R109 ;  /* 0x0000000919197c23 */ /* 0x000fe2000801086d */
[----:B------:R-:W-:Y:S01]  /*40a0*/  PLOP3.LUT P1, PT, PT, PT, UP0, 0x80, 0x8 ;  /* 0x000000000008781c */ /* 0x000fe20003f2f008 */
[----:B------:R-:W-:Y:S01]  /*40b0*/  FFMA.FTZ R29, R14, -UR16, R29 ;  /* 0x800000100e1d7c23 */ /* 0x000fe2000801001d */
[----:B------:R-:W-:Y:S03]  /*40c0*/  IABS R10, R10 ;  /* 0x0000000a000a7213 */ /* 0x000fe60000000000 */
[----:B------:R-:W3:Y:S01]  /*40d0*/  MUFU.EX2 R186, R23 ;  /* 0x0000001700ba7308 */ /* 0x000ee20000000800 */
[----:B------:R-:W-:Y:S01]  /*40e0*/  FFMA.FTZ R32, R11, -UR16, R32 ;  /* 0x800000100b207c23 */ /* 0x000fe20008010020 */
[----:B------:R-:W-:Y:S01]  /*40f0*/  @P4 FSEL R30, R30, -INF , !P6 ;  /* 0xff8000001e1e4808 */ /* 0x000fe20007000000 */
[--C-:B------:R-:W-:Y:S01]  /*4100*/  FFMA.FTZ R26, R26, UR9, -R8.reuse ;  /* 0x000000091a1a7c23 */ /* 0x100fe20008010808 */
[----:B------:R-:W-:Y:S01]  /*4110*/  @P0 FSEL R29, R29, -INF , !P3 ;  /* 0xff8000001d1d0808 */ /* 0x000fe20005800000 */
[----:B------:R-:W-:Y:S01]  /*4120*/  FFMA.FTZ R27, R27, UR9, -R8 ;  /* 0x000000091b1b7c23 */ /* 0x000fe20008010808 */
[----:B------:R-:W-:Y:S01]  /*4130*/  PLOP3.LUT P0, PT, PT, PT, UP0, 0x80, 0x8 ;  /* 0x000000000008781c */ /* 0x000fe20003f0f008 */
[----:B------:R-:W-:Y:S03]  /*4140*/  FFMA.FTZ R28, R28, UR9, -R109 ;  /* 0x000000091c1c7c23 */ /* 0x000fe6000801086d */
[----:B------:R-:W-:Y:S01]  /*4150*/  MUFU.EX2 R179, R34 ;  /* 0x0000002200b37308 */ /* 0x000fe20000000800 */
[----:B------:R-:W-:Y:S01]  /*4160*/  @P5 FSEL R32, R32, -INF , !P6 ;  /* 0xff80000020205808 */ /* 0x000fe20007000000 */
[-C--:B-1----:R-:W-:Y:S01]  /*4170*/  HMMA.16816.F32.BF16 R36, R104, R4.reuse, R36 ;  /* 0x000000046824723c */ /* 0x082fe20000041824 */
[----:B------:R-:W-:Y:S02]  /*4180*/  PLOP3.LUT P6, PT, PT, PT, UP0, 0x80, 0x8 ;  /* 0x000000000008781c */ /* 0x000fe40003fcf008 */
[----:B------:R-:W-:Y:S01]  /*4190*/  I2FP.F32.S32 R10, R10 ;  /* 0x0000000a000a7245 */ /* 0x000fe20000201400 */
[----:B------:R-:W-:Y:S01]  /*41a0*/  FFMA.FTZ R32, R32, UR9, -R111 ;  /* 0x0000000920207c23 */ /* 0x000fe2000801086f */
[----:B------:R-:W-:Y:S03]  /*41b0*/  @P1 FSEL R31, R31, -INF , !P3 ;  /* 0xff8000001f1f1808 */ /* 0x000fe60005800000 */
[----:B------:R-:W-:Y:S01]  /*41c0*/  MUFU.EX2 R193, R24 ;  /* 0x0000001800c17308 */ /* 0x000fe20000000800 */
[----:B------:R-:W-:Y:S01]  /*41d0*/  PLOP3.LUT P1, PT, PT, PT, UP0, 0x80, 0x8 ;  /* 0x000000000008781c */ /* 0x000fe20003f2f008 */
[----:B------:R-:W-:Y:S01]  /*41e0*/  FFMA.FTZ R33, R10, -UR16, R33 ;  /* 0x800000100a217c23 */ /* 0x000fe20008010021 */
[----:B------:R-:W-:Y:S01]  /*41f0*/  PLOP3.LUT P4, PT, PT, PT, UP0, 0x80, 0x8 ;  /* 0x000000000008781c */ /* 0x000fe20003f8f008 */
[C---:B------:R-:W-:Y:S01]  /*4200*/  HMMA.16816.F32.BF16 R40, R112.reuse, R4, R40 ;  /* 0x000000047028723c */ /* 0x040fe20000041828 */
[----:B------:R-:W-:Y:S05]  /*4210*/  PLOP3.LUT P5, PT, PT, PT, UP0, 0x80, 0x8 ;  /* 0x000000000008781c */ /* 0x000fea0003faf008 */
[----:B------:R-:W-:Y:S01]  /*4220*/  MUFU.EX2 R233, R32 ;  /* 0x0000002000e97308 */ /* 0x000fe20000000800 */
[----:B------:R-:W-:Y:S01]  /*4230*/  @P0 FSEL R33, R33, -INF , !P3 ;  /* 0xff80000021210808 */ /* 0x000fe20005800000 */
[C---:B------:R-:W-:Y:S01]  /*4240*/  @P6 VIADD R9, R158.reuse, 0x29 ;  /* 0x000000299e096836 */ /* 0x040fe20000000000 */
[----:B------:R-:W-:Y:S01]  /*4250*/  PLOP3.LUT P0, PT, PT, PT, UP0, 0x80, 0x8 ;  /* 0x000000000008781c */ /* 0x000fe20003f0f008 */
[----:B------:R-:W-:Y:S02]  /*4260*/  VIADD R4, R163, 0xffffffb8 ;  /* 0xffffffb8a3047836 */ /* 0x000fe40000000000 */
[----:B------:R-:W-:Y:S01]  /*4270*/  FFMA.FTZ R38, R11, -UR16, R38 ;  /* 0x800000100b267c23 */ /* 0x000fe20008010026 */
[----:B------:R-:W-:Y:S01]  /*4280*/  VIADD R5, R163, 0xfffffff9 ;  /* 0xfffffff9a3057836 */ /* 0x000fe20000000000 */
[----:B------:R-:W-:Y:S02]  /*4290*/  @P1 ISETP.GE.AND P1, PT, R9, UR34, PT ;  /* 0x0000002209001c0c */ /* 0x000fe4000bf26270 */
[----:B------:R-:W-:Y:S01]  /*42a0*/  MUFU.EX2 R192, R25 ;  /* 0x0000001900c07308 */ /* 0x000fe20000000800 */
[----:B------:R-:W-:Y:S01]  /*42b0*/  VIADD R9, R163, 0xffffffb9 ;  /* 0xffffffb9a3097836 */ /* 0x000fe20000000000 */
[----:B------:R-:W-:Y:S01]  /*42c0*/  IABS R4, R4 ;  /* 0x0000000400047213 */ /* 0x000fe20000000000 */
[C---:B------:R-:W-:Y:S01]  /*42d0*/  @P4 VIADD R13, R158.reuse, 0x21 ;  /* 0x000000219e0d4836 */ /* 0x040fe20000000000 */
[----:B------:R-:W-:Y:S01]  /*42e0*/  PLOP3.LUT P4, PT, PT, PT, UP0, 0x80, 0x8 ;  /* 0x000000000008781c */ /* 0x000fe20003f8f008 */
[----:B------:R-:W-:Y:S01]  /*42f0*/  @P5 VIADD R16, R158, 0x28 ;  /* 0x000000289e105836 */ /* 0x000fe20000000000 */
[----:B------:R-:W-:Y:S01]  /*4300*/  IABS R9, R9 ;  /* 0x0000000900097213 */ /* 0x000fe20000000000 */
[-C--:B------:R-:W-:Y:S03]  /*4310*/  HMMA.16816.F32.BF16 R44, R112, R6.reuse, R44 ;  /* 0x00000006702c723c */ /* 0x080fe6000004182c */
[----:B------:R-:W-:Y:S01]  /*4320*/  MUFU.EX2 R201, R26 ;  /* 0x0000001a00c97308 */ /* 0x000fe20000000800 */
[----:B------:R-:W-:Y:S01]  /*4330*/  PLOP3.LUT P5, PT, PT, PT, UP0, 0x80, 0x8 ;  /* 0x000000000008781c */ /* 0x000fe20003faf008 */
[----:B------:R-:W-:Y:S01]  /*4340*/  FFMA.FTZ R42, R15, -UR16, R42 ;  /* 0x800000100f2a7c23 */ /* 0x000fe2000801002a */
[----:B------:R-:W-:Y:S01]  /*4350*/  @P0 FSEL R35, R35, -INF , !P3 ;  /* 0xff80000023230808 */ /* 0x000fe20005800000 */
[----:B------:R-:W-:Y:S01]  /*4360*/  FFMA.FTZ R39, R10, -UR16, R39 ;  /* 0x800000100a277c23 */ /* 0x000fe20008010027 */
[----:B------:R-:W-:Y:S01]  /*4370*/  PLOP3.LUT P0, PT, PT, PT, UP0, 0x80, 0x8 ;  /* 0x000000000008781c */ /* 0x000fe20003f0f008 */
[----:B------:R-:W-:Y:S01]  /*4380*/  FFMA.FTZ R43, R14, -UR16, R43 ;  /* 0x800000100e2b7c23 */ /* 0x000fe2000801002b */
[----:B------:R-:W-:Y:S03]  /*4390*/  I2FP.F32.S32 R9, R9 ;  /* 0x0000000900097245 */ /* 0x000fe60000201400 */
[----:B------:R-:W-:Y:S01]  /*43a0*/  MUFU.EX2 R200, R27 ;  /* 0x0000001b00c87308 */ /* 0x000fe20000000800 */
[----:B------:R-:W-:Y:S01]  /*43b0*/  @P4 ISETP.GE.AND P4, PT, R17, UR34, PT ;  /* 0x0000002211004c0c */ /* 0x000fe2000bf86270 */
[C---:B------:R-:W-:Y:S01]  /*43c0*/  HMMA.16816.F32.BF16 R48, R104.reuse, R6, R48 ;  /* 0x000000066830723c */ /* 0x040fe20000041830 */
[----:B------:R-:W-:Y:S02]  /*43d0*/  PLOP3.LUT P3, PT, PT, PT, UP0, 0x80, 0x8 ;  /* 0x000000000008781c */ /* 0x000fe40003f6f008 */
[----:B------:R-:W-:Y:S01]  /*43e0*/  PLOP3.LUT P6, PT, PT, PT, UP0, 0x80, 0x8 ;  /* 0x000000000008781c */ /* 0x000fe20003fcf008 */
[----:B------:R-:W-:Y:S01]  /*43f0*/  FFMA.FTZ R36, R9, -UR16, R36 ;  /* 0x8000001009247c23 */ /* 0x000fe20008010024 */
[----:B------:R-:W-:Y:S03]  /*4400*/  @P5 ISETP.GE.AND P5, PT, R13, UR34, PT ;  /* 0x000000220d005c0c */ /* 0x000fe6000bfa6270 */
[----:B------:R-:W-:Y:S01]  /*4410*/  MUFU.EX2 R191, R28 ;  /* 0x0000001c00bf7308 */ /* 0x000fe20000000800 */
[----:B------:R-:W-:Y:S01]  /*4420*/  I2FP.F32.S32 R13, R4 ;  /* 0x00000004000d7245 */ /* 0x000fe20000201400 */
[C---:B------:R-:W-:Y:S01]  /*4430*/  VIADD R4, R163.reuse, 0xfffffff8 ;  /* 0xfffffff8a3047836 */ /* 0x040fe20000000000 */
[----:B------:R-:W-:Y:S01]  /*4440*/  @P0 FSEL R36, R36, -INF , !P4 ;  /* 0xff80000024240808 */ /* 0x000fe20006000000 */
[----:B------:R-:W-:Y:S01]  /*4450*/  VIADD R11, R163, 0xffffffb0 ;  /* 0xffffffb0a30b7836 */ /* 0x000fe20000000000 */
[----:B------:R-:W-:Y:S01]  /*4460*/  PLOP3.LUT P0, PT, PT, PT, UP0, 0x80, 0x8 ;  /* 0x000000000008781c */ /* 0x000fe20003f0f008 */
[----:B------:R-:W-:Y:S01]  /*4470*/  FFMA.FTZ R37, R13, -UR16, R37 ;  /* 0x800000100d257c23 */ /* 0x000fe20008010025 */
[----:B------:R-:W-:Y:S01]  /*4480*/  IABS R5, R5 ;  /* 0x0000000500057213 */ /* 0x000fe20000000000 */
[----:B------:R-:W-:Y:S01]  /*4490*/  FFMA.FTZ R33, R33, UR9, -R111 ;  /* 0x0000000921217c23 */ /* 0x000fe2000801086f */
[----:B------:R-:W-:Y:S01]  /*44a0*/  IABS R4, R4 ;  /* 0x0000000400047213 */ /* 0x000fe20000000000 */
[----:B------:R-:W-:Y:S01]  /*44b0*/  FFMA.FTZ R35, R35, UR9, -R110 ;  /* 0x0000000923237c23 */ /* 0x000fe2000801086e */
[----:B------:R-:W-:Y:S01]  /*44c0*/  @P3 FSEL R37, R37, -INF , !P5 ;  /* 0xff80000025253808 */ /* 0x000fe20006800000 */
[----:B------:R-:W-:Y:S01]  /*44d0*/  MUFU.EX2 R232, R33 ;  /* 0x0000002100e87308 */ /* 0x000fe20000000800 */
[----:B------:R-:W-:Y:S01]  /*44e0*/  PLOP3.LUT P3, PT, PT, PT, UP0, 0x80, 0x8 ;  /* 0x000000000008781c */ /* 0x000fe20003f6f008 */
[----:B------:R-:W-:Y:S01]  /*44f0*/  FFMA.FTZ R50, R9, -UR16, R50 ;  /* 0x8000001009327c23 */ /* 0x000fe20008010032 */
[----:B------:R-:W-:Y:S01]  /*4500*/  I2FP.F32.S32 R5, R5 ;  /* 0x0000000500057245 */ /* 0x000fe20000201400 */
[----:B------:R-:W-:Y:S01]  /*4510*/  FFMA.FTZ R51, R13, -UR16, R51 ;  /* 0x800000100d337c23 */ /* 0x000fe20008010033 */
[----:B------:R-:W-:Y:S01]  /*4520*/  I2FP.F32.S32 R4, R4 ;  /* 0x0000000400047245 */ /* 0x000fe20000201400 */
[----:B------:R-:W-:Y:S01]  /*4530*/  VIADD R13, R163, 0xffffffa9 ;  /* 0xffffffa9a30d7836 */ /* 0x000fe20000000000 */
[----:B------:R-:W-:Y:S03]  /*4540*/  @P0 FSEL R38, R38, -INF , !P4 ;  /* 0xff80000026260808 */ /* 0x000fe60006000000 */
[----:B------:R-:W-:Y:S01]  /*4550*/  MUFU.EX2 R177, R35 ;  /* 0x0000002300b17308 */ /* 0x000fe20000000800 */
[----:B------:R-:W-:Y:S01]  /*4560*/  PLOP3.LUT P0, PT, PT, PT, UP0, 0x80, 0x8 ;  /* 0x000000000008781c */ /* 0x000fe20003f0f008 */
[C---:B------:R-:W-:Y:S01]  /*4570*/  FFMA.FTZ R40, R5.reuse, -UR16, R40 ;  /* 0x8000001005287c23 */ /* 0x040fe20008010028 */
[----:B------:R-:W-:Y:S01]  /*4580*/  FFMA.FTZ R41, R4, -UR16, R41 ;  /* 0x8000001004297c23 */ /* 0x000fe20008010029 */
[----:B------:R-:W-:Y:S01]  /*4590*/  FFMA.FTZ R46, R5, -UR16, R46 ;  /* 0x80000010052e7c23 */ /* 0x000fe2000801002e */
[C---:B------:R-:W-:Y:S01]  /*45a0*/  VIADD R5, R163.reuse, 0xfffffff1 ;  /* 0xfffffff1a3057836 */ /* 0x040fe20000000000 */
[----:B------:R-:W-:Y:S01]  /*45b0*/  @P6 ISETP.GE.AND P6, PT, R16, UR34, PT ;  /* 0x0000002210006c0c */ /* 0x000fe2000bfc6270 */
[----:B------:R-:W-:Y:S01]  /*45c0*/  FFMA.FTZ R47, R4, -UR16, R47 ;  /* 0x80000010042f7c23 */ /* 0x000fe2000801002f */
[----:B------:R-:W-:Y:S01]  /*45d0*/  @P3 FSEL R40, R40, -INF , !P4 ;  /* 0xff80000028283808 */ /* 0x000fe20006000000 */
[----:B------:R-:W-:Y:S01]  /*45e0*/  VIADD R4, R163, 0xffffffb1 ;  /* 0xffffffb1a3047836 */ /* 0x000fe20000000000 */
[----:B------:R-:W-:Y:S01]  /*45f0*/  PLOP3.LUT P3, PT, PT, PT, UP0, 0x80, 0x8 ;  /* 0x000000000008781c */ /* 0x000fe20003f6f008 */
[----:B------:R-:W-:Y:S01]  /*4600*/  FFMA.FTZ R29, R29, UR9, -R109 ;  /* 0x000000091d1d7c23 */ /* 0x000fe2000801086d */
[----:B------:R-:W-:Y:S01]  /*4610*/  IABS R5, R5 ;  /* 0x0000000500057213 */ /* 0x000fe20000000000 */
[--C-:B------:R-:W-:Y:S01]  /*4620*/  FFMA.FTZ R30, R30, UR9, -R8.reuse ;  /* 0x000000091e1e7c23 */ /* 0x100fe20008010808 */
[----:B------:R-:W-:Y:S01]  /*4630*/  @P0 FSEL R42, R42, -INF , !P4 ;  /* 0xff8000002a2a0808 */ /* 0x000fe20006000000 */
[----:B------:R-:W-:Y:S01]  /*4640*/  MUFU.EX2 R188, R29 ;  /* 0x0000001d00bc7308 */ /* 0x000fe20000000800 */
[----:B------:R-:W-:Y:S01]  /*4650*/  PLOP3.LUT P4, PT, PT, PT, UP0, 0x80, 0x8 ;  /* 0x000000000008781c */ /* 0x000fe20003f8f008 */
[----:B------:R-:W-:Y:S01]  /*4660*/  FFMA.FTZ R31, R31, UR9, -R8 ;  /* 0x000000091f1f7c23 */ /* 0x000fe20008010808 */
[----:B------:R-:W-:Y:S01]  /*4670*/  I2FP.F32.S32 R16, R5 ;  /* 0x0000000500107245 */ /* 0x000fe20000201400 */
[----:B------:R-:W-:Y:S01]  /*4680*/  VIADD R5, R163, 0xfffffff0 ;  /* 0xfffffff0a3057836 */ /* 0x000fe20000000000 */
[----:B------:R-:W-:Y:S01]  /*4690*/  PLOP3.LUT P0, PT, PT, PT, UP0, 0x80, 0x8 ;  /* 0x000000000008781c */ /* 0x000fe20003f0f008 */
[--C-:B------:R-:W-:Y:S01]  /*46a0*/  FFMA.FTZ R36, R36, UR9, -R111.reuse ;  /* 0x0000000924247c23 */ /* 0x100fe2000801086f */
[----:B------:R-:W-:Y:S01]  /*46b0*/  IABS R4, R4 ;  /* 0x0000000400047213 */ /* 0x000fe20000000000 */
[----:B------:R-:W-:Y:S01]  /*46c0*/  FFMA.FTZ R44, R16, -UR16, R44 ;  /* 0x80000010102c7c23 */ /* 0x000fe2000801002c */
[----:B------:R-:W-:Y:S01]  /*46d0*/  @P3 FSEL R39, R39, -INF , !P5 ;  /* 0xff80000027273808 */ /* 0x000fe20006800000 */
[----:B------:R-:W-:Y:S01]  /*46e0*/  FFMA.FTZ R37, R37, UR9, -R111 ;  /* 0x0000000925257c23 */ /* 0x000fe2000801086f */
[----:B------:R-:W-:Y:S01]  /*46f0*/  PLOP3.LUT P3, PT, PT, PT, UP0, 0x80, 0x8 ;  /* 0x000000000008781c */ /* 0x000fe20003f6f008 */
[----:B------:R-:W-:Y:S01]  /*4700*/  IMAD.MOV.U32 R12, RZ, RZ, R4 ;  /* 0x000000ffff0c7224 */ /* 0x000fe200078e0004 */
[----:B------:R-:W-:Y:S01]  /*4710*/  IABS R4, R5 ;  /* 0x0000000500047213 */ /* 0x000fe20000000000 */
[----:B------:R-:W-:Y:S01]  /*4720*/  MUFU.EX2 R195, R30 ;  /* 0x0000001e00c37308 */ /* 0x000fe20000000800 */
[----:B------:R-:W-:Y:S01]  /*4730*/  @P4 FSEL R41, R41, -INF , !P5 ;  /* 0xff80000029294808 */ /* 0x000fe20006800000 */
[--C-:B------:R-:W-:Y:S01]  /*4740*/  FFMA.FTZ R38, R38, UR9, -R110.reuse ;  /* 0x0000000926267c23 */ /* 0x100fe2000801086e */
[----:B------:R-:W-:Y:S01]  /*4750*/  PLOP3.LUT P4, PT, PT, PT, UP0, 0x80, 0x8 ;  /* 0x000000000008781c */ /* 0x000fe20003f8f008 */
[----:B------:R-:W-:Y:S01]  /*4760*/  FFMA.FTZ R39, R39, UR9, -R110 ;  /* 0x0000000927277c23 */ /* 0x000fe2000801086e */
[----:B------:R-:W-:Y:S01]  /*4770*/  @P0 FSEL R43, R43, -INF , !P5 ;  /* 0xff8000002b2b0808 */ /* 0x000fe20006800000 */
[--C-:B------:R-:W-:Y:S01]  /*4780*/  FFMA.FTZ R40, R40, UR9, -R109.reuse ;  /* 0x0000000928287c23 */ /* 0x100fe2000801086d */
[----:B------:R-:W-:Y:S03]  /*4790*/  PLOP3.LUT P0, PT, PT, PT, UP0, 0x80, 0x8 ;  /* 0x000000000008781c */ /* 0x000fe60003f0f008 */
[----:B------:R-:W-:Y:S01]  /*47a0*/  MUFU.EX2 R194, R31 ;  /* 0x0000001f00c27308 */ /* 0x000fe20000000800 */
[----:B------:R-:W-:Y:S01]  /*47b0*/  PLOP3.LUT P5, PT, PT, PT, UP0, 0x80, 0x8 ;  /* 0x000000000008781c */ /* 0x000fe20003faf008 */
[--C-:B------:R-:W-:Y:S01]  /*47c0*/  FFMA.FTZ R41, R41, UR9, -R109.reuse ;  /* 0x0000000929297c23 */ /* 0x100fe2000801086d */
[----:B------:R-:W-:Y:S01]  /*47d0*/  @P3 FSEL R44, R44, -INF , !P6 ;  /* 0xff8000002c2c3808 */ /* 0x000fe20007000000 */
[--C-:B------:R-:W-:Y:S01]  /*47e0*/  FFMA.FTZ R42, R42, UR9, -R8.reuse ;  /* 0x000000092a2a7c23 */ /* 0x100fe20008010808 */
[----:B------:R-:W-:Y:S01]  /*47f0*/  PLOP3.LUT P3, PT, PT, PT, UP0, 0x80, 0x8 ;  /* 0x000000000008781c */ /* 0x000fe20003f6f008 */
[----:B------:R-:W-:Y:S01]  /*4800*/  FFMA.FTZ R43, R43, UR9, -R8 ;  /* 0x000000092b2b7c23 */ /* 0x000fe20008010808 */
[----:B------:R-:W-:Y:S03]  /*4810*/  I2FP.F32.S32 R12, R12 ;  /* 0x0000000c000c7245 */ /* 0x000fe60000201400 */
[----:B------:R-:W-:Y:S01]  /*4820*/  MUFU.EX2 R231, R36 ;  /* 0x0000002400e77308 */ /* 0x000fe20000000800 */
[----:B------:R-:W-:Y:S01]  /*4830*/  @P4 FSEL R46, R46, -INF , !P6 ;  /* 0xff8000002e2e4808 */ /* 0x000fe20007000000 */
[----:B------:R-:W-:Y:S01]  /*4840*/  FFMA.FTZ R44, R44, UR9, -R109 ;  /* 0x000000092c2c7c23 */ /* 0x000fe2000801086d */
[----:B------:R-:W-:Y:S01]  /*4850*/  PLOP3.LUT P4, PT, PT, PT, UP0, 0x80, 0x8 ;  /* 0x000000000008781c */ /* 0x000fe20003f8f008 */
[----:B------:R-:W-:Y:S01]  /*4860*/  FFMA.FTZ R48, R12, -UR16, R48 ;  /* 0x800000100c307c23 */ /* 0x000fe20008010030 */
[----:B------:R-:W-:Y:S01]  /*4870*/  I2FP.F32.S32 R15, R4 ;  /* 0x00000004000f7245 */ /* 0x000fe20000201400 */
[----:B------:R-:W-:Y:S01]  /*4880*/  FFMA.FTZ R46, R46, UR9, -R8 ;  /* 0x000000092e2e7c23 */ /* 0x000fe20008010808 */
[----:B------:R-:W1:Y:S01]  /*4890*/  LDSM.16.M88.4 R4, [R150+-0x1400] ;  /* 0xffec00009604783b */ /* 0x000e620000000200 */
[----:B------:R-:W-:Y:S02]  /*48a0*/  @P5 FSEL R50, R50, -INF , !P6 ;  /* 0xff80000032325808 */ /* 0x000fe40007000000 */
[----:B------:R-:W-:Y:S01]  /*48b0*/  MUFU.EX2 R223, R37 ;  /* 0x0000002500df7308 */ /* 0x000fe20000000800 */
[----:B------:R-:W-:Y:S01]  /*48c0*/  @P3 VIADD R9, R158, 0x30 ;  /* 0x000000309e093836 */ /* 0x000fe20000000000 */
[----:B------:R-:W-:Y:S01]  /*48d0*/  PLOP3.LUT P3, PT, PT, PT, UP0, 0x80, 0x8 ;  /* 0x000000000008781c */ /* 0x000fe20003f6f008 */
[----:B------:R-:W-:Y:S01]  /*48e0*/  FFMA.FTZ R45, R15, -UR16, R45 ;  /* 0x800000100f2d7c23 */ /* 0x000fe2000801002d */
[----:B------:R-:W-:Y:S01]  /*48f0*/  @P0 FSEL R48, R48, -INF , !P6 ;  /* 0xff80000030300808 */ /* 0x000fe20007000000 */
[----:B------:R-:W-:Y:S01]  /*4900*/  FFMA.FTZ R50, R50, UR9, -R110 ;  /* 0x0000000932327c23 */ /* 0x000fe2000801086e */
[----:B------:R-:W-:Y:S01]  /*4910*/  PLOP3.LUT P6, PT, PT, PT, UP0, 0x80, 0x8 ;  /* 0x000000000008781c */ /* 0x000fe20003fcf008 */
[----:B------:R-:W-:Y:S01]  /*4920*/  @P4 VIADD R10, R158, 0x31 ;  /* 0x000000319e0a4836 */ /* 0x000fe20000000000 */
[----:B------:R-:W-:Y:S01]  /*4930*/  PLOP3.LUT P4, PT, PT, PT, UP0, 0x80, 0x8 ;  /* 0x000000000008781c */ /* 0x000fe20003f8f008 */
[----:B------:R-:W-:Y:S01]  /*4940*/  FFMA.FTZ R48, R48, UR9, -R111 ;  /* 0x0000000930307c23 */ /* 0x000fe2000801086f */
[----:B------:R-:W-:Y:S01]  /*4950*/  PLOP3.LUT P0, PT, PT, PT, UP0, 0x80, 0x8 ;  /* 0x000000000008781c */ /* 0x000fe20003f0f008 */
[----:B------:R-:W-:Y:S01]  /*4960*/  MUFU.EX2 R175, R38 ;  /* 0x0000002600af7308 */ /* 0x000fe20000000800 */
[----:B------:R-:W-:Y:S02]  /*4970*/  PLOP3.LUT P5, PT, PT, PT, UP0, 0x80, 0x8 ;  /* 0x000000000008781c */ /* 0x000fe40003faf008 */
[----:B------:R-:W-:Y:S02]  /*4980*/  SEL R108, R166, 0xfffffff0, !P2 ;  /* 0xfffffff0a66c7807 */ /* 0x000fe40005000000 */
[----:B------:R-:W-:Y:S02]  /*4990*/  @P3 ISETP.GE.AND P3, PT, R9, UR34, PT ;  /* 0x0000002209003c0c */ /* 0x000fe4000bf66270 */
[----:B--2---:R-:W-:Y:S03]  /*49a0*/  F2FP.BF16.F32.PACK_AB R9, R202, R204 ;  /* 0x000000ccca09723e */ /* 0x004fe600000010ff */
[----:B------:R-:W-:Y:S01]  /*49b0*/  MUFU.EX2 R174, R39 ;  /* 0x0000002700ae7308 */ /* 0x000fe20000000800 */
[----:B------:R-:W-:Y:S02]  /*49c0*/  @P6 FSEL R45, R45, -INF , !P1 ;  /* 0xff8000002d2d6808 */ /* 0x000fe40004800000 */
[----:B------:R-:W-:Y:S01]  /*49d0*/  @P4 ISETP.GE.AND P4, PT, R10, UR34, PT ;  /* 0x000000220a004c0c */ /* 0x000fe2000bf86270 */
[----:B------:R2:W-:Y:S01]  /*49e0*/  STS [R199+0x400], R9 ;  /* 0x00040009c7007388 */ /* 0x0005e20000000800 */
[----:B------:R-:W-:Y:S01]  /*49f0*/  F2FP.BF16.F32.PACK_AB R10, R245, R247 ;  /* 0x000000f7f50a723e */ /* 0x000fe200000010ff */
[C---:B------:R-:W-:Y:S01]  /*4a00*/  @P0 VIADD R14, R158.reuse, 0x38 ;  /* 0x000000389e0e0836 */ /* 0x040fe20000000000 */
[----:B------:R-:W-:Y:S01]  /*4a10*/  PLOP3.LUT P6, PT, PT, PT, UP0, 0x80, 0x8 ;  /* 0x000000000008781c */ /* 0x000fe20003fcf008 */
[----:B------:R-:W-:Y:S02]  /*4a20*/  @P5 VIADD R158, R158, 0x39 ;  /* 0x000000399e9e5836 */ /* 0x000fe40000000000 */
[----:B------:R-:W-:Y:S01]  /*4a30*/  FFMA.FTZ R45, R45, UR9, -R109 ;  /* 0x000000092d2d7c23 */ /* 0x000fe2000801086d */
[----:B------:R3:W-:Y:S01]  /*4a40*/  STS [R199], R10 ;  /* 0x0000000ac7007388 */ /* 0x0007e20000000800 */
[----:B------:R-:W-:Y:S01]  /*4a50*/  MUFU.EX2 R221, R48 ;  /* 0x0000003000dd7308 */ /* 0x000fe20000000800 */
[----:B------:R-:W-:Y:S02]  /*4a60*/  PLOP3.LUT P5, PT, PT, PT, UP0, 0x80, 0x8 ;  /* 0x000000000008781c */ /* 0x000fe40003faf008 */
[----:B------:R-:W-:Y:S02]  /*4a70*/  IABS R11, R11 ;  /* 0x0000000b000b7213 */ /* 0x000fe40000000000 */
[----:B------:R-:W-:Y:S02]  /*4a80*/  PLOP3.LUT P0, PT, PT, PT, UP0, 0x80, 0x8 ;  /* 0x000000000008781c */ /* 0x000fe40003f0f008 */
[----:B------:R-:W-:Y:S01]  /*4a90*/  I2FP.F32.S32 R11, R11 ;  /* 0x0000000b000b7245 */ /* 0x000fe20000201400 */
[-C--:B-1----:R-:W-:Y:S02]  /*4aa0*/  HMMA.16816.F32.BF16 R52, R104, R4.reuse, R52 ;  /* 0x000000046834723c */ /* 0x082fe40000041834 */
[----:B------:R-:W-:Y:S01]  /*4ab0*/  MUFU.EX2 R171, R50 ;  /* 0x0000003200ab7308 */ /* 0x000fe20000000800 */
[----:B------:R-:W-:Y:S01]  /*4ac0*/  @P6 ISETP.GE.AND P6, PT, R158, UR34, PT ;  /* 0x000000229e006c0c */ /* 0x000fe2000bfc6270 */
[----:B------:R-:W-:Y:S02]  /*4ad0*/  IMAD.IADD R158, R108, 0x1, R199 ;  /* 0x000000016c9e7824 */ /* 0x000fe400078e02c7 */
[----:B------:R-:W-:Y:S01]  /*4ae0*/  FFMA.FTZ R49, R11, -UR16, R49 ;  /* 0x800000100b317c23 */ /* 0x000fe20008010031 */
[----:B------:R-:W-:Y:S01]  /*4af0*/  @P5 ISETP.GE.AND P5, PT, R14, UR34, PT ;  /* 0x000000220e005c0c */ /* 0x000fe2000bfa6270 */
[C---:B------:R-:W-:Y:S04]  /*4b00*/  HMMA.16816.F32.BF16 R56, R112.reuse, R4, R56 ;  /* 0x000000047038723c */ /* 0x040fe80000041838 */
[----:B------:R-:W-:Y:S01]  /*4b10*/  MUFU.EX2 R181, R40 ;  /* 0x0000002800b57308 */ /* 0x000fe20000000800 */
[----:B--2---:R-:W-:Y:S01]  /*4b20*/  F2FP.BF16.F32.PACK_AB R9, R189, R190 ;  /* 0x000000bebd09723e */ /* 0x004fe200000010ff */
[----:B------:R-:W-:Y:S01]  /*4b30*/  VIADD R4, R163, 0xffffffe8 ;  /* 0xffffffe8a3047836 */ /* 0x000fe20000000000 */
[----:B---3--:R-:W-:Y:S01]  /*4b40*/  F2FP.BF16.F32.PACK_AB R5, R186, R187 ;  /* 0x000000bbba05723e */ /* 0x008fe200000010ff */
[-C--:B------:R-:W-:Y:S02]  /*4b50*/  HMMA.16816.F32.BF16 R60, R112, R6.reuse, R60 ;  /* 0x00000006703c723c */ /* 0x080fe4000004183c */
[----:B------:R1:W-:Y:S04]  /*4b60*/  STS [R158+0x400], R9 ;  /* 0x000400099e007388 */ /* 0x0003e80000000800 */
[----:B------:R-:W2:Y:S01]  /*4b70*/  MUFU.EX2 R180, R41 ;  /* 0x0000002900b47308 */ /* 0x000ea20000000800 */
[----:B------:R-:W-:Y:S01]  /*4b80*/  F2FP.BF16.F32.PACK_AB R10, R236, R237 ;  /* 0x000000edec0a723e */ /* 0x000fe200000010ff */
[----:B------:R-:W-:Y:S01]  /*4b90*/  FFMA.FTZ R55, R11, -UR16, R55 ;  /* 0x800000100b377c23 */ /* 0x000fe20008010037 */
[----:B------:R-:W-:Y:S01]  /*4ba0*/  IABS R11, R4 ;  /* 0x00000004000b7213 */ /* 0x000fe20000000000 */
[----:B------:R-:W-:Y:S01]  /*4bb0*/  IMAD.IADD R112, R108, 0x1, R198 ;  /* 0x000000016c707824 */ /* 0x000fe200078e02c6 */
[----:B------:R-:W-:Y:S01]  /*4bc0*/  F2FP.BF16.F32.PACK_AB R4, R203, R205 ;  /* 0x000000cdcb04723e */ /* 0x000fe200000010ff */
[----:B------:R-:W-:Y:S01]  /*4bd0*/  HMMA.16816.F32.BF16 R64, R104, R6, R64 ;  /* 0x000000066840723c */ /* 0x000fe20000041840 */
[----:B------:R3:W-:Y:S03]  /*4be0*/  STS [R158], R10 ;  /* 0x0000000a9e007388 */ /* 0x0007e60000000800 */
[----:B------:R-:W-:Y:S01]  /*4bf0*/  MUFU.EX2 R185, R42 ;  /* 0x0000002a00b97308 */ /* 0x000fe20000000800 */
[----:B------:R-:W-:Y:S01]  /*4c00*/  @P0 FSEL R47, R47, -INF , !P1 ;  /* 0xff8000002f2f0808 */ /* 0x000fe20004800000 */
[----:B------:R-:W-:Y:S01]  /*4c10*/  FFMA.FTZ R54, R12, -UR16, R54 ;  /* 0x800000100c367c23 */ /* 0x000fe20008010036 */
[----:B------:R-:W-:Y:S01]  /*4c20*/  PLOP3.LUT P0, PT, PT, PT, UP0, 0x80, 0x8 ;  /* 0x000000000008781c */ /* 0x000fe20003f0f008 */
[----:B------:R-:W-:Y:S01]  /*4c30*/  FFMA.FTZ R58, R16, -UR16, R58 ;  /* 0x80000010103a7c23 */ /* 0x000fe2000801003a */
[----:B------:R-:W-:Y:S01]  /*4c40*/  I2FP.F32.S32 R11, R11 ;  /* 0x0000000b000b7245 */ /* 0x000fe20000201400 */
[----:B------:R-:W-:Y:S04]  /*4c50*/  FFMA.FTZ R59, R15, -UR16, R59 ;  /* 0x800000100f3b7c23 */ /* 0x000fe8000801003b */
[----:B------:R-:W-:Y:S01]  /*4c60*/  MUFU.EX2 R184, R43 ;  /* 0x0000002b00b87308 */ /* 0x000fe20000000800 */
[----:B------:R-:W-:Y:S01]  /*4c70*/  FFMA.FTZ R60, R172, -UR16, R60 ;  /* 0x80000010ac3c7c23 */ /* 0x000fe2000801003c */
[----:B------:R-:W-:Y:S01]  /*4c80*/  FFMA.FTZ R61, R169, -UR16, R61 ;  /* 0x80000010a93d7c23 */ /* 0x000fe2000801003d */
[C---:B------:R-:W-:Y:S01]  /*4c90*/  FFMA.FTZ R57, R11.reuse, -UR16, R57 ;  /* 0x800000100b397c23 */ /* 0x040fe20008010039 */
[----:B------:R-:W-:Y:S01]  /*4ca0*/  FFMA.FTZ R63, R11, -UR16, R63 ;  /* 0x800000100b3f7c23 */ /* 0x000fe2000801003f */
[----:B--2---:R-:W-:Y:S01]  /*4cb0*/  F2FP.BF16.F32.PACK_AB R7, R180, R181 ;  /* 0x000000b5b407723e */ /* 0x004fe200000010ff */
[----:B------:R-:W-:Y:S01]  /*4cc0*/  FFMA.FTZ R47, R47, UR9, -R8 ;  /* 0x000000092f2f7c23 */ /* 0x000fe20008010808 */
[----:B-1----:R-:W-:Y:S03]  /*4cd0*/  IABS R9, R13 ;  /* 0x0000000d00097213 */ /* 0x002fe60000000000 */
[----:B------:R-:W-:Y:S01]  /*4ce0*/  MUFU.EX2 R178, R44 ;  /* 0x0000002c00b27308 */ /* 0x000fe20000000800 */
[----:B------:R-:W-:Y:S02]  /*4cf0*/  @P0 FSEL R49, R49, -INF , !P1 ;  /* 0xff80000031310808 */ /* 0x000fe40004800000 */
[----:B------:R-:W-:Y:S02]  /*4d00*/  I2FP.F32.S32 R13, R9 ;  /* 0x00000009000d7245 */ /* 0x000fe40000201400 */
[----:B------:R-:W-:Y:S01]  /*4d10*/  F2FP.BF16.F32.PACK_AB R9, R211, R212 ;  /* 0x000000d4d309723e */ /* 0x000fe200000010ff */
[----:B------:R-:W-:Y:S01]  /*4d20*/  FFMA.FTZ R49, R49, UR9, -R111 ;  /* 0x0000000931317c23 */ /* 0x000fe2000801086f */
[----:B---3--:R-:W-:Y:S01]  /*4d30*/  VIADD R10, R163, 0xffffffa8 ;  /* 0xffffffa8a30a7836 */ /* 0x008fe20000000000 */
[----:B------:R-:W-:Y:S01]  /*4d40*/  PLOP3.LUT P0, PT, PT, PT, UP0, 0x80, 0x8 ;  /* 0x000000000008781c */ /* 0x000fe20003f0f008 */
[C---:B------:R-:W-:Y:S01]  /*4d50*/  FFMA.FTZ R52, R13.reuse, -UR16, R52 ;  /* 0x800000100d347c23 */ /* 0x040fe20008010034 */
[----:B------:R1:W-:Y:S01]  /*4d60*/  STS [R199+0x2400], R9 ;  /* 0x00240009c7007388 */ /* 0x0003e20000000800 */
[----:B------:R-:W-:Y:S01]  /*4d70*/  MUFU.EX2 R220, R49 ;  /* 0x0000003100dc7308 */ /* 0x000fe20000000800 */
[----:B------:R-:W-:Y:S01]  /*4d80*/  IABS R14, R10 ;  /* 0x0000000a000e7213 */ /* 0x000fe20000000000 */
[----:B------:R-:W-:Y:S01]  /*4d90*/  FFMA.FTZ R66, R13, -UR16, R66 ;  /* 0x800000100d427c23 */ /* 0x000fe20008010042 */
[----:B------:R-:W-:Y:S02]  /*4da0*/  F2FP.BF16.F32.PACK_AB R10, R208, R209 ;  /* 0x000000d1d00a723e */ /* 0x000fe400000010ff */
[----:B------:R-:W-:Y:S03]  /*4db0*/  I2FP.F32.S32 R14, R14 ;  /* 0x0000000e000e7245 */ /* 0x000fe60000201400 */
[----:B------:R2:W-:Y:S02]  /*4dc0*/  STS [R199+0x2000], R10 ;  /* 0x0020000ac7007388 */ /* 0x0005e40000000800 */
[----:B------:R-:W3:Y:S01]  /*4dd0*/  MUFU.EX2 R176, R45 ;  /* 0x0000002d00b07308 */ /* 0x000ee20000000800 */
[----:B------:R-:W-:Y:S01]  /*4de0*/  @P0 FSEL R51, R51, -INF , !P1 ;  /* 0xff80000033330808 */ /* 0x000fe20004800000 */
[C---:B------:R-:W-:Y:S01]  /*4df0*/  FFMA.FTZ R53, R14.reuse, -UR16, R53 ;  /* 0x800000100e357c23 */ /* 0x040fe20008010035 */
[----:B------:R4:W-:Y:S01]  /*4e00*/  STS [R158+0x2000], R4 ;  /* 0x002000049e007388 */ /* 0x0009e20000000800 */
[----:B------:R-:W-:Y:S01]  /*4e10*/  PLOP3.LUT P1, PT, PT, PT, UP0, 0x80, 0x8 ;  /* 0x000000000008781c */ /* 0x000fe20003f2f008 */
[----:B------:R-:W-:Y:S01]  /*4e20*/  FFMA.FTZ R67, R14, -UR16, R67 ;  /* 0x800000100e437c23 */ /* 0x000fe20008010043 */
[----:B------:R-:W-:Y:S01]  /*4e30*/  PLOP3.LUT P0, PT, PT, PT, UP0, 0x80, 0x8 ;  /* 0x000000000008781c */ /* 0x000fe20003f0f008 */
[--C-:B------:R-:W-:Y:S03]  /*4e40*/  FFMA.FTZ R51, R51, UR9, -R110.reuse ;  /* 0x0000000933337c23 */ /* 0x100fe6000801086e */
[----:B------:R-:W-:Y:S01]  /*4e50*/  MUFU.EX2 R183, R46 ;  /* 0x0000002e00b77308 */ /* 0x000fe20000000800 */
[----:B-1----:R-:W-:Y:S09]  /*4e60*/  F2FP.BF16.F32.PACK_AB R9, R234, R235 ;  /* 0x000000ebea09723e */ /* 0x002ff200000010ff */
[----:B------:R-:W1:Y:S01]  /*4e70*/  MUFU.EX2 R167, R51 ;  /* 0x0000003300a77308 */ /* 0x000e620000000800 */
[----:B------:R-:W-:Y:S02]  /*4e80*/  @P1 FSEL R52, R52, -INF , !P3 ;  /* 0xff80000034341808 */ /* 0x000fe40005800000 */
[----:B------:R-:W-:Y:S02]  /*4e90*/  PLOP3.LUT P1, PT, PT, PT, UP0, 0x80, 0x8 ;  /* 0x000000000008781c */ /* 0x000fe40003f2f008 */
[----:B------:R-:W-:Y:S01]  /*4ea0*/  @P0 FSEL R53, R53, -INF , !P4 ;  /* 0xff80000035350808 */ /* 0x000fe20006000000 */
[--C-:B------:R-:W-:Y:S01]  /*4eb0*/  FFMA.FTZ R52, R52, UR9, -R111.reuse ;  /* 0x0000000934347c23 */ /* 0x100fe2000801086f */
[----:B------:R-:W-:Y:S01]  /*4ec0*/  PLOP3.LUT P0, PT, PT, PT, UP0, 0x80, 0x8 ;  /* 0x000000000008781c */ /* 0x000fe20003f0f008 */
[----:B--2---:R-:W-:Y:S02]  /*4ed0*/  VIADD R10, R163, 0xffffffe9 ;  /* 0xffffffe9a30a7836 */ /* 0x004fe40000000000 */
[----:B------:R-:W-:Y:S01]  /*4ee0*/  MUFU.EX2 R182, R47 ;  /* 0x0000002f00b67308 */ /* 0x000fe20000000800 */
[----:B------:R-:W-:Y:S01]  /*4ef0*/  FFMA.FTZ R53, R53, UR9, -R111 ;  /* 0x0000000935357c23 */ /* 0x000fe2000801086f */
[----:B----4-:R-:W-:Y:S02]  /*4f00*/  F2FP.BF16.F32.PACK_AB R4, R206, R207 ;  /* 0x000000cfce04723e */ /* 0x010fe400000010ff */
[----:B------:R-:W-:Y:S02]  /*4f10*/  IABS R10, R10 ;  /* 0x0000000a000a7213 */ /* 0x000fe40000000000 */
[----:B------:R-:W-:Y:S01]  /*4f20*/  @P1 FSEL R54, R54, -INF , !P3 ;  /* 0xff80000036361808 */ /* 0x000fe20005800000 */
[----:B------:R2:W-:Y:S01]  /*4f30*/  STS [R158+0x2400], R4 ;  /* 0x002400049e007388 */ /* 0x0005e20000000800 */
[----:B------:R-:W-:Y:S02]  /*4f40*/  PLOP3.LUT P1, PT, PT, PT, UP0, 0x80, 0x8 ;  /* 0x000000000008781c */ /* 0x000fe40003f2f008 */
[----:B------:R-:W-:Y:S01]  /*4f50*/  MUFU.EX2 R219, R52 ;  /* 0x0000003400db7308 */ /* 0x000fe20000000800 */
[----:B------:R-:W-:Y:S01]  /*4f60*/  I2FP.F32.S32 R10, R10 ;  /* 0x0000000a000a7245 */ /* 0x000fe20000201400 */
[----:B------:R-:W-:Y:S01]  /*4f70*/  STS [R198], R9 ;  /* 0x00000009c6007388 */ /* 0x000fe20000000800 */
[----:B------:R-:W-:Y:S01]  /*4f80*/  @P0 FSEL R55, R55, -INF , !P4 ;  /* 0xff80000037370808 */ /* 0x000fe20006000000 */
[----:B------:R-:W-:Y:S01]  /*4f90*/  FFMA.FTZ R54, R54, UR9, -R110 ;  /* 0x0000000936367c23 */ /* 0x000fe2000801086e */
[----:B------:R-:W-:Y:S01]  /*4fa0*/  PLOP3.LUT P0, PT, PT, PT, UP0, 0x80, 0x8 ;  /* 0x000000000008781c */ /* 0x000fe20003f0f008 */
[----:B------:R4:W-:Y:S01]  /*4fb0*/  STS [R198+0x400], R5 ;  /* 0x00040005c6007388 */ /* 0x0009e20000000800 */
[C---:B------:R-:W-:Y:S01]  /*4fc0*/  FFMA.FTZ R56, R10.reuse, -UR16, R56 ;  /* 0x800000100a387c23 */ /* 0x040fe20008010038 */
[----:B------:R-:W-:Y:S01]  /*4fd0*/  FFMA.FTZ R62, R10, -UR16, R62 ;  /* 0x800000100a3e7c23 */ /* 0x000fe2000801003e */
[----:B------:R-:W-:Y:S01]  /*4fe0*/  FFMA.FTZ R55, R55, UR9, -R110 ;  /* 0x0000000937377c23 */ /* 0x000fe2000801086e */
[----:B------:R-:W1:Y:S02]  /*4ff0*/  MUFU.EX2 R218, R53 ;  /* 0x0000003500da7308 */ /* 0x000e640000000800 */
[----:B------:R-:W-:Y:S02]  /*5000*/  @P1 FSEL R56, R56, -INF , !P3 ;  /* 0xff80000038381808 */ /* 0x000fe40005800000 */
[----:B------:R-:W-:Y:S03]  /*5010*/  PLOP3.LUT P1, PT, PT, PT, UP0, 0x80, 0x8 ;  /* 0x000000000008781c */ /* 0x000fe60003f2f008 */
[--C-:B------:R-:W-:Y:S01]  /*5020*/  FFMA.FTZ R56, R56, UR9, -R109.reuse ;  /* 0x0000000938387c23 */ /* 0x100fe2000801086d */
[----:B------:R-:W-:Y:S02]  /*5030*/  @P0 FSEL R57, R57, -INF , !P4 ;  /* 0xff80000039390808 */ /* 0x000fe40006000000 */
[----:B------:R-:W-:Y:S01]  /*5040*/  MUFU.EX2 R166, R54 ;  /* 0x0000003600a67308 */ /* 0x000fe20000000800 */
[----:B------:R-:W-:Y:S02]  /*5050*/  PLOP3.LUT P0, PT, PT, PT, UP0, 0x80, 0x8 ;  /* 0x000000000008781c */ /* 0x000fe40003f0f008 */
[----:B--2---:R-:W-:Y:S01]  /*5060*/  F2FP.BF16.F32.PACK_AB R4, R232, R233 ;  /* 0x000000e9e804723e */ /* 0x004fe200000010ff */
[--C-:B------:R-:W-:Y:S03]  /*5070*/  FFMA.FTZ R57, R57, UR9, -R109.reuse ;  /* 0x0000000939397c23 */ /* 0x100fe6000801086d */
[----:B------:R-:W-:Y:S01]  /*5080*/  @P1 FSEL R58, R58, -INF , !P3 ;  /* 0xff8000003a3a1808 */ /* 0x000fe20005800000 */
[----:B------:R2:W-:Y:S01]  /*5090*/  STS [R112], R4 ;  /* 0x0000000470007388 */ /* 0x0005e20000000800 */
[----:B------:R-:W-:Y:S01]  /*50a0*/  PLOP3.LUT P1, PT, PT, PT, UP0, 0x80, 0x8 ;  /* 0x000000000008781c */ /* 0x000fe20003f2f008 */
[----:B------:R-:W1:Y:S01]  /*50b0*/  MUFU.EX2 R165, R55 ;  /* 0x0000003700a57308 */ /* 0x000e620000000800 */
[----:B----4-:R-:W-:Y:S02]  /*50c0*/  VIADD R5, R163, 0xffffffa1 ;  /* 0xffffffa1a3057836 */ /* 0x010fe40000000000 */
[--C-:B------:R-:W-:Y:S01]  /*50d0*/  FFMA.FTZ R58, R58, UR9, -R8.reuse ;  /* 0x000000093a3a7c23 */ /* 0x100fe20008010808 */
[----:B------:R-:W-:Y:S02]  /*50e0*/  @P0 FSEL R59, R59, -INF , !P4 ;  /* 0xff8000003b3b0808 */ /* 0x000fe40006000000 */
[----:B------:R-:W-:Y:S02]  /*50f0*/  PLOP3.LUT P0, PT, PT, PT, UP0, 0x80, 0x8 ;  /* 0x000000000008781c */ /* 0x000fe40003f0f008 */
[----:B------:R-:W-:Y:S01]  /*5100*/  IABS R5, R5 ;  /* 0x0000000500057213 */ /* 0x000fe20000000000 */
[----:B------:R-:W-:Y:S01]  /*5110*/  FFMA.FTZ R59, R59, UR9, -R8 ;  /* 0x000000093b3b7c23 */ /* 0x000fe20008010808 */
[----:B------:R-:W-:Y:S02]  /*5120*/  MUFU.EX2 R170, R56 ;  /* 0x0000003800aa7308 */ /* 0x000fe40000000800 */
[----:B------:R-:W-:Y:S02]  /*5130*/  I2FP.F32.S32 R6, R5 ;  /* 0x0000000500067245 */ /* 0x000fe40000201400 */
[----:B------:R-:W-:Y:S02]  /*5140*/  @P1 FSEL R60, R60, -INF , !P5 ;  /* 0xff8000003c3c1808 */ /* 0x000fe40006800000 */
[----:B------:R-:W-:Y:S01]  /*5150*/  PLOP3.LUT P1, PT, PT, PT, UP0, 0x80, 0x8 ;  /* 0x000000000008781c */ /* 0x000fe20003f2f008 */
[----:B------:R-:W-:Y:S01]  /*5160*/  FFMA.FTZ R64, R6, -UR16, R64 ;  /* 0x8000001006407c23 */ /* 0x000fe20008010040 */
[----:B------:R-:W-:Y:S01]  /*5170*/  F2FP.BF16.F32.PACK_AB R6, R194, R195 ;  /* 0x000000c3c206723e */ /* 0x000fe200000010ff */
[--C-:B------:R-:W-:Y:S01]  /*5180*/  FFMA.FTZ R60, R60, UR9, -R109.reuse ;  /* 0x000000093c3c7c23 */ /* 0x100fe2000801086d */
[----:B------:R-:W-:Y:S01]  /*5190*/  @P0 FSEL R61, R61, -INF , !P6 ;  /* 0xff8000003d3d0808 */ /* 0x000fe20007000000 */
[----:B------:R-:W-:Y:S01]  /*51a0*/  MUFU.EX2 R168, R57 ;  /* 0x0000003900a87308 */ /* 0x000fe20000000800 */
[----:B------:R-:W-:Y:S01]  /*51b0*/  PLOP3.LUT P0, PT, PT, PT, UP0, 0x80, 0x8 ;  /* 0x000000000008781c */ /* 0x000fe20003f0f008 */
[----:B--2---:R-:W-:Y:S02]  /*51c0*/  VIADD R4, R163, 0xffffffa0 ;  /* 0xffffffa0a3047836 */ /* 0x004fe40000000000 */
[----:B------:R-:W-:Y:S03]  /*51d0*/  FFMA.FTZ R109, R61, UR9, -R109 ;  /* 0x000000093d6d7c23 */ /* 0x000fe6000801086d */
[----:B------:R-:W-:Y:S03]  /*51e0*/  IABS R4, R4 ;  /* 0x0000000400047213 */ /* 0x000fe60000000000 */
[----:B------:R2:W-:Y:S01]  /*51f0*/  MUFU.EX2 R114, R109 ;  /* 0x0000006d00727308 */ /* 0x0005e20000000800 */
[----:B------:R-:W-:Y:S02]  /*5200*/  @P1 FSEL R62, R62, -INF , !P5 ;  /* 0xff8000003e3e1808 */ /* 0x000fe40006800000 */
[----:B------:R-:W-:Y:S01]  /*5210*/  PLOP3.LUT P1, PT, PT, PT, UP0, 0x80, 0x8 ;  /* 0x000000000008781c */ /* 0x000fe20003f2f008 */
[----:B------:R-:W-:Y:S01]  /*5220*/  IMAD.MOV.U32 R5, RZ, RZ, R4 ;  /* 0x000000ffff057224 */ /* 0x000fe200078e0004 */
[----:B------:R-:W-:Y:S01]  /*5230*/  F2FP.BF16.F32.PACK_AB R4, R177, R179 ;  /* 0x000000b3b104723e */ /* 0x000fe200000010ff */
[----:B------:R-:W-:Y:S01]  /*5240*/  FFMA.FTZ R62, R62, UR9, -R8 ;  /* 0x000000093e3e7c23 */ /* 0x000fe20008010808 */
[----:B------:R-:W-:Y:S03]  /*5250*/  @P0 FSEL R64, R64, -INF , !P5 ;  /* 0xff80000040400808 */ /* 0x000fe60006800000 */
[----:B------:R-:W-:Y:S01]  /*5260*/  MUFU.EX2 R173, R58 ;  /* 0x0000003a00ad7308 */ /* 0x000fe20000000800 */
[----:B------:R-:W-:Y:S01]  /*5270*/  I2FP.F32.S32 R5, R5 ;  /* 0x0000000500057245 */ /* 0x000fe20000201400 */
[----:B------:R4:W-:Y:S01]  /*5280*/  STS [R112+0x400], R4 ;  /* 0x0004000470007388 */ /* 0x0009e20000000800 */
[----:B------:R-:W-:Y:S01]  /*5290*/  PLOP3.LUT P0, PT, PT, PT, UP0, 0x80, 0x8 ;  /* 0x000000000008781c */ /* 0x000fe20003f0f008 */
[----:B------:R-:W-:Y:S02]  /*52a0*/  FFMA.FTZ R64, R64, UR9, -R111 ;  /* 0x0000000940407c23 */ /* 0x000fe4000801086f */
[----:B------:R-:W-:Y:S01]  /*52b0*/  FFMA.FTZ R65, R5, -UR16, R65 ;  /* 0x8000001005417c23 */ /* 0x000fe20008010041 */
[----:B------:R-:W-:Y:S03]  /*52c0*/  F2FP.BF16.F32.PACK_AB R5, R188, R191 ;  /* 0x000000bfbc05723e */ /* 0x000fe600000010ff */
[----:B------:R-:W-:Y:S01]  /*52d0*/  MUFU.EX2 R216, R64 ;  /* 0x0000004000d87308 */ /* 0x000fe20000000800 */
[----:B--2---:R-:W-:Y:S01]  /*52e0*/  IMAD.IADD R109, R108, 0x1, R196 ;  /* 0x000000016c6d7824 */ /* 0x004fe200078e02c4 */
[----:B------:R-:W-:Y:S02]  /*52f0*/  @P1 FSEL R65, R65, -INF , !P6 ;  /* 0xff80000041411808 */ /* 0x000fe40007000000 */
[----:B------:R-:W-:Y:S03]  /*5300*/  PLOP3.LUT P1, PT, PT, PT, UP0, 0x80, 0x8 ;  /* 0x000000000008781c */ /* 0x000fe60003f2f008 */
[----:B------:R-:W-:Y:S01]  /*5310*/  FFMA.FTZ R111, R65, UR9, -R111 ;  /* 0x00000009416f7c23 */ /* 0x000fe2000801086f */
[----:B------:R-:W-:Y:S02]  /*5320*/  @P0 FSEL R66, R66, -INF , !P5 ;  /* 0xff80000042420808 */ /* 0x000fe40006800000 */
[----:B------:R-:W-:Y:S01]  /*5330*/  MUFU.EX2 R172, R59 ;  /* 0x0000003b00ac7308 */ /* 0x000fe20000000800 */
[----:B------:R-:W-:Y:S02]  /*5340*/  PLOP3.LUT P0, PT, PT, PT, UP0, 0x80, 0x8 ;  /* 0x000000000008781c */ /* 0x000fe40003f0f008 */
[--C-:B------:R-:W-:Y:S07]  /*5350*/  FFMA.FTZ R66, R66, UR9, -R110.reuse ;  /* 0x0000000942427c23 */ /* 0x100fee000801086e */
[----:B------:R2:W1:Y:S01]  /*5360*/  MUFU.EX2 R213, R111 ;  /* 0x0000006f00d57308 */ /* 0x0004620000000800 */
[----:B----4-:R-:W-:Y:S02]  /*5370*/  F2FP.BF16.F32.PACK_AB R4, R192, R193 ;  /* 0x000000c1c004723e */ /* 0x010fe400000010ff */
[----:B------:R-:W-:Y:S03]  /*5380*/  @P1 FSEL R67, R67, -INF , !P6 ;  /* 0xff80000043431808 */ /* 0x000fe60007000000 */
[----:B------:R4:W-:Y:S01]  /*5390*/  STS [R198+0x2000], R4 ;  /* 0x00200004c6007388 */ /* 0x0009e20000000800 */
[----:B------:R-:W-:Y:S01]  /*53a0*/  @P0 FSEL R63, R63, -INF , !P6 ;  /* 0xff8000003f3f0808 */ /* 0x000fe20007000000 */
[----:B------:R-:W-:Y:S02]  /*53b0*/  FFMA.FTZ R110, R67, UR9, -R110 ;  /* 0x00000009436e7c23 */ /* 0x000fe4000801086e */
[----:B------:R-:W-:Y:S02]  /*53c0*/  MUFU.EX2 R113, R66 ;  /* 0x0000004200717308 */ /* 0x000fe40000000800 */
[----:B------:R-:W-:Y:S01]  /*53d0*/  FFMA.FTZ R8, R63, UR9, -R8 ;  /* 0x000000093f087c23 */ /* 0x000fe20008010808 */
[----:B--2---:R-:W-:Y:S07]  /*53e0*/  IMAD.IADD R111, R108, 0x1, R197 ;  /* 0x000000016c6f7824 */ /* 0x004fee00078e02c5 */
[----:B------:R3:W-:Y:S10]  /*53f0*/  MUFU.EX2 R115, R8 ;  /* 0x0000000800737308 */ /* 0x0007f40000000800 */
[----:B------:R-:W2:Y:S01]  /*5400*/  MUFU.EX2 R110, R110 ;  /* 0x0000006e006e7308 */ /* 0x000ea20000000800 */
[----:B----4-:R-:W-:Y:S09]  /*5410*/  F2FP.BF16.F32.PACK_AB R4, R200, R201 ;  /* 0x000000c9c804723e */ /* 0x010ff200000010ff */
[----:B------:R-:W4:Y:S01]  /*5420*/  MUFU.EX2 R164, R60 ;  /* 0x0000003c00a47308 */ /* 0x000f220000000800 */
[----:B---3--:R-:W-:Y:S01]  /*5430*/  F2FP.BF16.F32.PACK_AB R8, R176, R178 ;  /* 0x000000b2b008723e */ /* 0x008fe200000010ff */
[----:B------:R3:W-:Y:S04]  /*5440*/  STS [R198+0x2400], R4 ;  /* 0x00240004c6007388 */ /* 0x0007e80000000800 */
[----:B------:R1:W-:Y:S04]  /*5450*/  STS [R112+0x2000], R5 ;  /* 0x0020000570007388 */ /* 0x0003e80000000800 */
[----:B------:R-:W4:Y:S01]  /*5460*/  MUFU.EX2 R169, R62 ;  /* 0x0000003e00a97308 */ /* 0x000f220000000800 */
[----:B------:R2:W-:Y:S01]  /*5470*/  STS [R112+0x2400], R6 ;  /* 0x0024000670007388 */ /* 0x0005e20000000800 */
[----:B---3--:R-:W-:Y:S02]  /*5480*/  F2FP.BF16.F32.PACK_AB R4, R174, R175 ;  /* 0x000000afae04723e */ /* 0x008fe400000010ff */
[----:B-1----:R-:W-:Y:S03]  /*5490*/  F2FP.BF16.F32.PACK_AB R5, R223, R231 ;  /* 0x000000e7df05723e */ /* 0x002fe600000010ff */
[----:B------:R1:W-:Y:S01]  /*54a0*/  STS [R197+0x400], R4 ;  /* 0x00040004c5007388 */ /* 0x0003e20000000800 */
[----:B--2---:R-:W-:Y:S03]  /*54b0*/  F2FP.BF16.F32.PACK_AB R6, R220, R221 ;  /* 0x000000dddc06723e */ /* 0x004fe600000010ff */
[----:B------:R2:W-:Y:S04]  /*54c0*/  STS [R197], R5 ;  /* 0x00000005c5007388 */ /* 0x0005e80000000800 */
[----:B------:R3:W-:Y:S01]  /*54d0*/  STS [R111], R6 ;  /* 0x000000066f007388 */ /* 0x0007e20000000800 */
[----:B-1----:R-:W-:Y:S02]  /*54e0*/  F2FP.BF16.F32.PACK_AB R4, R184, R185 ;  /* 0x000000b9b804723e */ /* 0x002fe400000010ff */
[----:B--2---:R-:W-:Y:S02]  /*54f0*/  F2FP.BF16.F32.PACK_AB R5, R167, R171 ;  /* 0x000000aba705723e */ /* 0x004fe400000010ff */
[----:B---3--:R-:W-:Y:S03]  /*5500*/  F2FP.BF16.F32.PACK_AB R6, R218, R219 ;  /* 0x000000dbda06723e */ /* 0x008fe600000010ff */
[----:B------:R1:W-:Y:S04]  /*5510*/  STS [R111+0x400], R5 ;  /* 0x000400056f007388 */ /* 0x0003e80000000800 */
[----:B------:R2:W-:Y:S04]  /*5520*/  STS [R197+0x2000], R7 ;  /* 0x00200007c5007388 */ /* 0x0005e80000000800 */
[----:B------:R3:W-:Y:S04]  /*5530*/  STS [R197+0x2400], R4 ;  /* 0x00240004c5007388 */ /* 0x0007e80000000800 */
[----:B------:R4:W-:Y:S01]  /*5540*/  STS [R111+0x2000], R8 ;  /* 0x002000086f007388 */ /* 0x0009e20000000800 */
[----:B-1----:R-:W-:Y:S02]  /*5550*/  F2FP.BF16.F32.PACK_AB R5, R165, R166 ;  /* 0x000000a6a505723e */ /* 0x002fe400000010ff */
[----:B--2---:R-:W-:Y:S02]  /*5560*/  F2FP.BF16.F32.PACK_AB R7, R182, R183 ;  /* 0x000000b7b607723e */ /* 0x004fe400000010ff */
[----:B---3--:R-:W-:Y:S03]  /*5570*/  F2FP.BF16.F32.PACK_AB R4, R213, R216 ;  /* 0x000000d8d504723e */ /* 0x008fe600000010ff */
[----:B------:R1:W-:Y:S01]  /*5580*/  STS [R111+0x2400], R7 ;  /* 0x002400076f007388 */ /* 0x0003e20000000800 */
[----:B----4-:R-:W-:Y:S03]  /*5590*/  F2FP.BF16.F32.PACK_AB R8, R168, R170 ;  /* 0x000000aaa808723e */ /* 0x010fe600000010ff */
[----:B------:R2:W-:Y:S04]  /*55a0*/  STS [R196], R6 ;  /* 0x00000006c4007388 */ /* 0x0005e80000000800 */
[----:B------:R3:W-:Y:S04]  /*55b0*/  STS [R196+0x400], R5 ;  /* 0x00040005c4007388 */ /* 0x0007e80000000800 */
[----:B------:R4:W-:Y:S01]  /*55c0*/  STS [R109], R4 ;  /* 0x000000046d007388 */ /* 0x0009e20000000800 */
[----:B-1----:R-:W-:Y:S02]  /*55d0*/  F2FP.BF16.F32.PACK_AB R7, R172, R173 ;  /* 0x000000adac07723e */ /* 0x002fe400000010ff */
[----:B--2---:R-:W-:Y:S02]  /*55e0*/  F2FP.BF16.F32.PACK_AB R6, R110, R113 ;  /* 0x000000716e06723e */ /* 0x004fe400000010ff */
[----:B---3--:R-:W-:Y:S03]  /*55f0*/  F2FP.BF16.F32.PACK_AB R5, R114, R164 ;  /* 0x000000a47205723e */ /* 0x008fe600000010ff */
[----:B------:R-:W-:Y:S01]  /*5600*/  STS [R109+0x400], R6 ;  /* 0x000400066d007388 */ /* 0x000fe20000000800 */
[----:B----4-:R-:W-:Y:S03]  /*5610*/  F2FP.BF16.F32.PACK_AB R4, R115, R169 ;  /* 0x000000a97304723e */ /* 0x010fe600000010ff */
[----:B------:R-:W-:Y:S04]  /*5620*/  STS [R196+0x2000], R8 ;  /* 0x00200008c4007388 */ /* 0x000fe80000000800 */
[----:B------:R-:W-:Y:S04]  /*5630*/  STS [R196+0x2400], R7 ;  /* 0x00240007c4007388 */ /* 0x000fe80000000800 */
        /* <DEDUP_REMOVED lines=26> */
[C---:B------:R-:W-:Y:S04]  /*57e0*/  FADD.FTZ R5, -R162.reuse, R5 ;  /* 0x00000005a2057221 */ /* 0x040fe80000010100 */
[C---:B------:R-:W-:Y:S04]  /*57f0*/  HMMA.16816.F32.BF16 R16, R100.reuse, R134, R16 ;  /* 0x000000866410723c */ /* 0x040fe80000041810 */
[----:B------:R-:W-:Y:S04]  /*5800*/  FMUL.FTZ R5, R245, R5 ;  /* 0x00000005f5057220 */ /* 0x000fe80000410000 */
        /* <DEDUP_REMOVED lines=25> */
[----:B------:R-:W-:Y:S01]  /*59a0*/  FADD.FTZ R32, -R162, R33 ;  /* 0x00000021a2207221 */ /* 0x000fe20000010100 */
[----:B------:R-:W-:Y:S01]  /*59b0*/  F2FP.BF16.F32.PACK_AB R16, R16, R4 ;  /* 0x000000041010723e */ /* 0x000fe200000010ff */
[----:B------:R-:W-:Y:S01]  /*59c0*/  FADD.FTZ R4, -R162, R37 ;  /* 0x00000025a2047221 */ /* 0x000fe20000010100 */
[----:B------:R-:W-:Y:S01]  /*59d0*/  F2FP.BF16.F32.PACK_AB R100, R100, R17 ;  /* 0x000000116464723e */ /* 0x000fe200000010ff */
[C---:B------:R-:W-:Y:S01]  /*59e0*/  FADD.FTZ R21, -R162.reuse, R48 ;  /* 0x00000030a2157221 */ /* 0x040fe20000010100 */
[C---:B------:R-:W-:Y:S01]  /*59f0*/  FADD.FTZ R20, -R162.reuse, R36 ;  /* 0x00000024a2147221 */ /* 0x040fe20000010100 */
        /* <DEDUP_REMOVED lines=24> */
[C---:B------:R-:W-:Y:S02]  /*5b80*/  ISETP.GE.AND P0, PT, R242.reuse, UR4, PT ;  /* 0x00000004f2007c0c */ /* 0x040fe4000bf06270 */
[----:B------:R-:W-:Y:S02]  /*5b90*/  IADD3 R6, P1, PT, RZ, -UR32, RZ ;  /* 0x80000020ff067c10 */ /* 0x000fe4000ff3e0ff */
[----:B------:R-:W-:Y:S04]  /*5ba0*/  LOP3.LUT R7, R217, 0x1, RZ, 0xc0, !PT ;  /* 0x00000001d9077812 */ /* 0x000fe800078ec0ff */
[----:B------:R-:W-:Y:S05]  /*5bb0*/  ISETP.NE.U32.AND P5, PT, R7, 0x1, PT ;  /* 0x000000010700780c */ /* 0x000fea0003fa5070 */
[----:B------:R-:W2:Y:S01]  /*5bc0*/  @!P0 LDC R20, c[0x0][0x3b4] ;  /* 0x0000ed00ff148b82 */ /* 0x000ea20000000800 */
[C---:B-1----:R-:W-:Y:S04]  /*5bd0*/  IMAD.SHL.U32 R4, R21.reuse, 0x80, RZ ;  /* 0x0000008015047824 */ /* 0x042fe800078e00ff */
        /* <DEDUP_REMOVED lines=27> */
.L_x_202:
        /* <DEDUP_REMOVED lines=38> */
[----:B------:R-:W-:Y:S01]  /*5ff0*/  FADD.FTZ R24, -R160, R24 ;  /* 0x00000018a0187221 */ /* 0x000fe20000010100 */
        /* <DEDUP_REMOVED lines=202> */
.L_x_203:
[----:B------:R-:W-:Y:S01]  /*6ca0*/  LDSM.16.M88.4 R16, [R151] ;  /* 0x000000009710783b */ /* 0x000fe20000000200 */
[----:B------:R-:W-:Y:S01]  /*6cb0*/  LEA R62, P0, R249, R214, 0x2 ;  /* 0x000000d6f93e7211 */ /* 0x000fe200078010ff */
[----:B------:R-:W-:Y:S01]  /*6cc0*/  VIADD R163, R163, 0xffffff80 ;  /* 0xffffff80a3a37836 */ /* 0x000fe20000000000 */
[----:B------:R-:W-:Y:S01]  /*6cd0*/  ISETP.GT.AND P4, PT, R217, RZ, PT ;  /* 0x000000ffd900720c */ /* 0x000fe20003f84270 */
[----:B------:R-:W1:Y:S01]  /*6ce0*/  LDSM.16.MT88.4 R20, [R2+0x6000] ;  /* 0x006000000214783b */ /* 0x000e620000004200 */
[----:B------:R-:W-:Y:S02]  /*6cf0*/  LEA.HI.X.SX32 R63, R249, R215, 0x2, P0 ;  /* 0x000000d7f93f7211 */ /* 0x000fe400000f16ff */
[C---:B------:R-:W-:Y:S01]  /*6d00*/  LEA R60, P0, R64.reuse, R62, 0x5 ;  /* 0x0000003e403c7211 */ /* 0x040fe200078028ff */
[----:B------:R-:W2:Y:S03]  /*6d10*/  LDSM.16.M88.4 R12, [R151+0x2000] ;  /* 0x00200000970c783b */ /* 0x000ea60000000200 */
[C---:B------:R-:W-:Y:S01]  /*6d20*/  LEA.HI.X.SX32 R61, R64.reuse, R63, 0x5, P0 ;  /* 0x0000003f403d7211 */ /* 0x040fe200000f2eff */
[----:B------:R-:W-:Y:S01]  /*6d30*/  LDSM.16.M88.4 R24, [R154] ;  /* 0x000000009a18783b */ /* 0x000fe20000000200 */
[C---:B------:R-:W-:Y:S03]  /*6d40*/  LEA R58, P0, R64.reuse, R60, 0x5 ;  /* 0x0000003c403a7211 */ /* 0x040fe600078028ff */
        /* <DEDUP_REMOVED lines=150> */
[----:B------:R-:W-:Y:S02]  /*76b0*/  LOP3.LUT R4, R217, 0x1, RZ, 0xc0, !PT ;  /* 0x00000001d9047812 */ /* 0x000fe400078ec0ff */
        /* <DEDUP_REMOVED lines=9> */
[----:B------:R-:W-:Y:S01]  /*7750*/  @P0 VIADD R4, R3, 0x2000 ;  /* 0x0000200003040836 */ /* 0x000fe20000000000 */
[----:B------:R-:W-:Y:S01]  /*7760*/  @P3 IADD3 R244, P0, PT, R244, -0x200, RZ ;  /* 0xfffffe00f4f43810 */ /* 0x000fe20007f1e0ff */
[----:B------:R-:W-:Y:S03]  /*7770*/  VIADD R3, R217, 0xffffffff ;  /* 0xffffffffd9037836 */ /* 0x000fe60000000000 */
[----:B------:R-:W-:Y:S04]  /*7780*/  HMMA.16816.F32.BF16 R96, R16, R22, R96 ;  /* 0x000000161060723c */ /* 0x000fe80000041860 */
[----:B------:R-:W-:Y:S01]  /*7790*/  IMAD.MOV.U32 R217, RZ, RZ, R3 ;  /* 0x000000ffffd97224 */ /* 0x000fe200078e0003 */
[----:B------:R-:W-:Y:S01]  /*77a0*/  @P3 IADD3.X R243, PT, PT, R243, -0x1, RZ, P0, !PT ;  /* 0xfffffffff3f33810 */ /* 0x000fe200007fe4ff */
[----:B------:R-:W-:Y:S02]  /*77b0*/  IMAD.MOV.U32 R3, RZ, RZ, R4 ;  /* 0x000000ffff037224 */ /* 0x000fe400078e0004 */
[----:B------:R-:W-:Y:S01]  /*77c0*/  @!UPT UIADD3 URZ, UPT, UPT, URZ, URZ, URZ ;  /* 0x000000fffffff290 */ /* 0x000fe2000fffe0ff */
        /* <DEDUP_REMOVED lines=82> */
.L_x_205:
[----:B------:R-:W2:Y:S01]  /*7cf0*/  LDCU.64 UR10, c[0x0][0x5c0] ;  /* 0x0000b800ff0a77ac */ /* 0x000ea20008000a00 */
[----:B-1----:R-:W-:-:S05]  /*7d00*/  IADD3 R4, PT, PT, R250, R251, RZ ;  /* 0x000000fbfa047210 */ /* 0x002fca0007ffe0ff */
[C---:B--2---:R-:W-:Y:S02]  /*7d10*/  IMAD R3, R4.reuse, UR11, RZ ;  /* 0x0000000b04037c24 */ /* 0x044fe4000f8e02ff */
[----:B------:R-:W-:-:S05]  /*7d20*/  IMAD.WIDE.U32 R4, R4, UR10, RZ ;  /* 0x0000000a04047c25 */ /* 0x000fca000f8e00ff */
[----:B------:R-:W-:Y:S02]  /*7d30*/  IADD3 R9, PT, PT, R5, R3, RZ ;  /* 0x0000000305097210 */ /* 0x000fe40007ffe0ff */
[----:B------:R-:W-:Y:S02]  /*7d40*/  MOV R8, R4 ;  /* 0x0000000400087202 */ /* 0x000fe40000000f00 */
.L_x_206:
        /* <DEDUP_REMOVED lines=12> */
.L_x_207:
[----:B------:R-:W1:Y:S01]  /*7e10*/  LDCU.64 UR8, c[0x0][0x5c8] ;  /* 0x0000b900ff0877ac */ /* 0x000e620008000a00 */
[----:B------:R-:W-:-:S05]  /*7e20*/  IADD3 R4, PT, PT, R250, R251, RZ ;  /* 0x000000fbfa047210 */ /* 0x000fca0007ffe0ff */
[C---:B-1----:R-:W-:Y:S02]  /*7e30*/  IMAD R3, R4.reuse, UR9, RZ ;  /* 0x0000000904037c24 */ /* 0x042fe4000f8e02ff */
[----:B------:R-:W-:-:S05]  /*7e40*/  IMAD.WIDE.U32 R4, R4, UR8, RZ ;  /* 0x0000000804047c25 */ /* 0x000fca000f8e00ff */
[----:B------:R-:W-:Y:S02]  /*7e50*/  IADD3 R17, PT, PT, R5, R3, RZ ;  /* 0x0000000305117210 */ /* 0x000fe40007ffe0ff */
[----:B------:R-:W-:-:S07]  /*7e60*/  MOV R16, R4 ;  /* 0x0000000400107202 */ /* 0x000fce0000000f00 */
.L_x_208:
[----:B------:R-:W1:Y:S01]  /*7e70*/  S2R R3, SR_TID.X ;  /* 0x0000000000037919 */ /* 0x000e620000002100 */
[----:B------:R-:W-:Y:S01]  /*7e80*/  USHF.L.U32 UR4, UR26, 0x7, URZ ;  /* 0x000000071a047899 */ /* 0x000fe200080006ff */
[----:B------:R-:W2:Y:S01]  /*7e90*/  LDC.64 R6, c[0x0][0x5d8] ;  /* 0x00017600ff067b82 */ /* 0x000ea20000000a00 */
[----:B------:R-:W3:Y:S07]  /*7ea0*/  LDCU UR14, c[0x0][0x440] ;  /* 0x00008800ff0e77ac */ /* 0x000eee0008000800 */
[----:B------:R-:W-:Y:S01]  /*7eb0*/  BAR.SYNC.DEFER_BLOCKING 0x0 ;  /* 0x0000000000007b1d */ /* 0x000fe20000010000 */
[----:B------:R-:W-:Y:S01]  /*7ec0*/  SHF.R.U32.HI R28, RZ, 0x2, R28 ;  /* 0x00000002ff1c7819 */ /* 0x000fe2000001161c */
[----:B------:R-:W-:Y:S01]  /*7ed0*/  IMAD.MOV.U32 R10, RZ, RZ, R242 ;  /* 0x000000ffff0a7224 */ /* 0x000fe200078e00f2 */
[----:B------:R-:W-:Y:S01]  /*7ee0*/  UIMAD.WIDE.U32 UR18, UR4, UR10, URZ ;  /* 0x0000000a041272a5 */ /* 0x000fe2000f8e00ff */
[----:B------:R-:W-:Y:S01]  /*7ef0*/  IMAD.MOV.U32 R11, RZ, RZ, RZ ;  /* 0x000000ffff0b7224 */ /* 0x000fe200078e00ff */
        /* <DEDUP_REMOVED lines=14> */
[----:B------:R-:W-:Y:S01]  /*7fe0*/  IMAD.U32 R3, RZ, RZ, UR15 ;  /* 0x0000000fff037e24 */ /* 0x000fe2000f8e00ff */
[----:B------:R-:W-:-:S04]  /*7ff0*/  LEA.HI R8, R14, 0x40, RZ, 0x1e ;  /* 0x000000400e087811 */ /* 0x000fc800078ff0ff */
[----:B------:R-:W-:Y:S02]  /*8000*/  ISETP.GE.OR P1, PT, R8, UR34, P2 ;  /* 0x0000002208007c0c */ /* 0x000fe40009726670 */
[C---:B------:R-:W-:Y:S02]  /*8010*/  ISETP.GE.OR P2, PT, R28.reuse, UR34, P2 ;  /* 0x000000221c007c0c */ /* 0x040fe40009746670 */
[----:B------:R-:W-:Y:S02]  /*8020*/  IADD3.X R5, PT, PT, R9, UR19, R3, P0, !PT ;  /* 0x0000001309057c10 */ /* 0x000fe400087fe403 */
[----:B------:R-:W-:Y:S02]  /*8030*/  MOV R3, UR8 ;  /* 0x0000000800037c02 */ /* 0x000fe40008000f00 */
        /* <DEDUP_REMOVED lines=15> */
.L_x_210:
[----:B------:R-:W-:Y:S05]  /*8130*/  BSYNC.RECONVERGENT B0 ;  /* 0x0000000000007941 */ /* 0x000fea0003800200 */
.L_x_209:
        /* <DEDUP_REMOVED lines=12> */
.L_x_212:
[----:B------:R-:W-:Y:S05]  /*8200*/  BSYNC.RECONVERGENT B0 ;  /* 0x0000000000007941 */ /* 0x000fea0003800200 */
.L_x_211:
[----:B-1----:R-:W1:Y:S01]  /*8210*/  LDS.128 R12, [R222+0x8000] ;  /* 0x00800000de0c7984 */ /* 0x002e620000000c00 */
[----:B------:R-:W-:Y:S01]  /*8220*/  UIMAD UR16, UR16, UR8, URZ ;  /* 0x00000008101072a4 */ /* 0x000fe2000f8e02ff */
[----:B------:R-:W-:Y:S01]  /*8230*/  IADD3 R6, P0, PT, R16, R10, RZ ;  /* 0x0000000a10067210 */ /* 0x000fe20007f1e0ff */
[----:B------:R-:W3:Y:S02]  /*8240*/  @!P2 LDC.64 R22, c[0x0][0x568] ;  /* 0x00015a00ff16ab82 */ /* 0x000ee40000000a00 */
[----:B------:R-:W-:-:S06]  /*8250*/  UIMAD UR16, UR4, UR9, UR16 ;  /* 0x00000009041072a4 */ /* 0x000fcc000f8e0210 */
[----:B------:R-:W-:-:S03]  /*8260*/  IADD3.X R7, PT, PT, R17, UR16, R11, P0, !PT ;  /* 0x0000001011077c10 */ /* 0x000fc600087fe40b */
[----:B----4-:R-:W-:-:S04]  /*8270*/  IMAD.WIDE.U32 R6, R18, UR30, R6 ;  /* 0x0000001e12067c25 */ /* 0x010fc8000f8e0006 */
[----:B--2---:R-:W-:Y:S01]  /*8280*/  IMAD R5, R19, UR30, R7 ;  /* 0x0000001e13057c24 */ /* 0x004fe2000f8e0207 */
[----:B------:R-:W-:Y:S01]  /*8290*/  @!P2 MOV R4, R6 ;  /* 0x000000060004a202 */ /* 0x000fe20000000f00 */
[----:B------:R2:W4:Y:S04]  /*82a0*/  LDS.128 R16, [R222+0x9000] ;  /* 0x00900000de107984 */ /* 0x0005280000000c00 */
[----:B------:R-:W-:-:S04]  /*82b0*/  @!P2 IMAD.WIDE.U32 R8, R28, UR8, R4 ;  /* 0x000000081c08ac25 */ /* 0x000fc8000f8e0004 */
[----:B------:R-:W-:Y:S01]  /*82c0*/  @!P2 IMAD R3, R28, UR9, R9 ;  /* 0x000000091c03ac24 */ /* 0x000fe2000f8e0209 */
[----:B---3--:R-:W-:-:S04]  /*82d0*/  @!P2 LEA R10, P0, R8, R22, 0x1 ;  /* 0x00000016080aa211 */ /* 0x008fc800078008ff */
[----:B------:R-:W-:-:S05]  /*82e0*/  @!P2 LEA.HI.X R11, R8, R23, R3, 0x1, P0 ;  /* 0x00000017080ba211 */ /* 0x000fca00000f0c03 */
[----:B-1----:R2:W-:Y:S01]  /*82f0*/  @!P2 STG.E.128 desc[UR28][R10.64], R12 ;  /* 0x0000000c0a00a986 */ /* 0x0025e2000c101d1c */
[----:B----4-:R-:W-:Y:S05]  /*8300*/  @P1 BRA `(.L_x_177) ;  /* 0x0000000000241947 */ /* 0x010fea0003800000 */
        /* <DEDUP_REMOVED lines=9> */
.L_x_177:
[----:B------:R-:W-:Y:S05]  /*83a0*/  BSYNC.RECONVERGENT B1 ;  /* 0x0000000000017941 */ /* 0x000fea0003800200 */
.L_x_159:
        /* <DEDUP_REMOVED lines=11> */
.L_x_214:
        /* <DEDUP_REMOVED lines=10> */
.L_x_1581:


//--------------------- .text._ZN5flash44flash_bwd_dq_dk_dv_loop_seqk_parallel_kernelI23Flash_bwd_kernel_traitsILi32ELi128ELi128ELi8ELi4ELi4ELi4ELb1ELb0EN7cutlass10bfloat16_tE19Flash_kernel_traitsILi32ELi128ELi128ELi8ES3_EELb0ELb0ELb1ELb0ELb0ELb1ELb0EEEvNS_16Flash_bwd_paramsE --------------------------
	.section	.text._ZN5flash44flash_bwd_dq_dk_dv_loop_seqk_parallel_kernelI23Flash_bwd_kernel_traitsILi32ELi128ELi128ELi8ELi4ELi4ELi4ELb1ELb0EN7cutlass10bfloat16_tE19Flash_kernel_traitsILi32ELi128ELi128ELi8ES3_EELb0ELb0ELb1ELb0ELb0ELb1ELb0EEEvNS_16Flash_bwd_paramsE,"ax",@progbits
	.align	128
        .global         _ZN5flash44flash_bwd_dq_dk_dv_loop_seqk_parallel_kernelI23Flash_bwd_kernel_traitsILi32ELi128ELi128ELi8ELi4ELi4ELi4ELb1ELb0EN7cutlass10bfloat16_tE19Flash_kernel_traitsILi32ELi128ELi128ELi8ES3_EELb0ELb0ELb1ELb0ELb0ELb1ELb0EEEvNS_16Flash_bwd_paramsE
        .type           _ZN5flash44flash_bwd_dq_dk_dv_loop_seqk_parallel_kernelI23Flash_bwd_kernel_traitsILi32ELi128ELi128ELi8ELi4ELi4ELi4ELb1ELb0EN7cutlass10bfloat16_tE19Flash_kernel_traitsILi32ELi128ELi128ELi8ES3_EELb0ELb0ELb1ELb0ELb0ELb1ELb0EEEvNS_16Flash_bwd_paramsE,@function
        .size           _ZN5flash44flash_bwd_dq_dk_dv_loop_seqk_parallel_kernelI23Flash_bwd_kernel_traitsILi32ELi128ELi128ELi8ELi4ELi4ELi4ELb1ELb0EN7cutlass10bfloat16_tE19Flash_kernel_traitsILi32ELi128ELi128ELi8ES3_EELb0ELb0ELb1ELb0ELb0ELb1ELb0EEEvNS_16Flash_bwd_paramsE,(.L_x_1582 - _ZN5flash44flash_bwd_dq_dk_dv_loop_seqk_parallel_kernelI23Flash_bwd_kernel_traitsILi32ELi128ELi128ELi8ELi4ELi4ELi4ELb1ELb0EN7cutlass10bfloat16_tE19Flash_kernel_traitsILi32ELi128ELi128ELi8ES3_EELb0ELb0ELb1ELb0ELb0ELb1ELb0EEEvNS_16Flash_bwd_paramsE)
        .other          _ZN5flash44flash_bwd_dq_dk_dv_loop_seqk_parallel_kernelI23Flash_bwd_kernel_traitsILi32ELi128ELi128ELi8ELi4ELi4ELi4ELb1ELb0EN7cutlass10bfloat16_tE19Flash_kernel_traitsILi32ELi128ELi128ELi8ES3_EELb0ELb0ELb1ELb0ELb0ELb1ELb0EEEvNS_16Flash_bwd_paramsE,@"STO_CUDA_ENTRY STV_DEFAULT"
_ZN5flash44flash_bwd_dq_dk_dv_loop_seqk_parallel_kernelI23Flash_bwd_kernel_traitsILi32ELi128ELi128ELi8ELi4ELi4ELi4ELb1ELb0EN7cutlass10bfloat16_tE19Flash_kernel_traitsILi32ELi128ELi128ELi8ES3_EELb0ELb0ELb1ELb0ELb0ELb1ELb0EEEvNS_16Flash_bwd_paramsE:
.text._ZN5flash44flash_bwd_dq_dk_dv_loop_seqk_parallel_kernelI23Flash_bwd_kernel_traitsILi32ELi128ELi128ELi8ELi4ELi4ELi4ELb1ELb0EN7cutlass10bfloat16_tE19Flash_kernel_traitsILi32ELi128ELi128ELi8ES3_EELb0ELb0ELb1ELb0ELb0ELb1ELb0EEEvNS_16Flash_bwd_paramsE:
        /* <DEDUP_REMOVED lines=13> */
[----:B------:R-:W-:Y:S01]  /*00d0*/  IMAD.MOV.U32 R174, RZ, RZ, 0x20 ;  /* 0x00000020ffae7424 */ /* 0x000fe200078e00ff */
[----:B------:R-:W-:Y:S01]  /*00e0*/  UMOV UR8, 0x400 ;  /* 0x0000040000087882 */ /* 0x000fe20000000000 */
[----:B------:R-:W-:Y:S01]  /*00f0*/  IMAD.MOV.U32 R108, RZ, RZ, 0x10 ;  /* 0x00000010ff6c7424 */ /* 0x000fe200078e00ff */
[----:B------:R-:W3:Y:S01]  /*0100*/  LDCU.64 UR20, c[0x0][0x358] ;  /* 0x00006b00ff1477ac */ /* 0x000ee20008000a00 */
[----:B------:R-:W-:Y:S02]  /*0110*/  IMAD.U32 R249, RZ, RZ, UR9 ;  /* 0x00000009fff97e24 */ /* 0x000fe4000f8e00ff */
[----:B------:R-:W4:Y:S01]  /*0120*/  S2UR UR19, SR_CgaCtaId ;  /* 0x00000000001379c3 */ /* 0x000f220000008800 */
[----:B------:R-:W1:Y:S01]  /*0130*/  LDCU.64 UR6, c[0x0][0x470] ;  /* 0x00008e00ff0677ac */ /* 0x000e620008000a00 */
[----:B------:R-:W-:-:S06]  /*0140*/  UMOV UR24, URZ ;  /* 0x000000ff00187c82 */ /* 0x000fcc0008000000 */
[----:B------:R-:W3:Y:S01]  /*0150*/  S2UR UR18, SR_CTAID.X ;  /* 0x00000000001279c3 */ /* 0x000ee20000002500 */
[----:B--2---:R-:W-:-:S07]  /*0160*/  ULEA UR5, UR5, UR4, 0x18 ;  /* 0x0000000405057291 */ /* 0x004fce000f8ec0ff */
[----:B------:R-:W2:Y:S01]  /*0170*/  S2UR UR23, SR_CTAID.Y ;  /* 0x00000000001779c3 */ /* 0x000ea20000002600 */
[----:B------:R-:W-:Y:S02]  /*0180*/  UIADD3 UR10, UPT, UPT, UR5, 0x10000, URZ ;  /* 0x00010000050a7890 */ /* 0x000fe4000fffe0ff */
[----:B------:R-:W-:Y:S01]  /*0190*/  UIADD3 UR4, UPT, UPT, UR5, 0x8000, URZ ;  /* 0x0000800005047890 */ /* 0x000fe2000fffe0ff */
[--C-:B-1----:R-:W-:Y:S01]  /*01a0*/  SHF.R.U32.HI R2, RZ, 0x4, R161.reuse ;  /* 0x00000004ff027819 */ /* 0x102fe200000116a1 */
[C---:B------:R-:W-:Y:S01]  /*01b0*/  IMAD.SHL.U32 R10, R161.reuse, 0x20, RZ ;  /* 0x00000020a10a7824 */ /* 0x040fe200078e00ff */
[C---:B------:R-:W-:Y:S01]  /*01c0*/  LOP3.LUT P0, R0, R161.reuse, 0x10, RZ, 0xc0, !PT ;  /* 0x00000010a1007812 */ /* 0x040fe2000780c0ff */
[C---:B------:R-:W-:Y:S01]  /*01d0*/  IMAD.SHL.U32 R3, R161.reuse, 0x10, RZ ;  /* 0x00000010a1037824 */ /* 0x040fe200078e00ff */
[----:B------:R-:W-:Y:S01]  /*01e0*/  LOP3.LUT R2, R2, 0x8, RZ, 0xc0, !PT ;  /* 0x0000000802027812 */ /* 0x000fe200078ec0ff */
[C---:B------:R-:W-:Y:S01]  /*01f0*/  IMAD.SHL.U32 R4, R161.reuse, 0x2, RZ ;  /* 0x00000002a1047824 */ /* 0x040fe200078e00ff */
[----:B------:R-:W-:Y:S01]  /*0200*/  SHF.R.U32.HI R13, RZ, 0x1, R161 ;  /* 0x00000001ff0d7819 */ /* 0x000fe200000116a1 */
[C---:B------:R-:W-:Y:S01]  /*0210*/  IMAD.SHL.U32 R11, R161.reuse, 0x40, RZ ;  /* 0x00000040a10b7824 */ /* 0x040fe200078e00ff */
[----:B------:R-:W-:Y:S01]  /*0220*/  LOP3.LUT R2, R2, R0, RZ, 0xfc, !PT ;  /* 0x0000000002027212 */ /* 0x000fe200078efcff */
[C---:B------:R-:W-:Y:S01]  /*0230*/  IMAD.SHL.U32 R12, R161.reuse, 0x8, RZ ;  /* 0x00000008a10c7824 */ /* 0x040fe200078e00ff */
[----:B------:R-:W-:Y:S01]  /*0240*/  LOP3.LUT R0, R10, 0x20, RZ, 0xc0, !PT ;  /* 0x000000200a007812 */ /* 0x000fe200078ec0ff */
[----:B------:R-:W-:Y:S01]  /*0250*/  IMAD.SHL.U32 R9, R161, 0x4, RZ ;  /* 0x00000004a1097824 */ /* 0x000fe200078e00ff */
[----:B------:R-:W-:Y:S01]  /*0260*/  LOP3.LUT R5, R3, 0x1c0, RZ, 0xc0, !PT ;  /* 0x000001c003057812 */ /* 0x000fe200078ec0ff */
[----:B------:R-:W1:Y:S01]  /*0270*/  S2UR UR22, SR_CTAID.Z ;  /* 0x00000000001679c3 */ /* 0x000e620000002700 */
[----:B------:R-:W-:Y:S01]  /*0280*/  LOP3.LUT R0, R0, 0x3800, R3, 0xf8, !PT ;  /* 0x0000380000007812 */ /* 0x000fe200078ef803 */
[----:B----4-:R-:W-:Y:S01]  /*0290*/  ULEA UR19, UR19, UR8, 0x18 ;  /* 0x0000000813137291 */ /* 0x010fe2000f8ec0ff */
[----:B------:R-:W-:-:S02]  /*02a0*/  LOP3.LUT R6, R10, 0x120, RZ, 0xc0, !PT ;  /* 0x000001200a067812 */ /* 0x000fc400078ec0ff */
[----:B------:R-:W-:Y:S02]  /*02b0*/  LOP3.LUT R7, R0, 0x100, R3, 0xf8, !PT ;  /* 0x0000010000077812 */ /* 0x000fe400078ef803 */
[----:B------:R-:W-:Y:S02]  /*02c0*/  LOP3.LUT R5, R5, 0x38, R4, 0xf8, !PT ;  /* 0x0000003805057812 */ /* 0x000fe400078ef804 */
[----:B------:R-:W-:Y:S02]  /*02d0*/  LOP3.LUT R0, R4, 0xe006, R11, 0xc8, !PT ;  /* 0x0000e00604007812 */ /* 0x000fe400078ec80b */
[----:B------:R-:W-:Y:S02]  /*02e0*/  SHF.R.U32.HI R237, RZ, 0x2, R161 ;  /* 0x00000002ffed7819 */ /* 0x000fe400000116a1 */
[----:B------:R-:W-:Y:S02]  /*02f0*/  LOP3.LUT R4, R13, 0x30, RZ, 0xc0, !PT ;  /* 0x000000300d047812 */ /* 0x000fe400078ec0ff */
[----:B------:R-:W-:-:S02]  /*0300*/  LOP3.LUT R14, R11, 0x1c0, RZ, 0xc0, !PT ;  /* 0x000001c00b0e7812 */ /* 0x000fc400078ec0ff */
[----:B------:R-:W-:Y:S02]  /*0310*/  LOP3.LUT R6, R6, 0x600, R3, 0xf8, !PT ;  /* 0x0000060006067812 */ /* 0x000fe400078ef803 */
[----:B------:R-:W-:Y:S02]  /*0320*/  LOP3.LUT R3, R0, 0xc00, R10, 0xf8, !PT ;  /* 0x00000c0000037812 */ /* 0x000fe400078ef80a */
[----:B------:R-:W-:Y:S02]  /*0330*/  LOP3.LUT R237, R4, 0x7, R237, 0xf8, !PT ;  /* 0x0000000704ed7812 */ /* 0x000fe400078ef8ed */
[----:B------:R-:W-:Y:S02]  /*0340*/  LOP3.LUT R0, R14, 0x38, R12, 0xf8, !PT ;  /* 0x000000380e007812 */ /* 0x000fe400078ef80c */
[----:B------:R-:W-:Y:S02]  /*0350*/  LOP3.LUT R8, R12, 0xd8, RZ, 0xc0, !PT ;  /* 0x000000d80c087812 */ /* 0x000fe400078ec0ff */
[----:B------:R-:W-:-:S02]  /*0360*/  LOP3.LUT R4, R4, 0x8, R161, 0xf8, !PT ;  /* 0x0000000804047812 */ /* 0x000fc400078ef8a1 */
[----:B------:R-:W-:Y:S02]  /*0370*/  LOP3.LUT R177, R3, R5, RZ, 0xfc, !PT ;  /* 0x0000000503b17212 */ /* 0x000fe400078efcff */
[----:B------:R-:W-:Y:S02]  /*0380*/  LOP3.LUT R5, R0, 0x8, R13, 0x78, !PT ;  /* 0x0000000800057812 */ /* 0x000fe400078e780d */
[----:B------:R-:W-:Y:S02]  /*0390*/  LOP3.LUT R8, R8, 0x18, R161, 0x78, !PT ;  /* 0x0000001808087812 */ /* 0x000fe400078e78a1 */
[----:B------:R-:W-:Y:S02]  /*03a0*/  LOP3.LUT R0, R4, 0x1c0, R11, 0xf8, !PT ;  /* 0x000001c004007812 */ /* 0x000fe400078ef80b */
[----:B------:R-:W-:Y:S02]  /*03b0*/  LOP3.LUT R163, R11, 0x200, RZ, 0xc0, !PT ;  /* 0x000002000ba37812 */ /* 0x000fe400078ec0ff */
[----:B------:R-:W-:-:S02]  /*03c0*/  LOP3.LUT R8, R8, 0x1f20, R12, 0xf8, !PT ;  /* 0x00001f2008087812 */ /* 0x000fc400078ef80c */
[----:B------:R-:W-:Y:S02]  /*03d0*/  LOP3.LUT R0, R0, 0x38, R12, 0x78, !PT ;  /* 0x0000003800007812 */ /* 0x000fe400078e780c */
[----:B------:R-:W4:Y:S01]  /*03e0*/  LDC R12, c[0x0][0x438] ;  /* 0x00010e00ff0c7b82 */ /* 0x000f220000000800 */
[--C-:B------:R-:W-:Y:S02]  /*03f0*/  LOP3.LUT R163, R163, 0xc00, R10.reuse, 0xf8, !PT ;  /* 0x00000c00a3a37812 */ /* 0x100fe400078ef80a */
[----:B------:R-:W-:Y:S02]  /*0400*/  LOP3.LUT P2, RZ, R161, 0x4, RZ, 0xc0, !PT ;  /* 0x00000004a1ff7812 */ /* 0x000fe4000784c0ff */
[----:B------:R-:W-:Y:S02]  /*0410*/  LOP3.LUT R9, R9, 0x18, RZ, 0xc0, !PT ;  /* 0x0000001809097812 */ /* 0x000fe400078ec0ff */
[----:B------:R-:W-:Y:S02]  /*0420*/  LOP3.LUT R163, R163, R5, RZ, 0xfc, !PT ;  /* 0x00000005a3a37212 */ /* 0x000fe400078efcff */
[----:B------:R-:W-:-:S02]  /*0430*/  LOP3.LUT R167, R9, 0xc0, R10, 0xf8, !PT ;  /* 0x000000c009a77812 */ /* 0x000fc400078ef80a */
[----:B------:R-:W-:Y:S02]  /*0440*/  LOP3.LUT R2, R2, 0xc0, R10, 0xf8, !PT ;  /* 0x000000c002027812 */ /* 0x000fe400078ef80a */
[C---:B------:R-:W-:Y:S02]  /*0450*/  LOP3.LUT P3, RZ, R161.reuse, 0x2, RZ, 0xc0, !PT ;  /* 0x00000002a1ff7812 */ /* 0x040fe4000786c0ff */
[----:B------:R-:W-:Y:S02]  /*0460*/  LOP3.LUT P1, RZ, R161, 0x8, RZ, 0xc0, !PT ;  /* 0x00000008a1ff7812 */ /* 0x000fe4000782c0ff */
[----:B------:R-:W-:Y:S02]  /*0470*/  LEA R177, R177, UR10, 0x1 ;  /* 0x0000000ab1b17c11 */ /* 0x000fe4000f8e08ff */
[----:B------:R-:W-:Y:S02]  /*0480*/  LEA R163, R163, UR4, 0x1 ;  /* 0x00000004a3a37c11 */ /* 0x000fe4000f8e08ff */
[----:B------:R-:W-:Y:S01]  /*0490*/  LOP3.LUT R161, R167, 0x8, R161, 0x78, !PT ;  /* 0x00000008a7a17812 */ /* 0x000fe200078e78a1 */
[----:B------:R-:W-:Y:S01]  /*04a0*/  VIADD R175, R177, 0x40 ;  /* 0x00000040b1af7836 */ /* 0x000fe20000000000 */
[----:B------:R-:W-:Y:S01]  /*04b0*/  LOP3.LUT R167, R167, 0x8, R13, 0x78, !PT ;  /* 0x00000008a7a77812 */ /* 0x000fe200078e780d */
[----:B------:R-:W-:Y:S01]  /*04c0*/  VIADD R164, R163, 0x40 ;  /* 0x00000040a3a47836 */ /* 0x000fe20000000000 */
[----:B------:R-:W-:Y:S01]  /*04d0*/  LOP3.LUT R2, R2, R9, RZ, 0x3c, !PT ;  /* 0x0000000902027212 */ /* 0x000fe200078e3cff */
[----:B------:R-:W-:Y:S01]  /*04e0*/  @P0 VIADD R175, R177, 0xffffffc0 ;  /* 0xffffffc0b1af0836 */ /* 0x000fe20000000000 */
[C---:B------:R-:W-:Y:S01]  /*04f0*/  SEL R165, R174.reuse, 0xffffffe0, !P3 ;  /* 0xffffffe0aea57807 */ /* 0x040fe20005800000 */
[----:B------:R-:W-:Y:S01]  /*0500*/  @P2 VIADD R164, R163, 0xffffffc0 ;  /* 0xffffffc0a3a42836 */ /* 0x000fe20000000000 */
[----:B------:R-:W-:-:S02]  /*0510*/  SEL R174, R174, 0xffffffe0, !P1 ;  /* 0xffffffe0aeae7807 */ /* 0x000fc40004800000 */
[----:B------:R-:W-:Y:S01]  /*0520*/  LOP3.LUT R3, R11, 0x400, RZ, 0xc0, !PT ;  /* 0x000004000b037812 */ /* 0x000fe200078ec0ff */
[----:B------:R-:W-:Y:S01]  /*0530*/  IMAD.IADD R166, R165, 0x1, R163 ;  /* 0x00000001a5a67824 */ /* 0x000fe200078e02a3 */
[----:B------:R-:W-:Y:S01]  /*0540*/  LOP3.LUT R167, R6, R167, RZ, 0xfc, !PT ;  /* 0x000000a706a77212 */ /* 0x000fe200078efcff */
[----:B------:R-:W-:Y:S01]  /*0550*/  IMAD.IADD R176, R177, 0x1, R174 ;  /* 0x00000001b1b07824 */ /* 0x000fe200078e02ae */
[----:B------:R-:W-:Y:S01]  /*0560*/  LOP3.LUT R2, R2, 0x120, R10, 0xf8, !PT ;  /* 0x0000012002027812 */ /* 0x000fe200078ef80a */
[----:B------:R-:W-:Y:S01]  /*0570*/  IMAD R0, R0, 0x2, R3 ;  /* 0x0000000200007824 */ /* 0x000fe200078e0203 */
[----:B------:R-:W-:Y:S01]  /*0580*/  LOP3.LUT R161, R7, R161, RZ, 0xfc, !PT ;  /* 0x000000a107a17212 */ /* 0x000fe200078efcff */
[----:B------:R-:W-:Y:S01]  /*0590*/  IMAD.IADD R174, R174, 0x1, R175 ;  /* 0x00000001aeae7824 */ /* 0x000fe200078e02af */
[----:B------:R-:W-:Y:S01]  /*05a0*/  SEL R108, R108, 0xfffffff0, !P2 ;  /* 0xfffffff06c6c7807 */ /* 0x000fe20005000000 */
[----:B------:R-:W-:Y:S01]  /*05b0*/  IMAD.IADD R165, R165, 0x1, R164 ;  /* 0x00000001a5a57824 */ /* 0x000fe200078e02a4 */
[----:B------:R-:W-:-:S02]  /*05c0*/  LEA R245, R8, UR5, 0x1 ;  /* 0x0000000508f57c11 */ /* 0x000fc4000f8e08ff */
[----:B------:R-:W-:Y:S02]  /*05d0*/  LEA R167, R167, UR5, 0x1 ;  /* 0x00000005a7a77c11 */ /* 0x000fe4000f8e08ff */
[----:B------:R-:W-:Y:S02]  /*05e0*/  LEA R2, R2, UR5, 0x1 ;  /* 0x0000000502027c11 */ /* 0x000fe4000f8e08ff */
[----:B------:R-:W-:Y:S01]  /*05f0*/  LEA R161, R161, UR4, 0x1 ;  /* 0x00000004a1a17c11 */ /* 0x000fe2000f8e08ff */
[----:B-1234-:R-:W-:-:S06]  /*0600*/  UMOV UR4, URZ ;  /* 0x000000ff00047c82 */ /* 0x01efcc0008000000 */
.L_x_248:
[----:B------:R-:W1:Y:S01]  /*0610*/  LDC.64 R4, c[0x0][0x478] ;  /* 0x00011e00ff047b82 */ /* 0x000e620000000a00 */
[----:B------:R-:W2:Y:S01]  /*0620*/  S2R R37, SR_CTAID.Y ;  /* 0x0000000000257919 */ /* 0x000ea20000002600 */
[----:B------:R-:W-:Y:S01]  /*0630*/  ISETP.NE.U32.AND P5, PT, RZ, UR6, PT ;  /* 0x00000006ff007c0c */ /* 0x000fe2000bfa5070 */
[----:B------:R-:W-:-:S03]  /*0640*/  IMAD.MOV.U32 R250, RZ, RZ, RZ ;  /* 0x000000fffffa7224 */ /* 0x000fc600078e00ff */
[----:B------:R-:W-:Y:S02]  /*0650*/  ISETP.NE.AND.EX P5, PT, RZ, UR7, PT, P5 ;  /* 0x00000007ff007c0c */ /* 0x000fe4000bfa5350 */
[----:B------:R-:W3:Y:S08]  /*0660*/  LDC.64 R10, c[0x0][0x460] ;  /* 0x00011800ff0a7b82 */ /* 0x000ef00000000a00 */
[----:B----4-:R-:W4:Y:S01]  /*0670*/  LDC.U8 R15, c[0x0][0x532] ;  /* 0x00014c80ff0f7b82 */ /* 0x010f220000000000 */
[----:B-1----:R-:W-:-:S07]  /*0680*/  ISETP.NE.U32.AND P4, PT, R4, RZ, PT ;  /* 0x000000ff0400720c */ /* 0x002fce0003f85070 */
[----:B------:R-:W1:Y:S01]  /*0690*/  LDC.64 R8, c[0x0][0x468] ;  /* 0x00011a00ff087b82 */ /* 0x000e620000000a00 */
[----:B------:R-:W-:Y:S02]  /*06a0*/  ISETP.NE.AND.EX P4, PT, R5, RZ, PT, P4 ;  /* 0x000000ff0500720c */ /* 0x000fe40003f85340 */
[----:B---3--:R-:W-:-:S05]  /*06b0*/  ISETP.NE.U32.AND P3, PT, R10, RZ, PT ;  /* 0x000000ff0a00720c */ /* 0x008fca0003f65070 */
[----:B------:R-:W3:Y:S01]  /*06c0*/  LDC.64 R16, c[0x0][0x460] ;  /* 0x00011800ff107b82 */ /* 0x000ee20000000a00 */
[----:B--2---:R-:W-:Y:S01]  /*06d0*/  IMAD.SHL.U32 R13, R37, 0x4, RZ ;  /* 0x00000004250d7824 */ /* 0x004fe200078e00ff */
[----:B------:R-:W-:Y:S02]  /*06e0*/  ISETP.NE.U32.AND P2, PT, R10, RZ, PT ;  /* 0x000000ff0a00720c */ /* 0x000fe40003f45070 */
[----:B------:R-:W-:Y:S02]  /*06f0*/  SHF.R.U32.HI R14, RZ, 0x1e, R37 ;  /* 0x0000001eff0e7819 */ /* 0x000fe40000011625 */
[C---:B------:R-:W-:Y:S02]  /*0700*/  @P5 IADD3 R6, P1, PT, R13.reuse, UR6, RZ ;  /* 0x000000060d065c10 */ /* 0x040fe4000ff3e0ff */
[----:B------:R-:W-:Y:S02]  /*0710*/  @P4 IADD3 R4, P0, PT, R13, R4, RZ ;  /* 0x000000040d044210 */ /* 0x000fe40007f1e0ff */
[----:B------:R-:W-:-:S02]  /*0720*/  ISETP.NE.AND.EX P3, PT, R11, RZ, PT, P3 ;  /* 0x000000ff0b00720c */ /* 0x000fc40003f65330 */
[----:B------:R-:W-:Y:S01]  /*0730*/  ISETP.NE.AND.EX P2, PT, R11, RZ, PT, P2 ;  /* 0x000000ff0b00720c */ /* 0x000fe20003f45320 */
[C---:B------:R-:W-:Y:S01]  /*0740*/  @P4 IMAD.X R5, R14.reuse, 0x1, R5, P0 ;  /* 0x000000010e054824 */ /* 0x040fe200000e0605 */
[----:B------:R-:W-:Y:S01]  /*0750*/  @P5 IADD3.X R7, PT, PT, R14, UR7, RZ, P1, !PT ;  /* 0x000000070e075c10 */ /* 0x000fe20008ffe4ff */
[----:B------:R-:W-:Y:S01]  /*0760*/  IMAD.MOV.U32 R3, RZ, RZ, -0x1 ;  /* 0xffffffffff037424 */ /* 0x000fe200078e00ff */
[----:B-1----:R-:W-:Y:S02]  /*0770*/  ISETP.EQ.U32.AND P1, PT, R8, RZ, PT ;  /* 0x000000ff0800720c */ /* 0x002fe40003f22070 */
[----:B------:R3:W2:Y:S04]  /*0780*/  @P4 LDG.E R10, desc[UR20][R4.64] ;  /* 0x00000014040a4981 */ /* 0x0006a8000c1e1900 */
[----:B------:R1:W2:Y:S01]  /*0790*/  @P5 LDG.E R250, desc[UR20][R6.64] ;  /* 0x0000001406fa5981 */ /* 0x0002a2000c1e1900 */
[----:B----4-:R-:W-:-:S04]  /*07a0*/  ISETP.NE.AND P5, PT, R15, RZ, PT ;  /* 0x000000ff0f00720c */ /* 0x010fc80003fa5270 */
[----:B------:R-:W-:Y:S01]  /*07b0*/  ISETP.EQ.OR.EX P1, PT, R9, RZ, !P5, P1 ;  /* 0x000000ff0900720c */ /* 0x000fe20006f22710 */
[----:B------:R-:W-:Y:S02]  /*07c0*/  IMAD.MOV.U32 R42, RZ, RZ, -0x1 ;  /* 0xffffffffff2a7424 */ /* 0x000fe400078e00ff */
[----:B---3--:R-:W-:Y:S01]  /*07d0*/  IMAD.WIDE.U32 R4, R37, 0x4, R16 ;  /* 0x0000000425047825 */ /* 0x008fe200078e0010 */
[----:B-1----:R-:W1:Y:S04]  /*07e0*/  @!P4 LDC.64 R6, c[0x0][0x488] ;  /* 0x00012200ff06cb82 */ /* 0x002e680000000a00 */
        /* <DEDUP_REMOVED lines=18> */
.L_x_215:
[----:B------:R-:W-:Y:S01]  /*0910*/  IMAD.SHL.U32 R16, R249, 0x80, RZ ;  /* 0x00000080f9107824 */ /* 0x000fe200078e00ff */
[----:B-----5:R-:W-:Y:S01]  /*0920*/  @!P4 IADD3 R173, PT, PT, R7, R12, -R250 ;  /* 0x0000000c07adc210 */ /* 0x020fe20007ffe8fa */
[----:B------:R-:W-:-:S03]  /*0930*/  @P2 IMAD.IADD R244, R11, 0x1, -R3 ;  /* 0x000000010bf42824 */ /* 0x000fc600078e0a03 */
[----:B------:R-:W-:-:S13]  /*0940*/  ISETP.GT.AND P0, PT, R173, R16, PT ;  /* 0x00000010ad00720c */ /* 0x000fda0003f04270 */
[----:B------:R-:W-:Y:S05]  /*0950*/  @!P0 BRA `(.L_x_216) ;  /* 0x0000006c00708947 */ /* 0x000fea0003800000 */
[----:B--2---:R-:W2:Y:S01]  /*0960*/  LDC R5, c[0x0][0x504] ;  /* 0x00014100ff057b82 */ /* 0x004ea20000000800 */
[----:B------:R-:W-:Y:S01]  /*0970*/  ISETP.NE.AND P4, PT, R3, -0x1, PT ;  /* 0xffffffff0300780c */ /* 0x000fe20003f85270 */
[----:B------:R-:W-:Y:S01]  /*0980*/  VIADD R4, R244, 0x7f ;  /* 0x0000007ff4047836 */ /* 0x000fe20000000000 */
[----:B------:R-:W-:Y:S02]  /*0990*/  IADD3 R33, PT, PT, R16, 0x80, R244 ;  /* 0x0000008010217810 */ /* 0x000fe40007ffe0f4 */
[----:B------:R-:W-:-:S09]  /*09a0*/  ISETP.NE.AND P0, PT, R42, -0x1, PT ;  /* 0xffffffff2a00780c */ /* 0x000fd20003f05270 */
        /* <DEDUP_REMOVED lines=31> */
.L_x_217:
[----:B------:R-:W2:Y:S01]  /*0ba0*/  LDCU.64 UR14, c[0x0][0x3b8] ;  /* 0x00007700ff0e77ac */ /* 0x000ea20008000a00 */
[----:B------:R-:W-:-:S05]  /*0bb0*/  IADD3 R4, PT, PT, R250, R42, RZ ;  /* 0x0000002afa047210 */ /* 0x000fca0007ffe0ff */
[C---:B--2---:R-:W-:Y:S02]  /*0bc0*/  IMAD R6, R4.reuse, UR15, RZ ;  /* 0x0000000f04067c24 */ /* 0x044fe4000f8e02ff */
[----:B------:R-:W-:-:S05]  /*0bd0*/  IMAD.WIDE.U32 R4, R4, UR14, RZ ;  /* 0x0000000e04047c25 */ /* 0x000fca000f8e00ff */
[----:B------:R-:W-:Y:S02]  /*0be0*/  IADD3 R36, PT, PT, R5, R6, RZ ;  /* 0x0000000605247210 */ /* 0x000fe40007ffe0ff */
[----:B------:R-:W-:-:S07]  /*0bf0*/  MOV R35, R4 ;  /* 0x0000000400237202 */ /* 0x000fce0000000f00 */
.L_x_218:
        /* <DEDUP_REMOVED lines=41> */
.L_x_219:
[----:B------:R-:W2:Y:S01]  /*0e90*/  LDCU.64 UR12, c[0x0][0x3c0] ;  /* 0x00007800ff0c77ac */ /* 0x000ea20008000a00 */
[----:B------:R-:W-:-:S05]  /*0ea0*/  IADD3 R4, PT, PT, R250, R42, RZ ;  /* 0x0000002afa047210 */ /* 0x000fca0007ffe0ff */
[C---:B--2---:R-:W-:Y:S02]  /*0eb0*/  IMAD R6, R4.reuse, UR13, RZ ;  /* 0x0000000d04067c24 */ /* 0x044fe4000f8e02ff */
[----:B------:R-:W-:-:S05]  /*0ec0*/  IMAD.WIDE.U32 R4, R4, UR12, RZ ;  /* 0x0000000c04047c25 */ /* 0x000fca000f8e00ff */
[----:B------:R-:W-:Y:S02]  /*0ed0*/  IADD3 R32, PT, PT, R5, R6, RZ ;  /* 0x0000000605207210 */ /* 0x000fe40007ffe0ff */
[----:B------:R-:W-:-:S07]  /*0ee0*/  MOV R30, R4 ;  /* 0x00000004001e7202 */ /* 0x000fce0000000f00 */
.L_x_220:
        /* <DEDUP_REMOVED lines=29> */
.L_x_221:
[-C--:B------:R-:W-:Y:S02]  /*10c0*/  IMAD R6, R11, R3.reuse, RZ ;  /* 0x000000030b067224 */ /* 0x080fe400078e02ff */
[----:B------:R-:W-:-:S05]  /*10d0*/  IMAD.WIDE.U32 R4, R10, R3, RZ ;  /* 0x000000030a047225 */ /* 0x000fca00078e00ff */
[----:B------:R-:W-:Y:S02]  /*10e0*/  IADD3 R9, PT, PT, R5, R6, RZ ;  /* 0x0000000605097210 */ /* 0x000fe40007ffe0ff */
[----:B------:R-:W-:-:S07]  /*10f0*/  MOV R8, R4 ;  /* 0x0000000400087202 */ /* 0x000fce0000000f00 */
.L_x_222:
        /* <DEDUP_REMOVED lines=20> */
.L_x_223:
[----:B------:R-:W2:Y:S01]  /*1240*/  LDC R25, c[0x0][0x434] ;  /* 0x00010d00ff197b82 */ /* 0x000ea20000000800 */
[----:B------:R-:W-:-:S04]  /*1250*/  IMAD R6, R37, R12, R38 ;  /* 0x0000000c25067224 */ /* 0x000fc800078e0226 */
[----:B--2---:R-:W-:-:S03]  /*1260*/  IMAD R25, R6, R25, RZ ;  /* 0x0000001906197224 */ /* 0x004fc600078e02ff */
.L_x_224:
        /* <DEDUP_REMOVED lines=12> */
.L_x_225:
[----:B------:R-:W2:Y:S01]  /*1330*/  LDC R21, c[0x0][0x444] ;  /* 0x00011100ff157b82 */ /* 0x000ea20000000800 */
[----:B------:R-:W-:-:S04]  /*1340*/  IMAD R3, R37, R12, R38 ;  /* 0x0000000c25037224 */ /* 0x000fc800078e0226 */
[----:B--2---:R-:W-:-:S07]  /*1350*/  IMAD R21, R3, R21, RZ ;  /* 0x0000001503157224 */ /* 0x004fce00078e02ff */
.L_x_226:
        /* <DEDUP_REMOVED lines=11> */
[----:B------:R-:W5:Y:S08]  /*1410*/  LDC R251, c[0x0][0x508] ;  /* 0x00014200fffb7b82 */ /* 0x000f700000000800 */
[----:B------:R-:W4:Y:S01]  /*1420*/  LDC.64 R22, c[0x0][0x598] ;  /* 0x00016600ff167b82 */ /* 0x000f220000000a00 */
[----:B--2---:R-:W-:-:S07]  /*1430*/  SHF.R.U32.HI R5, RZ, 0x5, R3 ;  /* 0x00000005ff057819 */ /* 0x004fce0000011603 */
[----:B------:R-:W2:Y:S01]  /*1440*/  LDC.64 R40, c[0x0][0x5e8] ;  /* 0x00017a00ff287b82 */ /* 0x000ea20000000a00 */
[----:B------:R-:W-:Y:S02]  /*1450*/  LOP3.LUT R3, R3, 0x1f, RZ, 0xc0, !PT ;  /* 0x0000001f03037812 */ /* 0x000fe400078ec0ff */
[C---:B-1----:R-:W-:Y:S02]  /*1460*/  SHF.L.U64.HI R252, R10.reuse, 0x6, R11 ;  /* 0x000000060afc7819 */ /* 0x042fe4000001020b */
[----:B------:R-:W-:Y:S01]  /*1470*/  SHF.L.U32 R246, R10, 0x6, RZ ;  /* 0x000000060af67819 */ /* 0x000fe200000006ff */
[----:B------:R-:W-:Y:S02]  /*1480*/  IMAD R3, R247, R5, R3 ;  /* 0x00000005f7037224 */ /* 0x000fe400078e0203 */
[----:B---3--:R-:W-:Y:S01]  /*1490*/  IMAD.WIDE.U32 R4, R6, UR18, RZ ;  /* 0x0000001206047c25 */ /* 0x008fe2000f8e00ff */
[----:B------:R-:W-:Y:S01]  /*14a0*/  SHF.R.S32.HI R6, RZ, 0x1f, R14 ;  /* 0x0000001fff067819 */ /* 0x000fe2000001140e */
[----:B------:R-:W1:Y:S01]  /*14b0*/  LDC.64 R208, c[0x0][0x420] ;  /* 0x00010800ffd07b82 */ /* 0x000e620000000a00 */
[----:B-----5:R-:W-:-:S02]  /*14c0*/  IADD3 R251, PT, PT, R33, -R251, -R173 ;  /* 0x800000fb21fb7210 */ /* 0x020fc40007ffe8ad */
[----:B------:R-:W-:Y:S01]  /*14d0*/  SEL R8, R4, RZ, P6 ;  /* 0x000000ff04087207 */ /* 0x000fe20003000000 */
[----:B------:R-:W-:Y:S01]  /*14e0*/  IMAD R4, R7, UR18, R5 ;  /* 0x0000001207047c24 */ /* 0x000fe2000f8e0205 */
[----:B------:R-:W-:Y:S01]  /*14f0*/  IADD3.X R6, PT, PT, R13, R9, R6, P2, P1 ;  /* 0x000000090d067210 */ /* 0x000fe200017e2406 */
[----:B------:R-:W-:Y:S01]  /*1500*/  IMAD.MOV.U32 R13, RZ, RZ, RZ ;  /* 0x000000ffff0d7224 */ /* 0x000fe200078e00ff */
[----:B------:R-:W-:Y:S01]  /*1510*/  IADD3 R8, P2, P1, R3, R12, R8 ;  /* 0x0000000c03087210 */ /* 0x000fe2000795e008 */
[----:B------:R-:W3:Y:S01]  /*1520*/  LDC.64 R14, c[0x0][0x3b0] ;  /* 0x0000ec00ff0e7b82 */ /* 0x000ee20000000a00 */
[----:B------:R-:W-:Y:S01]  /*1530*/  SHF.R.S32.HI R5, RZ, 0x1f, R3 ;  /* 0x0000001fff057819 */ /* 0x000fe20000011403 */
[----:B----4-:R-:W-:Y:S01]  /*1540*/  IMAD.SHL.U32 R12, R39, 0x8, RZ ;  /* 0x00000008270c7824 */ /* 0x010fe200078e00ff */
[----:B------:R-:W-:-:S04]  /*1550*/  SEL R3, R4, RZ, P6 ;  /* 0x000000ff04037207 */ /* 0x000fc80003000000 */
[----:B------:R-:W-:Y:S01]  /*1560*/  IADD3.X R5, PT, PT, R5, R6, R3, P2, P1 ;  /* 0x0000000605057210 */ /* 0x000fe200017e2403 */
[----:B------:R-:W-:Y:S01]  /*1570*/  IMAD.SHL.U32 R3, R247, 0x80, RZ ;  /* 0x00000080f7037824 */ /* 0x000fe200078e00ff */
[----:B------:R-:W-:-:S04]  /*1580*/  LOP3.LUT R12, R12, 0x18, RZ, 0xc0, !PT ;  /* 0x000000180c0c7812 */ /* 0x000fc800078ec0ff */
[C---:B------:R-:W-:Y:S02]  /*1590*/  IADD3 R8, P1, PT, R3.reuse, R8, RZ ;  /* 0x0000000803087210 */ /* 0x040fe40007f3e0ff */
[----:B------:R-:W-:Y:S02]  /*15a0*/  IADD3 R4, P2, PT, R12, R20, RZ ;  /* 0x000000140c047210 */ /* 0x000fe40007f5e0ff */
[----:B------:R-:W-:Y:S01]  /*15b0*/  LEA.HI.X.SX32 R20, R3, R5, 0x1, P1 ;  /* 0x0000000503147211 */ /* 0x000fe200008f0eff */
[----:B------:R-:W-:Y:S01]  /*15c0*/  IMAD R3, R26, R10, RZ ;  /* 0x0000000a1a037224 */ /* 0x000fe200078e02ff */
[----:B------:R-:W-:Y:S01]  /*15d0*/  LEA R180, P1, R8, UR8, 0x2 ;  /* 0x0000000808b47c11 */ /* 0x000fe2000f8210ff */
[----:B------:R-:W-:Y:S02]  /*15e0*/  IMAD.X R5, RZ, RZ, R24, P2 ;  /* 0x000000ffff057224 */ /* 0x000fe400010e0618 */
[----:B------:R-:W-:Y:S01]  /*15f0*/  IMAD R3, R18, R11, R3 ;  /* 0x0000000b12037224 */ /* 0x000fe200078e0203 */
[----:B------:R-:W-:Y:S01]  /*1600*/  LEA.HI.X R181, R8, UR9, R20, 0x2, P1 ;  /* 0x0000000908b57c11 */ /* 0x000fe200088f1414 */
[-C--:B---3--:R-:W-:Y:S01]  /*1610*/  IMAD R9, R26, R14.reuse, RZ ;  /* 0x0000000e1a097224 */ /* 0x088fe200078e02ff */
[----:B------:R-:W3:Y:S01]  /*1620*/  LDCU.64 UR8, c[0x0][0x550] ;  /* 0x0000aa00ff0877ac */ /* 0x000ee20008000a00 */
[----:B------:R-:W-:-:S04]  /*1630*/  IMAD.WIDE.U32 R6, R18, R14, R12 ;  /* 0x0000000e12067225 */ /* 0x000fc800078e000c */
[----:B------:R-:W-:Y:S01]  /*1640*/  IMAD.WIDE.U32 R4, R18, R10, R4 ;  /* 0x0000000a12047225 */ /* 0x000fe200078e0004 */
[----:B------:R-:W-:-:S03]  /*1650*/  IADD3 R6, P2, PT, R29, R6, RZ ;  /* 0x000000061d067210 */ /* 0x000fc60007f5e0ff */
[----:B------:R-:W-:Y:S02]  /*1660*/  IMAD R9, R18, R15, R9 ;  /* 0x0000000f12097224 */ /* 0x000fe400078e0209 */
[----:B------:R-:W-:Y:S02]  /*1670*/  IMAD.IADD R5, R5, 0x1, R3 ;  /* 0x0000000105057824 */ /* 0x000fe400078e0203 */
[----:B------:R-:W-:Y:S01]  /*1680*/  VIADD R3, R251, 0xffffff80 ;  /* 0xffffff80fb037836 */ /* 0x000fe20000000000 */
[----:B------:R-:W-:Y:S01]  /*1690*/  IADD3.X R7, PT, PT, R31, R7, R9, P2, !PT ;  /* 0x000000071f077210 */ /* 0x000fe200017fe409 */
[----:B------:R-:W-:-:S03]  /*16a0*/  IMAD.WIDE.U32 R4, R38, R22, R4 ;  /* 0x0000001626047225 */ /* 0x000fc600078e0004 */
[----:B------:R-:W-:Y:S01]  /*16b0*/  SHF.R.S32.HI R8, RZ, 0x1f, R3 ;  /* 0x0000001fff087819 */ /* 0x000fe20000011403 */
[----:B------:R-:W-:-:S03]  /*16c0*/  IMAD.WIDE.U32 R6, R38, UR16, R6 ;  /* 0x0000001026067c25 */ /* 0x000fc6000f8e0006 */
[----:B------:R-:W-:Y:S01]  /*16d0*/  LEA.HI R8, R8, R3, RZ, 0x7 ;  /* 0x0000000308087211 */ /* 0x000fe200078f38ff */
[C---:B------:R-:W-:Y:S01]  /*16e0*/  IMAD R5, R38.reuse, R23, R5 ;  /* 0x0000001726057224 */ /* 0x040fe200078e0205 */
[----:B------:R-:W-:Y:S01]  /*16f0*/  SHF.R.U32.HI R23, RZ, 0x2, R39 ;  /* 0x00000002ff177819 */ /* 0x000fe20000011627 */
[----:B------:R-:W-:Y:S01]  /*1700*/  IMAD R7, R38, UR17, R7 ;  /* 0x0000001126077c24 */ /* 0x000fe2000f8e0207 */
[----:B------:R-:W-:Y:S01]  /*1710*/  SHF.R.S32.HI R8, RZ, 0x7, R8 ;  /* 0x00000007ff087819 */ /* 0x000fe20000011408 */
[----:B------:R-:W-:Y:S02]  /*1720*/  IMAD R9, R19, 0x80, R21 ;  /* 0x0000008013097824 */ /* 0x000fe400078e0215 */
[----:B------:R-:W-:Y:S01]  /*1730*/  IMAD.WIDE.U32 R6, R23, R14, R6 ;  /* 0x0000000e17067225 */ /* 0x000fe200078e0006 */
[----:B------:R-:W-:-:S03]  /*1740*/  VIMNMX R248, PT, PT, RZ, R8, !PT ;  /* 0x00000008fff87248 */ /* 0x000fc60007fe0100 */
[C---:B------:R-:W-:Y:S01]  /*1750*/  IMAD R3, R23.reuse, R15, R7 ;  /* 0x0000000f17037224 */ /* 0x040fe200078e0207 */
[----:B------:R-:W-:Y:S01]  /*1760*/  LEA R223, P2, R6, UR10, 0x1 ;  /* 0x0000000a06df7c11 */ /* 0x000fe2000f8408ff */
[----:B------:R-:W-:-:S03]  /*1770*/  IMAD.WIDE.U32 R4, R23, R10, R4 ;  /* 0x0000000a17047225 */ /* 0x000fc600078e0004 */
[----:B------:R-:W-:Y:S01]  /*1780*/  LEA.HI.X R222, R6, UR11, R3, 0x1, P2 ;  /* 0x0000000b06de7c11 */ /* 0x000fe200090f0c03 */
[----:B------:R-:W-:Y:S01]  /*1790*/  IMAD R5, R23, R11, R5 ;  /* 0x0000000b17057224 */ /* 0x000fe200078e0205 */
[----:B------:R-:W-:Y:S01]  /*17a0*/  ISETP.GT.AND P2, PT, R28, R248, PT ;  /* 0x000000f81c00720c */ /* 0x000fe20003f44270 */
[----:B--2---:R-:W-:Y:S01]  /*17b0*/  IMAD.WIDE R20, R9, 0x4, R40 ;  /* 0x0000000409147825 */ /* 0x004fe200078e0228 */
[C---:B---3--:R-:W-:Y:S02]  /*17c0*/  LEA R224, P1, R4.reuse, UR8, 0x1 ;  /* 0x0000000804e07c11 */ /* 0x048fe4000f8208ff */
[----:B------:R-:W-:Y:S01]  /*17d0*/  LEA R3, R19, R25, 0x7 ;  /* 0x0000001913037211 */ /* 0x000fe200078e38ff */
[----:B------:R-:W-:Y:S01]  /*17e0*/  IMAD.MOV.U32 R243, RZ, RZ, R20 ;  /* 0x000000fffff37224 */ /* 0x000fe200078e0014 */
[----:B------:R-:W-:Y:S01]  /*17f0*/  LEA.HI.X R221, R4, UR9, R5, 0x1, P1 ;  /* 0x0000000904dd7c11 */ /* 0x000fe200088f0c05 */
[----:B------:R-:W-:Y:S01]  /*1800*/  IMAD.MOV.U32 R242, RZ, RZ, R21 ;  /* 0x000000fffff27224 */ /* 0x000fe200078e0015 */
[----:B------:R-:W-:Y:S01]  /*1810*/  IADD3 R18, P1, PT, R23, 0x40, RZ ;  /* 0x0000004017127810 */ /* 0x000fe20007f3e0ff */
[----:B-1----:R-:W-:Y:S01]  /*1820*/  IMAD.WIDE R208, R3, 0x4, R208 ;  /* 0x0000000403d07825 */ /* 0x002fe200078e02d0 */
[----:B------:R-:W-:-:S03]  /*1830*/  SHF.L.U64.HI R21, R14, 0x6, R15 ;  /* 0x000000060e157819 */ /* 0x000fc6000001020f */
[----:B------:R-:W-:Y:S02]  /*1840*/  IMAD.SHL.U32 R20, R14, 0x40, RZ ;  /* 0x000000400e147824 */ /* 0x000fe400078e00ff */
[----:B------:R-:W-:Y:S02]  /*1850*/  VIADD R28, R23, 0x40 ;  /* 0x00000040171c7836 */ /* 0x000fe40000000000 */
        /* <DEDUP_REMOVED lines=14> */
.L_x_228:
[----:B------:R-:W1:Y:S01]  /*1940*/  LDCU.64 UR12, c[0x0][0x5c0] ;  /* 0x0000b800ff0c77ac */ /* 0x000e620008000a00 */
[----:B------:R-:W-:-:S05]  /*1950*/  IADD3 R3, PT, PT, R250, R42, RZ ;  /* 0x0000002afa037210 */ /* 0x000fca0007ffe0ff */
[C---:B-1----:R-:W-:Y:S02]  /*1960*/  IMAD R6, R3.reuse, UR13, RZ ;  /* 0x0000000d03067c24 */ /* 0x042fe4000f8e02ff */
[----:B------:R-:W-:-:S05]  /*1970*/  IMAD.WIDE.U32 R4, R3, UR12, RZ ;  /* 0x0000000c03047c25 */ /* 0x000fca000f8e00ff */
[----:B------:R-:W-:Y:S02]  /*1980*/  IADD3 R8, PT, PT, R5, R6, RZ ;  /* 0x0000000605087210 */ /* 0x000fe40007ffe0ff */
[----:B------:R-:W-:Y:S02]  /*1990*/  MOV R7, R4 ;  /* 0x0000000400077202 */ /* 0x000fe40000000f00 */
.L_x_229:
        /* <DEDUP_REMOVED lines=12> */
.L_x_230:
[----:B------:R-:W1:Y:S01]  /*1a60*/  LDCU.64 UR10, c[0x0][0x5c8] ;  /* 0x0000b900ff0a77ac */ /* 0x000e620008000a00 */
[----:B------:R-:W-:-:S05]  /*1a70*/  IADD3 R3, PT, PT, R250, R42, RZ ;  /* 0x0000002afa037210 */ /* 0x000fca0007ffe0ff */
[C---:B-1----:R-:W-:Y:S02]  /*1a80*/  IMAD R6, R3.reuse, UR11, RZ ;  /* 0x0000000b03067c24 */ /* 0x042fe4000f8e02ff */
[----:B------:R-:W-:-:S05]  /*1a90*/  IMAD.WIDE.U32 R4, R3, UR10, RZ ;  /* 0x0000000a03047c25 */ /* 0x000fca000f8e00ff */
[----:B------:R-:W-:Y:S02]  /*1aa0*/  IADD3 R15, PT, PT, R5, R6, RZ ;  /* 0x00000006050f7210 */ /* 0x000fe40007ffe0ff */
[----:B------:R-:W-:-:S07]  /*1ab0*/  MOV R14, R4 ;  /* 0x00000004000e7202 */ /* 0x000fce0000000f00 */
.L_x_231:
        /* <DEDUP_REMOVED lines=29> */
.L_x_233:
[----:B------:R-:W-:Y:S05]  /*1c90*/  BSYNC.RECONVERGENT B0 ;  /* 0x0000000000007941 */ /* 0x000fea0003800200 */
.L_x_232:
        /* <DEDUP_REMOVED lines=26> */
.L_x_227:
[----:B------:R-:W-:Y:S01]  /*1e40*/  IMAD.IADD R3, R173, 0x1, -R16 ;  /* 0x00000001ad037824 */ /* 0x000fe200078e0a10 */
[----:B------:R-:W1:Y:S01]  /*1e50*/  LDCU.64 UR10, c[0x0][0x3d8] ;  /* 0x00007b00ff0a77ac */ /* 0x000e620008000a00 */
[----:B------:R-:W-:Y:S01]  /*1e60*/  IMAD.WIDE.U32 R4, R16, UR12, R12 ;  /* 0x0000000c10047c25 */ /* 0x000fe2000f8e000c */
[----:B------:R-:W-:Y:S02]  /*1e70*/  LOP3.LUT R11, R178, 0x80000001, RZ, 0xc0, !PT ;  /* 0x80000001b20b7812 */ /* 0x000fe400078ec0ff */
[-C--:B------:R-:W-:Y:S01]  /*1e80*/  ISETP.GE.AND P3, PT, R28, R3.reuse, PT ;  /* 0x000000031c00720c */ /* 0x080fe20003f66270 */
[----:B------:R-:W2:Y:S01]  /*1e90*/  LDCU.64 UR8, c[0x0][0x3d0] ;  /* 0x00007a00ff0877ac */ /* 0x000ea20008000a00 */
[----:B------:R-:W-:Y:S01]  /*1ea0*/  ISETP.GE.AND P4, PT, R23, R3, PT ;  /* 0x000000031700720c */ /* 0x000fe20003f86270 */
[C---:B------:R-:W-:Y:S01]  /*1eb0*/  IMAD R3, R27.reuse, UR12, RZ ;  /* 0x0000000c1b037c24 */ /* 0x040fe2000f8e02ff */
[----:B------:R-:W-:Y:S01]  /*1ec0*/  IADD3 R4, P0, PT, R30, R4, RZ ;  /* 0x000000041e047210 */ /* 0x000fe20007f1e0ff */
[----:B------:R-:W-:Y:S01]  /*1ed0*/  IMAD R8, R27, UR14, RZ ;  /* 0x0000000e1b087c24 */ /* 0x000fe2000f8e02ff */
[----:B------:R-:W-:Y:S01]  /*1ee0*/  ISETP.NE.AND P5, PT, R11, 0x1, PT ;  /* 0x000000010b00780c */ /* 0x000fe20003fa5270 */
[----:B------:R-:W-:Y:S01]  /*1ef0*/  IMAD R6, R16, UR13, R3 ;  /* 0x0000000d10067c24 */ /* 0x000fe2000f8e0203 */
[----:B------:R-:W-:Y:S01]  /*1f00*/  MOV R241, 0x7f800000 ;  /* 0x7f80000000f17802 */ /* 0x000fe20000000f00 */
[----:B------:R-:W-:-:S02]  /*1f10*/  IMAD R19, R19, -0x80, R244 ;  /* 0xffffff8013137824 */ /* 0x000fc400078e02f4 */
[----:B------:R-:W-:Y:S01]  /*1f20*/  IMAD.MOV.U32 R240, RZ, RZ, 0x7f800000 ;  /* 0x7f800000fff07424 */ /* 0x000fe200078e00ff */
[----:B------:R-:W-:Y:S01]  /*1f30*/  IADD3.X R5, PT, PT, R32, R5, R6, P0, !PT ;  /* 0x0000000520057210 */ /* 0x000fe200007fe406 */
[----:B------:R-:W3:Y:S01]  /*1f40*/  @!P3 LDC.64 R24, c[0x0][0x390] ;  /* 0x0000e400ff18bb82 */ /* 0x000ee20000000a00 */
[----:B-1----:R-:W-:Y:S01]  /*1f50*/  IMAD R3, R34, UR10, RZ ;  /* 0x0000000a22037c24 */ /* 0x002fe2000f8e02ff */
[----:B------:R-:W-:Y:S01]  /*1f60*/  ISETP.GE.AND P2, PT, R28, R19, PT ;  /* 0x000000131c00720c */ /* 0x000fe20003f46270 */
[----:B------:R-:W-:-:S04]  /*1f70*/  IMAD.WIDE.U32 R6, R16, UR14, R12 ;  /* 0x0000000e10067c25 */ /* 0x000fc8000f8e000c */
[C---:B------:R-:W-:Y:S01]  /*1f80*/  IMAD R9, R17.reuse, UR11, R3 ;  /* 0x0000000b11097c24 */ /* 0x040fe2000f8e0203 */
[----:B------:R-:W1:Y:S01]  /*1f90*/  @!P4 LDC.64 R26, c[0x0][0x390] ;  /* 0x0000e400ff1acb82 */ /* 0x000e620000000a00 */
[----:B------:R-:W-:Y:S01]  /*1fa0*/  IMAD.WIDE.U32 R4, R17, UR10, R4 ;  /* 0x0000000a11047c25 */ /* 0x000fe2000f8e0004 */
[----:B------:R-:W-:-:S03]  /*1fb0*/  IADD3 R10, P0, PT, R35, R6, RZ ;  /* 0x00000006230a7210 */ /* 0x000fc60007f1e0ff */
[----:B------:R-:W-:Y:S02]  /*1fc0*/  IMAD.MOV.U32 R239, RZ, RZ, 0x7f800000 ;  /* 0x7f800000ffef7424 */ /* 0x000fe400078e00ff */
[----:B------:R-:W-:Y:S02]  /*1fd0*/  IMAD.MOV.U32 R238, RZ, RZ, 0x7f800000 ;  /* 0x7f800000ffee7424 */ /* 0x000fe400078e00ff */
[----:B------:R-:W-:Y:S01]  /*1fe0*/  IMAD.SHL.U32 R168, R108, 0x2, RZ ;  /* 0x000000026ca87824 */ /* 0x000fe200078e00ff */
[----:B------:R-:W-:Y:S01]  /*1ff0*/  CS2R R94, SRZ ;  /* 0x00000000005e7805 */ /* 0x000fe2000001ff00 */
[----:B------:R-:W-:Y:S01]  /*2000*/  @!P3 IMAD R3, R22, UR12, RZ ;  /* 0x0000000c1603bc24 */ /* 0x000fe2000f8e02ff */
[----:B------:R-:W-:Y:S01]  /*2010*/  CS2R R92, SRZ ;  /* 0x00000000005c7805 */ /* 0x000fe2000001ff00 */
[----:B------:R-:W-:Y:S01]  /*2020*/  IMAD.IADD R5, R5, 0x1, R9 ;  /* 0x0000000105057824 */ /* 0x000fe200078e0209 */
[----:B------:R-:W-:Y:S01]  /*2030*/  CS2R R98, SRZ ;  /* 0x0000000000627805 */ /* 0x000fe2000001ff00 */
[----:B------:R-:W-:Y:S01]  /*2040*/  IMAD R16, R16, UR15, R8 ;  /* 0x0000000f10107c24 */ /* 0x000fe2000f8e0208 */
[----:B------:R-:W-:Y:S01]  /*2050*/  CS2R R96, SRZ ;  /* 0x0000000000607805 */ /* 0x000fe2000001ff00 */
[C---:B------:R-:W-:Y:S01]  /*2060*/  @!P3 IMAD R3, R18.reuse, UR13, R3 ;  /* 0x0000000d1203bc24 */ /* 0x040fe2000f8e0203 */
[----:B------:R-:W-:Y:S01]  /*2070*/  CS2R R90, SRZ ;  /* 0x00000000005a7805 */ /* 0x000fe2000001ff00 */
[----:B------:R-:W-:Y:S01]  /*2080*/  @!P3 IMAD.WIDE.U32 R8, R18, UR12, R4 ;  /* 0x0000000c1208bc25 */ /* 0x000fe2000f8e0004 */
[----:B------:R-:W-:-:S02]  /*2090*/  IADD3.X R11, PT, PT, R36, R7, R16, P0, !PT ;  /* 0x00000007240b7210 */ /* 0x000fc400007fe410 */
[----:B------:R-:W-:Y:S02]  /*20a0*/  CS2R R88, SRZ ;  /* 0x0000000000587805 */ /* 0x000fe4000001ff00 */
[----:B------:R-:W-:Y:S01]  /*20b0*/  CS2R R86, SRZ ;  /* 0x0000000000567805 */ /* 0x000fe2000001ff00 */
[----:B--2---:R-:W-:Y:S01]  /*20c0*/  IMAD R6, R34, UR8, RZ ;  /* 0x0000000822067c24 */ /* 0x004fe2000f8e02ff */
[C---:B---3--:R-:W-:Y:S01]  /*20d0*/  @!P3 LEA R12, P0, R8.reuse, R24, 0x1 ;  /* 0x00000018080cb211 */ /* 0x048fe200078008ff */
[----:B------:R-:W-:Y:S01]  /*20e0*/  @!P3 IMAD.IADD R3, R9, 0x1, R3 ;  /* 0x000000010903b824 */ /* 0x000fe200078e0203 */
[----:B------:R-:W-:Y:S01]  /*20f0*/  CS2R R84, SRZ ;  /* 0x0000000000547805 */ /* 0x000fe2000001ff00 */
[----:B------:R-:W-:Y:S01]  /*2100*/  IMAD R15, R17, UR9, R6 ;  /* 0x00000009110f7c24 */ /* 0x000fe2000f8e0206 */
[----:B------:R-:W-:Y:S01]  /*2110*/  IADD3 R156, PT, PT, R161, R168, RZ ;  /* 0x000000a8a19c7210 */ /* 0x000fe20007ffe0ff */
[----:B------:R-:W-:Y:S01]  /*2120*/  @P6 BAR.SYNC.DEFER_BLOCKING 0x0 ;  /* 0x0000000000006b1d */ /* 0x000fe20000010000 */
[----:B------:R-:W-:Y:S01]  /*2130*/  @!P4 IMAD.WIDE.U32 R6, R23, UR12, R4 ;  /* 0x0000000c1706cc25 */ /* 0x000fe2000f8e0004 */
[----:B------:R-:W-:-:S02]  /*2140*/  @!P3 LEA.HI.X R13, R8, R25, R3, 0x1, P0 ;  /* 0x00000019080db211 */ /* 0x000fc400000f0c03 */
[----:B------:R-:W-:Y:S01]  /*2150*/  @!P2 LEA R14, P0, R20, R223, 0x1 ;  /* 0x000000df140ea211 */ /* 0x000fe200078008ff */
[----:B------:R-:W-:Y:S01]  /*2160*/  IMAD.WIDE.U32 R4, R17, UR8, R10 ;  /* 0x0000000811047c25 */ /* 0x000fe2000f8e000a */
[----:B-1----:R-:W-:Y:S02]  /*2170*/  @!P4 LEA R8, P1, R6, R26, 0x1 ;  /* 0x0000001a0608c211 */ /* 0x002fe400078208ff */
[----:B------:R-:W1:Y:S01]  /*2180*/  @!P4 LDC.64 R16, c[0x0][0x388] ;  /* 0x0000e200ff10cb82 */ /* 0x000e620000000a00 */
[----:B------:R-:W2:Y:S01]  /*2190*/  LDCU UR8, c[0x0][0x590] ;  /* 0x0000b200ff0877ac */ /* 0x000ea20008000800 */
[----:B------:R-:W-:Y:S02]  /*21a0*/  @!P4 IMAD R3, R23, UR13, R7 ;  /* 0x0000000d1703cc24 */ /* 0x000fe4000f8e0207 */
[----:B------:R-:W-:Y:S01]  /*21b0*/  IMAD.IADD R5, R5, 0x1, R15 ;  /* 0x0000000105057824 */ /* 0x000fe200078e020f */
[----:B------:R-:W-:Y:S01]  /*21c0*/  @!P2 LEA.HI.X R15, R20, R222, R21, 0x1, P0 ;  /* 0x000000de140fa211 */ /* 0x000fe200000f0c15 */
[----:B------:R-:W-:Y:S01]  /*21d0*/  VIADD R7, R237, 0x8 ;  /* 0x00000008ed077836 */ /* 0x000fe20000000000 */
[----:B------:R-:W-:Y:S01]  /*21e0*/  ISETP.GE.AND P0, PT, R23, R19, PT ;  /* 0x000000131700720c */ /* 0x000fe20003f06270 */
[----:B------:R-:W3:Y:S01]  /*21f0*/  @!P3 LDC.64 R20, c[0x0][0x388] ;  /* 0x0000e200ff14bb82 */ /* 0x000ee20000000a00 */
[----:B------:R-:W-:Y:S01]  /*2200*/  @!P4 LEA.HI.X R9, R6, R27, R3, 0x1, P1 ;  /* 0x0000001b0609c211 */ /* 0x000fe200008f0c03 */
[----:B------:R-:W-:Y:S01]  /*2210*/  @!P3 IMAD R3, R22, UR14, RZ ;  /* 0x0000000e1603bc24 */ /* 0x000fe2000f8e02ff */
[----:B------:R-:W-:Y:S01]  /*2220*/  ISETP.GE.AND P1, PT, R7, R19, PT ;  /* 0x000000130700720c */ /* 0x000fe20003f26270 */
[----:B------:R-:W-:Y:S01]  /*2230*/  @!P3 IMAD.MOV.U32 R6, RZ, RZ, R4 ;  /* 0x000000ffff06b224 */ /* 0x000fe200078e0004 */
[----:B------:R-:W-:Y:S01]  /*2240*/  CS2R R78, SRZ ;  /* 0x00000000004e7805 */ /* 0x000fe2000001ff00 */
[----:B------:R-:W-:Y:S01]  /*2250*/  @!P3 IMAD.MOV.U32 R7, RZ, RZ, R5 ;  /* 0x000000ffff07b224 */ /* 0x000fe200078e0005 */
[----:B------:R-:W-:Y:S01]  /*2260*/  CS2R R76, SRZ ;  /* 0x00000000004c7805 */ /* 0x000fe2000001ff00 */
[C---:B------:R-:W-:Y:S01]  /*2270*/  @!P3 IMAD R22, R18.reuse, UR15, R3 ;  /* 0x0000000f1216bc24 */ /* 0x040fe2000f8e0203 */
[----:B------:R-:W-:Y:S01]  /*2280*/  @!PT LDS RZ, [RZ] ;  /* 0x00000000fffff984 */ /* 0x000fe20000000800 */
[----:B------:R-:W-:Y:S01]  /*2290*/  @!PT LDS RZ, [RZ] ;  /* 0x00000000fffff984 */ /* 0x000fe20000000800 */
[----:B------:R-:W-:Y:S01]  /*22a0*/  @!PT LDS RZ, [RZ] ;  /* 0x00000000fffff984 */ /* 0x000fe20000000800 */
[----:B------:R4:W-:Y:S01]  /*22b0*/  @!P4 LDGSTS.E.BYPASS.LTC128B.128 [R245+0x8000], desc[UR20][R8.64] ;  /* 0x0800000008f5cfae */ /* 0x0009e2000b981a14 */
[----:B------:R-:W-:Y:S01]  /*22c0*/  @!P3 IMAD.WIDE.U32 R6, R18, UR14, R6 ;  /* 0x0000000e1206bc25 */ /* 0x000fe2000f8e0006 */
[----:B------:R-:W-:-:S02]  /*22d0*/  SEL R18, RZ, 0x2000, P5 ;  /* 0x00002000ff127807 */ /* 0x000fc40002800000 */
[----:B------:R-:W-:Y:S02]  /*22e0*/  CS2R R82, SRZ ;  /* 0x0000000000527805 */ /* 0x000fe4000001ff00 */
[----:B------:R-:W-:Y:S01]  /*22f0*/  @!P0 MOV R11, R221 ;  /* 0x000000dd000b8202 */ /* 0x000fe20000000f00 */
[----:B------:R-:W-:Y:S01]  /*2300*/  @!P0 IMAD.MOV.U32 R10, RZ, RZ, R224 ;  /* 0x000000ffff0a8224 */ /* 0x000fe200078e00e0 */
[----:B------:R1:W-:Y:S01]  /*2310*/  @P4 STS.128 [R245+0x8000], RZ ;  /* 0x008000fff5004388 */ /* 0x0003e20000000c00 */
[----:B------:R-:W-:Y:S01]  /*2320*/  IMAD.IADD R205, R245, 0x1, R18 ;  /* 0x00000001f5cd7824 */ /* 0x000fe200078e0212 */
[----:B------:R-:W-:Y:S01]  /*2330*/  CS2R R80, SRZ ;  /* 0x0000000000507805 */ /* 0x000fe2000001ff00 */
[C---:B------:R-:W-:Y:S01]  /*2340*/  @!P4 IMAD.WIDE.U32 R4, R23.reuse, UR14, R4 ;  /* 0x0000000e1704cc25 */ /* 0x040fe2000f8e0004 */
[----:B------:R1:W-:Y:S01]  /*2350*/  @P3 STS.128 [R245+0x9000], RZ ;  /* 0x009000fff5003388 */ /* 0x0003e20000000c00 */
[----:B------:R-:W-:Y:S02]  /*2360*/  CS2R R74, SRZ ;  /* 0x00000000004a7805 */ /* 0x000fe4000001ff00 */
[----:B------:R-:W-:Y:S01]  /*2370*/  CS2R R72, SRZ ;  /* 0x0000000000487805 */ /* 0x000fe2000001ff00 */
[----:B------:R-:W-:Y:S01]  /*2380*/  @!P4 IMAD R3, R23, UR15, R5 ;  /* 0x0000000f1703cc24 */ /* 0x000fe2000f8e0205 */
[----:B------:R-:W-:Y:S01]  /*2390*/  @!PT LDS RZ, [RZ] ;  /* 0x00000000fffff984 */ /* 0x000fe20000000800 */
[----:B------:R-:W-:Y:S01]  /*23a0*/  @!PT LDS RZ, [RZ] ;  /* 0x00000000fffff984 */ /* 0x000fe20000000800 */
[----:B------:R-:W-:Y:S01]  /*23b0*/  @!PT LDS RZ, [RZ] ;  /* 0x00000000fffff984 */ /* 0x000fe20000000800 */
[----:B------:R-:W-:Y:S01]  /*23c0*/  @!P3 LDGSTS.E.BYPASS.LTC128B.128 [R245+0x9000], desc[UR20][R12.64] ;  /* 0x090000000cf5bfae */ /* 0x000fe2000b981a14 */
[----:B------:R-:W-:Y:S01]  /*23d0*/  @!P3 IMAD.IADD R5, R7, 0x1, R22 ;  /* 0x000000010705b824 */ /* 0x000fe200078e0216 */
[----:B------:R-:W-:Y:S01]  /*23e0*/  CS2R R70, SRZ ;  /* 0x0000000000467805 */ /* 0x000fe2000001ff00 */
[----:B------:R-:W-:Y:S01]  /*23f0*/  IMAD.SHL.U32 R247, R247, 0x8, RZ ;  /* 0x00000008f7f77824 */ /* 0x000fe200078e00ff */
[----:B------:R-:W0:Y:S01]  /*2400*/  LDGDEPBAR ;  /* 0x00000000000079af */ /* 0x000e220000000000 */
[----:B------:R-:W-:Y:S01]  /*2410*/  CS2R R68, SRZ ;  /* 0x0000000000447805 */ /* 0x000fe2000001ff00 */
[----:B------:R-:W-:Y:S01]  /*2420*/  IMAD.IADD R162, R161, 0x1, R168 ;  /* 0x00000001a1a27824 */ /* 0x000fe200078e02a8 */
[----:B------:R-:W1:Y:S01]  /*2430*/  LDCU UR9, c[0x0][0x3e0] ;  /* 0x00007c00ff0977ac */ /* 0x000e620008000800 */
[----:B------:R2:W-:Y:S01]  /*2440*/  @!P0 LDGSTS.E.BYPASS.LTC128B.128 [R245+0x4000], desc[UR20][R10.64] ;  /* 0x040000000af58fae */ /* 0x0005e2000b981a14 */
[----:B------:R-:W1:Y:S03]  /*2450*/  LDCU UR10, c[0x0][0x45c] ;  /* 0x00008b80ff0a77ac */ /* 0x000e660008000800 */
[----:B------:R1:W-:Y:S01]  /*2460*/  @P0 STS.128 [R245+0x4000], RZ ;  /* 0x004000fff5000388 */ /* 0x0003e20000000c00 */
[----:B----4-:R-:W-:-:S03]  /*2470*/  @!P2 LEA R8, P5, R246, R224, 0x1 ;  /* 0x000000e0f608a211 */ /* 0x010fc600078a08ff */
[----:B------:R4:W-:Y:S01]  /*2480*/  @P2 STS.128 [R245+0x5000], RZ ;  /* 0x005000fff5002388 */ /* 0x0009e20000000c00 */
[----:B------:R-:W-:-:S05]  /*2490*/  @!P2 LEA.HI.X R9, R246, R221, R252, 0x1, P5 ;  /* 0x000000ddf609a211 */ /* 0x000fca00028f0cfc */
[----:B------:R-:W-:Y:S01]  /*24a0*/  @!PT LDS RZ, [RZ] ;  /* 0x00000000fffff984 */ /* 0x000fe20000000800 */
[----:B------:R-:W-:Y:S01]  /*24b0*/  @!PT LDS RZ, [RZ] ;  /* 0x00000000fffff984 */ /* 0x000fe20000000800 */
[----:B------:R-:W-:Y:S01]  /*24c0*/  @!PT LDS RZ, [RZ] ;  /* 0x00000000fffff984 */ /* 0x000fe20000000800 */
[----:B------:R3:W-:Y:S01]  /*24d0*/  @!P2 LDGSTS.E.BYPASS.LTC128B.128 [R245+0x5000], desc[UR20][R8.64] ;  /* 0x0500000008f5afae */ /* 0x0007e2000b981a14 */
[----:B--2---:R-:W-:Y:S02]  /*24e0*/  LOP3.LUT R11, R237, 0x40, RZ, 0xfc, !PT ;  /* 0x00000040ed0b7812 */ /* 0x004fe400078efcff */
[C---:B-1----:R-:W-:Y:S02]  /*24f0*/  @!P4 LEA R10, P5, R4.reuse, R16, 0x1 ;  /* 0x00000010040ac211 */ /* 0x042fe400078a08ff */
[----:B------:R-:W-:Y:S02]  /*2500*/  ISETP.GE.AND P6, PT, R11, R19, PT ;  /* 0x000000130b00720c */ /* 0x000fe40003fc6270 */
[----:B------:R-:W-:Y:S01]  /*2510*/  @!P4 LEA.HI.X R11, R4, R17, R3, 0x1, P5 ;  /* 0x00000011040bc211 */ /* 0x000fe200028f0c03 */
[----:B---3--:R-:W-:Y:S02]  /*2520*/  @!P0 IMAD.MOV.U32 R8, RZ, RZ, R223 ;  /* 0x000000ffff088224 */ /* 0x008fe400078e00df */
[----:B------:R-:W-:-:S05]  /*2530*/  @!P0 IMAD.MOV.U32 R9, RZ, RZ, R222 ;  /* 0x000000ffff098224 */ /* 0x000fca00078e00de */
[----:B------:R1:W-:Y:S04]  /*2540*/  @!P0 LDGSTS.E.BYPASS.LTC128B.128 [R205], desc[UR20][R8.64] ;  /* 0x0000000008cd8fae */ /* 0x0003e8000b981a14 */
[----:B------:R4:W-:Y:S04]  /*2550*/  @P0 STS.128 [R205], RZ ;  /* 0x000000ffcd000388 */ /* 0x0009e80000000c00 */
[----:B------:R4:W-:Y:S04]  /*2560*/  @P2 STS.128 [R205+0x1000], RZ ;  /* 0x001000ffcd002388 */ /* 0x0009e80000000c00 */
[----:B------:R-:W-:Y:S01]  /*2570*/  @!PT LDS RZ, [RZ] ;  /* 0x00000000fffff984 */ /* 0x000fe20000000800 */
[----:B------:R-:W-:Y:S01]  /*2580*/  @!PT LDS RZ, [RZ] ;  /* 0x00000000fffff984 */ /* 0x000fe20000000800 */
[----:B------:R-:W-:Y:S01]  /*2590*/  @!PT LDS RZ, [RZ] ;  /* 0x00000000fffff984 */ /* 0x000fe20000000800 */
[----:B------:R4:W-:Y:S04]  /*25a0*/  @!P2 LDGSTS.E.BYPASS.LTC128B.128 [R205+0x1000], desc[UR20][R14.64] ;  /* 0x010000000ecdafae */ /* 0x0009e8000b981a14 */
[----:B------:R4:W-:Y:S04]  /*25b0*/  @!P4 LDGSTS.E.BYPASS.LTC128B.128 [R245+0x6000], desc[UR20][R10.64] ;  /* 0x060000000af5cfae */ /* 0x0009e8000b981a14 */
[----:B------:R4:W-:Y:S04]  /*25c0*/  @P4 STS.128 [R245+0x6000], RZ ;  /* 0x006000fff5004388 */ /* 0x0009e80000000c00 */
[----:B------:R4:W-:Y:S01]  /*25d0*/  @P3 STS.128 [R245+0x7000], RZ ;  /* 0x007000fff5003388 */ /* 0x0009e20000000c00 */
[----:B-1----:R-:W-:Y:S01]  /*25e0*/  VIADD R9, R237, 0x48 ;  /* 0x00000048ed097836 */ /* 0x002fe20000000000 */
[----:B------:R-:W-:-:S04]  /*25f0*/  @!P3 LEA R8, P0, R6, R20, 0x1 ;  /* 0x000000140608b211 */ /* 0x000fc800078008ff */
[----:B------:R-:W-:Y:S02]  /*2600*/  ISETP.GE.AND P5, PT, R9, R19, PT ;  /* 0x000000130900720c */ /* 0x000fe40003fa6270 */
[----:B------:R-:W-:Y:S01]  /*2610*/  @!P3 LEA.HI.X R9, R6, R21, R5, 0x1, P0 ;  /* 0x000000150609b211 */ /* 0x000fe200000f0c05 */
[C---:B------:R-:W-:Y:S01]  /*2620*/  IMAD.WIDE.U32 R4, R237.reuse, 0x4, R208 ;  /* 0x00000004ed047825 */ /* 0x040fe200078e00d0 */
[----:B------:R-:W-:-:S03]  /*2630*/  ISETP.GE.AND P0, PT, R237, R19, PT ;  /* 0x00000013ed00720c */ /* 0x000fc60003f06270 */
[----:B------:R-:W-:Y:S01]  /*2640*/  @!PT LDS RZ, [RZ] ;  /* 0x00000000fffff984 */ /* 0x000fe20000000800 */
[----:B------:R-:W-:Y:S01]  /*2650*/  @!PT LDS RZ, [RZ] ;  /* 0x00000000fffff984 */ /* 0x000fe20000000800 */
[----:B------:R-:W-:Y:S01]  /*2660*/  @!PT LDS RZ, [RZ] ;  /* 0x00000000fffff984 */ /* 0x000fe20000000800 */
[----:B------:R4:W-:Y:S04]  /*2670*/  @!P3 LDGSTS.E.BYPASS.LTC128B.128 [R245+0x7000], desc[UR20][R8.64] ;  /* 0x0700000008f5bfae */ /* 0x0009e8000b981a14 */
[----:B------:R-:W0:Y:S04]  /*2680*/  LDGDEPBAR ;  /* 0x00000000000079af */ /* 0x000e280000000000 */
[----:B------:R4:W5:Y:S04]  /*2690*/  @!P1 LDG.E R240, desc[UR20][R4.64+0x20] ;  /* 0x0000201404f09981 */ /* 0x000968000c1e1900 */
[----:B------:R4:W5:Y:S04]  /*26a0*/  @!P0 LDG.E R241, desc[UR20][R4.64] ;  /* 0x0000001404f18981 */ /* 0x000968000c1e1900 */
[----:B------:R4:W5:Y:S04]  /*26b0*/  @!P6 LDG.E R239, desc[UR20][R4.64+0x100] ;  /* 0x0001001404efe981 */ /* 0x000968000c1e1900 */
[----:B------:R4:W5:Y:S01]  /*26c0*/  @!P5 LDG.E R238, desc[UR20][R4.64+0x120] ;  /* 0x0001201404eed981 */ /* 0x000962000c1e1900 */
[----:B------:R-:W-:-:S04]  /*26d0*/  DEPBAR.LE SB0, 0x1 ;  /* 0x000080400000791a */ /* 0x000fc80000000000 */
[----:B------:R-:W-:Y:S06]  /*26e0*/  BAR.SYNC.DEFER_BLOCKING 0x0 ;  /* 0x0000000000007b1d */ /* 0x000fec0000010000 */
[----:B------:R4:W1:Y:S04]  /*26f0*/  LDSM.16.M88.4 R144, [R156] ;  /* 0x000000009c90783b */ /* 0x0008680000000200 */
[----:B------:R4:W2:Y:S04]  /*2700*/  LDSM.16.M88.4 R148, [R156+0x400] ;  /* 0x000400009c94783b */ /* 0x0008a80000000200 */
[----:B------:R4:W3:Y:S04]  /*2710*/  LDSM.16.M88.4 R152, [R156+0x800] ;  /* 0x000800009c98783b */ /* 0x0008e80000000200 */
[----:B------:R-:W1:Y:S04]  /*2720*/  LDSM.16.M88.4 R156, [R156+0xc00] ;  /* 0x000c00009c9c783b */ /* 0x000e680000000200 */
[----:B------:R4:W1:Y:S04]  /*2730*/  LDSM.16.M88.4 R128, [R161] ;  /* 0x00000000a180783b */ /* 0x0008680000000200 */
[----:B------:R4:W1:Y:S04]  /*2740*/  LDSM.16.M88.4 R132, [R161+0x400] ;  /* 0x00040000a184783b */ /* 0x0008680000000200 */
[----:B------:R4:W1:Y:S04]  /*2750*/  LDSM.16.M88.4 R136, [R161+0x800] ;  /* 0x00080000a188783b */ /* 0x0008680000000200 */
[----:B------:R4:W1:Y:S01]  /*2760*/  LDSM.16.M88.4 R140, [R161+0xc00] ;  /* 0x000c0000a18c783b */ /* 0x0008620000000200 */
[----:B------:R-:W-:-:S02]  /*2770*/  IMAD.IADD R160, R167, 0x1, R18 ;  /* 0x00000001a7a07824 */ /* 0x000fc400078e0212 */
[----:B------:R-:W-:Y:S01]  /*2780*/  IMAD.IADD R3, R2, 0x1, R18 ;  /* 0x0000000102037824 */ /* 0x000fe200078e0212 */
[----:B------:R-:W-:-:S12]  /*2790*/  USHF.L.U32 UR8, UR8, 0x7, URZ ;  /* 0x0000000708087899 */ /* 0x000fd800080006ff */
.L_x_239:
[----:B------:R-:W0:Y:S01]  /*27a0*/  LDGDEPBAR ;  /* 0x00000000000079af */ /* 0x000e220000000000 */
[----:B----4-:R-:W-:Y:S01]  /*27b0*/  IMAD.MOV.U32 R4, RZ, RZ, R243 ;  /* 0x000000ffff047224 */ /* 0x010fe200078e00f3 */
[----:B------:R-:W-:Y:S01]  /*27c0*/  IADD3 R112, PT, PT, R168, R160, RZ ;  /* 0x000000a0a8707210 */ /* 0x000fe20007ffe0ff */
[----:B------:R-:W-:Y:S03]  /*27d0*/  IMAD.MOV.U32 R5, RZ, RZ, R242 ;  /* 0x000000ffff057224 */ /* 0x000fe600078e00f2 */
[C---:B------:R-:W-:Y:S04]  /*27e0*/  LEA R4, P0, R237.reuse, R4, 0x2 ;  /* 0x00000004ed047211 */ /* 0x040fe800078010ff */
[----:B------:R-:W-:Y:S01]  /*27f0*/  LEA.HI.X R5, R237, R5, RZ, 0x2, P0 ;  /* 0x00000005ed057211 */ /* 0x000fe200000f14ff */
[----:B------:R-:W-:Y:S04]  /*2800*/  DEPBAR.LE SB0, 0x0 ;  /* 0x000080000000791a */ /* 0x000fe80000000000 */
[----:B------:R-:W-:Y:S06]  /*2810*/  BAR.SYNC.DEFER_BLOCKING 0x0 ;  /* 0x0000000000007b1d */ /* 0x000fec0000010000 */
[----:B------:R-:W-:Y:S05]  /*2820*/  LDSM.16.M88.4 R64, [R160] ;  /* 0x00000000a040783b */ /* 0x000fea0000000200 */
[----:B------:R-:W4:Y:S05]  /*2830*/  LDSM.16.M88.4 R16, [R161+-0x2000] ;  /* 0xffe00000a110783b */ /* 0x000f2a0000000200 */
[----:B------:R-:W2:Y:S05]  /*2840*/  LDSM.16.M88.4 R60, [R160+0x1000] ;  /* 0x00100000a03c783b */ /* 0x000eaa0000000200 */
[----:B-----5:R-:W5:Y:S05]  /*2850*/  LDG.E R172, desc[UR20][R4.64] ;  /* 0x0000001404ac7981 */ /* 0x020f6a000c1e1900 */
[----:B------:R-:W5:Y:S05]  /*2860*/  LDG.E R171, desc[UR20][R4.64+0x20] ;  /* 0x0000201404ab7981 */ /* 0x000f6a000c1e1900 */
[----:B------:R-:W5:Y:S05]  /*2870*/  LDG.E R170, desc[UR20][R4.64+0x100] ;  /* 0x0001001404aa7981 */ /* 0x000f6a000c1e1900 */
[----:B------:R4:W5:Y:S05]  /*2880*/  LDG.E R169, desc[UR20][R4.64+0x120] ;  /* 0x0001201404a97981 */ /* 0x00096a000c1e1900 */
[----:B------:R-:W3:Y:S05]  /*2890*/  LDSM.16.M88.4 R32, [R161+-0x1c00] ;  /* 0xffe40000a120783b */ /* 0x000eea0000000200 */
[----:B------:R-:W1:Y:S05]  /*28a0*/  LDSM.16.M88.4 R48, [R161+-0x1800] ;  /* 0xffe80000a130783b */ /* 0x000e6a0000000200 */
[----:B------:R-:W1:Y:S05]  /*28b0*/  LDSM.16.M88.4 R100, [R161+-0x1400] ;  /* 0xffec0000a164783b */ /* 0x000e6a0000000200 */
[----:B------:R-:W-:Y:S05]  /*28c0*/  LDSM.16.M88.4 R104, [R112] ;  /* 0x000000007068783b */ /* 0x000fea0000000200 */
[----:B------:R-:W1:Y:S01]  /*28d0*/  LDSM.16.M88.4 R108, [R162+-0x2000] ;  /* 0xffe00000a26c783b */ /* 0x000e620000000200 */
[-C--:B----4-:R-:W-:Y:S04]  /*28e0*/  HMMA.16816.F32.BF16 R4, R64, R16.reuse, RZ ;  /* 0x000000104004723c */ /* 0x090fe800000418ff */
[----:B------:R-:W4:Y:S04]  /*28f0*/  LDSM.16.M88.4 R112, [R112+0x1000] ;  /* 0x001000007070783b */ /* 0x000f280000000200 */
[C---:B--2---:R-:W-:Y:S01]  /*2900*/  HMMA.16816.F32.BF16 R8, R60.reuse, R16, RZ ;  /* 0x000000103c08723c */ /* 0x044fe200000418ff */
[----:B------:R-:W2:Y:S05]  /*2910*/  LDSM.16.M88.4 R116, [R162+-0x1c00] ;  /* 0xffe40000a274783b */ /* 0x000eaa0000000200 */
[----:B------:R-:W2:Y:S02]  /*2920*/  LDSM.16.M88.4 R120, [R162+-0x1800] ;  /* 0xffe80000a278783b */ /* 0x000ea40000000200 */
[-C--:B------:R-:W-:Y:S03]  /*2930*/  HMMA.16816.F32.BF16 R12, R60, R18.reuse, RZ ;  /* 0x000000123c0c723c */ /* 0x080fe600000418ff */
[----:B------:R-:W2:Y:S05]  /*2940*/  LDSM.16.M88.4 R124, [R162+-0x1400] ;  /* 0xffec0000a27c783b */ /* 0x000eaa0000000200 */
        /* <DEDUP_REMOVED lines=11> */
[----:B------:R-:W-:Y:S05]  /*2a00*/  IMAD.SHL.U32 R100, R178, 0x80, RZ ;  /* 0x00000080b2647824 */ /* 0x000fea00078e00ff */
[----:B------:R-:W-:Y:S01]  /*2a10*/  ISETP.GE.AND P0, PT, R100, R251, PT ;  /* 0x000000fb6400720c */ /* 0x000fe20003f06270 */
[-C--:B------:R-:W-:Y:S08]  /*2a20*/  HMMA.16816.F32.BF16 R60, R60, R102.reuse, RZ ;  /* 0x000000663c3c723c */ /* 0x080ff000000418ff */
[----:B------:R-:W-:Y:S08]  /*2a30*/  HMMA.16816.F32.BF16 R64, R64, R102, RZ ;  /* 0x000000664040723c */ /* 0x000ff000000418ff */
[-C--:B------:R-:W-:Y:S08]  /*2a40*/  HMMA.16816.F32.BF16 R4, R104, R108.reuse, R4 ;  /* 0x0000006c6804723c */ /* 0x080ff00000041804 */
[C---:B----4-:R-:W-:Y:S08]  /*2a50*/  HMMA.16816.F32.BF16 R8, R112.reuse, R108, R8 ;  /* 0x0000006c7008723c */ /* 0x050ff00000041808 */
[-C--:B------:R-:W-:Y:S08]  /*2a60*/  HMMA.16816.F32.BF16 R12, R112, R110.reuse, R12 ;  /* 0x0000006e700c723c */ /* 0x080ff0000004180c */
[C---:B------:R-:W-:Y:S08]  /*2a70*/  HMMA.16816.F32.BF16 R16, R104.reuse, R110, R16 ;  /* 0x0000006e6810723c */ /* 0x040ff00000041810 */
[-C--:B--2---:R-:W-:Y:S08]  /*2a80*/  HMMA.16816.F32.BF16 R20, R104, R116.reuse, R20 ;  /* 0x000000746814723c */ /* 0x084ff00000041814 */
[C---:B------:R-:W-:Y:S08]  /*2a90*/  HMMA.16816.F32.BF16 R24, R112.reuse, R116, R24 ;  /* 0x000000747018723c */ /* 0x040ff00000041818 */
[-C--:B------:R-:W-:Y:S08]  /*2aa0*/  HMMA.16816.F32.BF16 R28, R112, R118.reuse, R28 ;  /* 0x00000076701c723c */ /* 0x080ff0000004181c */
        /* <DEDUP_REMOVED lines=11> */
[----:B------:R-:W1:Y:S01]  /*2b60*/  LDC R103, c[0x0][0x504] ;  /* 0x00014100ff677b82 */ /* 0x000e620000000800 */
[----:B------:R-:W-:Y:S02]  /*2b70*/  IMAD.SHL.U32 R101, R249, 0x80, RZ ;  /* 0x00000080f9657824 */ /* 0x000fe400078e00ff */
[----:B------:R-:W-:Y:S03]  /*2b80*/  VIADD R104, R100, 0x80 ;  /* 0x0000008064687836 */ /* 0x000fe60000000000 */
[C---:B------:R-:W-:Y:S04]  /*2b90*/  IADD3 R102, PT, PT, R101.reuse, 0x80, R244 ;  /* 0x0000008065667810 */ /* 0x040fe80007ffe0f4 */
[----:B-1----:R-:W-:Y:S01]  /*2ba0*/  IADD3 R102, PT, PT, R102, R103, -R173 ;  /* 0x0000006766667210 */ /* 0x002fe20007ffe8ad */
[----:B------:R-:W-:Y:S04]  /*2bb0*/  VIADD R103, R101, 0x80 ;  /* 0x0000008065677836 */ /* 0x000fe80000000000 */
[----:B------:R-:W-:Y:S01]  /*2bc0*/  VIADD R101, R102, 0xffffff80 ;  /* 0xffffff8066657836 */ /* 0x000fe20000000000 */
[----:B------:R-:W-:Y:S04]  /*2bd0*/  ISETP.LT.AND P0, PT, R103, R173, PT ;  /* 0x000000ad6700720c */ /* 0x000fe80003f01270 */
[----:B------:R-:W-:Y:S11]  /*2be0*/  ISETP.GE.AND P1, PT, R104, R101, PT ;  /* 0x000000656800720c */ /* 0x000ff60003f26270 */
[----:B------:R-:W-:Y:S02]  /*2bf0*/  @!UPT UIADD3 URZ, UPT, UPT, URZ, URZ, URZ ;  /* 0x000000fffffff290 */ /* 0x000fe4000fffe0ff */
[----:B------:R-:W-:Y:S05]  /*2c00*/  @!P1 BRA P0, `(.L_x_236) ;  /* 0x0000001000909947 */ /* 0x000fea0000000000 */
.L_x_235:
        /* <DEDUP_REMOVED lines=292> */
.L_x_236:
        /* <DEDUP_REMOVED lines=242> */
[C---:B------:R-:W-:Y:S04]  /*4d70*/  HMMA.16816.F32.BF16 R16, R100.reuse, R146, R16 ;  /* 0x000000926410723c */ /* 0x040fe80000041810 */
[----:B------:R-:W-:Y:S01]  /*4d80*/  FMUL.FTZ R7, R118, R7 ;  /* 0x0000000776077220 */ /* 0x000fe20000410000 */
[C---:B------:R-:W-:Y:S01]  /*4d90*/  FADD.FTZ R8, -R170.reuse, R8 ;  /* 0x00000008aa087221 */ /* 0x040fe20000010100 */
[C---:B------:R-:W-:Y:S01]  /*4da0*/  FADD.FTZ R9, -R170.reuse, R9 ;  /* 0x00000009aa097221 */ /* 0x040fe20000010100 */
[C---:B------:R-:W-:Y:S01]  /*4db0*/  FADD.FTZ R10, -R169.reuse, R10 ;  /* 0x0000000aa90a7221 */ /* 0x040fe20000010100 */
[-C--:B------:R-:W-:Y:S03]  /*4dc0*/  HMMA.16816.F32.BF16 R20, R100, R148.reuse, R20 ;  /* 0x000000946414723c */ /* 0x080fe60000041814 */
[C---:B------:R-:W-:Y:S01]  /*4dd0*/  FADD.FTZ R11, -R169.reuse, R11 ;  /* 0x0000000ba90b7221 */ /* 0x040fe20000010100 */
[C---:B------:R-:W-:Y:S01]  /*4de0*/  FADD.FTZ R12, -R170.reuse, R12 ;  /* 0x0000000caa0c7221 */ /* 0x040fe20000010100 */
[----:B------:R-:W-:Y:S01]  /*4df0*/  FADD.FTZ R13, -R170, R13 ;  /* 0x0000000daa0d7221 */ /* 0x000fe20000010100 */
[C---:B------:R-:W-:Y:S01]  /*4e00*/  FADD.FTZ R14, -R169.reuse, R14 ;  /* 0x0000000ea90e7221 */ /* 0x040fe20000010100 */
[----:B------:R-:W-:Y:S01]  /*4e10*/  FADD.FTZ R15, -R169, R15 ;  /* 0x0000000fa90f7221 */ /* 0x000fe20000010100 */
[C---:B------:R-:W-:Y:S04]  /*4e20*/  HMMA.16816.F32.BF16 R24, R104.reuse, R148, R24 ;  /* 0x000000946818723c */ /* 0x040fe80000041818 */
[C---:B------:R-:W-:Y:S01]  /*4e30*/  FADD.FTZ R16, -R172.reuse, R16 ;  /* 0x00000010ac107221 */ /* 0x040fe20000010100 */
[C---:B------:R-:W-:Y:S01]  /*4e40*/  FADD.FTZ R17, -R172.reuse, R17 ;  /* 0x00000011ac117221 */ /* 0x040fe20000010100 */
[C---:B------:R-:W-:Y:S01]  /*4e50*/  FADD.FTZ R18, -R171.reuse, R18 ;  /* 0x00000012ab127221 */ /* 0x040fe20000010100 */
[C---:B------:R-:W-:Y:S01]  /*4e60*/  FADD.FTZ R19, -R171.reuse, R19 ;  /* 0x00000013ab137221 */ /* 0x040fe20000010100 */
[-C--:B------:R-:W-:Y:S03]  /*4e70*/  HMMA.16816.F32.BF16 R28, R104, R150.reuse, R28 ;  /* 0x00000096681c723c */ /* 0x080fe6000004181c */
[C---:B------:R-:W-:Y:S01]  /*4e80*/  FADD.FTZ R20, -R172.reuse, R20 ;  /* 0x00000014ac147221 */ /* 0x040fe20000010100 */
[----:B------:R-:W-:Y:S01]  /*4e90*/  FADD.FTZ R21, -R172, R21 ;  /* 0x00000015ac157221 */ /* 0x000fe20000010100 */
[C---:B------:R-:W-:Y:S01]  /*4ea0*/  FADD.FTZ R22, -R171.reuse, R22 ;  /* 0x00000016ab167221 */ /* 0x040fe20000010100 */
[----:B------:R-:W-:Y:S01]  /*4eb0*/  FADD.FTZ R23, -R171, R23 ;  /* 0x00000017ab177221 */ /* 0x000fe20000010100 */
[----:B------:R-:W-:Y:S01]  /*4ec0*/  FMUL.FTZ R4, R188, R4 ;  /* 0x00000004bc047220 */ /* 0x000fe20000410000 */
[C---:B------:R-:W-:Y:S04]  /*4ed0*/  HMMA.16816.F32.BF16 R32, R100.reuse, R150, R32 ;  /* 0x000000966420723c */ /* 0x040fe80000041820 */
[C---:B------:R-:W-:Y:S01]  /*4ee0*/  FADD.FTZ R24, -R170.reuse, R24 ;  /* 0x00000018aa187221 */ /* 0x040fe20000010100 */
[----:B------:R-:W-:Y:S01]  /*4ef0*/  FADD.FTZ R25, -R170, R25 ;  /* 0x00000019aa197221 */ /* 0x000fe20000010100 */
[----:B------:R-:W-:Y:S01]  /*4f00*/  FMUL.FTZ R5, R184, R5 ;  /* 0x00000005b8057220 */ /* 0x000fe20000410000 */
[----:B------:R-:W-:Y:S01]  /*4f10*/  FMUL.FTZ R8, R117, R8 ;  /* 0x0000000875087220 */ /* 0x000fe20000410000 */
[----:B------:R-:W-:Y:S01]  /*4f20*/  F2FP.BF16.F32.PACK_AB R117, R7, R6 ;  /* 0x000000060775723e */ /* 0x000fe200000010ff */
        /* <DEDUP_REMOVED lines=21> */
[C---:B------:R-:W-:Y:S01]  /*5080*/  FADD.FTZ R30, -R169.reuse, R30 ;  /* 0x0000001ea91e7221 */ /* 0x040fe20000010100 */
[-C--:B------:R-:W-:Y:S03]  /*5090*/  HMMA.16816.F32.BF16 R52, R100, R156.reuse, R52 ;  /* 0x0000009c6434723c */ /* 0x080fe60000041834 */
[C---:B------:R-:W-:Y:S01]  /*50a0*/  FADD.FTZ R28, -R170.reuse, R28 ;  /* 0x0000001caa1c7221 */ /* 0x040fe20000010100 */
[C---:B------:R-:W-:Y:S01]  /*50b0*/  FADD.FTZ R26, -R169.reuse, R26 ;  /* 0x0000001aa91a7221 */ /* 0x040fe20000010100 */
[C---:B------:R-:W-:Y:S01]  /*50c0*/  FADD.FTZ R27, -R169.reuse, R27 ;  /* 0x0000001ba91b7221 */ /* 0x040fe20000010100 */
[----:B------:R-:W-:Y:S01]  /*50d0*/  FADD.FTZ R29, -R170, R29 ;  /* 0x0000001daa1d7221 */ /* 0x000fe20000010100 */
        /* <DEDUP_REMOVED lines=11> */
[C---:B------:R-:W-:Y:S01]  /*5190*/  FADD.FTZ R40, -R170.reuse, R40 ;  /* 0x00000028aa287221 */ /* 0x040fe20000010100 */
[----:B------:R-:W-:Y:S04]  /*51a0*/  HMMA.16816.F32.BF16 R64, R100, R158, R64 ;  /* 0x0000009e6440723c */ /* 0x000fe80000041840 */
[C---:B------:R-:W-:Y:S01]  /*51b0*/  FADD.FTZ R41, -R170.reuse, R41 ;  /* 0x00000029aa297221 */ /* 0x040fe20000010100 */
[C---:B------:R-:W-:Y:S01]  /*51c0*/  FADD.FTZ R42, -R169.reuse, R42 ;  /* 0x0000002aa92a7221 */ /* 0x040fe20000010100 */
[C---:B------:R-:W-:Y:S01]  /*51d0*/  FADD.FTZ R43, -R169.reuse, R43 ;  /* 0x0000002ba92b7221 */ /* 0x040fe20000010100 */
[C---:B------:R-:W-:Y:S01]  /*51e0*/  FADD.FTZ R44, -R170.reuse, R44 ;  /* 0x0000002caa2c7221 */ /* 0x040fe20000010100 */
[----:B------:R-:W-:Y:S01]  /*51f0*/  FADD.FTZ R45, -R170, R45 ;  /* 0x0000002daa2d7221 */ /* 0x000fe20000010100 */
[C---:B------:R-:W-:Y:S01]  /*5200*/  FADD.FTZ R46, -R169.reuse, R46 ;  /* 0x0000002ea92e7221 */ /* 0x040fe20000010100 */
        /* <DEDUP_REMOVED lines=91> */
[----:B------:R-:W-:Y:S02]  /*57c0*/  FMUL.FTZ R8, R233, R67 ;  /* 0x00000043e9087220 */ /* 0x000fe40000410000 */
[----:B------:R-:W-:Y:S03]  /*57d0*/  F2FP.BF16.F32.PACK_AB R9, R9, R64 ;  /* 0x000000400909723e */ /* 0x000fe600000010ff */
        /* <DEDUP_REMOVED lines=26> */
.L_x_237:
        /* <DEDUP_REMOVED lines=114> */
.L_x_238:
[----:B------:R-:W-:Y:S01]  /*60a0*/  LDSM.16.M88.4 R16, [R163] ;  /* 0x00000000a310783b */ /* 0x000fe20000000200 */
[C---:B------:R-:W-:Y:S02]  /*60b0*/  LEA R62, P0, R247.reuse, R180, 0x2 ;  /* 0x000000b4f73e7211 */ /* 0x040fe400078010ff */
        /* <DEDUP_REMOVED lines=208> */
[----:B------:R-:W-:Y:S01]  /*6dc0*/  IMAD.SHL.U32 R18, R17, 0x8, RZ ;  /* 0x0000000811127824 */ /* 0x000fe200078e00ff */
        /* <DEDUP_REMOVED lines=9> */
[----:B----4-:R-:W-:Y:S01]  /*6e60*/  IMAD.SHL.U32 R13, R14, 0x4, RZ ;  /* 0x000000040e0d7824 */ /* 0x010fe200078e00ff */
        /* <DEDUP_REMOVED lines=39> */
.L_x_240:
[----:B------:R-:W1:Y:S01]  /*70e0*/  LDCU.64 UR12, c[0x0][0x5c0] ;  /* 0x0000b800ff0c77ac */ /* 0x000e620008000a00 */
[----:B------:R-:W-:-:S05]  /*70f0*/  IADD3 R4, PT, PT, R250, R65, RZ ;  /* 0x00000041fa047210 */ /* 0x000fca0007ffe0ff */
[C---:B-1----:R-:W-:Y:S02]  /*7100*/  IMAD R3, R4.reuse, UR13, RZ ;  /* 0x0000000d04037c24 */ /* 0x042fe4000f8e02ff */
[----:B------:R-:W-:-:S05]  /*7110*/  IMAD.WIDE.U32 R4, R4, UR12, RZ ;  /* 0x0000000c04047c25 */ /* 0x000fca000f8e00ff */
[----:B------:R-:W-:Y:S02]  /*7120*/  IADD3 R15, PT, PT, R5, R3, RZ ;  /* 0x00000003050f7210 */ /* 0x000fe40007ffe0ff */
[----:B------:R-:W-:Y:S02]  /*7130*/  MOV R14, R4 ;  /* 0x00000004000e7202 */ /* 0x000fe40000000f00 */
.L_x_241:
        /* <DEDUP_REMOVED lines=12> */
.L_x_242:
[----:B------:R-:W1:Y:S01]  /*7200*/  LDCU.64 UR10, c[0x0][0x5c8] ;  /* 0x0000b900ff0a77ac */ /* 0x000e620008000a00 */
[----:B------:R-:W-:-:S05]  /*7210*/  IADD3 R4, PT, PT, R250, R65, RZ ;  /* 0x00000041fa047210 */ /* 0x000fca0007ffe0ff */
[C---:B-1----:R-:W-:Y:S02]  /*7220*/  IMAD R3, R4.reuse, UR11, RZ ;  /* 0x0000000b04037c24 */ /* 0x042fe4000f8e02ff */
[----:B------:R-:W-:-:S05]  /*7230*/  IMAD.WIDE.U32 R4, R4, UR10, RZ ;  /* 0x0000000a04047c25 */ /* 0x000fca000f8e00ff */
[----:B------:R-:W-:Y:S02]  /*7240*/  IADD3 R7, PT, PT, R5, R3, RZ ;  /* 0x0000000305077210 */ /* 0x000fe40007ffe0ff */
[----:B------:R-:W-:-:S07]  /*7250*/  MOV R3, R4 ;  /* 0x0000000400037202 */ /* 0x000fce0000000f00 */
.L_x_243:
[----:B------:R-:W-:Y:S01]  /*7260*/  BAR.SYNC.DEFER_BLOCKING 0x0 ;  /* 0x0000000000007b1d */ /* 0x000fe20000010000 */
[C---:B------:R-:W-:Y:S01]  /*7270*/  IMAD.SHL.U32 R4, R249.reuse, 0x80, RZ ;  /* 0x00000080f9047824 */ /* 0x040fe200078e00ff */
[----:B------:R-:W-:Y:S01]  /*7280*/  SHF.L.U32 R13, R249, 0x7, RZ ;  /* 0x00000007f90d7819 */ /* 0x000fe200000006ff */
[----:B------:R-:W-:Y:S01]  /*7290*/  IMAD.MOV.U32 R5, RZ, RZ, RZ ;  /* 0x000000ffff057224 */ /* 0x000fe200078e00ff */
[----:B------:R-:W-:Y:S01]  /*72a0*/  SHF.R.U32.HI R17, RZ, 0x2, R17 ;  /* 0x00000002ff117819 */ /* 0x000fe20000011611 */
[----:B------:R-:W-:-:S03]  /*72b0*/  IMAD.IADD R12, R173, 0x1, -R4 ;  /* 0x00000001ad0c7824 */ /* 0x000fc600078e0a04 */
[----:B------:R-:W1:Y:S01]  /*72c0*/  LDC.64 R10, c[0x0][0x5e0] ;  /* 0x00017800ff0a7b82 */ /* 0x000e620000000a00 */
[----:B------:R-:W-:Y:S01]  /*72d0*/  LOP3.LUT R4, R18, 0x18, RZ, 0xc0, !PT ;  /* 0x0000001812047812 */ /* 0x000fe200078ec0ff */
[----:B------:R-:W-:Y:S01]  /*72e0*/  BSSY.RECONVERGENT B0, `(.L_x_244) ;  /* 0x0000028000007945 */ /* 0x000fe20003800200 */
[----:B------:R-:W-:Y:S02]  /*72f0*/  SHF.R.S32.HI R16, RZ, 0x1f, R13 ;  /* 0x0000001fff107819 */ /* 0x000fe4000001140d */
[----:B------:R-:W-:Y:S01]  /*7300*/  ISETP.GE.AND P1, PT, R17, R12, PT ;  /* 0x0000000c1100720c */ /* 0x000fe20003f26270 */
[----:B------:R-:W-:Y:S02]  /*7310*/  IMAD.WIDE.U32 R4, R13, UR10, R4 ;  /* 0x0000000a0d047c25 */ /* 0x000fe4000f8e0004 */
[----:B------:R-:W2:Y:S02]  /*7320*/  LDC.64 R20, c[0x0][0x5d8] ;  /* 0x00017600ff147b82 */ /* 0x000ea40000000a00 */
[----:B------:R-:W-:Y:S01]  /*7330*/  IMAD R6, R16, UR10, RZ ;  /* 0x0000000a10067c24 */ /* 0x000fe2000f8e02ff */
[----:B------:R-:W-:-:S03]  /*7340*/  IADD3 R4, P0, PT, R3, R4, RZ ;  /* 0x0000000403047210 */ /* 0x000fc60007f1e0ff */
[----:B------:R-:W-:Y:S01]  /*7350*/  IMAD R6, R13, UR11, R6 ;  /* 0x0000000b0d067c24 */ /* 0x000fe2000f8e0206 */
[----:B------:R3:W4:Y:S04]  /*7360*/  LDS.128 R28, [R245+0x7000] ;  /* 0x00700000f51c7984 */ /* 0x0007280000000c00 */
[----:B------:R-:W-:Y:S01]  /*7370*/  IADD3.X R5, PT, PT, R7, R5, R6, P0, !PT ;  /* 0x0000000507057210 */ /* 0x000fe200007fe406 */
[----:B------:R-:W3:Y:S01]  /*7380*/  @!P1 LDC.64 R32, c[0x0][0x568] ;  /* 0x00015a00ff209b82 */ /* 0x000ee20000000a00 */
[----:B------:R-:W-:Y:S01]  /*7390*/  IMAD.WIDE.U32 R6, R13, UR12, RZ ;  /* 0x0000000c0d067c25 */ /* 0x000fe2000f8e00ff */
[----:B------:R1:W2:Y:S03]  /*73a0*/  LDS.128 R24, [R245+0x8000] ;  /* 0x00800000f5187984 */ /* 0x0002a60000000c00 */
[----:B-1----:R-:W-:Y:S01]  /*73b0*/  IMAD.WIDE.U32 R8, R10, UR22, R4 ;  /* 0x000000160a087c25 */ /* 0x002fe2000f8e0004 */
[----:B------:R1:W1:Y:S01]  /*73c0*/  LDS.128 R36, [R245+0x9000] ;  /* 0x00900000f5247984 */ /* 0x0002620000000c00 */
[----:B------:R-:W-:-:S02]  /*73d0*/  LOP3.LUT R3, R6, 0x18, R18, 0xf8, !PT ;  /* 0x0000001806037812 */ /* 0x000fc400078ef812 */
[----:B------:R-:W-:Y:S02]  /*73e0*/  IMAD R4, R16, UR12, RZ ;  /* 0x0000000c10047c24 */ /* 0x000fe4000f8e02ff */
[----:B------:R-:W-:Y:S01]  /*73f0*/  IADD3 R6, P0, PT, R14, R3, RZ ;  /* 0x000000030e067210 */ /* 0x000fe20007f1e0ff */
[----:B------:R-:W-:Y:S02]  /*7400*/  IMAD R5, R11, UR22, R9 ;  /* 0x000000160b057c24 */ /* 0x000fe4000f8e0209 */
[----:B------:R-:W-:Y:S01]  /*7410*/  IMAD R3, R13, UR13, R4 ;  /* 0x0000000d0d037c24 */ /* 0x000fe2000f8e0204 */
[----:B------:R-:W-:Y:S02]  /*7420*/  @!P1 MOV R4, R8 ;  /* 0x0000000800049202 */ /* 0x000fe40000000f00 */
[----:B------:R-:W-:Y:S02]  /*7430*/  IADD3 R13, PT, PT, R17, 0x40, RZ ;  /* 0x00000040110d7810 */ /* 0x000fe40007ffe0ff */
[----:B------:R-:W-:Y:S01]  /*7440*/  IADD3.X R7, PT, PT, R15, R7, R3, P0, !PT ;  /* 0x000000070f077210 */ /* 0x000fe200007fe403 */
[----:B------:R-:W-:Y:S01]  /*7450*/  @!P1 IMAD.WIDE.U32 R10, R17, UR10, R4 ;  /* 0x0000000a110a9c25 */ /* 0x000fe2000f8e0004 */
[----:B------:R-:W-:-:S02]  /*7460*/  ISETP.GE.AND P4, PT, R13, R12, PT ;  /* 0x0000000c0d00720c */ /* 0x000fc40003f86270 */
[----:B------:R-:W-:Y:S01]  /*7470*/  IADD3 R3, P0, PT, R17, 0x40, RZ ;  /* 0x0000004011037810 */ /* 0x000fe20007f1e0ff */
[----:B--2---:R-:W-:Y:S01]  /*7480*/  IMAD.WIDE.U32 R6, R20, UR22, R6 ;  /* 0x0000001614067c25 */ /* 0x004fe2000f8e0006 */
[----:B---3--:R-:W-:-:S03]  /*7490*/  @!P1 LEA R16, P2, R10, R32, 0x1 ;  /* 0x000000200a109211 */ /* 0x008fc600078408ff */
[----:B------:R-:W-:Y:S02]  /*74a0*/  @!P1 IMAD R19, R17, UR11, R11 ;  /* 0x0000000b11139c24 */ /* 0x000fe4000f8e020b */
[----:B------:R-:W-:Y:S01]  /*74b0*/  IMAD R18, R21, UR22, R7 ;  /* 0x0000001615127c24 */ /* 0x000fe2000f8e0207 */
[----:B----4-:R-:W-:Y:S07]  /*74c0*/  @P1 BRA `(.L_x_245) ;  /* 0x0000000000241947 */ /* 0x010fee0003800000 */
[----:B------:R-:W2:Y:S01]  /*74d0*/  LDS.128 R20, [R245+0x6000] ;  /* 0x00600000f5147984 */ /* 0x000ea20000000c00 */
[----:B------:R-:W3:Y:S01]  /*74e0*/  LDCU.64 UR8, c[0x0][0x560] ;  /* 0x0000ac00ff0877ac */ /* 0x000ee20008000a00 */
[----:B------:R-:W-:Y:S02]  /*74f0*/  MOV R12, R6 ;  /* 0x00000006000c7202 */ /* 0x000fe40000000f00 */
[----:B------:R-:W-:-:S03]  /*7500*/  MOV R13, R18 ;  /* 0x00000012000d7202 */ /* 0x000fc60000000f00 */
[----:B------:R-:W-:-:S04]  /*7510*/  IMAD.WIDE.U32 R12, R17, UR12, R12 ;  /* 0x0000000c110c7c25 */ /* 0x000fc8000f8e000c */
[----:B------:R-:W-:Y:S01]  /*7520*/  IMAD R13, R17, UR13, R13 ;  /* 0x0000000d110d7c24 */ /* 0x000fe2000f8e020d */
[----:B---3--:R-:W-:-:S04]  /*7530*/  LEA R14, P3, R12, UR8, 0x1 ;  /* 0x000000080c0e7c11 */ /* 0x008fc8000f8608ff */
[----:B------:R-:W-:-:S05]  /*7540*/  LEA.HI.X R15, R12, UR9, R13, 0x1, P3 ;  /* 0x000000090c0f7c11 */ /* 0x000fca00098f0c0d */
[----:B--2---:R2:W-:Y:S04]  /*7550*/  STG.E.128 desc[UR20][R14.64], R20 ;  /* 0x000000140e007986 */ /* 0x0045e8000c101d14 */
.L_x_245:
[----:B------:R-:W-:Y:S05]  /*7560*/  BSYNC.RECONVERGENT B0 ;  /* 0x0000000000007941 */ /* 0x000fea0003800200 */
.L_x_244:
[----:B------:R-:W-:Y:S01]  /*7570*/  BSSY.RECONVERGENT B0, `(.L_x_246) ;  /* 0x000000d000007945 */ /* 0x000fe20003800200 */
[----:B------:R-:W-:Y:S02]  /*7580*/  @!P1 LEA.HI.X R17, R10, R33, R19, 0x1, P2 ;  /* 0x000000210a119211 */ /* 0x000fe400010f0c13 */
[----:B------:R-:W-:Y:S01]  /*7590*/  IADD3.X R12, PT, PT, RZ, RZ, RZ, P0, !PT ;  /* 0x000000ffff0c7210 */ /* 0x000fe200007fe4ff */
[----:B------:R-:W-:Y:S06]  /*75a0*/  @P4 BRA `(.L_x_247) ;  /* 0x0000000000244947 */ /* 0x000fec0003800000 */
[----:B------:R-:W3:Y:S01]  /*75b0*/  LDCU.64 UR8, c[0x0][0x560] ;  /* 0x0000ac00ff0877ac */ /* 0x000ee20008000a00 */
[----:B------:R-:W-:Y:S01]  /*75c0*/  MOV R7, R18 ;  /* 0x0000001200077202 */ /* 0x000fe20000000f00 */
[----:B------:R-:W-:Y:S02]  /*75d0*/  IMAD R13, R12, UR12, RZ ;  /* 0x0000000c0c0d7c24 */ /* 0x000fe4000f8e02ff */
[----:B------:R-:W-:-:S04]  /*75e0*/  IMAD.WIDE.U32 R10, R3, UR12, R6 ;  /* 0x0000000c030a7c25 */ /* 0x000fc8000f8e0006 */
[----:B------:R-:W-:-:S05]  /*75f0*/  IMAD R6, R3, UR13, R13 ;  /* 0x0000000d03067c24 */ /* 0x000fca000f8e020d */
[----:B------:R-:W-:Y:S02]  /*7600*/  IADD3 R7, PT, PT, R6, R11, RZ ;  /* 0x0000000b06077210 */ /* 0x000fe40007ffe0ff */
[----:B---3--:R-:W-:-:S04]  /*7610*/  LEA R6, P0, R10, UR8, 0x1 ;  /* 0x000000080a067c11 */ /* 0x008fc8000f8008ff */
[----:B------:R-:W-:-:S05]  /*7620*/  LEA.HI.X R7, R10, UR9, R7, 0x1, P0 ;  /* 0x000000090a077c11 */ /* 0x000fca00080f0c07 */
[----:B------:R3:W-:Y:S04]  /*7630*/  STG.E.128 desc[UR20][R6.64], R28 ;  /* 0x0000001c06007986 */ /* 0x0007e8000c101d14 */
.L_x_247:
[----:B------:R-:W-:Y:S05]  /*7640*/  BSYNC.RECONVERGENT B0 ;  /* 0x0000000000007941 */ /* 0x000fea0003800200 */
.L_x_246:
[----:B------:R4:W-:Y:S01]  /*7650*/  @!P1 STG.E.128 desc[UR20][R16.64], R24 ;  /* 0x0000001810009986 */ /* 0x0009e2000c101d14 */
[----:B------:R-:W-:Y:S05]  /*7660*/  @P4 BRA `(.L_x_234) ;  /* 0x0000000000284947 */ /* 0x000fea0003800000 */
[----:B------:R-:W1:Y:S01]  /*7670*/  LDCU.64 UR8, c[0x0][0x568] ;  /* 0x0000ad00ff0877ac */ /* 0x000e620008000a00 */
[----:B---3--:R-:W-:Y:S01]  /*7680*/  MOV R6, R8 ;  /* 0x0000000800067202 */ /* 0x008fe20000000f00 */
[----:B------:R-:W-:Y:S01]  /*7690*/  IMAD R4, R12, UR10, RZ ;  /* 0x0000000a0c047c24 */ /* 0x000fe2000f8e02ff */
[----:B------:R-:W-:-:S03]  /*76a0*/  MOV R7, R5 ;  /* 0x0000000500077202 */ /* 0x000fc60000000f00 */
[----:B------:R-:W-:-:S04]  /*76b0*/  IMAD.WIDE.U32 R6, R3, UR10, R6 ;  /* 0x0000000a03067c25 */ /* 0x000fc8000f8e0006 */
[----:B------:R-:W-:-:S05]  /*76c0*/  IMAD R3, R3, UR11, R4 ;  /* 0x0000000b03037c24 */ /* 0x000fca000f8e0204 */
[----:B------:R-:W-:Y:S02]  /*76d0*/  IADD3 R3, PT, PT, R3, R7, RZ ;  /* 0x0000000703037210 */ /* 0x000fe40007ffe0ff */
[----:B-1----:R-:W-:-:S04]  /*76e0*/  LEA R4, P0, R6, UR8, 0x1 ;  /* 0x0000000806047c11 */ /* 0x002fc8000f8008ff */
[----:B------:R-:W-:-:S05]  /*76f0*/  LEA.HI.X R5, R6, UR9, R3, 0x1, P0 ;  /* 0x0000000906057c11 */ /* 0x000fca00080f0c03 */
[----:B------:R1:W-:Y:S04]  /*7700*/  STG.E.128 desc[UR20][R4.64], R36 ;  /* 0x0000002404007986 */ /* 0x0003e8000c101d14 */
.L_x_234:
[----:B------:R-:W-:Y:S05]  /*7710*/  BSYNC.RECONVERGENT B1 ;  /* 0x0000000000017941 */ /* 0x000fea0003800200 */
.L_x_216:
[----:B------:R-:W3:Y:S01]  /*7720*/  LDCU UR9, c[0x0][0x438] ;  /* 0x00008700ff0977ac */ /* 0x000ee20008000800 */
[----:B------:R-:W2:Y:S08]  /*7730*/  LDC R3, c[0x0][0x370] ;  /* 0x0000dc00ff037b82 */ /* 0x000eb00000000800 */
[----:B------:R-:W1:Y:S01]  /*7740*/  LDC R12, c[0x0][0x438] ;  /* 0x00010e00ff0c7b82 */ /* 0x000e620000000800 */
        /* <DEDUP_REMOVED lines=8> */
.L_x_249:
        /* <DEDUP_REMOVED lines=11> */
.L_x_1582:


//--------------------- .text._ZN5flash44flash_bwd_dq_dk_dv_loop_seqk_parallel_kernelI23Flash_bwd_kernel_traitsILi32ELi128ELi128ELi8ELi4ELi4ELi4ELb1ELb0EN7cutlass10bfloat16_tE19Flash_kernel_traitsILi32ELi128ELi128ELi8ES3_EELb0ELb0ELb1ELb1ELb0ELb0ELb0EEEvNS_16Flash_bwd_paramsE --------------------------
	.section	.text._ZN5flash44flash_bwd_dq_dk_dv_loop_seqk_parallel_kernelI23Flash_bwd_kernel_traitsILi32ELi128ELi128ELi8ELi4ELi4ELi4ELb1ELb0EN7cutlass10bfloat16_tE19Flash_kernel_traitsILi32ELi128ELi128ELi8ES3_EELb0ELb0ELb1ELb1ELb0ELb0ELb0EEEvNS_16Flash_bwd_paramsE,"ax",@progbits
	.align	128
        .global         _ZN5flash44flash_bwd_dq_dk_dv_loop_seqk_parallel_kernelI23Flash_bwd_kernel_traitsILi32ELi128ELi128ELi8ELi4ELi4ELi4ELb1ELb0EN7cutlass10bfloat16_tE19Flash_kernel_traitsILi32ELi128ELi128ELi8ES3_EELb0ELb0ELb1ELb1ELb0ELb0ELb0EEEvNS_16Flash_bwd_paramsE
        .type           _ZN5flash44flash_bwd_dq_dk_dv_loop_seqk_parallel_kernelI23Flash_bwd_kernel_traitsILi32ELi128ELi128ELi8ELi4ELi4ELi4ELb1ELb0EN7cutlass10bfloat16_tE19Flash_kernel_traitsILi32ELi128ELi128ELi8ES3_EELb0ELb0ELb1ELb1ELb0ELb0ELb0EEEvNS_16Flash_bwd_paramsE,@function
        .size           _ZN5flash44flash_bwd_dq_dk_dv_loop_seqk_parallel_kernelI23Flash_bwd_kernel_traitsILi32ELi128ELi128ELi8ELi4ELi4ELi4ELb1ELb0EN7cutlass10bfloat16_tE19Flash_kernel_traitsILi32ELi128ELi128ELi8ES3_EELb0ELb0ELb1ELb1ELb0ELb0ELb0EEEvNS_16Flash_bwd_paramsE,(.L_x_1583 - _ZN5flash44flash_bwd_dq_dk_dv_loop_seqk_parallel_kernelI23Flash_bwd_kernel_traitsILi32ELi128ELi128ELi8ELi4ELi4ELi4ELb1ELb0EN7cutlass10bfloat16_tE19Flash_kernel_traitsILi32ELi128ELi128ELi8ES3_EELb0ELb0ELb1ELb1ELb0ELb0ELb0EEEvNS_16Flash_bwd_paramsE)
        .other          _ZN5flash44flash_bwd_dq_dk_dv_loop_seqk_parallel_kernelI23Flash_bwd_kernel_traitsILi32ELi128ELi128ELi8ELi4ELi4ELi4ELb1ELb0EN7cutlass10bfloat16_tE19Flash_kernel_traitsILi32ELi128ELi128ELi8ES3_EELb0ELb0ELb1ELb1ELb0ELb0ELb0EEEvNS_16Flash_bwd_paramsE,@"STO_CUDA_ENTRY STV_DEFAULT"
_ZN5flash44flash_bwd_dq_dk_dv_loop_seqk_parallel_kernelI23Flash_bwd_kernel_traitsILi32ELi128ELi128ELi8ELi4ELi4ELi4ELb1ELb0EN7cutlass10bfloat16_tE19Flash_kernel_traitsILi32ELi128ELi128ELi8ES3_EELb0ELb0ELb1ELb1ELb0ELb0ELb0EEEvNS_16Flash_bwd_paramsE:
.text._ZN5flash44flash_bwd_dq_dk_dv_loop_seqk_parallel_kernelI23Flash_bwd_kernel_traitsILi32ELi128ELi128ELi8ELi4ELi4ELi4ELb1ELb0EN7cutlass10bfloat16_tE19Flash_kernel_traitsILi32ELi128ELi128ELi8ES3_EELb0ELb0ELb1ELb1ELb0ELb0ELb0EEEvNS_16Flash_bwd_paramsE:
        /* <DEDUP_REMOVED lines=12> */
[----:B------:R-:W3:Y:S01]  /*00c0*/  LDCU UR10, c[0x0][0x438] ;  /* 0x00008700ff0a77ac */ /* 0x000ee20008000800 */
[----:B------:R-:W-:Y:S02]  /*00d0*/  IMAD.MOV.U32 R170, RZ, RZ, 0x20 ;  /* 0x00000020ffaa7424 */ /* 0x000fe400078e00ff */
[----:B------:R-:W-:Y:S01]  /*00e0*/  IMAD.U32 R247, RZ, RZ, UR12 ;  /* 0x0000000cfff77e24 */ /* 0x000fe2000f8e00ff */
[----:B------:R-:W-:Y:S01]  /*00f0*/  UMOV UR11, 0x400 ;  /* 0x00000400000b7882 */ /* 0x000fe20000000000 */
[----:B------:R-:W4:Y:S01]  /*0100*/  LDCU.64 UR20, c[0x0][0x358] ;  /* 0x00006b00ff1477ac */ /* 0x000f220008000a00 */
[----:B------:R-:W5:Y:S01]  /*0110*/  S2UR UR22, SR_CgaCtaId ;  /* 0x00000000001679c3 */ /* 0x000f620000008800 */
[----:B------:R-:W1:Y:S01]  /*0120*/  LDCU.64 UR6, c[0x0][0x460] ;  /* 0x00008c00ff0677ac */ /* 0x000e620008000a00 */
[----:B------:R-:W1:Y:S06]  /*0130*/  LDCU.64 UR8, c[0x0][0x470] ;  /* 0x00008e00ff0877ac */ /* 0x000e6c0008000a00 */
[----:B------:R-:W3:Y:S01]  /*0140*/  S2UR UR25, SR_CTAID.X ;  /* 0x00000000001979c3 */ /* 0x000ee20000002500 */
[----:B------:R-:W-:Y:S01]  /*0150*/  UMOV UR26, URZ ;  /* 0x000000ff001a7c82 */ /* 0x000fe20008000000 */
[----:B--2---:R-:W-:-:S06]  /*0160*/  ULEA UR5, UR5, UR4, 0x18 ;  /* 0x0000000405057291 */ /* 0x004fcc000f8ec0ff */
[----:B------:R-:W2:Y:S01]  /*0170*/  S2UR UR24, SR_CTAID.Y ;  /* 0x00000000001879c3 */ /* 0x000ea20000002600 */
[----:B------:R-:W-:Y:S02]  /*0180*/  UIADD3 UR13, UPT, UPT, UR5, 0x10000, URZ ;  /* 0x00010000050d7890 */ /* 0x000fe4000fffe0ff */
        /* <DEDUP_REMOVED lines=12> */
[----:B------:R-:W-:Y:S01]  /*0250*/  LOP3.LUT R0, R0, 0xe006, R10, 0xc8, !PT ;  /* 0x0000e00600007812 */ /* 0x000fe200078ec80a */
[----:B------:R-:W1:Y:S01]  /*0260*/  S2UR UR23, SR_CTAID.Z ;  /* 0x00000000001779c3 */ /* 0x000e620000002700 */
[----:B------:R-:W-:Y:S01]  /*0270*/  LOP3.LUT R4, R9, 0x20, RZ, 0xc0, !PT ;  /* 0x0000002009047812 */ /* 0x000fe200078ec0ff */
[----:B-----5:R-:W-:Y:S01]  /*0280*/  ULEA UR22, UR22, UR11, 0x18 ;  /* 0x0000000b16167291 */ /* 0x020fe2000f8ec0ff */
[----:B------:R-:W-:-:S02]  /*0290*/  LOP3.LUT R0, R0, 0xc00, R9, 0xf8, !PT ;  /* 0x00000c0000007812 */ /* 0x000fc400078ef809 */
[----:B------:R-:W-:Y:S02]  /*02a0*/  LOP3.LUT R7, R9, 0x120, RZ, 0xc0, !PT ;  /* 0x0000012009077812 */ /* 0x000fe400078ec0ff */
[----:B------:R-:W-:Y:S02]  /*02b0*/  LOP3.LUT R172, R0, R2, RZ, 0xfc, !PT ;  /* 0x0000000200ac7212 */ /* 0x000fe400078efcff */
[----:B------:R-:W-:Y:S02]  /*02c0*/  LOP3.LUT R0, R10, 0x1c0, RZ, 0xc0, !PT ;  /* 0x000001c00a007812 */ /* 0x000fe400078ec0ff */
[----:B------:R-:W-:Y:S02]  /*02d0*/  LOP3.LUT R4, R4, 0x3800, R5, 0xf8, !PT ;  /* 0x0000380004047812 */ /* 0x000fe400078ef805 */
[----:B------:R-:W-:Y:S02]  /*02e0*/  LOP3.LUT R3, R6, R3, RZ, 0xfc, !PT ;  /* 0x0000000306037212 */ /* 0x000fe400078efcff */
[----:B------:R-:W-:-:S02]  /*02f0*/  SHF.R.U32.HI R11, RZ, 0x1, R149 ;  /* 0x00000001ff0b7819 */ /* 0x000fc40000011695 */
[----:B------:R-:W-:Y:S02]  /*0300*/  LOP3.LUT R0, R0, 0x38, R12, 0xf8, !PT ;  /* 0x0000003800007812 */ /* 0x000fe400078ef80c */
[----:B------:R-:W-:Y:S02]  /*0310*/  LOP3.LUT R152, R10, 0x200, RZ, 0xc0, !PT ;  /* 0x000002000a987812 */ /* 0x000fe400078ec0ff */
[--C-:B------:R-:W-:Y:S02]  /*0320*/  LOP3.LUT R6, R7, 0x600, R5.reuse, 0xf8, !PT ;  /* 0x0000060007067812 */ /* 0x100fe400078ef805 */
[----:B------:R-:W-:Y:S02]  /*0330*/  LOP3.LUT R5, R4, 0x100, R5, 0xf8, !PT ;  /* 0x0000010004057812 */ /* 0x000fe400078ef805 */
[----:B------:R-:W-:Y:S02]  /*0340*/  LOP3.LUT R2, R3, 0xc0, R9, 0xf8, !PT ;  /* 0x000000c003027812 */ /* 0x000fe400078ef809 */
[----:B------:R-:W-:-:S02]  /*0350*/  SHF.R.U32.HI R13, RZ, 0x2, R149 ;  /* 0x00000002ff0d7819 */ /* 0x000fc40000011695 */
[----:B------:R-:W-:Y:S02]  /*0360*/  LOP3.LUT R4, R11, 0x30, RZ, 0xc0, !PT ;  /* 0x000000300b047812 */ /* 0x000fe400078ec0ff */
[----:B------:R-:W-:Y:S02]  /*0370*/  LOP3.LUT R3, R0, 0x8, R11, 0x78, !PT ;  /* 0x0000000800037812 */ /* 0x000fe400078e780b */
[----:B------:R-:W-:Y:S02]  /*0380*/  LOP3.LUT R152, R152, 0xc00, R9, 0xf8, !PT ;  /* 0x00000c0098987812 */ /* 0x000fe400078ef809 */
[----:B------:R-:W-:Y:S02]  /*0390*/  LOP3.LUT P2, RZ, R149, 0x4, RZ, 0xc0, !PT ;  /* 0x0000000495ff7812 */ /* 0x000fe4000784c0ff */
[----:B------:R-:W-:Y:S02]  /*03a0*/  LOP3.LUT R8, R8, 0x18, RZ, 0xc0, !PT ;  /* 0x0000001808087812 */ /* 0x000fe400078ec0ff */
[----:B------:R-:W-:-:S02]  /*03b0*/  LOP3.LUT R7, R12, 0xd8, RZ, 0xc0, !PT ;  /* 0x000000d80c077812 */ /* 0x000fc400078ec0ff */
[----:B------:R-:W-:Y:S02]  /*03c0*/  LOP3.LUT R236, R4, 0x7, R13, 0xf8, !PT ;  /* 0x0000000704ec7812 */ /* 0x000fe400078ef80d */
[----:B------:R-:W-:Y:S02]  /*03d0*/  LOP3.LUT R152, R152, R3, RZ, 0xfc, !PT ;  /* 0x0000000398987212 */ /* 0x000fe400078efcff */
[----:B------:R-:W-:Y:S02]  /*03e0*/  LOP3.LUT R151, R8, 0xc0, R9, 0xf8, !PT ;  /* 0x000000c008977812 */ /* 0x000fe400078ef809 */
[----:B------:R-:W-:Y:S02]  /*03f0*/  LOP3.LUT R4, R4, 0x8, R149, 0xf8, !PT ;  /* 0x0000000804047812 */ /* 0x000fe400078ef895 */
[C---:B------:R-:W-:Y:S02]  /*0400*/  LOP3.LUT P3, RZ, R149.reuse, 0x2, RZ, 0xc0, !PT ;  /* 0x0000000295ff7812 */ /* 0x040fe4000786c0ff */
[----:B------:R-:W-:-:S02]  /*0410*/  LOP3.LUT P1, RZ, R149, 0x8, RZ, 0xc0, !PT ;  /* 0x0000000895ff7812 */ /* 0x000fc4000782c0ff */
[--C-:B------:R-:W-:Y:S02]  /*0420*/  LOP3.LUT R7, R7, 0x18, R149.reuse, 0x78, !PT ;  /* 0x0000001807077812 */ /* 0x100fe400078e7895 */
[----:B------:R-:W-:Y:S02]  /*0430*/  LEA R172, R172, UR13, 0x1 ;  /* 0x0000000dacac7c11 */ /* 0x000fe4000f8e08ff */
[----:B------:R-:W-:Y:S02]  /*0440*/  LEA R152, R152, UR4, 0x1 ;  /* 0x0000000498987c11 */ /* 0x000fe4000f8e08ff */
[C---:B------:R-:W-:Y:S01]  /*0450*/  LOP3.LUT R149, R151.reuse, 0x8, R149, 0x78, !PT ;  /* 0x0000000897957812 */ /* 0x040fe200078e7895 */
[----:B------:R-:W-:Y:S01]  /*0460*/  VIADD R176, R172, 0x40 ;  /* 0x00000040acb07836 */ /* 0x000fe20000000000 */
[----:B------:R-:W-:Y:S01]  /*0470*/  LOP3.LUT R0, R4, 0x1c0, R10, 0xf8, !PT ;  /* 0x000001c004007812 */ /* 0x000fe200078ef80a */
[----:B------:R-:W-:Y:S01]  /*0480*/  VIADD R153, R152, 0x40 ;  /* 0x0000004098997836 */ /* 0x000fe20000000000 */
[----:B------:R-:W-:Y:S01]  /*0490*/  LOP3.LUT R151, R151, 0x8, R11, 0x78, !PT ;  /* 0x0000000897977812 */ /* 0x000fe200078e780b */
[----:B------:R-:W-:Y:S01]  /*04a0*/  @P0 VIADD R176, R172, 0xffffffc0 ;  /* 0xffffffc0acb00836 */ /* 0x000fe20000000000 */
[----:B------:R-:W-:Y:S01]  /*04b0*/  LOP3.LUT R2, R2, R8, RZ, 0x3c, !PT ;  /* 0x0000000802027212 */ /* 0x000fe200078e3cff */
[----:B------:R-:W-:Y:S01]  /*04c0*/  @P2 VIADD R153, R152, 0xffffffc0 ;  /* 0xffffffc098992836 */ /* 0x000fe20000000000 */
[----:B------:R-:W-:-:S02]  /*04d0*/  SEL R154, R170, 0xffffffe0, !P3 ;  /* 0xffffffe0aa9a7807 */ /* 0x000fc40005800000 */
[----:B------:R-:W-:Y:S02]  /*04e0*/  SEL R170, R170, 0xffffffe0, !P1 ;  /* 0xffffffe0aaaa7807 */ /* 0x000fe40004800000 */
[----:B------:R-:W-:Y:S01]  /*04f0*/  LOP3.LUT R0, R0, 0x38, R12, 0x78, !PT ;  /* 0x0000003800007812 */ /* 0x000fe200078e780c */
[----:B------:R-:W-:Y:S01]  /*0500*/  IMAD.IADD R155, R154, 0x1, R152 ;  /* 0x000000019a9b7824 */ /* 0x000fe200078e0298 */
[----:B------:R-:W-:Y:S01]  /*0510*/  LOP3.LUT R3, R10, 0x400, RZ, 0xc0, !PT ;  /* 0x000004000a037812 */ /* 0x000fe200078ec0ff */
        /* <DEDUP_REMOVED lines=9> */
[----:B------:R-:W-:-:S02]  /*05b0*/  LEA R228, R7, UR5, 0x1 ;  /* 0x0000000507e47c11 */ /* 0x000fc4000f8e08ff */
[----:B------:R-:W-:Y:S02]  /*05c0*/  LEA R151, R151, UR5, 0x1 ;  /* 0x0000000597977c11 */ /* 0x000fe4000f8e08ff */
[----:B------:R-:W-:Y:S02]  /*05d0*/  LEA R2, R2, UR5, 0x1 ;  /* 0x0000000502027c11 */ /* 0x000fe4000f8e08ff */
[----:B------:R-:W-:Y:S01]  /*05e0*/  LEA R149, R149, UR4, 0x1 ;  /* 0x0000000495957c11 */ /* 0x000fe2000f8e08ff */
[----:B-12-4-:R-:W-:-:S06]  /*05f0*/  UMOV UR4, URZ ;  /* 0x000000ff00047c82 */ /* 0x016fcc0008000000 */
.L_x_307:
[----:B----4-:R-:W1:Y:S01]  /*0600*/  LDC.64 R4, c[0x0][0x478] ;  /* 0x00011e00ff047b82 */ /* 0x010e620000000a00 */
[----:B------:R-:W2:Y:S01]  /*0610*/  S2R R38, SR_CTAID.Y ;  /* 0x0000000000267919 */ /* 0x000ea20000002600 */
[----:B------:R-:W-:Y:S01]  /*0620*/  ISETP.NE.U32.AND P0, PT, RZ, UR8, PT ;  /* 0x00000008ff007c0c */ /* 0x000fe2000bf05070 */
[----:B------:R-:W-:Y:S01]  /*0630*/  IMAD.MOV.U32 R248, RZ, RZ, RZ ;  /* 0x000000fffff87224 */ /* 0x000fe200078e00ff */
[----:B------:R-:W-:Y:S02]  /*0640*/  ISETP.NE.U32.AND P5, PT, RZ, UR6, PT ;  /* 0x00000006ff007c0c */ /* 0x000fe4000bfa5070 */
[----:B------:R-:W-:Y:S02]  /*0650*/  ISETP.NE.AND.EX P0, PT, RZ, UR9, PT, P0 ;  /* 0x00000009ff007c0c */ /* 0x000fe4000bf05300 */
[----:B------:R-:W3:Y:S01]  /*0660*/  LDC.U8 R16, c[0x0][0x532] ;  /* 0x00014c80ff107b82 */ /* 0x000ee20000000000 */
[----:B------:R-:W-:-:S07]  /*0670*/  ISETP.NE.AND.EX P5, PT, RZ, UR7, PT, P5 ;  /* 0x00000007ff007c0c */ /* 0x000fce000bfa5350 */
[----:B------:R-:W4:Y:S01]  /*0680*/  LDC.64 R8, c[0x0][0x468] ;  /* 0x00011a00ff087b82 */ /* 0x000f220000000a00 */
[----:B-1----:R-:W-:-:S07]  /*0690*/  ISETP.NE.U32.AND P2, PT, R4, RZ, PT ;  /* 0x000000ff0400720c */ /* 0x002fce0003f45070 */
[----:B------:R-:W1:Y:S01]  /*06a0*/  LDC.64 R12, c[0x0][0x460] ;  /* 0x00011800ff0c7b82 */ /* 0x000e620000000a00 */
[----:B------:R-:W-:Y:S01]  /*06b0*/  ISETP.NE.AND.EX P2, PT, R5, RZ, PT, P2 ;  /* 0x000000ff0500720c */ /* 0x000fe20003f45320 */
[----:B--2---:R-:W-:Y:S01]  /*06c0*/  IMAD.SHL.U32 R14, R38, 0x4, RZ ;  /* 0x00000004260e7824 */ /* 0x004fe200078e00ff */
[----:B------:R-:W-:-:S04]  /*06d0*/  SHF.R.U32.HI R15, RZ, 0x1e, R38 ;  /* 0x0000001eff0f7819 */ /* 0x000fc80000011626 */
[----:B------:R-:W-:-:S07]  /*06e0*/  @P0 IADD3 R6, P1, PT, R14, UR8, RZ ;  /* 0x000000080e060c10 */ /* 0x000fce000ff3e0ff */
[----:B------:R-:W-:Y:S02]  /*06f0*/  @P2 IADD3 R4, P3, PT, R14, R4, RZ ;  /* 0x000000040e042210 */ /* 0x000fe40007f7e0ff */
[----:B------:R-:W-:-:S03]  /*0700*/  @P0 IADD3.X R7, PT, PT, R15, UR9, RZ, P1, !PT ;  /* 0x000000090f070c10 */ /* 0x000fc60008ffe4ff */
[----:B------:R-:W-:Y:S01]  /*0710*/  @P2 IMAD.X R5, R15, 0x1, R5, P3 ;  /* 0x000000010f052824 */ /* 0x000fe200018e0605 */
[----:B------:R-:W-:Y:S01]  /*0720*/  ISETP.NE.U32.AND P3, PT, RZ, UR6, PT ;  /* 0x00000006ff007c0c */ /* 0x000fe2000bf65070 */
[----:B------:R2:W2:Y:S01]  /*0730*/  @P0 LDG.E R248, desc[UR20][R6.64] ;  /* 0x0000001406f80981 */ /* 0x0004a2000c1e1900 */
[----:B---3--:R-:W-:Y:S02]  /*0740*/  ISETP.NE.AND P4, PT, R16, RZ, PT ;  /* 0x000000ff1000720c */ /* 0x008fe40003f85270 */
[----:B------:R-:W-:Y:S01]  /*0750*/  ISETP.NE.AND.EX P3, PT, RZ, UR7, PT, P3 ;  /* 0x00000007ff007c0c */ /* 0x000fe2000bf65330 */
[----:B------:R3:W3:Y:S01]  /*0760*/  @P2 LDG.E R11, desc[UR20][R4.64] ;  /* 0x00000014040b2981 */ /* 0x0006e2000c1e1900 */
[----:B----4-:R-:W-:Y:S01]  /*0770*/  ISETP.EQ.U32.AND P1, PT, R8, RZ, PT ;  /* 0x000000ff0800720c */ /* 0x010fe20003f22070 */
[----:B------:R-:W-:-:S03]  /*0780*/  IMAD.MOV.U32 R3, RZ, RZ, -0x1 ;  /* 0xffffffffff037424 */ /* 0x000fc600078e00ff */
[----:B------:R-:W-:Y:S01]  /*0790*/  ISETP.EQ.OR.EX P1, PT, R9, RZ, !P4, P1 ;  /* 0x000000ff0900720c */ /* 0x000fe20006722710 */
[----:B-1----:R-:W-:-:S04]  /*07a0*/  IMAD.WIDE.U32 R12, R38, 0x4, R12 ;  /* 0x00000004260c7825 */ /* 0x002fc800078e000c */
[----:B------:R-:W-:Y:S01]  /*07b0*/  IMAD.MOV.U32 R252, RZ, RZ, -0x1 ;  /* 0xfffffffffffc7424 */ /* 0x000fe200078e00ff */
[----:B-----5:R-:W5:Y:S01]  /*07c0*/  @P5 LDG.E R3, desc[UR20][R12.64] ;  /* 0x000000140c035981 */ /* 0x020f62000c1e1900 */
[----:B--2---:R-:W1:Y:S01]  /*07d0*/  @!P2 LDC.64 R6, c[0x0][0x488] ;  /* 0x00012200ff06ab82 */ /* 0x004e620000000a00 */
[----:B---3--:R-:W-:-:S05]  /*07e0*/  IADD3 R4, P0, PT, R14, R8, RZ ;  /* 0x000000080e047210 */ /* 0x008fca0007f1e0ff */
[----:B------:R-:W-:Y:S02]  /*07f0*/  IMAD.X R5, R15, 0x1, R9, P0 ;  /* 0x000000010f057824 */ /* 0x000fe400000e0609 */
[----:B------:R-:W2:Y:S03]  /*0800*/  @!P3 LDC R243, c[0x0][0x434] ;  /* 0x00010d00fff3bb82 */ /* 0x000ea60000000800 */
[----:B------:R-:W5:Y:S04]  /*0810*/  @!P1 LDG.E R252, desc[UR20][R4.64] ;  /* 0x0000001404fc9981 */ /* 0x000f68000c1e1900 */
[----:B------:R3:W5:Y:S01]  /*0820*/  @P3 LDG.E R12, desc[UR20][R12.64+0x4] ;  /* 0x000004140c0c3981 */ /* 0x000762000c1e1900 */
[----:B------:R-:W-:-:S04]  /*0830*/  ISETP.NE.U32.AND P1, PT, R8, RZ, PT ;  /* 0x000000ff0800720c */ /* 0x000fc80003f25070 */
[----:B------:R-:W-:Y:S02]  /*0840*/  ISETP.NE.AND.EX P1, PT, R9, RZ, PT, P1 ;  /* 0x000000ff0900720c */ /* 0x000fe40003f25310 */
[----:B-1----:R-:W-:Y:S01]  /*0850*/  @!P2 ISETP.NE.U32.AND P0, PT, R6, RZ, PT ;  /* 0x000000ff0600a20c */ /* 0x002fe20003f05070 */
[----:B---3--:R-:W1:Y:S03]  /*0860*/  @!P2 LDC R13, c[0x0][0x43c] ;  /* 0x00010f00ff0dab82 */ /* 0x008e660000000800 */
[----:B------:R-:W-:-:S04]  /*0870*/  @!P2 ISETP.NE.AND.EX P0, PT, R7, RZ, PT, P0 ;  /* 0x000000ff0700a20c */ /* 0x000fc80003f05300 */
[----:B-1----:R-:W-:Y:S01]  /*0880*/  @!P2 SEL R7, R13, RZ, P0 ;  /* 0x000000ff0d07a207 */ /* 0x002fe20000000000 */
[----:B------:R-:W-:Y:S02]  /*0890*/  @P2 IMAD.IADD R175, R11, 0x1, -R248 ;  /* 0x000000010baf2824 */ /* 0x000fe400078e0af8 */
[----:B--2---:R-:W-:Y:S06]  /*08a0*/  @!P1 BRA `(.L_x_250) ;  /* 0x00000000000c9947 */ /* 0x004fec0003800000 */
[----:B------:R-:W2:Y:S02]  /*08b0*/  @P4 LDG.E R6, desc[UR20][R4.64+0x4] ;  /* 0x0000041404064981 */ /* 0x000ea4000c1e1900 */
[----:B--2--5:R-:W-:-:S06]  /*08c0*/  @P4 IADD3 R10, PT, PT, R6, -R252, RZ ;  /* 0x800000fc060a4210 */ /* 0x024fcc0007ffe0ff */
[----:B------:R1:W5:Y:S02]  /*08d0*/  @!P4 LDG.E R10, desc[UR20][R4.64] ;  /* 0x00000014040ac981 */ /* 0x000364000c1e1900 */
.L_x_250:
[----:B------:R-:W-:Y:S01]  /*08e0*/  IMAD.SHL.U32 R18, R247, 0x80, RZ ;  /* 0x00000080f7127824 */ /* 0x000fe200078e00ff */
[----:B-----5:R-:W-:Y:S01]  /*08f0*/  @!P2 IADD3 R175, PT, PT, R7, R10, -R248 ;  /* 0x0000000a07afa210 */ /* 0x020fe20007ffe8f8 */
[----:B------:R-:W-:-:S03]  /*0900*/  @P3 IMAD.IADD R243, R12, 0x1, -R3 ;  /* 0x000000010cf33824 */ /* 0x000fc600078e0a03 */
[----:B------:R-:W-:-:S13]  /*0910*/  ISETP.GT.AND P0, PT, R175, R18, PT ;  /* 0x00000012af00720c */ /* 0x000fda0003f04270 */
[----:B------:R-:W-:Y:S05]  /*0920*/  @!P0 BRA `(.L_x_251) ;  /* 0x0000008000448947 */ /* 0x000fea0003800000 */
[----:B-1----:R-:W1:Y:S01]  /*0930*/  LDC R5, c[0x0][0x504] ;  /* 0x00014100ff057b82 */ /* 0x002e620000000800 */
[----:B------:R-:W-:Y:S01]  /*0940*/  ISETP.NE.AND P3, PT, R3, -0x1, PT ;  /* 0xffffffff0300780c */ /* 0x000fe20003f65270 */
[----:B------:R-:W-:Y:S01]  /*0950*/  IMAD.IADD R4, R18, 0x1, R243 ;  /* 0x0000000112047824 */ /* 0x000fe200078e02f3 */
[----:B------:R-:W-:-:S03]  /*0960*/  ISETP.NE.AND P2, PT, R252, -0x1, PT ;  /* 0xfffffffffc00780c */ /* 0x000fc60003f45270 */
[----:B------:R-:W-:Y:S02]  /*0970*/  VIADD R34, R4, 0x80 ;  /* 0x0000008004227836 */ /* 0x000fe40000000000 */
[----:B------:R-:W-:-:S06]  /*0980*/  VIADD R4, R243, 0x7f ;  /* 0x0000007ff3047836 */ /* 0x000fcc0000000000 */
[----:B------:R-:W2:Y:S08]  /*0990*/  @!P3 LDC.64 R8, c[0x0][0x398] ;  /* 0x0000e600ff08bb82 */ /* 0x000eb00000000a00 */
[----:B------:R-:W3:Y:S01]  /*09a0*/  @P3 LDC.64 R10, c[0x0][0x3b0] ;  /* 0x0000ec00ff0a3b82 */ /* 0x000ee20000000a00 */
[----:B-1----:R-:W-:-:S05]  /*09b0*/  IADD3 R5, PT, PT, R34, R5, -R175 ;  /* 0x0000000522057210 */ /* 0x002fca0007ffe8af */
[----:B------:R-:W-:Y:S01]  /*09c0*/  VIADD R6, R5, 0x7f ;  /* 0x0000007f05067836 */ /* 0x000fe20000000000 */
[----:B------:R-:W-:-:S04]  /*09d0*/  SHF.R.S32.HI R5, RZ, 0x1f, R4 ;  /* 0x0000001fff057819 */ /* 0x000fc80000011404 */
[----:B------:R-:W-:Y:S02]  /*09e0*/  SHF.R.S32.HI R7, RZ, 0x1f, R6 ;  /* 0x0000001fff077819 */ /* 0x000fe40000011406 */
[----:B------:R-:W-:Y:S02]  /*09f0*/  LEA.HI R4, R5, R4, RZ, 0x7 ;  /* 0x0000000405047211 */ /* 0x000fe400078f38ff */
[----:B------:R-:W-:Y:S01]  /*0a00*/  LEA.HI R5, R7, R6, RZ, 0x7 ;  /* 0x0000000607057211 */ /* 0x000fe200078f38ff */
[C---:B--2---:R-:W-:Y:S01]  /*0a10*/  @!P3 IMAD.WIDE.U32 R6, R38.reuse, R8, RZ ;  /* 0x000000082606b225 */ /* 0x044fe200078e00ff */
[----:B------:R-:W-:Y:S02]  /*0a20*/  SHF.R.S32.HI R4, RZ, 0x7, R4 ;  /* 0x00000007ff047819 */ /* 0x000fe40000011404 */
[----:B------:R-:W-:Y:S01]  /*0a30*/  SHF.R.S32.HI R5, RZ, 0x7, R5 ;  /* 0x00000007ff057819 */ /* 0x000fe20000011405 */
[----:B------:R-:W-:Y:S02]  /*0a40*/  @!P3 IMAD R33, R38, R9, R7 ;  /* 0x000000092621b224 */ /* 0x000fe400078e0207 */
[----:B------:R-:W-:Y:S01]  /*0a50*/  @!P3 IMAD.MOV.U32 R29, RZ, RZ, R6 ;  /* 0x000000ffff1db224 */ /* 0x000fe200078e0006 */
[----:B------:R-:W-:Y:S01]  /*0a60*/  VIMNMX R28, PT, PT, R4, R5, PT ;  /* 0x00000005041c7248 */ /* 0x000fe20003fe0100 */
[----:B---3--:R-:W-:-:S03]  /*0a70*/  @P3 IMAD.WIDE.U32 R4, R3, R10, RZ ;  /* 0x0000000a03043225 */ /* 0x008fc600078e00ff */
[----:B------:R-:W-:Y:S01]  /*0a80*/  LEA R17, R28, 0xffffff80, 0x7 ;  /* 0xffffff801c117811 */ /* 0x000fe200078e38ff */
[----:B------:R-:W-:Y:S02]  /*0a90*/  @P3 IMAD R33, R3, R11, R5 ;  /* 0x0000000b03213224 */ /* 0x000fe400078e0205 */
[----:B------:R-:W-:Y:S01]  /*0aa0*/  @P3 IMAD.MOV.U32 R29, RZ, RZ, R4 ;  /* 0x000000ffff1d3224 */ /* 0x000fe200078e0004 */
        /* <DEDUP_REMOVED lines=13> */
.L_x_252:
[----:B------:R-:W1:Y:S01]  /*0b80*/  LDCU.64 UR16, c[0x0][0x3b8] ;  /* 0x00007700ff1077ac */ /* 0x000e620008000a00 */
[----:B------:R-:W-:-:S05]  /*0b90*/  IADD3 R4, PT, PT, R248, R252, RZ ;  /* 0x000000fcf8047210 */ /* 0x000fca0007ffe0ff */
[C---:B-1----:R-:W-:Y:S02]  /*0ba0*/  IMAD R6, R4.reuse, UR17, RZ ;  /* 0x0000001104067c24 */ /* 0x042fe4000f8e02ff */
[----:B------:R-:W-:-:S05]  /*0bb0*/  IMAD.WIDE.U32 R4, R4, UR16, RZ ;  /* 0x0000001004047c25 */ /* 0x000fca000f8e00ff */
[----:B------:R-:W-:Y:S02]  /*0bc0*/  IADD3 R37, PT, PT, R5, R6, RZ ;  /* 0x0000000605257210 */ /* 0x000fe40007ffe0ff */
[----:B------:R-:W-:-:S07]  /*0bd0*/  MOV R36, R4 ;  /* 0x0000000400247202 */ /* 0x000fce0000000f00 */
.L_x_253:
[----:B------:R-:W1:Y:S01]  /*0be0*/  LDC R8, c[0x0][0x3e8] ;  /* 0x0000fa00ff087b82 */ /* 0x000e620000000800 */
[----:B------:R-:W2:Y:S01]  /*0bf0*/  S2R R39, SR_CTAID.Z ;  /* 0x0000000000277919 */ /* 0x000ea20000002700 */
[----:B------:R-:W-:Y:S02]  /*0c00*/  SHF.R.S32.HI R31, RZ, 0x1f, R18 ;  /* 0x0000001fff1f7819 */ /* 0x000fe40000011412 */
[----:B-1----:R-:W-:-:S04]  /*0c10*/  IABS R7, R8 ;  /* 0x0000000800077213 */ /* 0x002fc80000000000 */
[----:B------:R-:W1:Y:S01]  /*0c20*/  I2F.RP R4, R7 ;  /* 0x0000000700047306 */ /* 0x000e620000209400 */
[----:B--2---:R-:W-:-:S07]  /*0c30*/  IABS R9, R39 ;  /* 0x0000002700097213 */ /* 0x004fce0000000000 */
[----:B-1----:R-:W1:Y:S02]  /*0c40*/  MUFU.RCP R4, R4 ;  /* 0x0000000400047308 */ /* 0x002e640000001000 */
[----:B-1----:R-:W-:-:S06]  /*0c50*/  VIADD R4, R4, 0xffffffe ;  /* 0x0ffffffe04047836 */ /* 0x002fcc0000000000 */
[----:B------:R-:W1:Y:S02]  /*0c60*/  F2I.FTZ.U32.TRUNC.NTZ R5, R4 ;  /* 0x0000000400057305 */ /* 0x000e64000021f000 */
[----:B-1----:R-:W-:-:S04]  /*0c70*/  IMAD.MOV R4, RZ, RZ, -R5 ;  /* 0x000000ffff047224 */ /* 0x002fc800078e0a05 */
        /* <DEDUP_REMOVED lines=31> */
.L_x_254:
[----:B------:R-:W1:Y:S01]  /*0e70*/  LDCU.64 UR14, c[0x0][0x3c0] ;  /* 0x00007800ff0e77ac */ /* 0x000e620008000a00 */
[----:B------:R-:W-:-:S05]  /*0e80*/  IADD3 R4, PT, PT, R248, R252, RZ ;  /* 0x000000fcf8047210 */ /* 0x000fca0007ffe0ff */
[C---:B-1----:R-:W-:Y:S02]  /*0e90*/  IMAD R6, R4.reuse, UR15, RZ ;  /* 0x0000000f04067c24 */ /* 0x042fe4000f8e02ff */
[----:B------:R-:W-:-:S05]  /*0ea0*/  IMAD.WIDE.U32 R4, R4, UR14, RZ ;  /* 0x0000000e04047c25 */ /* 0x000fca000f8e00ff */
[----:B------:R-:W-:Y:S02]  /*0eb0*/  IADD3 R32, PT, PT, R5, R6, RZ ;  /* 0x0000000605207210 */ /* 0x000fe40007ffe0ff */
[----:B------:R-:W-:-:S07]  /*0ec0*/  MOV R30, R4 ;  /* 0x00000004001e7202 */ /* 0x000fce0000000f00 */
.L_x_255:
        /* <DEDUP_REMOVED lines=29> */
.L_x_256:
[-C--:B------:R-:W-:Y:S02]  /*10a0*/  IMAD R6, R11, R3.reuse, RZ ;  /* 0x000000030b067224 */ /* 0x080fe400078e02ff */
[----:B------:R-:W-:-:S05]  /*10b0*/  IMAD.WIDE.U32 R4, R10, R3, RZ ;  /* 0x000000030a047225 */ /* 0x000fca00078e00ff */
[----:B------:R-:W-:Y:S02]  /*10c0*/  IADD3 R9, PT, PT, R5, R6, RZ ;  /* 0x0000000605097210 */ /* 0x000fe40007ffe0ff */
[----:B------:R-:W-:-:S07]  /*10d0*/  MOV R8, R4 ;  /* 0x0000000400087202 */ /* 0x000fce0000000f00 */
.L_x_257:
[----:B------:R-:W1:Y:S01]  /*10e0*/  LDCU.U8 UR10, c[0x0][0x548] ;  /* 0x0000a900ff0a77ac */ /* 0x000e620008000000 */
[----:B------:R-:W-:Y:S01]  /*10f0*/  SHF.L.U32 R13, R38, 0x7, RZ ;  /* 0x00000007260d7819 */ /* 0x000fe200000006ff */
[----:B------:R-:W2:Y:S03]  /*1100*/  LDCU.U8 UR11, c[0x0][0x5f0] ;  /* 0x0000be00ff0b77ac */ /* 0x000ea60008000000 */
[----:B------:R-:W-:-:S04]  /*1110*/  SEL R6, R13, RZ, P5 ;  /* 0x000000ff0d067207 */ /* 0x000fc80002800000 */
[----:B------:R-:W-:-:S04]  /*1120*/  IADD3 R6, P0, PT, R17, R6, RZ ;  /* 0x0000000611067210 */ /* 0x000fc80007f1e0ff */
[----:B------:R-:W-:Y:S01]  /*1130*/  IADD3.X R4, PT, PT, RZ, R26, RZ, P0, !PT ;  /* 0x0000001aff047210 */ /* 0x000fe200007fe4ff */
[----:B-1----:R-:W-:-:S04]  /*1140*/  UISETP.NE.AND UP0, UPT, UR10, URZ, UPT ;  /* 0x000000ff0a00728c */ /* 0x002fc8000bf05270 */
[-C--:B------:R-:W-:Y:S02]  /*1150*/  IMAD R7, R4, R10.reuse, RZ ;  /* 0x0000000a04077224 */ /* 0x080fe400078e02ff */
[----:B------:R-:W-:-:S04]  /*1160*/  IMAD.WIDE.U32 R4, R6, R10, RZ ;  /* 0x0000000a06047225 */ /* 0x000fc800078e00ff */
[----:B------:R-:W-:Y:S02]  /*1170*/  IMAD R6, R11, R6, R7 ;  /* 0x000000060b067224 */ /* 0x000fe400078e0207 */
[----:B------:R-:W-:-:S03]  /*1180*/  IMAD R7, R39, UR12, RZ ;  /* 0x0000000c27077c24 */ /* 0x000fc6000f8e02ff */
        /* <DEDUP_REMOVED lines=9> */
.L_x_258:
[----:B------:R-:W1:Y:S01]  /*1220*/  LDC R27, c[0x0][0x434] ;  /* 0x00010d00ff1b7b82 */ /* 0x000e620000000800 */
[----:B------:R-:W-:-:S04]  /*1230*/  IMAD R6, R38, R12, R39 ;  /* 0x0000000c26067224 */ /* 0x000fc800078e0227 */
[----:B-1----:R-:W-:-:S03]  /*1240*/  IMAD R27, R6, R27, RZ ;  /* 0x0000001b061b7224 */ /* 0x002fc600078e02ff */
.L_x_259:
        /* <DEDUP_REMOVED lines=12> */
.L_x_260:
[----:B------:R-:W1:Y:S01]  /*1310*/  LDC R21, c[0x0][0x444] ;  /* 0x00011100ff157b82 */ /* 0x000e620000000800 */
[----:B------:R-:W-:-:S04]  /*1320*/  IMAD R3, R38, R12, R39 ;  /* 0x0000000c26037224 */ /* 0x000fc800078e0227 */
[----:B-1----:R-:W-:-:S07]  /*1330*/  IMAD R21, R3, R21, RZ ;  /* 0x0000001503157224 */ /* 0x002fce00078e02ff */
.L_x_261:
[----:B------:R-:W1:Y:S01]  /*1340*/  S2R R40, SR_TID.X ;  /* 0x0000000000287919 */ /* 0x000e620000002100 */
[----:B------:R-:W2:Y:S01]  /*1350*/  LDC.64 R10, c[0x0][0x5f8] ;  /* 0x00017e00ff0a7b82 */ /* 0x000ea20000000a00 */
[----:B------:R-:W-:Y:S01]  /*1360*/  IMAD R245, R12, UR12, RZ ;  /* 0x0000000c0cf57c24 */ /* 0x000fe2000f8e02ff */
[--C-:B------:R-:W-:Y:S01]  /*1370*/  IADD3 R8, P1, P0, R4, R8, R7.reuse ;  /* 0x0000000804087210 */ /* 0x100fe2000783e007 */
[----:B------:R-:W3:Y:S01]  /*1380*/  S2R R41, SR_TID.X ;  /* 0x0000000000297919 */ /* 0x000ee20000002100 */
[----:B------:R-:W-:Y:S01]  /*1390*/  ISETP.NE.AND P3, PT, RZ, UR11, PT ;  /* 0x0000000bff007c0c */ /* 0x000fe2000bf65270 */
[----:B------:R-:W4:Y:S01]  /*13a0*/  LDCU.64 UR10, c[0x0][0x570] ;  /* 0x0000ae00ff0a77ac */ /* 0x000f220008000a00 */
[----:B------:R-:W-:Y:S01]  /*13b0*/  SHF.R.S32.HI R6, RZ, 0x1f, R7 ;  /* 0x0000001fff067819 */ /* 0x000fe20000011407 */
[----:B------:R-:W-:Y:S01]  /*13c0*/  BSSY.RECONVERGENT B1, `(.L_x_251) ;  /* 0x0000767000017945 */ /* 0x000fe20003800200 */
[----:B------:R-:W5:Y:S01]  /*13d0*/  LDC.64 R12, c[0x0][0x590] ;  /* 0x00016400ff0c7b82 */ /* 0x000f620000000a00 */
[----:B------:R-:W4:Y:S01]  /*13e0*/  LDCU.64 UR18, c[0x0][0x3c8] ;  /* 0x00007900ff1277ac */ /* 0x000f220008000a00 */
[----:B------:R-:W-:Y:S01]  /*13f0*/  IADD3.X R6, PT, PT, R16, R9, R6, P1, P0 ;  /* 0x0000000910067210 */ /* 0x000fe20000fe0406 */
[----:B------:R-:W4:Y:S05]  /*1400*/  LDCU.64 UR12, c[0x0][0x380] ;  /* 0x00007000ff0c77ac */ /* 0x000f2a0008000a00 */
[----:B------:R-:W4:Y:S08]  /*1410*/  LDC.64 R14, c[0x0][0x3b0] ;  /* 0x0000ec00ff0e7b82 */ /* 0x000f300000000a00 */
[----:B------:R-:W4:Y:S01]  /*1420*/  LDC R251, c[0x0][0x508] ;  /* 0x00014200fffb7b82 */ /* 0x000f220000000800 */
[----:B-1----:R-:W-:-:S07]  /*1430*/  SHF.R.U32.HI R5, RZ, 0x5, R40 ;  /* 0x00000005ff057819 */ /* 0x002fce0000011628 */
[----:B------:R-:W1:Y:S01]  /*1440*/  LDC.64 R24, c[0x0][0x598] ;  /* 0x00016600ff187b82 */ /* 0x000e620000000a00 */
[----:B------:R-:W-:Y:S01]  /*1450*/  LOP3.LUT R3, R40, 0x1f, RZ, 0xc0, !PT ;  /* 0x0000001f28037812 */ /* 0x000fe200078ec0ff */
[C---:B-----5:R-:W-:Y:S01]  /*1460*/  IMAD.SHL.U32 R244, R12.reuse, 0x40, RZ ;  /* 0x000000400cf47824 */ /* 0x060fe200078e00ff */
[----:B------:R-:W-:Y:S01]  /*1470*/  SHF.L.U64.HI R249, R12, 0x6, R13 ;  /* 0x000000060cf97819 */ /* 0x000fe2000001020d */
[----:B---3--:R-:W-:Y:S02]  /*1480*/  IMAD.SHL.U32 R42, R41, 0x8, RZ ;  /* 0x00000008292a7824 */ /* 0x008fe400078e00ff */
[----:B------:R-:W-:Y:S02]  /*1490*/  IMAD R3, R245, R5, R3 ;  /* 0x00000005f5037224 */ /* 0x000fe400078e0203 */
[----:B--2---:R-:W-:Y:S01]  /*14a0*/  IMAD.WIDE.U32 R4, R10, UR25, RZ ;  /* 0x000000190a047c25 */ /* 0x004fe2000f8e00ff */
[----:B------:R-:W2:Y:S02]  /*14b0*/  LDC.64 R230, c[0x0][0x420] ;  /* 0x00010800ffe67b82 */ /* 0x000ea40000000a00 */
[----:B------:R-:W-:Y:S01]  /*14c0*/  SEL R7, R4, RZ, P3 ;  /* 0x000000ff04077207 */ /* 0x000fe20001800000 */
[----:B------:R-:W-:Y:S01]  /*14d0*/  IMAD R4, R11, UR25, R5 ;  /* 0x000000190b047c24 */ /* 0x000fe2000f8e0205 */
[----:B------:R-:W-:Y:S01]  /*14e0*/  SHF.R.S32.HI R5, RZ, 0x1f, R3 ;  /* 0x0000001fff057819 */ /* 0x000fe20000011403 */
[----:B----4-:R-:W-:Y:S01]  /*14f0*/  IMAD R11, R26, R14, RZ ;  /* 0x0000000e1a0b7224 */ /* 0x010fe200078e02ff */
[----:B------:R-:W-:-:S02]  /*1500*/  IADD3 R7, P1, P0, R3, R8, R7 ;  /* 0x0000000803077210 */ /* 0x000fc4000783e007 */
[----:B------:R-:W-:Y:S01]  /*1510*/  SEL R3, R4, RZ, P3 ;  /* 0x000000ff04037207 */ /* 0x000fe20001800000 */
[----:B------:R-:W-:Y:S01]  /*1520*/  IMAD R11, R17, R15, R11 ;  /* 0x0000000f110b7224 */ /* 0x000fe200078e020b */
[----:B------:R-:W-:Y:S02]  /*1530*/  LOP3.LUT R4, R42, 0x18, RZ, 0xc0, !PT ;  /* 0x000000182a047812 */ /* 0x000fe400078ec0ff */
[----:B------:R-:W-:Y:S01]  /*1540*/  IADD3.X R5, PT, PT, R5, R6, R3, P1, P0 ;  /* 0x0000000605057210 */ /* 0x000fe20000fe0403 */
[----:B------:R-:W-:Y:S01]  /*1550*/  IMAD.SHL.U32 R3, R245, 0x80, RZ ;  /* 0x00000080f5037824 */ /* 0x000fe200078e00ff */
[----:B------:R-:W-:Y:S01]  /*1560*/  IADD3 R6, P1, PT, R4, R22, RZ ;  /* 0x0000001604067210 */ /* 0x000fe20007f3e0ff */
[----:B------:R-:W3:Y:S01]  /*1570*/  LDC.64 R42, c[0x0][0x5e8] ;  /* 0x00017a00ff2a7b82 */ /* 0x000ee20000000a00 */
[----:B------:R-:W-:Y:S02]  /*1580*/  SHF.R.U32.HI R22, RZ, 0x2, R41 ;  /* 0x00000002ff167819 */ /* 0x000fe40000011629 */
[----:B------:R-:W-:Y:S01]  /*1590*/  IADD3 R10, P0, PT, R3, R7, RZ ;  /* 0x00000007030a7210 */ /* 0x000fe20007f1e0ff */
[----:B------:R-:W-:Y:S01]  /*15a0*/  IMAD.X R7, RZ, RZ, R23, P1 ;  /* 0x000000ffff077224 */ /* 0x000fe200008e0617 */
[----:B------:R-:W-:-:S02]  /*15b0*/  LEA.HI R23, R40, 0x40, RZ, 0x1e ;  /* 0x0000004028177811 */ /* 0x000fc400078ff0ff */
[----:B------:R-:W-:Y:S01]  /*15c0*/  LEA.HI.X.SX32 R16, R3, R5, 0x1, P0 ;  /* 0x0000000503107211 */ /* 0x000fe200000f0eff */
[----:B------:R-:W-:Y:S01]  /*15d0*/  IMAD.MOV.U32 R5, RZ, RZ, RZ ;  /* 0x000000ffff057224 */ /* 0x000fe200078e00ff */
[----:B------:R-:W-:Y:S01]  /*15e0*/  LEA R180, P0, R10, UR10, 0x2 ;  /* 0x0000000a0ab47c11 */ /* 0x000fe2000f8010ff */
[----:B------:R-:W-:Y:S02]  /*15f0*/  IMAD R3, R26, R12, RZ ;  /* 0x0000000c1a037224 */ /* 0x000fe400078e02ff */
[C---:B------:R-:W-:Y:S01]  /*1600*/  IMAD.WIDE.U32 R8, R17.reuse, R14, R4 ;  /* 0x0000000e11087225 */ /* 0x040fe200078e0004 */
[----:B------:R-:W-:Y:S01]  /*1610*/  LEA.HI.X R181, R10, UR11, R16, 0x2, P0 ;  /* 0x0000000b0ab57c11 */ /* 0x000fe200080f1410 */
[----:B------:R-:W4:Y:S02]  /*1620*/  LDCU.64 UR10, c[0x0][0x550] ;  /* 0x0000aa00ff0a77ac */ /* 0x000f240008000a00 */
[----:B------:R-:W-:Y:S01]  /*1630*/  IMAD R3, R17, R13, R3 ;  /* 0x0000000d11037224 */ /* 0x000fe200078e0203 */
[----:B------:R-:W-:Y:S01]  /*1640*/  IADD3 R8, P1, PT, R29, R8, RZ ;  /* 0x000000081d087210 */ /* 0x000fe20007f3e0ff */
[----:B------:R-:W-:-:S03]  /*1650*/  IMAD.WIDE.U32 R6, R17, R12, R6 ;  /* 0x0000000c11067225 */ /* 0x000fc600078e0006 */
[----:B------:R-:W-:Y:S01]  /*1660*/  IADD3.X R9, PT, PT, R33, R9, R11, P1, !PT ;  /* 0x0000000921097210 */ /* 0x000fe20000ffe40b */
[----:B------:R-:W-:Y:S02]  /*1670*/  IMAD.IADD R7, R7, 0x1, R3 ;  /* 0x0000000107077824 */ /* 0x000fe400078e0203 */
[----:B------:R-:W-:Y:S02]  /*1680*/  IMAD.IADD R3, R175, 0x1, R251 ;  /* 0x00000001af037824 */ /* 0x000fe400078e02fb */
[----:B------:R-:W-:-:S03]  /*1690*/  IMAD.WIDE.U32 R8, R39, UR18, R8 ;  /* 0x0000001227087c25 */ /* 0x000fc6000f8e0008 */
[----:B------:R-:W-:Y:S01]  /*16a0*/  IADD3 R3, PT, PT, R34, -0x80, -R3 ;  /* 0xffffff8022037810 */ /* 0x000fe20007ffe803 */
[C---:B------:R-:W-:Y:S02]  /*16b0*/  IMAD R9, R39.reuse, UR19, R9 ;  /* 0x0000001327097c24 */ /* 0x040fe4000f8e0209 */
[----:B-1----:R-:W-:Y:S01]  /*16c0*/  IMAD.WIDE.U32 R6, R39, R24, R6 ;  /* 0x0000001827067225 */ /* 0x002fe200078e0006 */
[----:B------:R-:W-:-:S03]  /*16d0*/  SHF.R.S32.HI R10, RZ, 0x1f, R3 ;  /* 0x0000001fff0a7819 */ /* 0x000fc60000011403 */
[----:B------:R-:W-:Y:S01]  /*16e0*/  IMAD.WIDE.U32 R8, R22, R14, R8 ;  /* 0x0000000e16087225 */ /* 0x000fe200078e0008 */
[----:B------:R-:W-:-:S03]  /*16f0*/  LEA.HI R10, R10, R3, RZ, 0x7 ;  /* 0x000000030a0a7211 */ /* 0x000fc600078f38ff */
[----:B------:R-:W-:Y:S01]  /*1700*/  IMAD R3, R22, R15, R9 ;  /* 0x0000000f16037224 */ /* 0x000fe200078e0209 */
[----:B------:R-:W-:Y:S01]  /*1710*/  SHF.R.S32.HI R10, RZ, 0x7, R10 ;  /* 0x00000007ff0a7819 */ /* 0x000fe2000001140a */
[----:B------:R-:W-:Y:S01]  /*1720*/  IMAD R7, R39, R25, R7 ;  /* 0x0000001927077224 */ /* 0x000fe200078e0207 */
[----:B------:R-:W-:Y:S01]  /*1730*/  LEA R234, P1, R8, UR12, 0x1 ;  /* 0x0000000c08ea7c11 */ /* 0x000fe2000f8208ff */
[----:B------:R-:W-:Y:S01]  /*1740*/  IMAD R11, R20, 0x80, R21 ;  /* 0x00000080140b7824 */ /* 0x000fe200078e0215 */
[----:B------:R-:W-:Y:S01]  /*1750*/  VIMNMX R246, PT, PT, RZ, R10, !PT ;  /* 0x0000000afff67248 */ /* 0x000fe20007fe0100 */
[----:B------:R-:W-:Y:S01]  /*1760*/  IMAD.WIDE.U32 R6, R22, R12, R6 ;  /* 0x0000000c16067225 */ /* 0x000fe200078e0006 */
[----:B------:R-:W-:Y:S02]  /*1770*/  LEA.HI.X R233, R8, UR13, R3, 0x1, P1 ;  /* 0x0000000d08e97c11 */ /* 0x000fe400088f0c03 */
[----:B------:R-:W-:Y:S01]  /*1780*/  ISETP.GT.AND P1, PT, R28, R246, PT ;  /* 0x000000f61c00720c */ /* 0x000fe20003f24270 */
[----:B------:R-:W-:Y:S01]  /*1790*/  IMAD R7, R22, R13, R7 ;  /* 0x0000000d16077224 */ /* 0x000fe200078e0207 */
[----:B----4-:R-:W-:Y:S01]  /*17a0*/  LEA R235, P0, R6, UR10, 0x1 ;  /* 0x0000000a06eb7c11 */ /* 0x010fe2000f8008ff */
[----:B---3--:R-:W-:Y:S01]  /*17b0*/  IMAD.WIDE R16, R11, 0x4, R42 ;  /* 0x000000040b107825 */ /* 0x008fe200078e022a */
[----:B------:R-:W-:-:S02]  /*17c0*/  SHF.L.U64.HI R15, R14, 0x6, R15 ;  /* 0x000000060e0f7819 */ /* 0x000fc4000001020f */
[----:B------:R-:W-:Y:S01]  /*17d0*/  LEA.HI.X R232, R6, UR11, R7, 0x1, P0 ;  /* 0x0000000b06e87c11 */ /* 0x000fe200080f0c07 */
[----:B------:R-:W-:Y:S01]  /*17e0*/  IMAD.MOV.U32 R241, RZ, RZ, R17 ;  /* 0x000000fffff17224 */ /* 0x000fe200078e0011 */
[----:B------:R-:W-:Y:S01]  /*17f0*/  IADD3 R17, P0, PT, R22, 0x40, RZ ;  /* 0x0000004016117810 */ /* 0x000fe20007f1e0ff */
[----:B------:R-:W-:Y:S02]  /*1800*/  IMAD R3, R20, 0x80, R27 ;  /* 0x0000008014037824 */ /* 0x000fe400078e021b */
        /* <DEDUP_REMOVED lines=17> */
.L_x_263:
[----:B------:R-:W1:Y:S01]  /*1920*/  LDCU.64 UR14, c[0x0][0x5c0] ;  /* 0x0000b800ff0e77ac */ /* 0x000e620008000a00 */
[----:B------:R-:W-:-:S05]  /*1930*/  IADD3 R6, PT, PT, R248, R252, RZ ;  /* 0x000000fcf8067210 */ /* 0x000fca0007ffe0ff */
[C---:B-1----:R-:W-:Y:S02]  /*1940*/  IMAD R3, R6.reuse, UR15, RZ ;  /* 0x0000000f06037c24 */ /* 0x042fe4000f8e02ff */
[----:B------:R-:W-:-:S05]  /*1950*/  IMAD.WIDE.U32 R6, R6, UR14, RZ ;  /* 0x0000000e06067c25 */ /* 0x000fca000f8e00ff */
[----:B------:R-:W-:Y:S02]  /*1960*/  IADD3 R9, PT, PT, R7, R3, RZ ;  /* 0x0000000307097210 */ /* 0x000fe40007ffe0ff */
[----:B------:R-:W-:Y:S02]  /*1970*/  MOV R8, R6 ;  /* 0x0000000600087202 */ /* 0x000fe40000000f00 */
.L_x_264:
        /* <DEDUP_REMOVED lines=12> */
.L_x_265:
[----:B------:R-:W1:Y:S01]  /*1a40*/  LDCU.64 UR12, c[0x0][0x5c8] ;  /* 0x0000b900ff0c77ac */ /* 0x000e620008000a00 */
[----:B------:R-:W-:-:S05]  /*1a50*/  IADD3 R6, PT, PT, R248, R252, RZ ;  /* 0x000000fcf8067210 */ /* 0x000fca0007ffe0ff */
[C---:B-1----:R-:W-:Y:S02]  /*1a60*/  IMAD R3, R6.reuse, UR13, RZ ;  /* 0x0000000d06037c24 */ /* 0x042fe4000f8e02ff */
[----:B------:R-:W-:-:S05]  /*1a70*/  IMAD.WIDE.U32 R6, R6, UR12, RZ ;  /* 0x0000000c06067c25 */ /* 0x000fca000f8e00ff */
[----:B------:R-:W-:Y:S02]  /*1a80*/  IADD3 R19, PT, PT, R7, R3, RZ ;  /* 0x0000000307137210 */ /* 0x000fe40007ffe0ff */
[----:B------:R-:W-:-:S07]  /*1a90*/  MOV R16, R6 ;  /* 0x0000000600107202 */ /* 0x000fce0000000f00 */
.L_x_266:
[----:B------:R-:W1:Y:S01]  /*1aa0*/  LDCU UR10, c[0x0][0x440] ;  /* 0x00008800ff0a77ac */ /* 0x000e620008000800 */
[C---:B------:R-:W-:Y:S01]  /*1ab0*/  IADD3 R13, PT, PT, -R18.reuse, R175, RZ ;  /* 0x000000af120d7210 */ /* 0x040fe20007ffe1ff */
        /* <DEDUP_REMOVED lines=29> */
.L_x_268:
[----:B------:R-:W-:Y:S05]  /*1c90*/  BSYNC.RECONVERGENT B0 ;  /* 0x0000000000007941 */ /* 0x000fea0003800200 */
.L_x_267:
        /* <DEDUP_REMOVED lines=26> */
.L_x_262:
[----:B------:R-:W1:Y:S01]  /*1e40*/  LDCU.64 UR10, c[0x0][0x3d8] ;  /* 0x00007b00ff0a77ac */ /* 0x000e620008000a00 */
[----:B------:R-:W-:Y:S01]  /*1e50*/  IMAD R3, R31, UR14, RZ ;  /* 0x0000000e1f037c24 */ /* 0x000fe2000f8e02ff */
[C---:B------:R-:W-:Y:S01]  /*1e60*/  IADD3 R12, PT, PT, -R18.reuse, R175, RZ ;  /* 0x000000af120c7210 */ /* 0x040fe20007ffe1ff */
[C---:B------:R-:W-:Y:S01]  /*1e70*/  IMAD.WIDE.U32 R6, R18.reuse, UR14, R4 ;  /* 0x0000000e12067c25 */ /* 0x040fe2000f8e0004 */
        /* <DEDUP_REMOVED lines=29> */
.L_x_272:
[----:B------:R2:W-:Y:S01]  /*2050*/  STS.128 [R228+0x8000], RZ ;  /* 0x008000ffe4007388 */ /* 0x0005e20000000c00 */
[----:B------:R-:W-:Y:S05]  /*2060*/  BRA `(.L_x_273) ;  /* 0x0000000000047947 */ /* 0x000fea0003800000 */
.L_x_271:
[----:B------:R3:W-:Y:S02]  /*2070*/  STS.128 [R228+0x8000], RZ ;  /* 0x008000ffe4007388 */ /* 0x0007e40000000c00 */
.L_x_273:
[----:B------:R-:W-:Y:S05]  /*2080*/  BSYNC.RECONVERGENT B0 ;  /* 0x0000000000007941 */ /* 0x000fea0003800200 */
.L_x_270:
        /* <DEDUP_REMOVED lines=21> */
.L_x_275:
[----:B------:R-:W-:Y:S05]  /*21e0*/  BSYNC.RECONVERGENT B0 ;  /* 0x0000000000007941 */ /* 0x000fea0003800200 */
.L_x_274:
        /* <DEDUP_REMOVED lines=15> */
.L_x_278:
[----:B------:R1:W-:Y:S01]  /*22e0*/  STS.128 [R228+0x4000], RZ ;  /* 0x004000ffe4007388 */ /* 0x0003e20000000c00 */
[----:B------:R-:W-:Y:S05]  /*22f0*/  BRA `(.L_x_279) ;  /* 0x0000000000047947 */ /* 0x000fea0003800000 */
.L_x_277:
[----:B------:R1:W-:Y:S02]  /*2300*/  STS.128 [R228+0x4000], RZ ;  /* 0x004000ffe4007388 */ /* 0x0003e40000000c00 */
.L_x_279:
[----:B------:R-:W-:Y:S05]  /*2310*/  BSYNC.RECONVERGENT B0 ;  /* 0x0000000000007941 */ /* 0x000fea0003800200 */
.L_x_276:
        /* <DEDUP_REMOVED lines=14> */
.L_x_281:
[----:B------:R-:W-:Y:S05]  /*2400*/  BSYNC.RECONVERGENT B0 ;  /* 0x0000000000007941 */ /* 0x000fea0003800200 */
.L_x_280:
        /* <DEDUP_REMOVED lines=13> */
.L_x_284:
[----:B------:R1:W-:Y:S01]  /*24e0*/  STS.128 [R178], RZ ;  /* 0x000000ffb2007388 */ /* 0x0003e20000000c00 */
[----:B------:R-:W-:Y:S05]  /*24f0*/  BRA `(.L_x_285) ;  /* 0x0000000000047947 */ /* 0x000fea0003800000 */
.L_x_283:
[----:B------:R1:W-:Y:S02]  /*2500*/  STS.128 [R178], RZ ;  /* 0x000000ffb2007388 */ /* 0x0003e40000000c00 */
.L_x_285:
[----:B------:R-:W-:Y:S05]  /*2510*/  BSYNC.RECONVERGENT B0 ;  /* 0x0000000000007941 */ /* 0x000fea0003800200 */
.L_x_282:
        /* <DEDUP_REMOVED lines=29> */
.L_x_287:
[----:B------:R-:W-:Y:S05]  /*26f0*/  BSYNC.RECONVERGENT B0 ;  /* 0x0000000000007941 */ /* 0x000fea0003800200 */
.L_x_286:
        /* <DEDUP_REMOVED lines=27> */
.L_x_290:
[----:B------:R1:W-:Y:S01]  /*28b0*/  STS.128 [R228+0x6000], RZ ;  /* 0x006000ffe4007388 */ /* 0x0003e20000000c00 */
[----:B------:R-:W-:Y:S05]  /*28c0*/  BRA `(.L_x_291) ;  /* 0x0000000000047947 */ /* 0x000fea0003800000 */
.L_x_289:
[----:B------:R1:W-:Y:S02]  /*28d0*/  STS.128 [R228+0x6000], RZ ;  /* 0x006000ffe4007388 */ /* 0x0003e40000000c00 */
.L_x_291:
[----:B------:R-:W-:Y:S05]  /*28e0*/  BSYNC.RECONVERGENT B0 ;  /* 0x0000000000007941 */ /* 0x000fea0003800200 */
.L_x_288:
        /* <DEDUP_REMOVED lines=19> */
.L_x_293:
[----:B------:R-:W-:Y:S05]  /*2a20*/  BSYNC.RECONVERGENT B0 ;  /* 0x0000000000007941 */ /* 0x000fea0003800200 */
.L_x_292:
[----:B------:R-:W4:Y:S01]  /*2a30*/  LDCU.64 UR10, c[0x0][0x538] ;  /* 0x0000a700ff0a77ac */ /* 0x000f220008000a00 */
[----:B------:R-:W0:Y:S01]  /*2a40*/  LDGDEPBAR ;  /* 0x00000000000079af */ /* 0x000e220000000000 */
[----:B------:R-:W-:Y:S01]  /*2a50*/  IMAD.MOV.U32 R159, RZ, RZ, RZ ;  /* 0x000000ffff9f7224 */ /* 0x000fe200078e00ff */
[----:B------:R-:W-:Y:S01]  /*2a60*/  IADD3 R251, PT, PT, R34, -R251, -R175 ;  /* 0x800000fb22fb7210 */ /* 0x000fe20007ffe8af */
[----:B------:R-:W1:Y:S01]  /*2a70*/  LDCU UR13, c[0x0][0x504] ;  /* 0x0000a080ff0d77ac */ /* 0x000e620008000800 */
[----:B------:R-:W1:Y:S01]  /*2a80*/  LDCU UR12, c[0x0][0x3e0] ;  /* 0x00007c00ff0c77ac */ /* 0x000e620008000800 */
[----:B------:R-:W1:Y:S01]  /*2a90*/  LDCU UR14, c[0x0][0x45c] ;  /* 0x00008b80ff0e77ac */ /* 0x000e620008000800 */
[----:B----4-:R-:W-:-:S04]  /*2aa0*/  ISETP.NE.U32.AND P1, PT, RZ, UR10, PT ;  /* 0x0000000aff007c0c */ /* 0x010fc8000bf25070 */
[----:B------:R-:W-:Y:S01]  /*2ab0*/  ISETP.NE.AND.EX P1, PT, RZ, UR11, PT, P1 ;  /* 0x0000000bff007c0c */ /* 0x000fe2000bf25310 */
[----:B------:R-:W-:-:S04]  /*2ac0*/  DEPBAR.LE SB0, 0x1 ;  /* 0x000080400000791a */ /* 0x000fc80000000000 */
[----:B------:R-:W-:Y:S08]  /*2ad0*/  BAR.SYNC.DEFER_BLOCKING 0x0 ;  /* 0x0000000000007b1d */ /* 0x000ff00000010000 */
[----:B------:R-:W4:Y:S01]  /*2ae0*/  @P1 LDC.64 R6, c[0x0][0x540] ;  /* 0x00015000ff061b82 */ /* 0x000f220000000a00 */
[----:B-1----:R-:W-:Y:S02]  /*2af0*/  @P1 IMAD.MOV.U32 R4, RZ, RZ, R39 ;  /* 0x000000ffff041224 */ /* 0x002fe400078e0027 */
[----:B------:R-:W-:-:S02]  /*2b00*/  @P1 IMAD.MOV.U32 R5, RZ, RZ, RZ ;  /* 0x000000ffff051224 */ /* 0x000fc400078e00ff */
[----:B------:R-:W-:-:S03]  /*2b10*/  VIADD R144, R149, 0x20 ;  /* 0x0000002095907836 */ /* 0x000fc60000000000 */
[----:B------:R-:W1:Y:S01]  /*2b20*/  @P1 LDC R3, c[0x0][0x458] ;  /* 0x00011600ff031b82 */ /* 0x000e620000000800 */
[----:B------:R1:W1:Y:S04]  /*2b30*/  LDSM.16.M88.4 R116, [R149] ;  /* 0x000000009574783b */ /* 0x0002680000000200 */
[----:B------:R1:W1:Y:S01]  /*2b40*/  LDSM.16.M88.4 R120, [R149+0x400] ;  /* 0x000400009578783b */ /* 0x0002620000000200 */
[----:B----4-:R-:W-:-:S03]  /*2b50*/  @P1 IMAD.WIDE.U32 R4, R38, R6, R4 ;  /* 0x0000000626041225 */ /* 0x010fc600078e0004 */
[----:B------:R4:W2:Y:S01]  /*2b60*/  LDSM.16.M88.4 R124, [R149+0x800] ;  /* 0x00080000957c783b */ /* 0x0008a20000000200 */
[----:B------:R-:W-:Y:S01]  /*2b70*/  @P1 IMAD R7, R38, R7, R5 ;  /* 0x0000000726071224 */ /* 0x000fe200078e0205 */
[C---:B------:R-:W-:Y:S02]  /*2b80*/  @P1 LEA R6, P0, R4.reuse, UR10, 0x2 ;  /* 0x0000000a04061c11 */ /* 0x040fe4000f8010ff */
[----:B------:R4:W2:Y:S01]  /*2b90*/  LDSM.16.M88.4 R128, [R149+0xc00] ;  /* 0x000c00009580783b */ /* 0x0008a20000000200 */
[----:B------:R-:W3:Y:S01]  /*2ba0*/  LDCU UR10, c[0x0][0x590] ;  /* 0x0000b200ff0a77ac */ /* 0x000ee20008000800 */
[----:B------:R-:W-:Y:S01]  /*2bb0*/  @P1 LEA.HI.X R7, R4, UR11, R7, 0x2, P0 ;  /* 0x0000000b04071c11 */ /* 0x000fe200080f1407 */
[----:B-1----:R-:W1:Y:S01]  /*2bc0*/  @P1 MUFU.RCP R3, R3 ;  /* 0x0000000300031308 */ /* 0x002e620000001000 */
[C---:B------:R-:W-:Y:S02]  /*2bd0*/  IMAD.SHL.U32 R4, R40.reuse, 0x2, RZ ;  /* 0x0000000228047824 */ /* 0x040fe400078e00ff */
[----:B------:R-:W-:Y:S01]  /*2be0*/  IMAD.MOV.U32 R156, RZ, RZ, 0x20 ;  /* 0x00000020ff9c7424 */ /* 0x000fe200078e00ff */
[----:B------:R-:W1:Y:S01]  /*2bf0*/  @P1 LDG.E R6, desc[UR20][R6.64] ;  /* 0x0000001406061981 */ /* 0x000e62000c1e1900 */
[----:B------:R-:W-:Y:S01]  /*2c00*/  LOP3.LUT P0, RZ, R40, 0x4, RZ, 0xc0, !PT ;  /* 0x0000000428ff7812 */ /* 0x000fe2000780c0ff */
[----:B------:R-:W-:Y:S01]  /*2c10*/  IMAD.SHL.U32 R245, R245, 0x8, RZ ;  /* 0x00000008f5f57824 */ /* 0x000fe200078e00ff */
[----:B------:R-:W-:Y:S01]  /*2c20*/  SHF.R.U32.HI R5, RZ, 0x1, R40 ;  /* 0x00000001ff057819 */ /* 0x000fe20000011628 */
[----:B------:R-:W-:Y:S01]  /*2c30*/  IMAD.IADD R148, R151, 0x1, R13 ;  /* 0x0000000197947824 */ /* 0x000fe200078e020d */
[----:B------:R-:W-:Y:S01]  /*2c40*/  LOP3.LUT R4, R4, 0x6, RZ, 0xc0, !PT ;  /* 0x0000000604047812 */ /* 0x000fe200078ec0ff */
[----:B------:R-:W-:Y:S01]  /*2c50*/  IMAD.MOV.U32 R229, RZ, RZ, R178 ;  /* 0x000000ffffe57224 */ /* 0x000fe200078e00b2 */
[----:B------:R-:W-:-:S02]  /*2c60*/  SEL R156, R156, 0xffffffe0, !P0 ;  /* 0xffffffe09c9c7807 */ /* 0x000fc40004000000 */
[----:B------:R-:W-:Y:S02]  /*2c70*/  CS2R R94, SRZ ;  /* 0x00000000005e7805 */ /* 0x000fe4000001ff00 */
[----:B------:R-:W-:Y:S02]  /*2c80*/  LOP3.LUT R4, R4, 0x1c0, R5, 0xf8, !PT ;  /* 0x000001c004047812 */ /* 0x000fe400078ef805 */
[----:B------:R-:W-:Y:S02]  /*2c90*/  CS2R R92, SRZ ;  /* 0x00000000005c7805 */ /* 0x000fe4000001ff00 */
[----:B------:R-:W-:Y:S02]  /*2ca0*/  CS2R R98, SRZ ;  /* 0x0000000000627805 */ /* 0x000fe4000001ff00 */
[----:B------:R-:W-:Y:S02]  /*2cb0*/  CS2R R96, SRZ ;  /* 0x0000000000607805 */ /* 0x000fe4000001ff00 */
[----:B------:R-:W-:Y:S01]  /*2cc0*/  IADD3 R250, PT, PT, R175, -R34, -R4 ;  /* 0x80000022affa7210 */ /* 0x000fe20007ffe804 */
[----:B------:R-:W-:Y:S01]  /*2cd0*/  @P0 VIADD R144, R149, 0xffffffe0 ;  /* 0xffffffe095900836 */ /* 0x000fe20000000000 */
[----:B------:R-:W-:-:S02]  /*2ce0*/  CS2R R90, SRZ ;  /* 0x00000000005a7805 */ /* 0x000fc4000001ff00 */
[----:B------:R-:W-:Y:S02]  /*2cf0*/  CS2R R88, SRZ ;  /* 0x0000000000587805 */ /* 0x000fe4000001ff00 */
[----:B------:R-:W-:Y:S02]  /*2d00*/  CS2R R86, SRZ ;  /* 0x0000000000567805 */ /* 0x000fe4000001ff00 */
[----:B------:R-:W-:Y:S01]  /*2d10*/  CS2R R84, SRZ ;  /* 0x0000000000547805 */ /* 0x000fe2000001ff00 */
[----:B------:R4:W1:Y:S01]  /*2d20*/  LDSM.16.M88.4 R132, [R144] ;  /* 0x000000009084783b */ /* 0x0008620000000200 */
[----:B------:R-:W-:Y:S02]  /*2d30*/  CS2R R78, SRZ ;  /* 0x00000000004e7805 */ /* 0x000fe4000001ff00 */
[----:B------:R-:W-:Y:S02]  /*2d40*/  CS2R R76, SRZ ;  /* 0x00000000004c7805 */ /* 0x000fe4000001ff00 */
[----:B------:R-:W-:Y:S01]  /*2d50*/  CS2R R82, SRZ ;  /* 0x0000000000527805 */ /* 0x000fe2000001ff00 */
[----:B------:R4:W1:Y:S01]  /*2d60*/  LDSM.16.M88.4 R136, [R144+0x400] ;  /* 0x000400009088783b */ /* 0x0008620000000200 */
[----:B------:R-:W-:-:S02]  /*2d70*/  CS2R R80, SRZ ;  /* 0x0000000000507805 */ /* 0x000fc4000001ff00 */
[----:B------:R-:W-:Y:S02]  /*2d80*/  CS2R R74, SRZ ;  /* 0x00000000004a7805 */ /* 0x000fe4000001ff00 */
[----:B------:R-:W-:Y:S01]  /*2d90*/  CS2R R72, SRZ ;  /* 0x0000000000487805 */ /* 0x000fe2000001ff00 */
[----:B------:R4:W1:Y:S01]  /*2da0*/  LDSM.16.M88.4 R140, [R144+0x800] ;  /* 0x00080000908c783b */ /* 0x0008620000000200 */
[----:B------:R-:W-:Y:S02]  /*2db0*/  CS2R R70, SRZ ;  /* 0x0000000000467805 */ /* 0x000fe4000001ff00 */
[----:B------:R-:W-:Y:S01]  /*2dc0*/  CS2R R68, SRZ ;  /* 0x0000000000447805 */ /* 0x000fe2000001ff00 */
[----:B------:R-:W-:Y:S01]  /*2dd0*/  IMAD.IADD R150, R149, 0x1, R156 ;  /* 0x0000000195967824 */ /* 0x000fe200078e029c */
[----:B------:R-:W1:Y:S01]  /*2de0*/  LDSM.16.M88.4 R144, [R144+0xc00] ;  /* 0x000c00009090783b */ /* 0x000e620000000200 */
[----:B------:R-:W1:Y:S01]  /*2df0*/  LDCU UR11, c[0x0][0x440] ;  /* 0x00008800ff0b77ac */ /* 0x000e620008000800 */
[----:B---3--:R-:W-:Y:S01]  /*2e00*/  USHF.L.U32 UR10, UR10, 0x7, URZ ;  /* 0x000000070a0a7899 */ /* 0x008fe200080006ff */
[----:B-1----:R-:W-:Y:S01]  /*2e10*/  @P1 FMUL.FTZ R159, R6, R3 ;  /* 0x00000003069f1220 */ /* 0x002fe20000410000 */
[----:B--2-4-:R-:W-:-:S10]  /*2e20*/  IMAD.IADD R3, R2, 0x1, R13 ;  /* 0x0000000102037824 */ /* 0x014fd400078e020d */
.L_x_298:
[----:B------:R-:W0:Y:S01]  /*2e30*/  LDGDEPBAR ;  /* 0x00000000000079af */ /* 0x000e220000000000 */
[----:B------:R-:W-:Y:S01]  /*2e40*/  IMAD.MOV.U32 R4, RZ, RZ, R242 ;  /* 0x000000ffff047224 */ /* 0x000fe200078e00f2 */
[----:B------:R-:W-:Y:S01]  /*2e50*/  IADD3 R112, PT, PT, R148, R156, RZ ;  /* 0x0000009c94707210 */ /* 0x000fe20007ffe0ff */
[----:B------:R-:W-:Y:S02]  /*2e60*/  IMAD.MOV.U32 R5, RZ, RZ, R241 ;  /* 0x000000ffff057224 */ /* 0x000fe400078e00f1 */
[----:B------:R-:W-:Y:S01]  /*2e70*/  IMAD.SHL.U32 R169, R177, 0x80, RZ ;  /* 0x00000080b1a97824 */ /* 0x000fe200078e00ff */
[C---:B------:R-:W-:Y:S04]  /*2e80*/  LEA R4, P0, R236.reuse, R4, 0x2 ;  /* 0x00000004ec047211 */ /* 0x040fe800078010ff */
[----:B------:R-:W-:Y:S02]  /*2e90*/  LEA.HI.X R5, R236, R5, RZ, 0x2, P0 ;  /* 0x00000005ec057211 */ /* 0x000fe400000f14ff */
[C---:B------:R-:W-:Y:S02]  /*2ea0*/  LOP3.LUT R158, R169.reuse, R236, RZ, 0xfc, !PT ;  /* 0x000000eca99e7212 */ /* 0x040fe400078efcff */
[----:B------:R-:W-:Y:S03]  /*2eb0*/  ISETP.GE.AND P0, PT, R169, R251, PT ;  /* 0x000000fba900720c */ /* 0x000fe60003f06270 */
[----:B------:R-:W-:Y:S04]  /*2ec0*/  IMAD.IADD R157, R158, 0x1, R250 ;  /* 0x000000019e9d7824 */ /* 0x000fe800078e02fa */
[C---:B------:R-:W-:Y:S01]  /*2ed0*/  VIADD R161, R157.reuse, 0xc8 ;  /* 0x000000c89da17836 */ /* 0x040fe20000000000 */
[C---:B------:R-:W-:Y:S01]  /*2ee0*/  IADD3 R160, PT, PT, R157.reuse, 0x80, RZ ;  /* 0x000000809da07810 */ /* 0x040fe20007ffe0ff */
[C---:B------:R-:W-:Y:S01]  /*2ef0*/  VIADD R162, R157.reuse, 0xbf ;  /* 0x000000bf9da27836 */ /* 0x040fe20000000000 */
[----:B------:R-:W-:Y:S04]  /*2f00*/  DEPBAR.LE SB0, 0x0 ;  /* 0x000080000000791a */ /* 0x000fe80000000000 */
[----:B------:R-:W-:Y:S01]  /*2f10*/  BAR.SYNC.DEFER_BLOCKING 0x0 ;  /* 0x0000000000007b1d */ /* 0x000fe20000010000 */
[----:B------:R-:W-:Y:S01]  /*2f20*/  IABS R161, R161 ;  /* 0x000000a100a17213 */ /* 0x000fe20000000000 */
[C---:B------:R-:W-:Y:S01]  /*2f30*/  VIADD R163, R157.reuse, 0x7f ;  /* 0x0000007f9da37836 */ /* 0x040fe20000000000 */
[----:B------:R-:W-:Y:S01]  /*2f40*/  IABS R160, R160 ;  /* 0x000000a000a07213 */ /* 0x000fe20000000000 */
[C---:B------:R-:W-:Y:S03]  /*2f50*/  VIADD R164, R157.reuse, 0x6f ;  /* 0x0000006f9da47836 */ /* 0x040fe60000000000 */
[----:B------:R-:W-:Y:S02]  /*2f60*/  IABS R163, R163 ;  /* 0x000000a300a37213 */ /* 0x000fe40000000000 */
[----:B------:R-:W-:Y:S02]  /*2f70*/  I2FP.F32.S32 R160, R160 ;  /* 0x000000a000a07245 */ /* 0x000fe40000201400 */
[----:B------:R-:W-:Y:S02]  /*2f80*/  I2FP.F32.S32 R163, R163 ;  /* 0x000000a300a37245 */ /* 0x000fe40000201400 */
[----:B------:R-:W-:Y:S04]  /*2f90*/  IABS R164, R164 ;  /* 0x000000a400a47213 */ /* 0x000fe80000000000 */
[----:B------:R-:W-:Y:S01]  /*2fa0*/  I2FP.F32.S32 R164, R164 ;  /* 0x000000a400a47245 */ /* 0x000fe20000201400 */
[----:B------:R-:W-:Y:S08]  /*2fb0*/  LDSM.16.M88.4 R64, [R148] ;  /* 0x000000009440783b */ /* 0x000ff00000000200 */
[----:B------:R-:W1:Y:S08]  /*2fc0*/  LDSM.16.M88.4 R16, [R149+-0x2000] ;  /* 0xffe000009510783b */ /* 0x000e700000000200 */
[----:B------:R-:W2:Y:S08]  /*2fd0*/  LDSM.16.M88.4 R60, [R148+0x1000] ;  /* 0x00100000943c783b */ /* 0x000eb00000000200 */
[----:B-----5:R-:W5:Y:S04]  /*2fe0*/  LDG.E R168, desc[UR20][R4.64] ;  /* 0x0000001404a87981 */ /* 0x020f68000c1e1900 */
[----:B------:R-:W5:Y:S04]  /*2ff0*/  LDG.E R167, desc[UR20][R4.64+0x20] ;  /* 0x0000201404a77981 */ /* 0x000f68000c1e1900 */
[----:B------:R-:W5:Y:S04]  /*3000*/  LDG.E R166, desc[UR20][R4.64+0x100] ;  /* 0x0001001404a67981 */ /* 0x000f68000c1e1900 */
[----:B------:R1:W5:Y:S04]  /*3010*/  LDG.E R165, desc[UR20][R4.64+0x120] ;  /* 0x0001201404a57981 */ /* 0x000368000c1e1900 */
        /* <DEDUP_REMOVED lines=19> */
[C---:B------:R-:W-:Y:S08]  /*3150*/  HMMA.16816.F32.BF16 R56, R60.reuse, R100, RZ ;  /* 0x000000643c38723c */ /* 0x040ff000000418ff */
[-C--:B------:R-:W-:Y:S08]  /*3160*/  HMMA.16816.F32.BF16 R60, R60, R102.reuse, RZ ;  /* 0x000000663c3c723c */ /* 0x080ff000000418ff */
[----:B------:R-:W-:Y:S01]  /*3170*/  HMMA.16816.F32.BF16 R64, R64, R102, RZ ;  /* 0x000000664040723c */ /* 0x000fe200000418ff */
[----:B------:R-:W3:Y:S07]  /*3180*/  LDSM.16.M88.4 R100, [R150+-0x1c00] ;  /* 0xffe400009664783b */ /* 0x000eee0000000200 */
[-C--:B-1----:R-:W-:Y:S08]  /*3190*/  HMMA.16816.F32.BF16 R4, R104, R108.reuse, R4 ;  /* 0x0000006c6804723c */ /* 0x082ff00000041804 */
[C---:B--2---:R-:W-:Y:S04]  /*31a0*/  HMMA.16816.F32.BF16 R8, R112.reuse, R108, R8 ;  /* 0x0000006c7008723c */ /* 0x044fe80000041808 */
[C---:B------:R-:W-:Y:S01]  /*31b0*/  IADD3 R108, PT, PT, R157.reuse, 0x87, RZ ;  /* 0x000000879d6c7810 */ /* 0x040fe20007ffe0ff */
[----:B------:R-:W-:Y:S03]  /*31c0*/  VIADD R109, R157, 0x88 ;  /* 0x000000889d6d7836 */ /* 0x000fe60000000000 */
[----:B------:R-:W-:Y:S01]  /*31d0*/  IABS R108, R108 ;  /* 0x0000006c006c7213 */ /* 0x000fe20000000000 */
[-C--:B------:R-:W-:Y:S03]  /*31e0*/  HMMA.16816.F32.BF16 R12, R112, R110.reuse, R12 ;  /* 0x0000006e700c723c */ /* 0x080fe6000004180c */
[----:B------:R-:W-:Y:S01]  /*31f0*/  I2FP.F32.S32 R173, R108 ;  /* 0x0000006c00ad7245 */ /* 0x000fe20000201400 */
[----:B------:R-:W-:Y:S01]  /*3200*/  IMAD.MOV.U32 R108, RZ, RZ, R161 ;  /* 0x000000ffff6c7224 */ /* 0x000fe200078e00a1 */
[----:B------:R-:W-:Y:S01]  /*3210*/  IABS R109, R109 ;  /* 0x0000006d006d7213 */ /* 0x000fe20000000000 */
[----:B------:R-:W-:Y:S01]  /*3220*/  FFMA.FTZ R5, R163, -R159, R5 ;  /* 0x8000009fa3057223 */ /* 0x000fe20000010005 */
[C---:B------:R-:W-:Y:S01]  /*3230*/  IADD3 R161, PT, PT, R157.reuse, 0xc7, RZ ;  /* 0x000000c79da17810 */ /* 0x040fe20007ffe0ff */
[C---:B------:R-:W-:Y:S04]  /*3240*/  HMMA.16816.F32.BF16 R16, R104.reuse, R110, R16 ;  /* 0x0000006e6810723c */ /* 0x040fe80000041810 */
[----:B------:R-:W-:Y:S01]  /*3250*/  I2FP.F32.S32 R174, R109 ;  /* 0x0000006d00ae7245 */ /* 0x000fe20000201400 */
[C---:B------:R-:W-:Y:S01]  /*3260*/  VIADD R109, R157.reuse, 0xc0 ;  /* 0x000000c09d6d7836 */ /* 0x040fe20000000000 */
[----:B------:R-:W-:Y:S01]  /*3270*/  I2FP.F32.S32 R108, R108 ;  /* 0x0000006c006c7245 */ /* 0x000fe20000201400 */
[----:B------:R-:W-:Y:S01]  /*3280*/  FFMA.FTZ R4, R160, -R159, R4 ;  /* 0x8000009fa0047223 */ /* 0x000fe20000010004 */
[----:B------:R-:W-:Y:S01]  /*3290*/  IABS R161, R161 ;  /* 0x000000a100a17213 */ /* 0x000fe20000000000 */
[-C--:B---3--:R-:W-:Y:S03]  /*32a0*/  HMMA.16816.F32.BF16 R20, R104, R100.reuse, R20 ;  /* 0x000000646814723c */ /* 0x088fe60000041814 */
[----:B------:R-:W-:Y:S01]  /*32b0*/  I2FP.F32.S32 R110, R161 ;  /* 0x000000a1006e7245 */ /* 0x000fe20000201400 */
[----:B------:R-:W-:Y:S01]  /*32c0*/  FFMA.FTZ R10, R108, -R159, R10 ;  /* 0x8000009f6c0a7223 */ /* 0x000fe2000001000a */
[----:B------:R-:W-:Y:S01]  /*32d0*/  IABS R108, R109 ;  /* 0x0000006d006c7213 */ /* 0x000fe20000000000 */
[-C--:B------:R-:W-:Y:S01]  /*32e0*/  FFMA.FTZ R6, R174, -R159.reuse, R6 ;  /* 0x8000009fae067223 */ /* 0x080fe20000010006 */
[----:B------:R-:W-:Y:S01]  /*32f0*/  IABS R109, R162 ;  /* 0x000000a2006d7213 */ /* 0x000fe20000000000 */
[----:B------:R-:W-:Y:S01]  /*3300*/  FFMA.FTZ R11, R110, -R159, R11 ;  /* 0x8000009f6e0b7223 */ /* 0x000fe2000001000b */
[----:B------:R-:W-:Y:S01]  /*3310*/  I2FP.F32.S32 R108, R108 ;  /* 0x0000006c006c7245 */ /* 0x000fe20000201400 */
[C---:B------:R-:W-:Y:S04]  /*3320*/  HMMA.16816.F32.BF16 R24, R112.reuse, R100, R24 ;  /* 0x000000647018723c */ /* 0x040fe80000041818 */
[----:B------:R-:W-:Y:S01]  /*3330*/  I2FP.F32.S32 R109, R109 ;  /* 0x0000006d006d7245 */ /* 0x000fe20000201400 */
[CC--:B------:R-:W-:Y:S01]  /*3340*/  FFMA.FTZ R8, R108.reuse, -R159.reuse, R8 ;  /* 0x8000009f6c087223 */ /* 0x0c0fe20000010008 */
[C---:B------:R-:W-:Y:S01]  /*3350*/  IADD3 R161, PT, PT, R157.reuse, 0xb8, RZ ;  /* 0x000000b89da17810 */ /* 0x040fe20007ffe0ff */
[-C--:B------:R-:W-:Y:S01]  /*3360*/  FFMA.FTZ R14, R108, -R159.reuse, R14 ;  /* 0x8000009f6c0e7223 */ /* 0x080fe2000001000e */
[----:B------:R-:W-:Y:S01]  /*3370*/  IADD3 R108, PT, PT, R157, 0x78, RZ ;  /* 0x000000789d6c7810 */ /* 0x000fe20007ffe0ff */
[C---:B------:R-:W-:Y:S01]  /*3380*/  FFMA.FTZ R9, R109.reuse, -R159, R9 ;  /* 0x8000009f6d097223 */ /* 0x040fe20000010009 */
[----:B------:R-:W-:Y:S01]  /*3390*/  IABS R161, R161 ;  /* 0x000000a100a17213 */ /* 0x000fe20000000000 */
[----:B------:R-:W-:Y:S01]  /*33a0*/  FFMA.FTZ R15, R109, -R159, R15 ;  /* 0x8000009f6d0f7223 */ /* 0x000fe2000001000f */
[----:B------:R-:W-:Y:S01]  /*33b0*/  IABS R108, R108 ;  /* 0x0000006c006c7213 */ /* 0x000fe20000000000 */
[----:B------:R-:W-:Y:S01]  /*33c0*/  VIADD R109, R157, 0x77 ;  /* 0x000000779d6d7836 */ /* 0x000fe20000000000 */
[----:B------:R-:W-:Y:S01]  /*33d0*/  I2FP.F32.S32 R161, R161 ;  /* 0x000000a100a17245 */ /* 0x000fe20000201400 */
[-C--:B------:R-:W-:Y:S03]  /*33e0*/  HMMA.16816.F32.BF16 R28, R112, R102.reuse, R28 ;  /* 0x00000066701c723c */ /* 0x080fe6000004181c */
[----:B------:R-:W-:Y:S01]  /*33f0*/  IABS R109, R109 ;  /* 0x0000006d006d7213 */ /* 0x000fe20000000000 */
[----:B------:R-:W-:Y:S02]  /*3400*/  IMAD.MOV.U32 R100, RZ, RZ, R108 ;  /* 0x000000ffff647224 */ /* 0x000fe400078e006c */
[----:B------:R-:W-:Y:S01]  /*3410*/  FFMA.FTZ R19, R163, -R159, R19 ;  /* 0x8000009fa3137223 */ /* 0x000fe20000010013 */
[C---:B------:R-:W-:Y:S01]  /*3420*/  VIADD R162, R157.reuse, 0xb7 ;  /* 0x000000b79da27836 */ /* 0x040fe20000000000 */
[----:B------:R-:W-:Y:S01]  /*3430*/  MOV R101, R109 ;  /* 0x0000006d00657202 */ /* 0x000fe20000000f00 */
[C---:B------:R-:W-:Y:S01]  /*3440*/  HMMA.16816.F32.BF16 R32, R104.reuse, R102, R32 ;  /* 0x000000666820723c */ /* 0x040fe20000041820 */
[----:B------:R-:W1:Y:S03]  /*3450*/  LDSM.16.M88.4 R108, [R150+-0x1800] ;  /* 0xffe80000966c783b */ /* 0x000e660000000200 */
[----:B------:R-:W-:Y:S01]  /*3460*/  I2FP.F32.S32 R101, R101 ;  /* 0x0000006500657245 */ /* 0x000fe20000201400 */
[----:B------:R-:W-:Y:S01]  /*3470*/  VIADD R163, R157, 0xa7 ;  /* 0x000000a79da37836 */ /* 0x000fe20000000000 */
[----:B------:R-:W-:Y:S01]  /*3480*/  I2FP.F32.S32 R100, R100 ;  /* 0x0000006400647245 */ /* 0x000fe20000201400 */
[-C--:B------:R-:W-:Y:S01]  /*3490*/  FFMA.FTZ R18, R160, -R159.reuse, R18 ;  /* 0x8000009fa0127223 */ /* 0x080fe20000010012 */
[----:B------:R-:W-:Y:S01]  /*34a0*/  IABS R162, R162 ;  /* 0x000000a200a27213 */ /* 0x000fe20000000000 */
[-C--:B------:R-:W-:Y:S01]  /*34b0*/  FFMA.FTZ R17, R101, -R159.reuse, R17 ;  /* 0x8000009f65117223 */ /* 0x080fe20000010011 */
[----:B------:R-:W-:Y:S01]  /*34c0*/  IADD3 R102, PT, PT, R157, 0xa8, RZ ;  /* 0x000000a89d667810 */ /* 0x000fe20007ffe0ff */
[-C--:B------:R-:W-:Y:S01]  /*34d0*/  FFMA.FTZ R23, R101, -R159.reuse, R23 ;  /* 0x8000009f65177223 */ /* 0x080fe20000010017 */
[----:B------:R-:W-:Y:S01]  /*34e0*/  I2FP.F32.S32 R162, R162 ;  /* 0x000000a200a27245 */ /* 0x000fe20000201400 */
[C---:B------:R-:W-:Y:S01]  /*34f0*/  VIADD R101, R157.reuse, 0xaf ;  /* 0x000000af9d657836 */ /* 0x040fe20000000000 */
[C---:B------:R-:W-:Y:S01]  /*3500*/  IADD3 R160, PT, PT, R157.reuse, 0x70, RZ ;  /* 0x000000709da07810 */ /* 0x040fe20007ffe0ff */
[C---:B------:R-:W-:Y:S01]  /*3510*/  FFMA.FTZ R16, R100.reuse, -R159, R16 ;  /* 0x8000009f64107223 */ /* 0x040fe20000010010 */
[----:B------:R-:W-:Y:S01]  /*3520*/  IABS R163, R163 ;  /* 0x000000a300a37213 */ /* 0x000fe20000000000 */
[-C--:B------:R-:W-:Y:S01]  /*3530*/  FFMA.FTZ R22, R100, -R159.reuse, R22 ;  /* 0x8000009f64167223 */ /* 0x080fe20000010016 */
[----:B------:R-:W-:Y:S01]  /*3540*/  IADD3 R100, PT, PT, R157, 0xb0, RZ ;  /* 0x000000b09d647810 */ /* 0x000fe20007ffe0ff */
[C---:B------:R-:W-:Y:S01]  /*3550*/  FFMA.FTZ R13, R162.reuse, -R159, R13 ;  /* 0x8000009fa20d7223 */ /* 0x040fe2000001000d */
[----:B------:R-:W-:Y:S01]  /*3560*/  IABS R101, R101 ;  /* 0x0000006500657213 */ /* 0x000fe20000000000 */
[-C--:B------:R-:W-:Y:S01]  /*3570*/  FFMA.FTZ R27, R162, -R159.reuse, R27 ;  /* 0x8000009fa21b7223 */ /* 0x080fe2000001001b */
[----:B------:R-:W-:Y:S01]  /*3580*/  IABS R100, R100 ;  /* 0x0000006400647213 */ /* 0x000fe20000000000 */
[C---:B------:R-:W-:Y:S01]  /*3590*/  FFMA.FTZ R12, R161.reuse, -R159, R12 ;  /* 0x8000009fa10c7223 */ /* 0x040fe2000001000c */
[----:B------:R-:W-:Y:S01]  /*35a0*/  I2FP.F32.S32 R101, R101 ;  /* 0x0000006500657245 */ /* 0x000fe20000201400 */
[-C--:B------:R-:W-:Y:S01]  /*35b0*/  FFMA.FTZ R26, R161, -R159.reuse, R26 ;  /* 0x8000009fa11a7223 */ /* 0x080fe2000001001a */
[----:B------:R-:W-:Y:S01]  /*35c0*/  I2FP.F32.S32 R100, R100 ;  /* 0x0000006400647245 */ /* 0x000fe20000201400 */
[----:B------:R-:W-:Y:S01]  /*35d0*/  VIADD R161, R157, 0x5f ;  /* 0x0000005f9da17836 */ /* 0x000fe20000000000 */
[----:B------:R-:W-:Y:S01]  /*35e0*/  IABS R162, R102 ;  /* 0x0000006600a27213 */ /* 0x000fe20000000000 */
[-C--:B------:R-:W-:Y:S01]  /*35f0*/  FFMA.FTZ R25, R101, -R159.reuse, R25 ;  /* 0x8000009f65197223 */ /* 0x080fe20000010019 */
[----:B------:R-:W-:Y:S01]  /*3600*/  IABS R160, R160 ;  /* 0x000000a000a07213 */ /* 0x000fe20000000000 */
[CC--:B------:R-:W-:Y:S01]  /*3610*/  FFMA.FTZ R24, R100.reuse, -R159.reuse, R24 ;  /* 0x8000009f64187223 */ /* 0x0c0fe20000010018 */
[----:B------:R-:W-:Y:S01]  /*3620*/  I2FP.F32.S32 R162, R162 ;  /* 0x000000a200a27245 */ /* 0x000fe20000201400 */
[-C--:B------:R-:W-:Y:S01]  /*3630*/  FFMA.FTZ R30, R100, -R159.reuse, R30 ;  /* 0x8000009f641e7223 */ /* 0x080fe2000001001e */
[----:B------:R-:W-:Y:S01]  /*3640*/  IADD3 R100, PT, PT, R157, 0x68, RZ ;  /* 0x000000689d647810 */ /* 0x000fe20007ffe0ff */
[----:B------:R-:W-:Y:S01]  /*3650*/  FFMA.FTZ R31, R101, -R159, R31 ;  /* 0x8000009f651f7223 */ /* 0x000fe2000001001f */
[----:B------:R-:W-:Y:S01]  /*3660*/  I2FP.F32.S32 R163, R163 ;  /* 0x000000a300a37245 */ /* 0x000fe20000201400 */
[----:B------:R-:W-:Y:S01]  /*3670*/  VIADD R101, R157, 0x67 ;  /* 0x000000679d657836 */ /* 0x000fe20000000000 */
[----:B------:R-:W-:Y:S01]  /*3680*/  IABS R100, R100 ;  /* 0x0000006400647213 */ /* 0x000fe20000000000 */
[----:B------:R-:W-:Y:S01]  /*3690*/  FFMA.FTZ R28, R162, -R159, R28 ;  /* 0x8000009fa21c7223 */ /* 0x000fe2000001001c */
[----:B------:R-:W-:Y:S01]  /*36a0*/  I2FP.F32.S32 R160, R160 ;  /* 0x000000a000a07245 */ /* 0x000fe20000201400 */
[-C--:B-1----:R-:W-:Y:S03]  /*36b0*/  HMMA.16816.F32.BF16 R36, R104, R108.reuse, R36 ;  /* 0x0000006c6824723c */ /* 0x082fe60000041824 */
[----:B------:R-:W-:Y:S01]  /*36c0*/  IABS R101, R101 ;  /* 0x0000006500657213 */ /* 0x000fe20000000000 */
[----:B------:R-:W-:Y:S01]  /*36d0*/  FFMA.FTZ R29, R163, -R159, R29 ;  /* 0x8000009fa31d7223 */ /* 0x000fe2000001001d */
[----:B------:R-:W-:Y:S01]  /*36e0*/  IABS R161, R161 ;  /* 0x000000a100a17213 */ /* 0x000fe20000000000 */
[CC--:B------:R-:W-:Y:S01]  /*36f0*/  FFMA.FTZ R20, R160.reuse, -R159.reuse, R20 ;  /* 0x8000009fa0147223 */ /* 0x0c0fe20000010014 */
[----:B------:R-:W-:Y:S01]  /*3700*/  FFMA.FTZ R34, R160, -R159, R34 ;  /* 0x8000009fa0227223 */ /* 0x000fe20000010022 */
[----:B------:R-:W-:Y:S01]  /*3710*/  IADD3 R160, PT, PT, R157, 0x60, RZ ;  /* 0x000000609da07810 */ /* 0x000fe20007ffe0ff */
[C---:B------:R-:W-:Y:S04]  /*3720*/  HMMA.16816.F32.BF16 R40, R112.reuse, R108, R40 ;  /* 0x0000006c7028723c */ /* 0x040fe80000041828 */
[----:B------:R-:W-:Y:S01]  /*3730*/  MOV R109, R101 ;  /* 0x00000065006d7202 */ /* 0x000fe20000000f00 */
[----:B------:R-:W-:Y:S01]  /*3740*/  IMAD.MOV.U32 R108, RZ, RZ, R100 ;  /* 0x000000ffff6c7224 */ /* 0x000fe200078e0064 */
[----:B------:R-:W-:Y:S01]  /*3750*/  IABS R160, R160 ;  /* 0x000000a000a07213 */ /* 0x000fe20000000000 */
[----:B------:R-:W1:Y:S01]  /*3760*/  LDSM.16.M88.4 R100, [R150+-0x1400] ;  /* 0xffec00009664783b */ /* 0x000e620000000200 */
[----:B------:R-:W-:Y:S01]  /*3770*/  I2FP.F32.S32 R109, R109 ;  /* 0x0000006d006d7245 */ /* 0x000fe20000201400 */
[-C--:B------:R-:W-:Y:S03]  /*3780*/  HMMA.16816.F32.BF16 R44, R112, R110.reuse, R44 ;  /* 0x0000006e702c723c */ /* 0x080fe6000004182c */
[----:B------:R-:W-:Y:S01]  /*3790*/  I2FP.F32.S32 R108, R108 ;  /* 0x0000006c006c7245 */ /* 0x000fe20000201400 */
[CC--:B------:R-:W-:Y:S01]  /*37a0*/  FFMA.FTZ R33, R109.reuse, -R159.reuse, R33 ;  /* 0x8000009f6d217223 */ /* 0x0c0fe20000010021 */
[----:B------:R-:W-:Y:S01]  /*37b0*/  I2FP.F32.S32 R160, R160 ;  /* 0x000000a000a07245 */ /* 0x000fe20000201400 */
[----:B------:R-:W-:Y:S01]  /*37c0*/  FFMA.FTZ R39, R109, -R159, R39 ;  /* 0x8000009f6d277223 */ /* 0x000fe20000010027 */
[----:B------:R-:W-:Y:S01]  /*37d0*/  I2FP.F32.S32 R161, R161 ;  /* 0x000000a100a17245 */ /* 0x000fe20000201400 */
[C---:B------:R-:W-:Y:S02]  /*37e0*/  VIADD R109, R157.reuse, 0x9f ;  /* 0x0000009f9d6d7836 */ /* 0x040fe40000000000 */
[CC--:B------:R-:W-:Y:S01]  /*37f0*/  FFMA.FTZ R32, R108.reuse, -R159.reuse, R32 ;  /* 0x8000009f6c207223 */ /* 0x0c0fe20000010020 */
[-C--:B------:R-:W-:Y:S01]  /*3800*/  FFMA.FTZ R38, R108, -R159.reuse, R38 ;  /* 0x8000009f6c267223 */ /* 0x080fe20000010026 */
[----:B------:R-:W-:Y:S01]  /*3810*/  IADD3 R108, PT, PT, R157, 0xa0, RZ ;  /* 0x000000a09d6c7810 */ /* 0x000fe20007ffe0ff */
[C---:B------:R-:W-:Y:S04]  /*3820*/  HMMA.16816.F32.BF16 R48, R104.reuse, R110, R48 ;  /* 0x0000006e6830723c */ /* 0x040fe80000041830 */
[----:B------:R-:W-:Y:S01]  /*3830*/  IABS R108, R108 ;  /* 0x0000006c006c7213 */ /* 0x000fe20000000000 */
[----:B------:R-:W-:Y:S01]  /*3840*/  FFMA.FTZ R42, R162, -R159, R42 ;  /* 0x8000009fa22a7223 */ /* 0x000fe2000001002a */
[----:B------:R-:W-:Y:S01]  /*3850*/  IABS R109, R109 ;  /* 0x0000006d006d7213 */ /* 0x000fe20000000000 */
[----:B------:R-:W-:Y:S01]  /*3860*/  FFMA.FTZ R43, R163, -R159, R43 ;  /* 0x8000009fa32b7223 */ /* 0x000fe2000001002b */
[----:B------:R-:W-:Y:S01]  /*3870*/  I2FP.F32.S32 R108, R108 ;  /* 0x0000006c006c7245 */ /* 0x000fe20000201400 */
[C---:B------:R-:W-:Y:S01]  /*3880*/  VIADD R163, R157.reuse, 0x97 ;  /* 0x000000979da37836 */ /* 0x040fe20000000000 */
[----:B------:R-:W-:Y:S01]  /*3890*/  I2FP.F32.S32 R109, R109 ;  /* 0x0000006d006d7245 */ /* 0x000fe20000201400 */
[C---:B------:R-:W-:Y:S01]  /*38a0*/  VIADD R110, R157.reuse, 0x57 ;  /* 0x000000579d6e7836 */ /* 0x040fe20000000000 */
[C---:B------:R-:W-:Y:S01]  /*38b0*/  IADD3 R162, PT, PT, R157.reuse, 0x98, RZ ;  /* 0x000000989da27810 */ /* 0x040fe20007ffe0ff */
[CC--:B------:R-:W-:Y:S01]  /*38c0*/  FFMA.FTZ R40, R108.reuse, -R159.reuse, R40 ;  /* 0x8000009f6c287223 */ /* 0x0c0fe20000010028 */
[-C--:B------:R-:W-:Y:S01]  /*38d0*/  FFMA.FTZ R46, R108, -R159.reuse, R46 ;  /* 0x8000009f6c2e7223 */ /* 0x080fe2000001002e */
[----:B------:R-:W-:Y:S01]  /*38e0*/  IADD3 R108, PT, PT, R157, 0x58, RZ ;  /* 0x000000589d6c7810 */ /* 0x000fe20007ffe0ff */
[CC--:B------:R-:W-:Y:S01]  /*38f0*/  FFMA.FTZ R41, R109.reuse, -R159.reuse, R41 ;  /* 0x8000009f6d297223 */ /* 0x0c0fe20000010029 */
[----:B------:R-:W-:Y:S01]  /*3900*/  IABS R111, R162 ;  /* 0x000000a2006f7213 */ /* 0x000fe20000000000 */
[----:B------:R-:W-:Y:S01]  /*3910*/  FFMA.FTZ R47, R109, -R159, R47 ;  /* 0x8000009f6d2f7223 */ /* 0x000fe2000001002f */
[----:B------:R-:W-:Y:S01]  /*3920*/  IABS R108, R108 ;  /* 0x0000006c006c7213 */ /* 0x000fe20000000000 */
[----:B------:R-:W-:Y:S01]  /*3930*/  VIADD R109, R157, 0x4f ;  /* 0x0000004f9d6d7836 */ /* 0x000fe20000000000 */
[----:B------:R-:W-:Y:S01]  /*3940*/  IABS R162, R163 ;  /* 0x000000a300a27213 */ /* 0x000fe20000000000 */
[-C--:B------:R-:W-:Y:S01]  /*3950*/  FFMA.FTZ R7, R173, -R159.reuse, R7 ;  /* 0x8000009fad077223 */ /* 0x080fe20000010007 */
[----:B------:R-:W-:Y:S01]  /*3960*/  I2FP.F32.S32 R108, R108 ;  /* 0x0000006c006c7245 */ /* 0x000fe20000201400 */
[----:B------:R-:W-:Y:S01]  /*3970*/  FFMA.FTZ R21, R164, -R159, R21 ;  /* 0x8000009fa4157223 */ /* 0x000fe20000010015 */
[----:B------:R-:W-:Y:S01]  /*3980*/  IABS R110, R110 ;  /* 0x0000006e006e7213 */ /* 0x000fe20000000000 */
[-C--:B-1----:R-:W-:Y:S03]  /*3990*/  HMMA.16816.F32.BF16 R52, R104, R100.reuse, R52 ;  /* 0x000000646834723c */ /* 0x082fe60000041834 */
[----:B------:R-:W-:Y:S01]  /*39a0*/  IABS R109, R109 ;  /* 0x0000006d006d7213 */ /* 0x000fe20000000000 */
[----:B------:R-:W-:Y:S01]  /*39b0*/  FFMA.FTZ R48, R108, -R159, R48 ;  /* 0x8000009f6c307223 */ /* 0x000fe20000010030 */
[----:B------:R-:W-:Y:S01]  /*39c0*/  I2FP.F32.S32 R111, R111 ;  /* 0x0000006f006f7245 */ /* 0x000fe20000201400 */
[-C--:B------:R-:W-:Y:S01]  /*39d0*/  FFMA.FTZ R35, R164, -R159.reuse, R35 ;  /* 0x8000009fa4237223 */ /* 0x080fe20000010023 */
[----:B------:R-:W-:Y:S01]  /*39e0*/  I2FP.F32.S32 R162, R162 ;  /* 0x000000a200a27245 */ /* 0x000fe20000201400 */
[C---:B------:R-:W-:Y:S04]  /*39f0*/  HMMA.16816.F32.BF16 R56, R112.reuse, R100, R56 ;  /* 0x000000647038723c */ /* 0x040fe80000041838 */
[C---:B------:R-:W-:Y:S01]  /*3a00*/  IADD3 R100, PT, PT, R157.reuse, 0x50, RZ ;  /* 0x000000509d647810 */ /* 0x040fe20007ffe0ff */
[-C--:B------:R-:W-:Y:S01]  /*3a10*/  FFMA.FTZ R36, R160, -R159.reuse, R36 ;  /* 0x8000009fa0247223 */ /* 0x080fe20000010024 */
[----:B------:R-:W-:Y:S01]  /*3a20*/  IADD3 R101, PT, PT, R157, 0x8f, RZ ;  /* 0x0000008f9d657810 */ /* 0x000fe20007ffe0ff */
[----:B------:R-:W-:Y:S01]  /*3a30*/  FFMA.FTZ R37, R161, -R159, R37 ;  /* 0x8000009fa1257223 */ /* 0x000fe20000010025 */
[----:B------:R-:W-:Y:S01]  /*3a40*/  IABS R100, R100 ;  /* 0x0000006400647213 */ /* 0x000fe20000000000 */
[-C--:B------:R-:W-:Y:S03]  /*3a50*/  HMMA.16816.F32.BF16 R60, R112, R102.reuse, R60 ;  /* 0x00000066703c723c */ /* 0x080fe6000004183c */
[----:B------:R-:W-:Y:S01]  /*3a60*/  IABS R101, R101 ;  /* 0x0000006500657213 */ /* 0x000fe20000000000 */
[-C--:B------:R-:W-:Y:S01]  /*3a70*/  FFMA.FTZ R54, R108, -R159.reuse, R54 ;  /* 0x8000009f6c367223 */ /* 0x080fe20000010036 */
[----:B------:R-:W-:Y:S01]  /*3a80*/  MOV R108, R100 ;  /* 0x00000064006c7202 */ /* 0x000fe20000000f00 */
[C---:B------:R-:W-:Y:S01]  /*3a90*/  VIADD R100, R157.reuse, 0x90 ;  /* 0x000000909d647836 */ /* 0x040fe20000000000 */
[----:B------:R-:W-:Y:S01]  /*3aa0*/  I2FP.F32.S32 R110, R110 ;  /* 0x0000006e006e7245 */ /* 0x000fe20000201400 */
[----:B------:R-:W-:Y:S04]  /*3ab0*/  HMMA.16816.F32.BF16 R64, R104, R102, R64 ;  /* 0x000000666840723c */ /* 0x000fe80000041840 */
[----:B------:R-:W-:Y:S01]  /*3ac0*/  IABS R100, R100 ;  /* 0x0000006400647213 */ /* 0x000fe20000000000 */
[C---:B------:R-:W-:Y:S01]  /*3ad0*/  VIADD R102, R157.reuse, 0x48 ;  /* 0x000000489d667836 */ /* 0x040fe20000000000 */
[----:B------:R-:W-:Y:S01]  /*3ae0*/  IADD3 R103, PT, PT, R157, 0x47, RZ ;  /* 0x000000479d677810 */ /* 0x000fe20007ffe0ff */
[-C--:B------:R-:W-:Y:S01]  /*3af0*/  FFMA.FTZ R44, R111, -R159.reuse, R44 ;  /* 0x8000009f6f2c7223 */ /* 0x080fe2000001002c */
[----:B------:R-:W-:Y:S01]  /*3b00*/  I2FP.F32.S32 R100, R100 ;  /* 0x0000006400647245 */ /* 0x000fe20000201400 */
[-C--:B------:R-:W-:Y:S01]  /*3b10*/  FFMA.FTZ R45, R162, -R159.reuse, R45 ;  /* 0x8000009fa22d7223 */ /* 0x080fe2000001002d */
[----:B------:R-:W-:Y:S01]  /*3b20*/  IABS R102, R102 ;  /* 0x0000006600667213 */ /* 0x000fe20000000000 */
[----:B------:R-:W-:Y:S01]  /*3b30*/  FFMA.FTZ R50, R160, -R159, R50 ;  /* 0x8000009fa0327223 */ /* 0x000fe20000010032 */
[----:B------:R-:W-:Y:S01]  /*3b40*/  IABS R103, R103 ;  /* 0x0000006700677213 */ /* 0x000fe20000000000 */
[CC--:B------:R-:W-:Y:S01]  /*3b50*/  FFMA.FTZ R56, R100.reuse, -R159.reuse, R56 ;  /* 0x8000009f64387223 */ /* 0x0c0fe20000010038 */
[-C--:B------:R-:W-:Y:S01]  /*3b60*/  FFMA.FTZ R62, R100, -R159.reuse, R62 ;  /* 0x8000009f643e7223 */ /* 0x080fe2000001003e */
[----:B------:R-:W-:Y:S01]  /*3b70*/  I2FP.F32.S32 R100, R102 ;  /* 0x0000006600647245 */ /* 0x000fe20000201400 */
[-C--:B------:R-:W-:Y:S01]  /*3b80*/  FFMA.FTZ R51, R161, -R159.reuse, R51 ;  /* 0x8000009fa1337223 */ /* 0x080fe20000010033 */
[----:B------:R-:W-:Y:S01]  /*3b90*/  I2FP.F32.S32 R108, R108 ;  /* 0x0000006c006c7245 */ /* 0x000fe20000201400 */
[C---:B------:R-:W-:Y:S01]  /*3ba0*/  FFMA.FTZ R49, R110.reuse, -R159, R49 ;  /* 0x8000009f6e317223 */ /* 0x040fe20000010031 */
[----:B------:R-:W-:Y:S01]  /*3bb0*/  I2FP.F32.S32 R109, R109 ;  /* 0x0000006d006d7245 */ /* 0x000fe20000201400 */
[----:B------:R-:W-:Y:S01]  /*3bc0*/  FFMA.FTZ R55, R110, -R159, R55 ;  /* 0x8000009f6e377223 */ /* 0x000fe20000010037 */
[----:B------:R-:W-:Y:S01]  /*3bd0*/  I2FP.F32.S32 R101, R101 ;  /* 0x0000006500657245 */ /* 0x000fe20000201400 */
[----:B------:R-:W-:Y:S01]  /*3be0*/  FFMA.FTZ R52, R108, -R159, R52 ;  /* 0x8000009f6c347223 */ /* 0x000fe20000010034 */
[----:B------:R-:W-:Y:S01]  /*3bf0*/  I2FP.F32.S32 R102, R103 ;  /* 0x0000006700667245 */ /* 0x000fe20000201400 */
[-C--:B------:R-:W-:Y:S01]  /*3c00*/  FFMA.FTZ R53, R109, -R159.reuse, R53 ;  /* 0x8000009f6d357223 */ /* 0x080fe20000010035 */
        /* <DEDUP_REMOVED lines=9> */
[----:B------:R-:W-:Y:S01]  /*3ca0*/  FFMA.FTZ R65, R102, -R159, R65 ;  /* 0x8000009f66417223 */ /* 0x000fe20000010041 */
[----:B------:R-:W-:Y:S06]  /*3cb0*/  @!P0 BRA `(.L_x_294) ;  /* 0x00000000002c8947 */ /* 0x000fec0003800000 */
        /* <DEDUP_REMOVED lines=11> */
.L_x_294:
[----:B------:R-:W1:Y:S01]  /*3d70*/  LDC R105, c[0x0][0x504] ;  /* 0x00014100ff697b82 */ /* 0x000e620000000800 */
[----:B------:R-:W2:Y:S07]  /*3d80*/  S2R R100, SR_TID.X ;  /* 0x0000000000647919 */ /* 0x000eae0000002100 */
[----:B------:R-:W3:Y:S01]  /*3d90*/  LDC R101, c[0x0][0x508] ;  /* 0x00014200ff657b82 */ /* 0x000ee20000000800 */
[C-C-:B-1----:R-:W-:Y:S02]  /*3da0*/  IADD3 R105, PT, PT, R175.reuse, -R105, -R243.reuse ;  /* 0x80000069af697210 */ /* 0x142fe40007ffe8f3 */
[----:B---3--:R-:W-:Y:S03]  /*3db0*/  IADD3 R101, PT, PT, R175, R101, -R243 ;  /* 0x00000065af657210 */ /* 0x008fe60007ffe8f3 */
[----:B------:R-:W-:Y:S01]  /*3dc0*/  IMAD.IADD R105, R158, 0x1, R105 ;  /* 0x000000019e697824 */ /* 0x000fe200078e0269 */
[----:B--2---:R-:W-:Y:S01]  /*3dd0*/  SHF.R.U32.HI R103, RZ, 0x1, R100 ;  /* 0x00000001ff677819 */ /* 0x004fe20000011664 */
[----:B------:R-:W-:Y:S03]  /*3de0*/  IMAD.SHL.U32 R102, R100, 0x2, RZ ;  /* 0x0000000264667824 */ /* 0x000fe600078e00ff */
[----:B------:R-:W-:Y:S01]  /*3df0*/  VIMNMX R108, PT, PT, RZ, R105, !PT ;  /* 0x00000069ff6c7248 */ /* 0x000fe20007fe0100 */
[----:B------:R-:W-:Y:S01]  /*3e00*/  IMAD.IADD R101, R158, 0x1, R101 ;  /* 0x000000019e657824 */ /* 0x000fe200078e0265 */
[C---:B------:R-:W-:Y:S02]  /*3e10*/  VIADDMNMX R107, R105.reuse, 0x8, RZ, !PT ;  /* 0x00000008696b7846 */ /* 0x040fe400078001ff */
[----:B------:R-:W-:Y:S02]  /*3e20*/  LOP3.LUT R100, R102, 0x6, RZ, 0xc0, !PT ;  /* 0x0000000666647812 */ /* 0x000fe400078ec0ff */
[C---:B------:R-:W-:Y:S02]  /*3e30*/  VIADDMNMX R106, R105.reuse, 0x40, RZ, !PT ;  /* 0x00000040696a7846 */ /* 0x040fe400078001ff */
[----:B------:R-:W-:Y:S02]  /*3e40*/  LOP3.LUT R100, R100, 0x1c0, R103, 0xf8, !PT ;  /* 0x000001c064647812 */ /* 0x000fe400078ef867 */
[----:B------:R-:W-:Y:S02]  /*3e50*/  VIADDMNMX R105, R105, 0x48, RZ, !PT ;  /* 0x0000004869697846 */ /* 0x000fe400078001ff */
[--C-:B------:R-:W-:Y:S01]  /*3e60*/  VIADDMNMX R104, R101, 0x1, R175.reuse, PT ;  /* 0x0000000165687846 */ /* 0x100fe200038001af */
[----:B------:R-:W-:Y:S01]  /*3e70*/  IMAD R100, R247, 0x80, R100 ;  /* 0x00000080f7647824 */ /* 0x000fe200078e0264 */
[C-C-:B------:R-:W-:Y:S02]  /*3e80*/  VIADDMNMX R103, R101.reuse, 0x9, R175.reuse, PT ;  /* 0x0000000965677846 */ /* 0x140fe400038001af */
[--C-:B------:R-:W-:Y:S01]  /*3e90*/  VIADDMNMX R102, R101, 0x41, R175.reuse, PT ;  /* 0x0000004165667846 */ /* 0x100fe200038001af */
[C---:B------:R-:W-:Y:S01]  /*3ea0*/  VIADD R164, R100.reuse, 0x1 ;  /* 0x0000000164a47836 */ /* 0x040fe20000000000 */
[C---:B------:R-:W-:Y:S01]  /*3eb0*/  ISETP.GE.AND P0, PT, R100.reuse, R108, PT ;  /* 0x0000006c6400720c */ /* 0x040fe20003f06270 */
[C---:B------:R-:W-:Y:S01]  /*3ec0*/  VIADD R163, R100.reuse, 0x8 ;  /* 0x0000000864a37836 */ /* 0x040fe20000000000 */
[C---:B------:R-:W-:Y:S01]  /*3ed0*/  ISETP.GE.AND P2, PT, R100.reuse, R107, PT ;  /* 0x0000006b6400720c */ /* 0x040fe20003f46270 */
[----:B------:R-:W-:Y:S01]  /*3ee0*/  VIADD R162, R100, 0x9 ;  /* 0x0000000964a27836 */ /* 0x000fe20000000000 */
[----:B------:R-:W-:Y:S01]  /*3ef0*/  FSEL R4, R4, -INF , P0 ;  /* 0xff80000004047808 */ /* 0x000fe20000000000 */
[C---:B------:R-:W-:Y:S01]  /*3f00*/  VIADD R161, R100.reuse, 0x10 ;  /* 0x0000001064a17836 */ /* 0x040fe20000000000 */
[C---:B------:R-:W-:Y:S01]  /*3f10*/  ISETP.GE.AND P1, PT, R100.reuse, R106, PT ;  /* 0x0000006a6400720c */ /* 0x040fe20003f26270 */
[C---:B------:R-:W-:Y:S01]  /*3f20*/  VIADD R160, R100.reuse, 0x11 ;  /* 0x0000001164a07836 */ /* 0x040fe20000000000 */
[C---:B------:R-:W-:Y:S01]  /*3f30*/  ISETP.GE.AND P0, PT, R100.reuse, R105, PT ;  /* 0x000000696400720c */ /* 0x040fe20003f06270 */
[----:B------:R-:W-:Y:S01]  /*3f40*/  VIADD R158, R100, 0x18 ;  /* 0x00000018649e7836 */ /* 0x000fe20000000000 */
[----:B------:R-:W-:Y:S01]  /*3f50*/  FSEL R6, R6, -INF , P2 ;  /* 0xff80000006067808 */ /* 0x000fe20001000000 */
[----:B------:R-:W-:Y:S01]  /*3f60*/  VIADD R157, R100, 0x19 ;  /* 0x00000019649d7836 */ /* 0x000fe20000000000 */
[----:B------:R-:W-:Y:S01]  /*3f70*/  FSEL R8, R8, -INF , P1 ;  /* 0xff80000008087808 */ /* 0x000fe20000800000 */
[----:B------:R-:W-:Y:S01]  /*3f80*/  VIADD R115, R100, 0x20 ;  /* 0x0000002064737836 */ /* 0x000fe20000000000 */
[----:B------:R-:W-:Y:S01]  /*3f90*/  FSEL R10, R10, -INF , P0 ;  /* 0xff8000000a0a7808 */ /* 0x000fe20000000000 */
[----:B------:R-:W-:Y:S01]  /*3fa0*/  VIADD R114, R100, 0x21 ;  /* 0x0000002164727836 */ /* 0x000fe20000000000 */
[-C--:B------:R-:W-:Y:S01]  /*3fb0*/  ISETP.GE.AND P2, PT, R164, R108.reuse, PT ;  /* 0x0000006ca400720c */ /* 0x080fe20003f46270 */
[C---:B------:R-:W-:Y:S01]  /*3fc0*/  VIADD R113, R100.reuse, 0x28 ;  /* 0x0000002864717836 */ /* 0x040fe20000000000 */
[-C--:B------:R-:W-:Y:S01]  /*3fd0*/  ISETP.GE.AND P1, PT, R163, R108.reuse, PT ;  /* 0x0000006ca300720c */ /* 0x080fe20003f26270 */
[----:B------:R-:W-:Y:S01]  /*3fe0*/  VIADD R112, R100, 0x29 ;  /* 0x0000002964707836 */ /* 0x000fe20000000000 */
[-C--:B------:R-:W-:Y:S01]  /*3ff0*/  ISETP.GE.AND P0, PT, R162, R108.reuse, PT ;  /* 0x0000006ca200720c */ /* 0x080fe20003f06270 */
[C---:B------:R-:W-:Y:S01]  /*4000*/  VIADD R111, R100.reuse, 0x30 ;  /* 0x00000030646f7836 */ /* 0x040fe20000000000 */
[----:B------:R-:W-:Y:S01]  /*4010*/  FSEL R5, R5, -INF , P2 ;  /* 0xff80000005057808 */ /* 0x000fe20001000000 */
[----:B------:R-:W-:Y:S01]  /*4020*/  VIADD R110, R100, 0x31 ;  /* 0x00000031646e7836 */ /* 0x000fe20000000000 */
[----:B------:R-:W-:Y:S01]  /*4030*/  FSEL R16, R16, -INF , P1 ;  /* 0xff80000010107808 */ /* 0x000fe20000800000 */
[----:B------:R-:W-:Y:S01]  /*4040*/  VIADD R109, R100, 0x38 ;  /* 0x00000038646d7836 */ /* 0x000fe20000000000 */
[----:B------:R-:W-:Y:S02]  /*4050*/  FSEL R17, R17, -INF , P0 ;  /* 0xff80000011117808 */ /* 0x000fe40000000000 */
[-C--:B------:R-:W-:Y:S02]  /*4060*/  ISETP.GE.AND P2, PT, R161, R108.reuse, PT ;  /* 0x0000006ca100720c */ /* 0x080fe40003f46270 */
[-C--:B------:R-:W-:Y:S02]  /*4070*/  ISETP.GE.AND P1, PT, R160, R108.reuse, PT ;  /* 0x0000006ca000720c */ /* 0x080fe40003f26270 */
[-C--:B------:R-:W-:Y:S02]  /*4080*/  ISETP.GE.AND P0, PT, R158, R108.reuse, PT ;  /* 0x0000006c9e00720c */ /* 0x080fe40003f06270 */
[----:B------:R-:W-:Y:S02]  /*4090*/  FSEL R20, R20, -INF , P2 ;  /* 0xff80000014147808 */ /* 0x000fe40001000000 */
[----:B------:R-:W-:Y:S02]  /*40a0*/  FSEL R21, R21, -INF , P1 ;  /* 0xff80000015157808 */ /* 0x000fe40000800000 */
[----:B------:R-:W-:Y:S02]  /*40b0*/  FSEL R32, R32, -INF , P0 ;  /* 0xff80000020207808 */ /* 0x000fe40000000000 */
[----:B------:R-:W-:Y:S02]  /*40c0*/  VIADDMNMX R101, R101, 0x49, R175, PT ;  /* 0x0000004965657846 */ /* 0x000fe400038001af */
[-C--:B------:R-:W-:Y:S02]  /*40d0*/  ISETP.GE.AND P2, PT, R157, R108.reuse, PT ;  /* 0x0000006c9d00720c */ /* 0x080fe40003f46270 */
[-C--:B------:R-:W-:Y:S02]  /*40e0*/  ISETP.GE.AND P1, PT, R115, R108.reuse, PT ;  /* 0x0000006c7300720c */ /* 0x080fe40003f26270 */
[----:B------:R-:W-:Y:S02]  /*40f0*/  ISETP.GE.AND P0, PT, R114, R108, PT ;  /* 0x0000006c7200720c */ /* 0x000fe40003f06270 */
[C---:B------:R-:W-:Y:S02]  /*4100*/  ISETP.GE.AND P6, PT, R100.reuse, R104, PT ;  /* 0x000000686400720c */ /* 0x040fe40003fc6270 */
[C---:B------:R-:W-:Y:S02]  /*4110*/  ISETP.GE.AND P5, PT, R100.reuse, R103, PT ;  /* 0x000000676400720c */ /* 0x040fe40003fa6270 */
[C---:B------:R-:W-:Y:S02]  /*4120*/  ISETP.GE.AND P4, PT, R100.reuse, R102, PT ;  /* 0x000000666400720c */ /* 0x040fe40003f86270 */
[C---:B------:R-:W-:Y:S01]  /*4130*/  ISETP.GE.AND P3, PT, R100.reuse, R101, PT ;  /* 0x000000656400720c */ /* 0x040fe20003f66270 */
[----:B------:R-:W-:Y:S01]  /*4140*/  VIADD R100, R100, 0x39 ;  /* 0x0000003964647836 */ /* 0x000fe20000000000 */
[----:B------:R-:W-:Y:S02]  /*4150*/  FSEL R33, R33, -INF , P2 ;  /* 0xff80000021217808 */ /* 0x000fe40001000000 */
[----:B------:R-:W-:Y:S02]  /*4160*/  FSEL R36, R36, -INF , P1 ;  /* 0xff80000024247808 */ /* 0x000fe40000800000 */
[----:B------:R-:W-:Y:S02]  /*4170*/  FSEL R37, R37, -INF , P0 ;  /* 0xff80000025257808 */ /* 0x000fe40000000000 */
[-C--:B------:R-:W-:Y:S02]  /*4180*/  ISETP.GE.AND P2, PT, R113, R108.reuse, PT ;  /* 0x0000006c7100720c */ /* 0x080fe40003f46270 */
[-C--:B------:R-:W-:Y:S02]  /*4190*/  ISETP.GE.AND P1, PT, R112, R108.reuse, PT ;  /* 0x0000006c7000720c */ /* 0x080fe40003f26270 */
[-C--:B------:R-:W-:Y:S02]  /*41a0*/  ISETP.GE.AND P0, PT, R111, R108.reuse, PT ;  /* 0x0000006c6f00720c */ /* 0x080fe40003f06270 */
[----:B------:R-:W-:Y:S02]  /*41b0*/  FSEL R48, R48, -INF , P2 ;  /* 0xff80000030307808 */ /* 0x000fe40001000000 */
[----:B------:R-:W-:Y:S02]  /*41c0*/  FSEL R49, R49, -INF , P1 ;  /* 0xff80000031317808 */ /* 0x000fe40000800000 */
[----:B------:R-:W-:Y:S02]  /*41d0*/  FSEL R52, R52, -INF , P0 ;  /* 0xff80000034347808 */ /* 0x000fe40000000000 */
[-C--:B------:R-:W-:Y:S02]  /*41e0*/  ISETP.GE.AND P2, PT, R110, R108.reuse, PT ;  /* 0x0000006c6e00720c */ /* 0x080fe40003f46270 */
[-C--:B------:R-:W-:Y:S02]  /*41f0*/  ISETP.GE.AND P1, PT, R109, R108.reuse, PT ;  /* 0x0000006c6d00720c */ /* 0x080fe40003f26270 */
[----:B------:R-:W-:Y:S02]  /*4200*/  ISETP.GE.AND P0, PT, R100, R108, PT ;  /* 0x0000006c6400720c */ /* 0x000fe40003f06270 */
        /* <DEDUP_REMOVED lines=93> */
[----:B------:R-:W-:Y:S02]  /*47e0*/  FSEL R4, R4, -INF , !P6 ;  /* 0xff80000004047808 */ /* 0x000fe40007000000 */
        /* <DEDUP_REMOVED lines=123> */
.L_x_295:
[C---:B------:R-:W-:Y:S01]  /*4fa0*/  FMUL.FTZ R101, R240.reuse, 1.4426950216293334961 ;  /* 0x3fb8aa3bf0657820 */ /* 0x040fe20000410000 */
[----:B------:R-:W-:Y:S01]  /*4fb0*/  FSETP.NEU.FTZ.AND P0, PT, R240, -INF , PT ;  /* 0xff800000f000780b */ /* 0x000fe20003f1d000 */
[----:B------:R-:W-:Y:S01]  /*4fc0*/  FMUL.FTZ R100, R239, 1.4426950216293334961 ;  /* 0x3fb8aa3bef647820 */ /* 0x000fe20000410000 */
[----:B------:R-:W-:Y:S02]  /*4fd0*/  IADD3 R104, PT, PT, R151, 0x4020, RZ ;  /* 0x0000402097687810 */ /* 0x000fe40007ffe0ff */
[----:B------:R-:W-:Y:S02]  /*4fe0*/  FSEL R101, R101, RZ, P0 ;  /* 0x000000ff65657208 */ /* 0x000fe40000000000 */
[----:B------:R-:W-:Y:S02]  /*4ff0*/  FSETP.NEU.FTZ.AND P0, PT, R239, -INF , PT ;  /* 0xff800000ef00780b */ /* 0x000fe40003f1d000 */
[----:B------:R-:W-:Y:S01]  /*5000*/  ISETP.GT.AND P1, PT, R177, R246, PT ;  /* 0x000000f6b100720c */ /* 0x000fe20003f24270 */
[--C-:B------:R-:W-:Y:S01]  /*5010*/  FFMA.FTZ R5, R5, UR14, -R101.reuse ;  /* 0x0000000e05057c23 */ /* 0x100fe20008010865 */
[----:B------:R-:W-:Y:S01]  /*5020*/  FSEL R100, R100, RZ, P0 ;  /* 0x000000ff64647208 */ /* 0x000fe20000000000 */
[--C-:B------:R-:W-:Y:S01]  /*5030*/  FFMA.FTZ R64, R64, UR14, -R101.reuse ;  /* 0x0000000e40407c23 */ /* 0x100fe20008010865 */
[--C-:B------:R-:W-:Y:S01]  /*5040*/  FFMA.FTZ R4, R4, UR14, -R101.reuse ;  /* 0x0000000e04047c23 */ /* 0x100fe20008010865 */
        /* <DEDUP_REMOVED lines=25> */
[----:B-1----:R-:W1:Y:S01]  /*51e0*/  S2R R6, SR_TID.X ;  /* 0x0000000000067919 */ /* 0x002e620000002100 */
[--C-:B------:R-:W-:Y:S01]  /*51f0*/  FFMA.FTZ R50, R50, UR14, -R100.reuse ;  /* 0x0000000e32327c23 */ /* 0x100fe20008010864 */
[--C-:B------:R-:W-:Y:S01]  /*5200*/  FFMA.FTZ R51, R51, UR14, -R100.reuse ;  /* 0x0000000e33337c23 */ /* 0x100fe20008010864 */
[--C-:B------:R-:W-:Y:S01]  /*5210*/  FFMA.FTZ R52, R52, UR14, -R101.reuse ;  /* 0x0000000e34347c23 */ /* 0x100fe20008010865 */
[--C-:B------:R-:W-:Y:S01]  /*5220*/  FFMA.FTZ R53, R53, UR14, -R101.reuse ;  /* 0x0000000e35357c23 */ /* 0x100fe20008010865 */
[----:B------:R-:W-:Y:S01]  /*5230*/  FFMA.FTZ R101, R65, UR14, -R101 ;  /* 0x0000000e41657c23 */ /* 0x000fe20008010865 */
[--C-:B------:R-:W-:Y:S03]  /*5240*/  FFMA.FTZ R54, R54, UR14, -R100.reuse ;  /* 0x0000000e36367c23 */ /* 0x100fe60008010864 */
[----:B------:R-:W-:Y:S01]  /*5250*/  MUFU.EX2 R225, R66 ;  /* 0x0000004200e17308 */ /* 0x000fe20000000800 */
[--C-:B------:R-:W-:Y:S01]  /*5260*/  FFMA.FTZ R55, R55, UR14, -R100.reuse ;  /* 0x0000000e37377c23 */ /* 0x100fe20008010864 */
[----:B------:R-:W-:Y:S01]  /*5270*/  FFMA.FTZ R100, R67, UR14, -R100 ;  /* 0x0000000e43647c23 */ /* 0x000fe20008010864 */
[C---:B------:R-:W-:Y:S01]  /*5280*/  FMUL.FTZ R5, R238.reuse, 1.4426950216293334961 ;  /* 0x3fb8aa3bee057820 */ /* 0x040fe20000410000 */
[----:B------:R-:W-:Y:S01]  /*5290*/  FSETP.NEU.FTZ.AND P0, PT, R238, -INF , PT ;  /* 0xff800000ee00780b */ /* 0x000fe20003f1d000 */
[----:B--2---:R-:W-:Y:S05]  /*52a0*/  FMUL.FTZ R4, R237, 1.4426950216293334961 ;  /* 0x3fb8aa3bed047820 */ /* 0x004fea0000410000 */
[----:B------:R-:W-:Y:S01]  /*52b0*/  MUFU.EX2 R226, R101 ;  /* 0x0000006500e27308 */ /* 0x000fe20000000800 */
[----:B------:R-:W-:Y:S02]  /*52c0*/  FSEL R5, R5, RZ, P0 ;  /* 0x000000ff05057208 */ /* 0x000fe40000000000 */
[----:B------:R-:W-:Y:S03]  /*52d0*/  FSETP.NEU.FTZ.AND P0, PT, R237, -INF , PT ;  /* 0xff800000ed00780b */ /* 0x000fe60003f1d000 */
[--C-:B------:R-:W-:Y:S01]  /*52e0*/  FFMA.FTZ R60, R60, UR14, -R5.reuse ;  /* 0x0000000e3c3c7c23 */ /* 0x100fe20008010805 */
[--C-:B------:R-:W-:Y:S03]  /*52f0*/  FFMA.FTZ R13, R13, UR14, -R5.reuse ;  /* 0x0000000e0d0d7c23 */ /* 0x100fe60008010805 */
[----:B------:R-:W-:Y:S01]  /*5300*/  MUFU.EX2 R224, R100 ;  /* 0x0000006400e07308 */ /* 0x000fe20000000800 */
[----:B------:R-:W-:Y:S01]  /*5310*/  FSEL R4, R4, RZ, P0 ;  /* 0x000000ff04047208 */ /* 0x000fe20000000000 */
        /* <DEDUP_REMOVED lines=25> */
[----:B------:R-:W-:Y:S01]  /*54b0*/  FFMA.FTZ R5, R61, UR14, -R5 ;  /* 0x0000000e3d057c23 */ /* 0x000fe20008010805 */
[--C-:B------:R-:W-:Y:S01]  /*54c0*/  FFMA.FTZ R42, R42, UR14, -R4.reuse ;  /* 0x0000000e2a2a7c23 */ /* 0x100fe20008010804 */
[--C-:B------:R-:W-:Y:S01]  /*54d0*/  FFMA.FTZ R43, R43, UR14, -R4.reuse ;  /* 0x0000000e2b2b7c23 */ /* 0x100fe20008010804 */
[--C-:B------:R-:W-:Y:S01]  /*54e0*/  FFMA.FTZ R46, R46, UR14, -R4.reuse ;  /* 0x0000000e2e2e7c23 */ /* 0x100fe20008010804 */
[--C-:B------:R-:W-:Y:S03]  /*54f0*/  FFMA.FTZ R47, R47, UR14, -R4.reuse ;  /* 0x0000000e2f2f7c23 */ /* 0x100fe60008010804 */
[----:B------:R3:W4:Y:S01]  /*5500*/  MUFU.EX2 R115, R7 ;  /* 0x0000000700737308 */ /* 0x0007220000000800 */
[--C-:B------:R-:W-:Y:S01]  /*5510*/  FFMA.FTZ R58, R58, UR14, -R4.reuse ;  /* 0x0000000e3a3a7c23 */ /* 0x100fe20008010804 */
[--C-:B------:R-:W-:Y:S01]  /*5520*/  FFMA.FTZ R59, R59, UR14, -R4.reuse ;  /* 0x0000000e3b3b7c23 */ /* 0x100fe20008010804 */
[----:B------:R-:W-:Y:S01]  /*5530*/  FFMA.FTZ R4, R63, UR14, -R4 ;  /* 0x0000000e3f047c23 */ /* 0x000fe20008010804 */
[----:B--2---:R-:W-:Y:S06]  /*5540*/  MOV R13, 0x10 ;  /* 0x00000010000d7802 */ /* 0x004fec0000000f00 */
[----:B------:R-:W-:Y:S10]  /*5550*/  MUFU.EX2 R160, R4 ;  /* 0x0000000400a07308 */ /* 0x000ff40000000800 */
[----:B------:R-:W-:Y:S10]  /*5560*/  MUFU.EX2 R214, R16 ;  /* 0x0000001000d67308 */ /* 0x000ff40000000800 */
[----:B------:R-:W2:Y:S10]  /*5570*/  MUFU.EX2 R211, R17 ;  /* 0x0000001100d37308 */ /* 0x000eb40000000800 */
[----:B------:R-:W-:Y:S10]  /*5580*/  MUFU.EX2 R208, R18 ;  /* 0x0000001200d07308 */ /* 0x000ff40000000800 */
[----:B------:R-:W2:Y:S10]  /*5590*/  MUFU.EX2 R206, R19 ;  /* 0x0000001300ce7308 */ /* 0x000eb40000000800 */
[----:B------:R-:W-:Y:S10]  /*55a0*/  MUFU.EX2 R114, R8 ;  /* 0x0000000800727308 */ /* 0x000ff40000000800 */
[----:B------:R2:W2:Y:S10]  /*55b0*/  MUFU.EX2 R112, R9 ;  /* 0x0000000900707308 */ /* 0x0004b40000000800 */
[----:B------:R-:W-:Y:S10]  /*55c0*/  MUFU.EX2 R110, R10 ;  /* 0x0000000a006e7308 */ /* 0x000ff40000000800 */
[----:B------:R2:W2:Y:S10]  /*55d0*/  MUFU.EX2 R109, R11 ;  /* 0x0000000b006d7308 */ /* 0x0004b40000000800 */
[----:B------:R-:W-:Y:S10]  /*55e0*/  MUFU.EX2 R158, R12 ;  /* 0x0000000c009e7308 */ /* 0x000ff40000000800 */
[----:B------:R-:W-:Y:S10]  /*55f0*/  MUFU.EX2 R113, R14 ;  /* 0x0000000e00717308 */ /* 0x000ff40000000800 */
[----:B------:R-:W2:Y:S10]  /*5600*/  MUFU.EX2 R111, R15 ;  /* 0x0000000f006f7308 */ /* 0x000eb40000000800 */
        /* <DEDUP_REMOVED lines=17> */
[----:B------:R-:W2:Y:S10]  /*5720*/  MUFU.EX2 R203, R37 ;  /* 0x0000002500cb7308 */ /* 0x000eb40000000800 */
        /* <DEDUP_REMOVED lines=13> */
[----:B------:R-:W-:Y:S10]  /*5800*/  MUFU.EX2 R195, R46 ;  /* 0x0000002e00c37308 */ /* 0x000ff40000000800 */
[----:B------:R-:W-:Y:S10]  /*5810*/  MUFU.EX2 R193, R47 ;  /* 0x0000002f00c17308 */ /* 0x000ff40000000800 */
[----:B------:R-:W-:Y:S10]  /*5820*/  MUFU.EX2 R213, R52 ;  /* 0x0000003400d57308 */ /* 0x000ff40000000800 */
[----:B------:R-:W2:Y:S10]  /*5830*/  MUFU.EX2 R210, R53 ;  /* 0x0000003500d27308 */ /* 0x000eb40000000800 */
[----:B------:R-:W-:Y:S10]  /*5840*/  MUFU.EX2 R207, R54 ;  /* 0x0000003600cf7308 */ /* 0x000ff40000000800 */
[----:B------:R-:W2:Y:S10]  /*5850*/  MUFU.EX2 R215, R55 ;  /* 0x0000003700d77308 */ /* 0x000eb40000000800 */
[----:B------:R-:W-:Y:S10]  /*5860*/  MUFU.EX2 R212, R56 ;  /* 0x0000003800d47308 */ /* 0x000ff40000000800 */
[----:B------:R-:W2:Y:S10]  /*5870*/  MUFU.EX2 R209, R57 ;  /* 0x0000003900d17308 */ /* 0x000eb40000000800 */
[----:B------:R-:W-:Y:S10]  /*5880*/  MUFU.EX2 R205, R58 ;  /* 0x0000003a00cd7308 */ /* 0x000ff40000000800 */
[----:B------:R-:W2:Y:S01]  /*5890*/  MUFU.EX2 R199, R59 ;  /* 0x0000003b00c77308 */ /* 0x000ea20000000800 */
[----:B---3--:R-:W-:Y:S02]  /*58a0*/  F2FP.BF16.F32.PACK_AB R7, R183, R186 ;  /* 0x000000bab707723e */ /* 0x008fe400000010ff */
[----:B-1----:R-:W-:Y:S02]  /*58b0*/  LOP3.LUT P0, RZ, R6, 0x4, RZ, 0xc0, !PT ;  /* 0x0000000406ff7812 */ /* 0x002fe4000780c0ff */
[----:B----4-:R-:W-:Y:S01]  /*58c0*/  F2FP.BF16.F32.PACK_AB R6, R115, R179 ;  /* 0x000000b37306723e */ /* 0x010fe200000010ff */
[----:B------:R1:W-:Y:S01]  /*58d0*/  STS [R172], R7 ;  /* 0x00000007ac007388 */ /* 0x0003e20000000800 */
[----:B------:R-:W-:Y:S02]  /*58e0*/  SEL R13, R13, 0xfffffff0, !P0 ;  /* 0xfffffff00d0d7807 */ /* 0x000fe40004000000 */
[----:B--2---:R-:W-:Y:S01]  /*58f0*/  F2FP.BF16.F32.PACK_AB R9, R211, R214 ;  /* 0x000000d6d309723e */ /* 0x004fe200000010ff */
[----:B------:R2:W-:Y:S01]  /*5900*/  STS [R172+0x400], R6 ;  /* 0x00040006ac007388 */ /* 0x0005e20000000800 */
[----:B------:R-:W-:Y:S02]  /*5910*/  F2FP.BF16.F32.PACK_AB R8, R206, R208 ;  /* 0x000000d0ce08723e */ /* 0x000fe400000010ff */
[----:B------:R-:W-:Y:S02]  /*5920*/  F2FP.BF16.F32.PACK_AB R11, R112, R114 ;  /* 0x00000072700b723e */ /* 0x000fe400000010ff */
[----:B------:R-:W-:Y:S02]  /*5930*/  F2FP.BF16.F32.PACK_AB R10, R109, R110 ;  /* 0x0000006e6d0a723e */ /* 0x000fe400000010ff */
[----:B------:R-:W-:Y:S02]  /*5940*/  F2FP.BF16.F32.PACK_AB R12, R111, R113 ;  /* 0x000000716f0c723e */ /* 0x000fe400000010ff */
[----:B------:R-:W-:Y:S02]  /*5950*/  F2FP.BF16.F32.PACK_AB R5, R203, R204 ;  /* 0x000000cccb05723e */ /* 0x000fe400000010ff */
[-C--:B------:R-:W-:Y:S02]  /*5960*/  IADD3 R108, PT, PT, R176, R13.reuse, RZ ;  /* 0x0000000db06c7210 */ /* 0x080fe40007ffe0ff */
[-C--:B------:R-:W-:Y:S02]  /*5970*/  IADD3 R4, PT, PT, R170, R13.reuse, RZ ;  /* 0x0000000daa047210 */ /* 0x080fe40007ffe0ff */
[----:B-1----:R-:W-:Y:S02]  /*5980*/  IADD3 R7, PT, PT, R172, R13, RZ ;  /* 0x0000000dac077210 */ /* 0x002fe40007ffe0ff */
[----:B--2---:R-:W-:Y:S03]  /*5990*/  F2FP.BF16.F32.PACK_AB R6, R157, R158 ;  /* 0x0000009e9d06723e */ /* 0x004fe600000010ff */
[----:B------:R1:W-:Y:S04]  /*59a0*/  STS [R7], R9 ;  /* 0x0000000907007388 */ /* 0x0003e80000000800 */
[----:B------:R2:W-:Y:S04]  /*59b0*/  STS [R7+0x400], R8 ;  /* 0x0004000807007388 */ /* 0x0005e80000000800 */
[----:B------:R3:W-:Y:S04]  /*59c0*/  STS [R172+0x2000], R11 ;  /* 0x0020000bac007388 */ /* 0x0007e80000000800 */
[----:B------:R4:W-:Y:S04]  /*59d0*/  STS [R172+0x2400], R10 ;  /* 0x0024000aac007388 */ /* 0x0009e80000000800 */
[----:B------:R4:W-:Y:S04]  /*59e0*/  STS [R7+0x2000], R6 ;  /* 0x0020000607007388 */ /* 0x0009e80000000800 */
[----:B------:R4:W-:Y:S01]  /*59f0*/  STS [R7+0x2400], R12 ;  /* 0x0024000c07007388 */ /* 0x0009e20000000800 */
[----:B-1----:R-:W-:Y:S02]  /*5a00*/  F2FP.BF16.F32.PACK_AB R9, R218, R219 ;  /* 0x000000dbda09723e */ /* 0x002fe400000010ff */
[----:B--2---:R-:W-:Y:S02]  /*5a10*/  F2FP.BF16.F32.PACK_AB R8, R216, R217 ;  /* 0x000000d9d808723e */ /* 0x004fe400000010ff */
[----:B---3--:R-:W-:Y:S02]  /*5a20*/  F2FP.BF16.F32.PACK_AB R11, R189, R192 ;  /* 0x000000c0bd0b723e */ /* 0x008fe400000010ff */
[----:B----4-:R-:W-:Y:S03]  /*5a30*/  F2FP.BF16.F32.PACK_AB R10, R185, R187 ;  /* 0x000000bbb90a723e */ /* 0x010fe600000010ff */
[----:B------:R-:W-:Y:S01]  /*5a40*/  STS [R171], R11 ;  /* 0x0000000bab007388 */ /* 0x000fe20000000800 */
[----:B------:R-:W-:Y:S03]  /*5a50*/  IADD3 R6, PT, PT, R171, R13, RZ ;  /* 0x0000000dab067210 */ /* 0x000fe60007ffe0ff */
[----:B------:R1:W-:Y:S01]  /*5a60*/  STS [R171+0x400], R10 ;  /* 0x0004000aab007388 */ /* 0x0003e20000000800 */
[----:B------:R-:W-:Y:S03]  /*5a70*/  F2FP.BF16.F32.PACK_AB R7, R163, R173 ;  /* 0x000000ada307723e */ /* 0x000fe600000010ff */
[----:B------:R2:W-:Y:S04]  /*5a80*/  STS [R6], R9 ;  /* 0x0000000906007388 */ /* 0x0005e80000000800 */
[----:B------:R3:W-:Y:S01]  /*5a90*/  STS [R6+0x400], R8 ;  /* 0x0004000806007388 */ /* 0x0007e20000000800 */
[----:B-1----:R-:W-:Y:S02]  /*5aa0*/  F2FP.BF16.F32.PACK_AB R10, R164, R174 ;  /* 0x000000aea40a723e */ /* 0x002fe400000010ff */
[----:B--2---:R-:W-:Y:S03]  /*5ab0*/  F2FP.BF16.F32.PACK_AB R9, R161, R162 ;  /* 0x000000a2a109723e */ /* 0x004fe600000010ff */
[----:B------:R-:W-:Y:S01]  /*5ac0*/  STS [R171+0x2000], R10 ;  /* 0x0020000aab007388 */ /* 0x000fe20000000800 */
[----:B---3--:R-:W-:Y:S03]  /*5ad0*/  F2FP.BF16.F32.PACK_AB R8, R182, R184 ;  /* 0x000000b8b608723e */ /* 0x008fe600000010ff */
[----:B------:R1:W-:Y:S04]  /*5ae0*/  STS [R171+0x2400], R9 ;  /* 0x00240009ab007388 */ /* 0x0003e80000000800 */
[----:B------:R2:W-:Y:S04]  /*5af0*/  STS [R6+0x2000], R8 ;  /* 0x0020000806007388 */ /* 0x0005e80000000800 */
[----:B------:R3:W-:Y:S04]  /*5b00*/  STS [R6+0x2400], R7 ;  /* 0x0024000706007388 */ /* 0x0007e80000000800 */
[----:B------:R4:W-:Y:S01]  /*5b10*/  STS [R176], R5 ;  /* 0x00000005b0007388 */ /* 0x0009e20000000800 */
[----:B-1----:R-:W-:Y:S02]  /*5b20*/  F2FP.BF16.F32.PACK_AB R9, R197, R198 ;  /* 0x000000c6c509723e */ /* 0x002fe400000010ff */
[----:B--2---:R-:W-:Y:S02]  /*5b30*/  F2FP.BF16.F32.PACK_AB R8, R194, R196 ;  /* 0x000000c4c208723e */ /* 0x004fe400000010ff */
[----:B---3--:R-:W-:Y:S02]  /*5b40*/  F2FP.BF16.F32.PACK_AB R7, R222, R223 ;  /* 0x000000dfde07723e */ /* 0x008fe400000010ff */
[----:B------:R-:W-:Y:S02]  /*5b50*/  F2FP.BF16.F32.PACK_AB R6, R220, R221 ;  /* 0x000000dddc06723e */ /* 0x000fe400000010ff */
        /* <DEDUP_REMOVED lines=12> */
[----:B------:R4:W-:Y:S04]  /*5c20*/  STS [R170], R7 ;  /* 0x00000007aa007388 */ /* 0x0009e80000000800 */
[----:B------:R4:W-:Y:S01]  /*5c30*/  STS [R170+0x400], R6 ;  /* 0x00040006aa007388 */ /* 0x0009e20000000800 */
[----:B-1----:R-:W-:Y:S02]  /*5c40*/  F2FP.BF16.F32.PACK_AB R5, R226, R227 ;  /* 0x000000e3e205723e */ /* 0x002fe400000010ff */
[----:B--2---:R-:W-:Y:S03]  /*5c50*/  F2FP.BF16.F32.PACK_AB R9, R209, R212 ;  /* 0x000000d4d109723e */ /* 0x004fe600000010ff */
        /* <DEDUP_REMOVED lines=9> */
[----:B------:R1:W-:Y:S04]  /*5cf0*/  STS [R4+0x2400], R5 ;  /* 0x0024000504007388 */ /* 0x0003e80000000800 */
[----:B------:R-:W2:Y:S08]  /*5d00*/  LDSM.16.M88.4 R64, [R151+0x4000] ;  /* 0x004000009740783b */ /* 0x000eb00000000200 */
[----:B------:R-:W3:Y:S01]  /*5d10*/  LDSM.16.M88.4 R60, [R151+0x5000] ;  /* 0x00500000973c783b */ /* 0x000ee20000000200 */
[----:B-1----:R-:W-:Y:S04]  /*5d20*/  IADD3 R4, PT, PT, R151, 0x4000, RZ ;  /* 0x0000400097047810 */ /* 0x002fe80007ffe0ff */
[----:B------:R-:W-:Y:S05]  /*5d30*/  @P0 IADD3 R104, PT, PT, R4, -0x20, RZ ;  /* 0xffffffe004680810 */ /* 0x000fea0007ffe0ff */
[----:B------:R-:W1:Y:S08]  /*5d40*/  LDSM.16.M88.4 R100, [R104] ;  /* 0x000000006864783b */ /* 0x000e700000000200 */
[----:B------:R-:W4:Y:S01]  /*5d50*/  LDSM.16.M88.4 R104, [R104+0x1000] ;  /* 0x001000006868783b */ /* 0x000f220000000200 */
[-C--:B--2---:R-:W-:Y:S08]  /*5d60*/  HMMA.16816.F32.BF16 R4, R64, R116.reuse, RZ ;  /* 0x000000744004723c */ /* 0x084ff000000418ff */
[C---:B---3--:R-:W-:Y:S08]  /*5d70*/  HMMA.16816.F32.BF16 R8, R60.reuse, R116, RZ ;  /* 0x000000743c08723c */ /* 0x048ff000000418ff */
        /* <DEDUP_REMOVED lines=14> */
[-C--:B-1----:R-:W-:Y:S08]  /*5e60*/  HMMA.16816.F32.BF16 R4, R100, R132.reuse, R4 ;  /* 0x000000846404723c */ /* 0x082ff00000041804 */
[C---:B----4-:R-:W-:Y:S08]  /*5e70*/  HMMA.16816.F32.BF16 R8, R104.reuse, R132, R8 ;  /* 0x000000846808723c */ /* 0x050ff00000041808 */
[-C--:B------:R-:W-:Y:S03]  /*5e80*/  HMMA.16816.F32.BF16 R12, R104, R134.reuse, R12 ;  /* 0x00000086680c723c */ /* 0x080fe6000004180c */
[C---:B-----5:R-:W-:Y:S01]  /*5e90*/  FADD.FTZ R4, -R168.reuse, R4 ;  /* 0x00000004a8047221 */ /* 0x060fe20000010100 */
[C---:B------:R-:W-:Y:S01]  /*5ea0*/  FADD.FTZ R6, -R167.reuse, R6 ;  /* 0x00000006a7067221 */ /* 0x040fe20000010100 */
[----:B------:R-:W-:Y:S01]  /*5eb0*/  FADD.FTZ R7, -R167, R7 ;  /* 0x00000007a7077221 */ /* 0x000fe20000010100 */
[----:B------:R-:W-:Y:S01]  /*5ec0*/  FADD.FTZ R5, -R168, R5 ;  /* 0x00000005a8057221 */ /* 0x000fe20000010100 */
[----:B------:R-:W-:Y:S01]  /*5ed0*/  FMUL.FTZ R4, R186, R4 ;  /* 0x00000004ba047220 */ /* 0x000fe20000410000 */
[C---:B------:R-:W-:Y:S01]  /*5ee0*/  HMMA.16816.F32.BF16 R16, R100.reuse, R134, R16 ;  /* 0x000000866410723c */ /* 0x040fe20000041810 */
[----:B------:R-:W1:Y:S03]  /*5ef0*/  S2R R186, SR_TID.X ;  /* 0x0000000000ba7919 */ /* 0x000e660000002100 */
[C---:B------:R-:W-:Y:S01]  /*5f00*/  FADD.FTZ R10, -R165.reuse, R10 ;  /* 0x0000000aa50a7221 */ /* 0x040fe20000010100 */
[----:B------:R-:W-:Y:S01]  /*5f10*/  FADD.FTZ R11, -R165, R11 ;  /* 0x0000000ba50b7221 */ /* 0x000fe20000010100 */
[----:B------:R-:W-:Y:S01]  /*5f20*/  FMUL.FTZ R6, R179, R6 ;  /* 0x00000006b3067220 */ /* 0x000fe20000410000 */
[----:B------:R-:W-:Y:S01]  /*5f30*/  FMUL.FTZ R7, R115, R7 ;  /* 0x0000000773077220 */ /* 0x000fe20000410000 */
        /* <DEDUP_REMOVED lines=18> */
[----:B------:R-:W-:Y:S01]  /*6060*/  F2FP.BF16.F32.PACK_AB R115, R5, R4 ;  /* 0x000000040573723e */ /* 0x000fe200000010ff */
[C---:B------:R-:W-:Y:S01]  /*6070*/  FADD.FTZ R24, -R166.reuse, R24 ;  /* 0x00000018a6187221 */ /* 0x040fe20000010100 */
[C---:B------:R-:W-:Y:S01]  /*6080*/  FADD.FTZ R25, -R166.reuse, R25 ;  /* 0x00000019a6197221 */ /* 0x040fe20000010100 */
[----:B------:R-:W-:Y:S01]  /*6090*/  FADD.FTZ R9, -R166, R9 ;  /* 0x00000009a6097221 */ /* 0x000fe20000010100 */
        /* <DEDUP_REMOVED lines=23> */
[----:B------:R-:W-:Y:S01]  /*6210*/  FADD.FTZ R29, -R166, R29 ;  /* 0x0000001da61d7221 */ /* 0x000fe20000010100 */
[----:B------:R-:W-:Y:S01]  /*6220*/  F2FP.BF16.F32.PACK_AB R114, R7, R6 ;  /* 0x000000060772723e */ /* 0x000fe200000010ff */
[C---:B------:R-:W-:Y:S01]  /*6230*/  FADD.FTZ R26, -R165.reuse, R26 ;  /* 0x0000001aa51a7221 */ /* 0x040fe20000010100 */
[C---:B------:R-:W-:Y:S01]  /*6240*/  FADD.FTZ R27, -R165.reuse, R27 ;  /* 0x0000001ba51b7221 */ /* 0x040fe20000010100 */
[C---:B------:R-:W-:Y:S01]  /*6250*/  FADD.FTZ R30, -R165.reuse, R30 ;  /* 0x0000001ea51e7221 */ /* 0x040fe20000010100 */
[C---:B------:R-:W-:Y:S01]  /*6260*/  HMMA.16816.F32.BF16 R56, R104.reuse, R144, R56 ;  /* 0x000000906838723c */ /* 0x040fe20000041838 */
[----:B------:R-:W-:Y:S03]  /*6270*/  MOV R6, 0x10 ;  /* 0x0000001000067802 */ /* 0x000fe60000000f00 */
[----:B------:R-:W-:Y:S01]  /*6280*/  FADD.FTZ R31, -R165, R31 ;  /* 0x0000001fa51f7221 */ /* 0x000fe20000010100 */
        /* <DEDUP_REMOVED lines=9> */
[----:B------:R-:W-:Y:S01]  /*6320*/  HMMA.16816.F32.BF16 R64, R100, R146, R64 ;  /* 0x000000926440723c */ /* 0x000fe20000041840 */
[----:B------:R-:W2:Y:S03]  /*6330*/  S2R R100, SR_TID.X ;  /* 0x0000000000647919 */ /* 0x000ea60000002100 */
[C---:B------:R-:W-:Y:S01]  /*6340*/  FADD.FTZ R40, -R166.reuse, R40 ;  /* 0x00000028a6287221 */ /* 0x040fe20000010100 */
        /* <DEDUP_REMOVED lines=22> */
[----:B-1----:R-:W-:Y:S01]  /*64b0*/  SHF.L.U32 R186, R186, 0x3, RZ ;  /* 0x00000003baba7819 */ /* 0x002fe200000006ff */
[C---:B------:R-:W-:Y:S01]  /*64c0*/  FADD.FTZ R56, -R166.reuse, R56 ;  /* 0x00000038a6387221 */ /* 0x040fe20000010100 */
[C---:B------:R-:W-:Y:S01]  /*64d0*/  FADD.FTZ R57, -R166.reuse, R57 ;  /* 0x00000039a6397221 */ /* 0x040fe20000010100 */
[C---:B------:R-:W-:Y:S01]  /*64e0*/  FADD.FTZ R58, -R165.reuse, R58 ;  /* 0x0000003aa53a7221 */ /* 0x040fe20000010100 */
[C---:B------:R-:W-:Y:S01]  /*64f0*/  FADD.FTZ R59, -R165.reuse, R59 ;  /* 0x0000003ba53b7221 */ /* 0x040fe20000010100 */
[----:B------:R-:W-:Y:S01]  /*6500*/  FADD.FTZ R60, -R166, R60 ;  /* 0x0000003ca63c7221 */ /* 0x000fe20000010100 */
[----:B--2---:R-:W-:Y:S01]  /*6510*/  LOP3.LUT P0, RZ, R100, 0x4, RZ, 0xc0, !PT ;  /* 0x0000000464ff7812 */ /* 0x004fe2000780c0ff */
[----:B------:R-:W-:Y:S01]  /*6520*/  FADD.FTZ R61, -R166, R61 ;  /* 0x0000003da63d7221 */ /* 0x000fe20000010100 */
[C---:B------:R-:W-:Y:S01]  /*6530*/  FADD.FTZ R62, -R165.reuse, R62 ;  /* 0x0000003ea53e7221 */ /* 0x040fe20000010100 */
[----:B------:R-:W-:Y:S01]  /*6540*/  FADD.FTZ R63, -R165, R63 ;  /* 0x0000003fa53f7221 */ /* 0x000fe20000010100 */
[----:B------:R-:W-:Y:S01]  /*6550*/  SEL R6, R6, 0xfffffff0, !P0 ;  /* 0xfffffff006067807 */ /* 0x000fe20004000000 */
        /* <DEDUP_REMOVED lines=14> */
[----:B------:R-:W-:Y:S01]  /*6640*/  IADD3 R5, PT, PT, R172, R6, RZ ;  /* 0x00000006ac057210 */ /* 0x000fe20007ffe0ff */
        /* <DEDUP_REMOVED lines=92> */
.L_x_296:
[----:B------:R-:W-:Y:S01]  /*6c10*/  STS [R172+-0x8000], R115 ;  /* 0xff800073ac007388 */ /* 0x000fe20000000800 */
[----:B------:R-:W-:Y:S01]  /*6c20*/  IMAD.IADD R4, R171, 0x1, R6 ;  /* 0x00000001ab047824 */ /* 0x000fe200078e0206 */
[----:B------:R-:W-:Y:S01]  /*6c30*/  IADD3 R6, PT, PT, R170, R6, RZ ;  /* 0x00000006aa067210 */ /* 0x000fe20007ffe0ff */
[----:B------:R-:W2:Y:S01]  /*6c40*/  LDC R64, c[0x0][0x44c] ;  /* 0x00011300ff407b82 */ /* 0x000ea20000000800 */
        /* <DEDUP_REMOVED lines=34> */
[----:B-1----:R-:W1:Y:S04]  /*6e70*/  LDSM.16.MT88.4 R8, [R2+0x4000] ;  /* 0x004000000208783b */ /* 0x002e680000004200 */
        /* <DEDUP_REMOVED lines=84> */
.L_x_297:
[----:B------:R-:W-:Y:S01]  /*73c0*/  LDSM.16.M88.4 R16, [R152] ;  /* 0x000000009810783b */ /* 0x000fe20000000200 */
[----:B------:R-:W-:Y:S02]  /*73d0*/  LEA R62, P0, R245, R180, 0x2 ;  /* 0x000000b4f53e7211 */ /* 0x000fe400078010ff */
[----:B------:R-:W-:Y:S01]  /*73e0*/  ISETP.GT.AND P4, PT, R177, R246, PT ;  /* 0x000000f6b100720c */ /* 0x000fe20003f84270 */
        /* <DEDUP_REMOVED lines=175> */
[----:B------:R-:W1:Y:S01]  /*7ee0*/  S2R R17, SR_TID.X ;  /* 0x0000000000117919 */ /* 0x000e620000002100 */
[----:B------:R-:W2:Y:S01]  /*7ef0*/  LDCU UR10, c[0x0][0x500] ;  /* 0x0000a000ff0a77ac */ /* 0x000ea20008000800 */
[----:B------:R-:W-:Y:S02]  /*7f00*/  F2FP.BF16.F32.PACK_AB R68, R69, R68 ;  /* 0x000000444544723e */ /* 0x000fe400000010ff */
[----:B------:R-:W-:Y:S02]  /*7f10*/  F2FP.BF16.F32.PACK_AB R70, R71, R70 ;  /* 0x000000464746723e */ /* 0x000fe400000010ff */
[----:B------:R-:W-:Y:S02]  /*7f20*/  F2FP.BF16.F32.PACK_AB R80, R81, R80 ;  /* 0x000000505150723e */ /* 0x000fe400000010ff */
[----:B------:R-:W-:Y:S02]  /*7f30*/  F2FP.BF16.F32.PACK_AB R82, R83, R82 ;  /* 0x000000525352723e */ /* 0x000fe400000010ff */
[----:B------:R-:W-:-:S02]  /*7f40*/  F2FP.BF16.F32.PACK_AB R72, R73, R72 ;  /* 0x000000484948723e */ /* 0x000fc400000010ff */
[----:B------:R-:W-:Y:S02]  /*7f50*/  F2FP.BF16.F32.PACK_AB R74, R75, R74 ;  /* 0x0000004a4b4a723e */ /* 0x000fe400000010ff */
[----:B------:R-:W-:Y:S02]  /*7f60*/  F2FP.BF16.F32.PACK_AB R76, R77, R76 ;  /* 0x0000004c4d4c723e */ /* 0x000fe400000010ff */
[----:B------:R-:W-:Y:S02]  /*7f70*/  F2FP.BF16.F32.PACK_AB R78, R79, R78 ;  /* 0x0000004e4f4e723e */ /* 0x000fe400000010ff */
[----:B------:R-:W-:Y:S01]  /*7f80*/  ISETP.NE.AND P0, PT, R252, -0x1, PT ;  /* 0xfffffffffc00780c */ /* 0x000fe20003f05270 */
        /* <DEDUP_REMOVED lines=30> */
[----:B------:R-:W-:Y:S01]  /*8170*/  IMAD.SHL.U32 R13, R100, 0x4, RZ ;  /* 0x00000004640d7824 */ /* 0x000fe200078e00ff */
        /* <DEDUP_REMOVED lines=38> */
.L_x_299:
[----:B------:R-:W2:Y:S01]  /*83e0*/  LDCU.64 UR14, c[0x0][0x5c0] ;  /* 0x0000b800ff0e77ac */ /* 0x000ea20008000a00 */
[----:B-1----:R-:W-:-:S05]  /*83f0*/  IADD3 R4, PT, PT, R248, R252, RZ ;  /* 0x000000fcf8047210 */ /* 0x002fca0007ffe0ff */
[C---:B--2---:R-:W-:Y:S02]  /*8400*/  IMAD R3, R4.reuse, UR15, RZ ;  /* 0x0000000f04037c24 */ /* 0x044fe4000f8e02ff */
[----:B------:R-:W-:-:S05]  /*8410*/  IMAD.WIDE.U32 R4, R4, UR14, RZ ;  /* 0x0000000e04047c25 */ /* 0x000fca000f8e00ff */
[----:B------:R-:W-:Y:S02]  /*8420*/  IADD3 R15, PT, PT, R5, R3, RZ ;  /* 0x00000003050f7210 */ /* 0x000fe40007ffe0ff */
[----:B------:R-:W-:Y:S02]  /*8430*/  MOV R14, R4 ;  /* 0x00000004000e7202 */ /* 0x000fe40000000f00 */
.L_x_300:
        /* <DEDUP_REMOVED lines=12> */
.L_x_301:
[----:B------:R-:W1:Y:S01]  /*8500*/  LDCU.64 UR12, c[0x0][0x5c8] ;  /* 0x0000b900ff0c77ac */ /* 0x000e620008000a00 */
[----:B------:R-:W-:-:S05]  /*8510*/  IADD3 R4, PT, PT, R248, R252, RZ ;  /* 0x000000fcf8047210 */ /* 0x000fca0007ffe0ff */
[C---:B-1----:R-:W-:Y:S02]  /*8520*/  IMAD R3, R4.reuse, UR13, RZ ;  /* 0x0000000d04037c24 */ /* 0x042fe4000f8e02ff */
[----:B------:R-:W-:-:S05]  /*8530*/  IMAD.WIDE.U32 R4, R4, UR12, RZ ;  /* 0x0000000c04047c25 */ /* 0x000fca000f8e00ff */
[----:B------:R-:W-:Y:S02]  /*8540*/  IADD3 R7, PT, PT, R5, R3, RZ ;  /* 0x0000000305077210 */ /* 0x000fe40007ffe0ff */
[----:B------:R-:W-:-:S07]  /*8550*/  MOV R3, R4 ;  /* 0x0000000400037202 */ /* 0x000fce0000000f00 */
.L_x_302:
        /* <DEDUP_REMOVED lines=50> */
.L_x_304:
[----:B------:R-:W-:Y:S05]  /*8880*/  BSYNC.RECONVERGENT B0 ;  /* 0x0000000000007941 */ /* 0x000fea0003800200 */
.L_x_303:
        /* <DEDUP_REMOVED lines=13> */
.L_x_306:
[----:B------:R-:W-:Y:S05]  /*8960*/  BSYNC.RECONVERGENT B0 ;  /* 0x0000000000007941 */ /* 0x000fea0003800200 */
.L_x_305:
        /* <DEDUP_REMOVED lines=12> */
.L_x_269:
[----:B------:R-:W-:Y:S05]  /*8a30*/  BSYNC.RECONVERGENT B1 ;  /* 0x0000000000017941 */ /* 0x000fea0003800200 */
.L_x_251:
        /* <DEDUP_REMOVED lines=11> */
.L_x_308:
        /* <DEDUP_REMOVED lines=9> */
.L_x_1583:


//--------------------- .text._ZN5flash27flash_bwd_convert_dq_kernelI23Flash_bwd_kernel_traitsILi32ELi128ELi128ELi8ELi4ELi4ELi4ELb1ELb0EN7cutlass10bfloat16_tE19Flash_kernel_traitsILi32ELi128ELi128ELi8ES3_EEEEvNS_16Flash_bwd_paramsEi --------------------------
	.section	.text._ZN5flash27flash_bwd_convert_dq_kernelI23Flash_bwd_kernel_traitsILi32ELi128ELi128ELi8ELi4ELi4ELi4ELb1ELb0EN7cutlass10bfloat16_tE19Flash_kernel_traitsILi32ELi128ELi128ELi8ES3_EEEEvNS_16Flash_bwd_paramsEi,"ax",@progbits
	.align	128
        .global         _ZN5flash27flash_bwd_convert_dq_kernelI23Flash_bwd_kernel_traitsILi32ELi128ELi128ELi8ELi4ELi4ELi4ELb1ELb0EN7cutlass10bfloat16_tE19Flash_kernel_traitsILi32ELi128ELi128ELi8ES3_EEEEvNS_16Flash_bwd_paramsEi
        .type           _ZN5flash27flash_bwd_convert_dq_kernelI23Flash_bwd_kernel_traitsILi32ELi128ELi128ELi8ELi4ELi4ELi4ELb1ELb0EN7cutlass10bfloat16_tE19Flash_kernel_traitsILi32ELi128ELi128ELi8ES3_EEEEvNS_16Flash_bwd_paramsEi,@function
        .size           _ZN5flash27flash_bwd_convert_dq_kernelI23Flash_bwd_kernel_traitsILi32ELi128ELi128ELi8ELi4ELi4ELi4ELb1ELb0EN7cutlass10bfloat16_tE19Flash_kernel_traitsILi32ELi128ELi128ELi8ES3_EEEEvNS_16Flash_bwd_paramsEi,(.L_x_1584 - _ZN5flash27flash_bwd_convert_dq_kernelI23Flash_bwd_kernel_traitsILi32ELi128ELi128ELi8ELi4ELi4ELi4ELb1ELb0EN7cutlass10bfloat16_tE19Flash_kernel_traitsILi32ELi128ELi128ELi8ES3_EEEEvNS_16Flash_bwd_paramsEi)
        .other          _ZN5flash27flash_bwd_convert_dq_kernelI23Flash_bwd_kernel_traitsILi32ELi128ELi128ELi8ELi4ELi4ELi4ELb1ELb0EN7cutlass10bfloat16_tE19Flash_kernel_traitsILi32ELi128ELi128ELi8ES3_EEEEvNS_16Flash_bwd_paramsEi,@"STO_CUDA_ENTRY STV_DEFAULT"
_ZN5flash27flash_bwd_convert_dq_kernelI23Flash_bwd_kernel_traitsILi32ELi128ELi128ELi8ELi4ELi4ELi4ELb1ELb0EN7cutlass10bfloat16_tE19Flash_kernel_traitsILi32ELi128ELi128ELi8ES3_EEEEvNS_16Flash_bwd_paramsEi:
.text._ZN5flash27flash_bwd_convert_dq_kernelI23Flash_bwd_kernel_traitsILi32ELi128ELi128ELi8ELi4ELi4ELi4ELb1ELb0EN7cutlass10bfloat16_tE19Flash_kernel_traitsILi32ELi128ELi128ELi8ES3_EEEEvNS_16Flash_bwd_paramsEi:
[----:B------:R-:W-:Y:S01]  /*0000*/  LDC R1, c[0x0][0x37c] ;  /* 0x0000df00ff017b82 */ /* 0x000fe20000000800 */
[----:B------:R-:W0:Y:S07]  /*0010*/  LDCU.64 UR6, c[0x0][0x460] ;  /* 0x00008c00ff0677ac */ /* 0x000e2e0008000a00 */
[----:B------:R-:W1:Y:S01]  /*0020*/  S2UR UR10, SR_CTAID.Y ;  /* 0x00000000000a79c3 */ /* 0x000e620000002600 */
[----:B------:R-:W1:Y:S01]  /*0030*/  LDCU.64 UR4, c[0x0][0x460] ;  /* 0x00008c00ff0477ac */ /* 0x000e620008000a00 */
[----:B------:R-:W2:Y:S01]  /*0040*/  LDCU.64 UR14, c[0x0][0x358] ;  /* 0x00006b00ff0e77ac */ /* 0x000ea20008000a00 */
[----:B0-----:R-:W-:-:S02]  /*0050*/  UISETP.NE.U32.AND UP0, UPT, UR6, URZ, UPT ;  /* 0x000000ff0600728c */ /* 0x001fc4000bf05070 */
[----:B------:R-:W-:Y:S02]  /*0060*/  UISETP.NE.U32.AND UP1, UPT, UR6, URZ, UPT ;  /* 0x000000ff0600728c */ /* 0x000fe4000bf25070 */
[----:B------:R-:W-:Y:S02]  /*0070*/  UISETP.NE.AND.EX UP0, UPT, UR7, URZ, UPT, UP0 ;  /* 0x000000ff0700728c */ /* 0x000fe4000bf05300 */
[----:B------:R-:W-:Y:S02]  /*0080*/  UISETP.NE.AND.EX UP1, UPT, UR7, URZ, UPT, UP1 ;  /* 0x000000ff0700728c */ /* 0x000fe4000bf25310 */
[----:B-1----:R-:W-:Y:S02]  /*0090*/  UIMAD.WIDE.U32 UR4, UR10, 0x4, UR4 ;  /* 0x000000040a0478a5 */ /* 0x002fe4000f8e0004 */
[----:B------:R-:W-:Y:S02]  /*00a0*/  PLOP3.LUT P0, PT, PT, PT, UP0, 0x80, 0x8 ;  /* 0x000000000008781c */ /* 0x000fe40003f0f008 */
[----:B------:R-:W-:-:S02]  /*00b0*/  PLOP3.LUT P1, PT, PT, PT, UP1, 0x80, 0x8 ;  /* 0x000000000008781c */ /* 0x000fc40003f2f018 */
[----:B------:R-:W-:Y:S02]  /*00c0*/  MOV R2, UR4 ;  /* 0x0000000400027c02 */ /* 0x000fe40008000f00 */
[----:B------:R-:W-:-:S07]  /*00d0*/  MOV R3, UR5 ;  /* 0x0000000500037c02 */ /* 0x000fce0008000f00 */
[----:B--2---:R-:W2:Y:S04]  /*00e0*/  @P0 LDG.E R4, desc[UR14][R2.64] ;  /* 0x0000000e02040981 */ /* 0x004ea8000c1e1900 */
[----:B------:R-:W3:Y:S01]  /*00f0*/  @P1 LDG.E R0, desc[UR14][R2.64+0x4] ;  /* 0x0000040e02001981 */ /* 0x000ee2000c1e1900 */
[----:B------:R-:W0:Y:S01]  /*0100*/  S2UR UR9, SR_CTAID.X ;  /* 0x00000000000979c3 */ /* 0x000e220000002500 */
[----:B------:R-:W1:Y:S01]  /*0110*/  @!UP1 LDCU UR8, c[0x0][0x434] ;  /* 0x00008680ff0897ac */ /* 0x000e620008000800 */
[----:B------:R-:W-:Y:S01]  /*0120*/  UMOV UR16, 0xffffffff ;  /* 0xffffffff00107882 */ /* 0x000fe20000000000 */
[----:B0-----:R-:W-:Y:S01]  /*0130*/  USHF.L.U32 UR9, UR9, 0x7, URZ ;  /* 0x0000000709097899 */ /* 0x001fe200080006ff */
[----:B--2---:R-:W-:Y:S02]  /*0140*/  @P0 R2UR UR16, R4 ;  /* 0x00000000041002ca */ /* 0x004fe400000e0000 */
[----:B---3--:R-:W-:-:S13]  /*0150*/  @P1 R2UR UR4, R0 ;  /* 0x00000000000412ca */ /* 0x008fda00000e0000 */
[----:B-1----:R-:W-:-:S04]  /*0160*/  @UP1 UIADD3 UR8, UPT, UPT, UR4, -UR16, URZ ;  /* 0x8000001004081290 */ /* 0x002fc8000fffe0ff */
[----:B------:R-:W-:-:S06]  /*0170*/  UISETP.GT.AND UP1, UPT, UR8, UR9, UPT ;  /* 0x000000090800728c */ /* 0x000fcc000bf24270 */
[----:B------:R-:W-:-:S13]  /*0180*/  PLOP3.LUT P0, PT, PT, PT, UP1, 0x80, 0x8 ;  /* 0x000000000008781c */ /* 0x000fda0003f0f018 */
[----:B------:R-:W-:Y:S05]  /*0190*/  @!P0 EXIT ;  /* 0x000000000000894d */ /* 0x000fea0003800000 */
[----:B------:R-:W-:Y:S01]  /*01a0*/  UISETP.NE.AND UP1, UPT, UR16, -0x1, UPT ;  /* 0xffffffff1000788c */ /* 0x000fe2000bf25270 */
[----:B------:R-:W0:Y:S01]  /*01b0*/  LDC R2, c[0x0][0x44c] ;  /* 0x00011300ff027b82 */ /* 0x000e220000000800 */
[----:B------:R-:W0:Y:S07]  /*01c0*/  LDCU UR18, c[0x0][0x3e0] ;  /* 0x00007c00ff1277ac */ /* 0x000e2e0008000800 */
[----:B------:R-:W1:Y:S02]  /*01d0*/  S2UR UR17, SR_CTAID.Z ;  /* 0x00000000001179c3 */ /* 0x000e640000002700 */
[----:B------:R-:W2:Y:S01]  /*01e0*/  @!UP1 LDCU.64 UR6, c[0x0][0x5a0] ;  /* 0x0000b400ff0697ac */ /* 0x000ea20008000a00 */
[----:B------:R-:W3:Y:S01]  /*01f0*/  @UP1 LDCU.64 UR12, c[0x0][0x5b8] ;  /* 0x0000b700ff0c17ac */ /* 0x000ee20008000a00 */
[----:B0-----:R-:W-:Y:S01]  /*0200*/  IMAD.WIDE R20, R2, UR18, RZ ;  /* 0x0000001202147c25 */ /* 0x001fe2000f8e02ff */
[----:B--2---:R-:W-:-:S04]  /*0210*/  @!UP1 UIMAD.WIDE.U32 UR4, UR10, UR6, URZ ;  /* 0x000000060a0492a5 */ /* 0x004fc8000f8e00ff */
[----:B------:R-:W-:Y:S02]  /*0220*/  @!UP1 UIMAD UR11, UR10, UR7, UR5 ;  /* 0x000000070a0b92a4 */ /* 0x000fe4000f8e0205 */
[----:B---3--:R-:W-:-:S04]  /*0230*/  @UP1 UIMAD.WIDE.U32 UR6, UR16, UR12, URZ ;  /* 0x0000000c100612a5 */ /* 0x008fc8000f8e00ff */
[----:B------:R-:W-:-:S03]  /*0240*/  @UP1 UIMAD UR11, UR16, UR13, UR7 ;  /* 0x0000000d100b12a4 */ /* 0x000fc6000f8e0207 */
[----:B------:R-:W-:Y:S01]  /*0250*/  @!UP1 UMOV UR7, UR4 ;  /* 0x0000000400079c82 */ /* 0x000fe20008000000 */
[----:B------:R-:W-:Y:S01]  /*0260*/  @UP1 UMOV UR7, UR6 ;  /* 0x0000000600071c82 */ /* 0x000fe20008000000 */
[----:B-1----:R-:W-:Y:S07]  /*0270*/  BRA.U UP1, `(.L_x_309) ;  /* 0x0000000101407547 */ /* 0x002fee000b800000 */
[----:B------:R-:W0:Y:S01]  /*0280*/  LDCU UR4, c[0x0][0x444] ;  /* 0x00008880ff0477ac */ /* 0x000e220008000800 */
[----:B------:R-:W-:Y:S01]  /*0290*/  SHF.R.S32.HI R0, RZ, 0x1f, R2 ;  /* 0x0000001fff007819 */ /* 0x000fe20000011402 */
[----:B0-----:R-:W-:Y:S02]  /*02a0*/  USHF.R.S32.HI UR6, URZ, 0x1f, UR4 ;  /* 0x0000001fff067899 */ /* 0x001fe40008011404 */
[----:B------:R-:W-:Y:S02]  /*02b0*/  UIMAD.WIDE.U32 UR4, UR10, UR4, URZ ;  /* 0x000000040a0472a5 */ /* 0x000fe4000f8e00ff */
[----:B------:R-:W-:Y:S02]  /*02c0*/  UIMAD UR6, UR6, UR10, URZ ;  /* 0x0000000a060672a4 */ /* 0x000fe4000f8e02ff */
[----:B------:R-:W-:Y:S02]  /*02d0*/  UIMAD.WIDE.U32 UR12, UR4, UR18, URZ ;  /* 0x00000012040c72a5 */ /* 0x000fe4000f8e00ff */
[----:B------:R-:W-:-:S02]  /*02e0*/  UIADD3 UR6, UPT, UPT, UR5, UR6, URZ ;  /* 0x0000000605067290 */ /* 0x000fc4000fffe0ff */
[----:B------:R-:W-:Y:S02]  /*02f0*/  USHF.R.S32.HI UR5, URZ, 0x1f, UR18 ;  /* 0x0000001fff057899 */ /* 0x000fe40008011412 */
[----:B------:R-:W-:Y:S01]  /*0300*/  UIMAD UR6, UR6, UR18, URZ ;  /* 0x00000012060672a4 */ /* 0x000fe2000f8e02ff */
[----:B------:R-:W-:-:S03]  /*0310*/  IMAD.WIDE.U32 R24, R2, UR12, RZ ;  /* 0x0000000c02187c25 */ /* 0x000fc6000f8e00ff */
[----:B------:R-:W-:-:S04]  /*0320*/  UIMAD UR4, UR5, UR4, UR6 ;  /* 0x00000004050472a4 */ /* 0x000fc8000f8e0206 */
[----:B------:R-:W-:-:S06]  /*0330*/  UIADD3 UR4, UPT, UPT, UR13, UR4, URZ ;  /* 0x000000040d047290 */ /* 0x000fcc000fffe0ff */
[----:B------:R-:W-:-:S04]  /*0340*/  IMAD R3, R2, UR4, RZ ;  /* 0x0000000402037c24 */ /* 0x000fc8000f8e02ff */
[----:B------:R-:W-:-:S05]  /*0350*/  IMAD R3, R0, UR12, R3 ;  /* 0x0000000c00037c24 */ /* 0x000fca000f8e0203 */
[----:B------:R-:W-:Y:S01]  /*0360*/  IADD3 R23, PT, PT, R25, R3, RZ ;  /* 0x0000000319177210 */ /* 0x000fe20007ffe0ff */
[----:B------:R-:W-:Y:S06]  /*0370*/  BRA `(.L_x_310) ;  /* 0x00000000000c7947 */ /* 0x000fec0003800000 */
.L_x_309:
[----:B------:R-:W-:Y:S02]  /*0380*/  IMAD R23, R21, UR16, RZ ;  /* 0x0000001015177c24 */ /* 0x000fe4000f8e02ff */
[----:B------:R-:W-:-:S05]  /*0390*/  IMAD.WIDE.U32 R24, R20, UR16, RZ ;  /* 0x0000001014187c25 */ /* 0x000fca000f8e00ff */
[----:B------:R-:W-:-:S07]  /*03a0*/  IADD3 R23, PT, PT, R25, R23, RZ ;  /* 0x0000001719177210 */ /* 0x000fce0007ffe0ff */
.L_x_310:
[----:B------:R-:W0:Y:S01]  /*03b0*/  S2R R22, SR_TID.X ;  /* 0x0000000000167919 */ /* 0x000e220000002100 */
[----:B------:R-:W1:Y:S01]  /*03c0*/  LDCU UR5, c[0x0][0x600] ;  /* 0x0000c000ff0577ac */ /* 0x000e620008000800 */
[----:B------:R-:W-:Y:S01]  /*03d0*/  IMAD R0, R2, UR18, RZ ;  /* 0x0000001202007c24 */ /* 0x000fe2000f8e02ff */
[----:B------:R-:W-:Y:S02]  /*03e0*/  CS2R R8, SRZ ;  /* 0x0000000000087805 */ /* 0x000fe4000001ff00 */
[----:B------:R-:W-:Y:S01]  /*03f0*/  CS2R R6, SRZ ;  /* 0x0000000000067805 */ /* 0x000fe2000001ff00 */
[----:B------:R-:W-:Y:S01]  /*0400*/  USHF.L.U32 UR4, UR10, 0x7, URZ ;  /* 0x000000070a047899 */ /* 0x000fe200080006ff */
[----:B------:R-:W-:Y:S02]  /*0410*/  CS2R R4, SRZ ;  /* 0x0000000000047805 */ /* 0x000fe4000001ff00 */
[----:B------:R-:W-:Y:S02]  /*0420*/  CS2R R10, SRZ ;  /* 0x00000000000a7805 */ /* 0x000fe4000001ff00 */
[----:B------:R-:W-:Y:S01]  /*0430*/  CS2R R12, SRZ ;  /* 0x00000000000c7805 */ /* 0x000fe2000001ff00 */
[----:B------:R-:W-:Y:S01]  /*0440*/  USEL UR4, UR4, URZ, UP0 ;  /* 0x000000ff04047287 */ /* 0x000fe20008000000 */
[----:B------:R-:W-:-:S02]  /*0450*/  CS2R R14, SRZ ;  /* 0x00000000000e7805 */ /* 0x000fc4000001ff00 */
[----:B------:R-:W-:Y:S02]  /*0460*/  CS2R R16, SRZ ;  /* 0x0000000000107805 */ /* 0x000fe4000001ff00 */
[----:B------:R-:W-:Y:S01]  /*0470*/  CS2R R18, SRZ ;  /* 0x0000000000127805 */ /* 0x000fe2000001ff00 */
[----:B------:R-:W-:-:S04]  /*0480*/  UIADD3 UR4, UP0, UPT, UR9, UR4, URZ ;  /* 0x0000000409047290 */ /* 0x000fc8000ff1e0ff */
[----:B------:R-:W-:Y:S02]  /*0490*/  UIADD3.X UR6, UPT, UPT, URZ, URZ, URZ, UP0, !UPT ;  /* 0x000000ffff067290 */ /* 0x000fe400087fe4ff */
[----:B-1----:R-:W-:Y:S01]  /*04a0*/  UISETP.GE.AND UP0, UPT, UR5, 0x1, UPT ;  /* 0x000000010500788c */ /* 0x002fe2000bf06270 */
[----:B0-----:R-:W-:Y:S02]  /*04b0*/  SHF.R.U32.HI R3, RZ, 0x5, R22 ;  /* 0x00000005ff037819 */ /* 0x001fe40000011616 */
[----:B------:R-:W-:-:S05]  /*04c0*/  LOP3.LUT R22, R22, 0x1f, RZ, 0xc0, !PT ;  /* 0x0000001f16167812 */ /* 0x000fca00078ec0ff */
[----:B------:R-:W-:Y:S02]  /*04d0*/  IMAD R22, R0, R3, R22 ;  /* 0x0000000300167224 */ /* 0x000fe400078e0216 */
[----:B------:R-:W-:-:S04]  /*04e0*/  IMAD R3, R20, UR6, RZ ;  /* 0x0000000614037c24 */ /* 0x000fc8000f8e02ff */
[----:B------:R-:W-:Y:S02]  /*04f0*/  IMAD R25, R21, UR4, R3 ;  /* 0x0000000415197c24 */ /* 0x000fe4000f8e0203 */
[----:B------:R-:W-:Y:S01]  /*0500*/  IMAD.WIDE.U32 R20, R20, UR4, RZ ;  /* 0x0000000414147c25 */ /* 0x000fe2000f8e00ff */
[----:B------:R-:W-:Y:S06]  /*0510*/  BRA.U !UP0, `(.L_x_311) ;  /* 0x0000000d08047547 */ /* 0x000fec000b800000 */
[----:B------:R-:W0:Y:S01]  /*0520*/  LDCU.64 UR12, c[0x0][0x570] ;  /* 0x0000ae00ff0c77ac */ /* 0x000e220008000a00 */
[----:B------:R-:W-:Y:S01]  /*0530*/  IMAD R29, R2, UR17, RZ ;  /* 0x00000011021d7c24 */ /* 0x000fe2000f8e02ff */
[----:B------:R-:W-:Y:S02]  /*0540*/  IADD3 R26, PT, PT, R21, R25, RZ ;  /* 0x00000019151a7210 */ /* 0x000fe40007ffe0ff */
[----:B------:R-:W-:Y:S01]  /*0550*/  SHF.R.S32.HI R25, RZ, 0x1f, R22 ;  /* 0x0000001fff197819 */ /* 0x000fe20000011416 */
[----:B------:R-:W-:Y:S01]  /*0560*/  UISETP.NE.AND UP0, UPT, UR5, 0x1, UPT ;  /* 0x000000010500788c */ /* 0x000fe2000bf05270 */
[--C-:B------:R-:W-:Y:S02]  /*0570*/  IADD3 R3, P0, P1, R20, R24, R29.reuse ;  /* 0x0000001814037210 */ /* 0x100fe4000791e01d */
[----:B------:R-:W-:Y:S02]  /*0580*/  SHF.R.S32.HI R27, RZ, 0x1f, R29 ;  /* 0x0000001fff1b7819 */ /* 0x000fe4000001141d */
[----:B------:R-:W-:-:S02]  /*0590*/  IADD3 R3, P2, PT, R22, R3, RZ ;  /* 0x0000000316037210 */ /* 0x000fc40007f5e0ff */
[----:B------:R-:W-:-:S04]  /*05a0*/  IADD3.X R8, PT, PT, R26, R23, R27, P0, P1 ;  /* 0x000000171a087210 */ /* 0x000fc800007e241b */
[----:B------:R-:W-:Y:S02]  /*05b0*/  IADD3.X R8, PT, PT, R25, R8, RZ, P2, !PT ;  /* 0x0000000819087210 */ /* 0x000fe400017fe4ff */
[----:B0-----:R-:W-:-:S04]  /*05c0*/  LEA R2, P0, R3, UR12, 0x2 ;  /* 0x0000000c03027c11 */ /* 0x001fc8000f8010ff */
[----:B------:R-:W-:Y:S01]  /*05d0*/  LEA.HI.X R3, R3, UR13, R8, 0x2, P0 ;  /* 0x0000000d03037c11 */ /* 0x000fe200080f1408 */
[----:B------:R-:W-:Y:S01]  /*05e0*/  HFMA2 R8, -RZ, RZ, 0, 0 ;  /* 0x00000000ff087431 */ /* 0x000fe200000001ff */
[----:B------:R-:W-:Y:S07]  /*05f0*/  BRA.U !UP0, `(.L_x_312) ;  /* 0x0000000508fc7547 */ /* 0x000fee000b800000 */
[----:B------:R-:W-:Y:S01]  /*0600*/  IADD3 R3, P0, P1, R29, R24, R20 ;  /* 0x000000181d037210 */ /* 0x000fe2000791e014 */
[----:B------:R-:W0:Y:S01]  /*0610*/  LDCU.64 UR18, c[0x0][0x5f8] ;  /* 0x0000bf00ff1277ac */ /* 0x000e220008000a00 */
[----:B------:R-:W-:Y:S02]  /*0620*/  CS2R R8, SRZ ;  /* 0x0000000000087805 */ /* 0x000fe4000001ff00 */
[----:B------:R-:W-:Y:S02]  /*0630*/  CS2R R6, SRZ ;  /* 0x0000000000067805 */ /* 0x000fe4000001ff00 */
[----:B------:R-:W-:Y:S01]  /*0640*/  IADD3.X R4, PT, PT, R27, R23, R26, P0, P1 ;  /* 0x000000171b047210 */ /* 0x000fe200007e241a */
[----:B------:R-:W-:Y:S01]  /*0650*/  ULOP3.LUT UR4, UR5, 0x7ffffffe, URZ, 0xc0, !UPT ;  /* 0x7ffffffe05047892 */ /* 0x000fe2000f8ec0ff */
[----:B------:R-:W-:Y:S02]  /*0660*/  IADD3 R3, P0, PT, R22, R3, RZ ;  /* 0x0000000316037210 */ /* 0x000fe40007f1e0ff */
[----:B------:R-:W-:-:S02]  /*0670*/  CS2R R10, SRZ ;  /* 0x00000000000a7805 */ /* 0x000fc4000001ff00 */
[----:B------:R-:W-:Y:S02]  /*0680*/  CS2R R12, SRZ ;  /* 0x00000000000c7805 */ /* 0x000fe4000001ff00 */
[----:B------:R-:W-:Y:S02]  /*0690*/  CS2R R14, SRZ ;  /* 0x00000000000e7805 */ /* 0x000fe4000001ff00 */
[----:B------:R-:W-:Y:S02]  /*06a0*/  IADD3.X R4, PT, PT, R25, R4, RZ, P0, !PT ;  /* 0x0000000419047210 */ /* 0x000fe400007fe4ff */
[----:B------:R-:W-:Y:S02]  /*06b0*/  CS2R R16, SRZ ;  /* 0x0000000000107805 */ /* 0x000fe4000001ff00 */
[C---:B------:R-:W-:Y:S02]  /*06c0*/  LEA R2, P0, R3.reuse, UR12, 0x2 ;  /* 0x0000000c03027c11 */ /* 0x040fe4000f8010ff */
[----:B------:R-:W-:Y:S01]  /*06d0*/  CS2R R18, SRZ ;  /* 0x0000000000127805 */ /* 0x000fe2000001ff00 */
[----:B------:R-:W-:Y:S01]  /*06e0*/  UIADD3 UR4, UPT, UPT, -UR4, URZ, URZ ;  /* 0x000000ff04047290 */ /* 0x000fe2000fffe1ff */
[----:B------:R-:W-:-:S02]  /*06f0*/  LEA.HI.X R3, R3, UR13, R4, 0x2, P0 ;  /* 0x0000000d03037c11 */ /* 0x000fc400080f1404 */
[----:B------:R-:W-:Y:S01]  /*0700*/  CS2R R4, SRZ ;  /* 0x0000000000047805 */ /* 0x000fe2000001ff00 */
[----:B0-----:R-:W-:Y:S02]  /*0710*/  USHF.L.U64.HI UR6, UR18, 0x3, UR19 ;  /* 0x0000000312067899 */ /* 0x001fe40008010213 */
[----:B------:R-:W-:-:S12]  /*0720*/  USHF.L.U64.HI UR5, UR18, 0x2, UR19 ;  /* 0x0000000212057899 */ /* 0x000fd80008010213 */
.L_x_313:
[----:B------:R-:W-:Y:S01]  /*0730*/  SHF.L.U32 R29, R0, 0x3, RZ ;  /* 0x00000003001d7819 */ /* 0x000fe200000006ff */
[----:B------:R-:W2:Y:S04]  /*0740*/  LDG.E R25, desc[UR14][R2.64] ;  /* 0x0000000e02197981 */ /* 0x000ea8000c1e1900 */
[----:B------:R-:W-:-:S05]  /*0750*/  IMAD.WIDE R28, R29, 0x4, R2 ;  /* 0x000000041d1c7825 */ /* 0x000fca00078e0202 */
[----:B------:R0:W3:Y:S02]  /*0760*/  LDG.E R24, desc[UR14][R28.64] ;  /* 0x0000000e1c187981 */ /* 0x0000e4000c1e1900 */
[----:B0-----:R-:W-:-:S05]  /*0770*/  IMAD.WIDE R28, R0, 0x20, R28 ;  /* 0x00000020001c7825 */ /* 0x001fca00078e021c */
[----:B------:R0:W4:Y:S02]  /*0780*/  LDG.E R23, desc[UR14][R28.64] ;  /* 0x0000000e1c177981 */ /* 0x000124000c1e1900 */
[----:B0-----:R-:W-:-:S05]  /*0790*/  IMAD.WIDE R28, R0, 0x20, R28 ;  /* 0x00000020001c7825 */ /* 0x001fca00078e021c */
[----:B------:R-:W5:Y:S01]  /*07a0*/  LDG.E R20, desc[UR14][R28.64] ;  /* 0x0000000e1c147981 */ /* 0x000f62000c1e1900 */
[----:B------:R-:W-:-:S05]  /*07b0*/  IMAD.WIDE R26, R0, 0x20, R28 ;  /* 0x00000020001a7825 */ /* 0x000fca00078e021c */
[----:B------:R0:W5:Y:S02]  /*07c0*/  LDG.E R21, desc[UR14][R26.64] ;  /* 0x0000000e1a157981 */ /* 0x000164000c1e1900 */
[----:B0-----:R-:W-:-:S05]  /*07d0*/  IMAD.WIDE R26, R0, 0x20, R26 ;  /* 0x00000020001a7825 */ /* 0x001fca00078e021a */
[----:B------:R0:W5:Y:S02]  /*07e0*/  LDG.E R22, desc[UR14][R26.64] ;  /* 0x0000000e1a167981 */ /* 0x000164000c1e1900 */
[----:B0-----:R-:W-:-:S04]  /*07f0*/  IMAD.WIDE R26, R0, 0x20, R26 ;  /* 0x00000020001a7825 */ /* 0x001fc800078e021a */
[----:B------:R-:W-:-:S04]  /*0800*/  IMAD.WIDE R28, R0, 0x20, R26 ;  /* 0x00000020001c7825 */ /* 0x000fc800078e021a */
[----:B--2---:R-:W-:Y:S02]  /*0810*/  FADD.FTZ R4, R25, R4 ;  /* 0x0000000419047221 */ /* 0x004fe40000010000 */
[----:B------:R-:W2:Y:S01]  /*0820*/  LDG.E R25, desc[UR14][R26.64] ;  /* 0x0000000e1a197981 */ /* 0x000ea2000c1e1900 */
[----:B---3--:R-:W-:-:S03]  /*0830*/  FADD.FTZ R19, R24, R19 ;  /* 0x0000001318137221 */ /* 0x008fc60000010000 */
[----:B------:R0:W3:Y:S02]  /*0840*/  LDG.E R24, desc[UR14][R28.64] ;  /* 0x0000000e1c187981 */ /* 0x0000e4000c1e1900 */
[----:B0-----:R-:W-:-:S04]  /*0850*/  IMAD.WIDE R28, R0, 0x20, R28 ;  /* 0x00000020001c7825 */ /* 0x001fc800078e021c */
[----:B----4-:R-:W-:Y:S02]  /*0860*/  FADD.FTZ R18, R23, R18 ;  /* 0x0000001217127221 */ /* 0x010fe40000010000 */
[----:B------:R0:W4:Y:S02]  /*0870*/  LDG.E R23, desc[UR14][R28.64] ;  /* 0x0000000e1c177981 */ /* 0x000124000c1e1900 */
[----:B0-----:R-:W-:-:S04]  /*0880*/  IMAD.WIDE R28, R0, 0x20, R28 ;  /* 0x00000020001c7825 */ /* 0x001fc800078e021c */
[----:B------:R-:W-:-:S04]  /*0890*/  IMAD.WIDE R26, R0, 0x20, R28 ;  /* 0x00000020001a7825 */ /* 0x000fc800078e021c */
[----:B-----5:R-:W-:Y:S02]  /*08a0*/  FADD.FTZ R16, R21, R16 ;  /* 0x0000001015107221 */ /* 0x020fe40000010000 */
[----:B------:R0:W5:Y:S02]  /*08b0*/  LDG.E R21, desc[UR14][R26.64] ;  /* 0x0000000e1a157981 */ /* 0x000164000c1e1900 */
[----:B0-----:R-:W-:-:S04]  /*08c0*/  IMAD.WIDE R26, R0, 0x20, R26 ;  /* 0x00000020001a7825 */ /* 0x001fc800078e021a */
[----:B------:R-:W-:Y:S02]  /*08d0*/  FADD.FTZ R15, R22, R15 ;  /* 0x0000000f160f7221 */ /* 0x000fe40000010000 */
[----:B------:R0:W5:Y:S01]  /*08e0*/  LDG.E R22, desc[UR14][R26.64] ;  /* 0x0000000e1a167981 */ /* 0x000162000c1e1900 */
[----:B------:R-:W-:-:S03]  /*08f0*/  FADD.FTZ R17, R20, R17 ;  /* 0x0000001114117221 */ /* 0x000fc60000010000 */
[----:B------:R1:W5:Y:S01]  /*0900*/  LDG.E R20, desc[UR14][R28.64] ;  /* 0x0000000e1c147981 */ /* 0x000362000c1e1900 */
[----:B0-----:R-:W-:-:S04]  /*0910*/  IMAD.WIDE R26, R0, 0x20, R26 ;  /* 0x00000020001a7825 */ /* 0x001fc800078e021a */
[----:B-1----:R-:W-:-:S04]  /*0920*/  IMAD.WIDE R28, R0, 0x20, R26 ;  /* 0x00000020001c7825 */ /* 0x002fc800078e021a */
[----:B---3--:R-:W-:Y:S02]  /*0930*/  FADD.FTZ R13, R24, R13 ;  /* 0x0000000d180d7221 */ /* 0x008fe40000010000 */
[----:B------:R-:W3:Y:S01]  /*0940*/  LDG.E R24, desc[UR14][R26.64] ;  /* 0x0000000e1a187981 */ /* 0x000ee2000c1e1900 */
[----:B----4-:R-:W-:-:S03]  /*0950*/  FADD.FTZ R12, R23, R12 ;  /* 0x0000000c170c7221 */ /* 0x010fc60000010000 */
[----:B------:R0:W4:Y:S01]  /*0960*/  LDG.E R23, desc[UR14][R28.64] ;  /* 0x0000000e1c177981 */ /* 0x000122000c1e1900 */
[----:B--2---:R-:W-:Y:S01]  /*0970*/  FADD.FTZ R14, R25, R14 ;  /* 0x0000000e190e7221 */ /* 0x004fe20000010000 */
[----:B------:R-:W-:Y:S01]  /*0980*/  USHF.L.U32 UR10, UR18, 0x2, URZ ;  /* 0x00000002120a7899 */ /* 0x000fe200080006ff */
[----:B0-----:R-:W-:-:S04]  /*0990*/  IMAD.WIDE R28, R0, 0x20, R28 ;  /* 0x00000020001c7825 */ /* 0x001fc800078e021c */
[----:B------:R-:W-:-:S04]  /*09a0*/  IMAD.WIDE R26, R0, 0x20, R28 ;  /* 0x00000020001a7825 */ /* 0x000fc800078e021c */
[----:B-----5:R-:W-:Y:S02]  /*09b0*/  FADD.FTZ R10, R21, R10 ;  /* 0x0000000a150a7221 */ /* 0x020fe40000010000 */
[----:B------:R-:W2:Y:S01]  /*09c0*/  LDG.E R21, desc[UR14][R26.64] ;  /* 0x0000000e1a157981 */ /* 0x000ea2000c1e1900 */
[----:B------:R-:W-:-:S03]  /*09d0*/  FADD.FTZ R11, R20, R11 ;  /* 0x0000000b140b7221 */ /* 0x000fc60000010000 */
[----:B------:R-:W5:Y:S01]  /*09e0*/  LDG.E R20, desc[UR14][R28.64] ;  /* 0x0000000e1c147981 */ /* 0x000f62000c1e1900 */
[----:B------:R-:W-:Y:S01]  /*09f0*/  FADD.FTZ R9, R22, R9 ;  /* 0x0000000916097221 */ /* 0x000fe20000010000 */
[----:B---3--:R-:W-:Y:S01]  /*0a00*/  FADD.FTZ R5, R24, R5 ;  /* 0x0000000518057221 */ /* 0x008fe20000010000 */
[----:B------:R-:W-:-:S04]  /*0a10*/  IMAD.WIDE R24, R0, 0x1c0, RZ ;  /* 0x000001c000187825 */ /* 0x000fc800078e02ff */
[----:B----4-:R-:W-:Y:S01]  /*0a20*/  FADD.FTZ R6, R23, R6 ;  /* 0x0000000617067221 */ /* 0x010fe20000010000 */
[----:B------:R-:W-:-:S04]  /*0a30*/  IADD3 R23, P0, PT, -R24, UR10, RZ ;  /* 0x0000000a18177c10 */ /* 0x000fc8000ff1e1ff */
[----:B------:R-:W-:Y:S02]  /*0a40*/  IADD3.X R25, PT, PT, ~R25, UR5, RZ, P0, !PT ;  /* 0x0000000519197c10 */ /* 0x000fe400087fe5ff */
[----:B------:R-:W-:-:S04]  /*0a50*/  IADD3 R24, P0, PT, R26, R23, RZ ;  /* 0x000000171a187210 */ /* 0x000fc80007f1e0ff */
[----:B------:R-:W-:-:S05]  /*0a60*/  IADD3.X R25, PT, PT, R27, R25, RZ, P0, !PT ;  /* 0x000000191b197210 */ /* 0x000fca00007fe4ff */
[----:B------:R0:W3:Y:S02]  /*0a70*/  LDG.E R22, desc[UR14][R24.64] ;  /* 0x0000000e18167981 */ /* 0x0000e4000c1e1900 */
[----:B0-----:R-:W-:-:S05]  /*0a80*/  IMAD.WIDE R24, R0, 0x20, R24 ;  /* 0x0000002000187825 */ /* 0x001fca00078e0218 */
[----:B------:R-:W4:Y:S01]  /*0a90*/  LDG.E R27, desc[UR14][R24.64] ;  /* 0x0000000e181b7981 */ /* 0x000f22000c1e1900 */
[----:B------:R-:W-:-:S05]  /*0aa0*/  IMAD.WIDE R28, R0, 0x20, R24 ;  /* 0x00000020001c7825 */ /* 0x000fca00078e0218 */
[----:B------:R0:W4:Y:S02]  /*0ab0*/  LDG.E R24, desc[UR14][R28.64] ;  /* 0x0000000e1c187981 */ /* 0x000124000c1e1900 */
[----:B0-----:R-:W-:-:S05]  /*0ac0*/  IMAD.WIDE R28, R0, 0x20, R28 ;  /* 0x00000020001c7825 */ /* 0x001fca00078e021c */
[----:B------:R0:W4:Y:S01]  /*0ad0*/  LDG.E R23, desc[UR14][R28.64] ;  /* 0x0000000e1c177981 */ /* 0x000122000c1e1900 */
[----:B-----5:R-:W-:Y:S01]  /*0ae0*/  FADD.FTZ R7, R20, R7 ;  /* 0x0000000714077221 */ /* 0x020fe20000010000 */
[----:B0-----:R-:W-:-:S05]  /*0af0*/  IMAD.WIDE R28, R0, 0x20, R28 ;  /* 0x00000020001c7825 */ /* 0x001fca00078e021c */
[----:B------:R0:W5:Y:S02]  /*0b00*/  LDG.E R20, desc[UR14][R28.64] ;  /* 0x0000000e1c147981 */ /* 0x000164000c1e1900 */
[----:B0-----:R-:W-:-:S05]  /*0b10*/  IMAD.WIDE R28, R0, 0x20, R28 ;  /* 0x00000020001c7825 */ /* 0x001fca00078e021c */
[----:B------:R0:W5:Y:S02]  /*0b20*/  LDG.E R25, desc[UR14][R28.64] ;  /* 0x0000000e1c197981 */ /* 0x000164000c1e1900 */
[----:B0-----:R-:W-:-:S04]  /*0b30*/  IMAD.WIDE R28, R0, 0x20, R28 ;  /* 0x00000020001c7825 */ /* 0x001fc800078e021c */
[----:B--2---:R-:W-:Y:S01]  /*0b40*/  FADD.FTZ R8, R21, R8 ;  /* 0x0000000815087221 */ /* 0x004fe20000010000 */
[----:B---3--:R-:W-:Y:S02]  /*0b50*/  FADD.FTZ R19, R19, R22 ;  /* 0x0000001613137221 */ /* 0x008fe40000010000 */
[----:B------:R0:W2:Y:S02]  /*0b60*/  LDG.E R22, desc[UR14][R28.64] ;  /* 0x0000000e1c167981 */ /* 0x0000a4000c1e1900 */
[----:B0-----:R-:W-:-:S04]  /*0b70*/  IMAD.WIDE R28, R0, 0x20, R28 ;  /* 0x00000020001c7825 */ /* 0x001fc800078e021c */
[----:B----4-:R-:W-:Y:S01]  /*0b80*/  FADD.FTZ R18, R18, R27 ;  /* 0x0000001b12127221 */ /* 0x010fe20000010000 */
[----:B------:R-:W3:Y:S01]  /*0b90*/  LDG.E R21, desc[UR14][R28.64] ;  /* 0x0000000e1c157981 */ /* 0x000ee2000c1e1900 */
[----:B------:R-:W-:-:S04]  /*0ba0*/  IMAD.WIDE R26, R0, 0x20, R28 ;  /* 0x00000020001a7825 */ /* 0x000fc800078e021c */
[----:B------:R-:W-:Y:S02]  /*0bb0*/  FADD.FTZ R17, R17, R24 ;  /* 0x0000001811117221 */ /* 0x000fe40000010000 */
[----:B------:R0:W4:Y:S02]  /*0bc0*/  LDG.E R24, desc[UR14][R26.64] ;  /* 0x0000000e1a187981 */ /* 0x000124000c1e1900 */
[----:B0-----:R-:W-:-:S04]  /*0bd0*/  IMAD.WIDE R26, R0, 0x20, R26 ;  /* 0x00000020001a7825 */ /* 0x001fc800078e021a */
[----:B------:R-:W-:Y:S02]  /*0be0*/  FADD.FTZ R16, R16, R23 ;  /* 0x0000001710107221 */ /* 0x000fe40000010000 */
[----:B------:R0:W3:Y:S02]  /*0bf0*/  LDG.E R23, desc[UR14][R26.64] ;  /* 0x0000000e1a177981 */ /* 0x0000e4000c1e1900 */
[----:B0-----:R-:W-:-:S04]  /*0c00*/  IMAD.WIDE R26, R0, 0x20, R26 ;  /* 0x00000020001a7825 */ /* 0x001fc800078e021a */
[----:B------:R-:W-:-:S04]  /*0c10*/  IMAD.WIDE R28, R0, 0x20, R26 ;  /* 0x00000020001c7825 */ /* 0x000fc800078e021a */
[----:B-----5:R-:W-:Y:S02]  /*0c20*/  FADD.FTZ R15, R15, R20 ;  /* 0x000000140f0f7221 */ /* 0x020fe40000010000 */
[----:B------:R-:W5:Y:S01]  /*0c30*/  LDG.E R20, desc[UR14][R26.64] ;  /* 0x0000000e1a147981 */ /* 0x000f62000c1e1900 */
[----:B------:R-:W-:Y:S01]  /*0c40*/  FADD.FTZ R14, R14, R25 ;  /* 0x000000190e0e7221 */ /* 0x000fe20000010000 */
[----:B--2---:R-:W-:Y:S02]  /*0c50*/  FADD.FTZ R13, R13, R22 ;  /* 0x000000160d0d7221 */ /* 0x004fe40000010000 */
[----:B------:R0:W2:Y:S02]  /*0c60*/  LDG.E R22, desc[UR14][R28.64] ;  /* 0x0000000e1c167981 */ /* 0x0000a4000c1e1900 */
[----:B0-----:R-:W-:-:S05]  /*0c70*/  IMAD.WIDE R28, R0, 0x20, R28 ;  /* 0x00000020001c7825 */ /* 0x001fca00078e021c */
[----:B------:R0:W2:Y:S01]  /*0c80*/  LDG.E R25, desc[UR14][R28.64] ;  /* 0x0000000e1c197981 */ /* 0x0000a2000c1e1900 */
[----:B------:R-:W-:-:S04]  /*0c90*/  IMAD.WIDE R26, R0, 0x20, R28 ;  /* 0x00000020001a7825 */ /* 0x000fc800078e021c */
[----:B----4-:R-:W-:Y:S02]  /*0ca0*/  FADD.FTZ R11, R11, R24 ;  /* 0x000000180b0b7221 */ /* 0x010fe40000010000 */
[----:B------:R1:W4:Y:S01]  /*0cb0*/  LDG.E R24, desc[UR14][R26.64] ;  /* 0x0000000e1a187981 */ /* 0x000322000c1e1900 */
[----:B0-----:R-:W-:-:S04]  /*0cc0*/  IMAD.WIDE R28, R0, 0x20, R26 ;  /* 0x00000020001c7825 */ /* 0x001fc800078e021a */
[----:B---3--:R-:W-:Y:S02]  /*0cd0*/  FADD.FTZ R12, R12, R21 ;  /* 0x000000150c0c7221 */ /* 0x008fe40000010000 */
[----:B------:R-:W3:Y:S01]  /*0ce0*/  LDG.E R21, desc[UR14][R28.64] ;  /* 0x0000000e1c157981 */ /* 0x000ee2000c1e1900 */
[----:B-1----:R-:W-:-:S04]  /*0cf0*/  IADD3 R26, P0, PT, R2, UR10, RZ ;  /* 0x0000000a021a7c10 */ /* 0x002fc8000ff1e0ff */
[----:B------:R-:W-:Y:S01]  /*0d00*/  IADD3.X R27, PT, PT, R3, UR5, RZ, P0, !PT ;  /* 0x00000005031b7c10 */ /* 0x000fe200087fe4ff */
[----:B------:R-:W-:-:S04]  /*0d10*/  FADD.FTZ R10, R10, R23 ;  /* 0x000000170a0a7221 */ /* 0x000fc80000010000 */
[----:B------:R-:W3:Y:S01]  /*0d20*/  LDG.E R23, desc[UR14][R26.64] ;  /* 0x0000000e1a177981 */ /* 0x000ee2000c1e1900 */
[----:B------:R-:W-:-:S04]  /*0d30*/  UIADD3 UR4, UPT, UPT, UR4, 0x2, URZ ;  /* 0x0000000204047890 */ /* 0x000fc8000fffe0ff */
[----:B------:R-:W-:Y:S01]  /*0d40*/  UISETP.NE.AND UP0, UPT, UR4, URZ, UPT ;  /* 0x000000ff0400728c */ /* 0x000fe2000bf05270 */
[----:B-----5:R-:W-:Y:S01]  /*0d50*/  FADD.FTZ R9, R9, R20 ;  /* 0x0000001409097221 */ /* 0x020fe20000010000 */
[----:B------:R-:W-:-:S04]  /*0d60*/  MOV R20, UR18 ;  /* 0x0000001200147c02 */ /* 0x000fc80008000f00 */
[----:B------:R-:W-:-:S04]  /*0d70*/  LEA R2, P0, R20, R2, 0x3 ;  /* 0x0000000214027211 */ /* 0x000fc800078018ff */
[----:B------:R-:W-:Y:S01]  /*0d80*/  IADD3.X R3, PT, PT, R3, UR6, RZ, P0, !PT ;  /* 0x0000000603037c10 */ /* 0x000fe200087fe4ff */
[----:B--2---:R-:W-:Y:S01]  /*0d90*/  FADD.FTZ R5, R5, R22 ;  /* 0x0000001605057221 */ /* 0x004fe20000010000 */
[----:B------:R-:W-:Y:S01]  /*0da0*/  FADD.FTZ R6, R6, R25 ;  /* 0x0000001906067221 */ /* 0x000fe20000010000 */
[----:B----4-:R-:W-:Y:S01]  /*0db0*/  FADD.FTZ R7, R7, R24 ;  /* 0x0000001807077221 */ /* 0x010fe20000010000 */
[----:B---3--:R-:W-:Y:S01]  /*0dc0*/  FADD.FTZ R8, R8, R21 ;  /* 0x0000001508087221 */ /* 0x008fe20000010000 */
[----:B------:R-:W-:Y:S01]  /*0dd0*/  FADD.FTZ R4, R4, R23 ;  /* 0x0000001704047221 */ /* 0x000fe20000010000 */
[----:B------:R-:W-:Y:S06]  /*0de0*/  BRA.U UP0, `(.L_x_313) ;  /* 0xfffffff900507547 */ /* 0x000fec000b83ffff */
.L_x_312:
[----:B------:R-:W0:Y:S02]  /*0df0*/  LDCU UR4, c[0x0][0x600] ;  /* 0x0000c000ff0477ac */ /* 0x000e240008000800 */
[----:B0-----:R-:W-:-:S04]  /*0e00*/  ULOP3.LUT UR4, UR4, 0x1, URZ, 0xc0, !UPT ;  /* 0x0000000104047892 */ /* 0x001fc8000f8ec0ff */
[----:B------:R-:W-:-:S09]  /*0e10*/  UISETP.NE.U32.AND UP0, UPT, UR4, 0x1, UPT ;  /* 0x000000010400788c */ /* 0x000fd2000bf05070 */
[----:B------:R-:W-:Y:S05]  /*0e20*/  BRA.U UP0, `(.L_x_311) ;  /* 0x0000000100c07547 */ /* 0x000fea000b800000 */
[----:B------:R-:W-:Y:S01]  /*0e30*/  SHF.L.U32 R21, R0, 0x3, RZ ;  /* 0x0000000300157819 */ /* 0x000fe200000006ff */
[----:B------:R-:W2:Y:S04]  /*0e40*/  LDG.E R25, desc[UR14][R2.64] ;  /* 0x0000000e02197981 */ /* 0x000ea8000c1e1900 */
[----:B------:R-:W-:-:S05]  /*0e50*/  IMAD.WIDE R20, R21, 0x4, R2 ;  /* 0x0000000415147825 */ /* 0x000fca00078e0202 */
[----:B------:R0:W3:Y:S02]  /*0e60*/  LDG.E R24, desc[UR14][R20.64] ;  /* 0x0000000e14187981 */ /* 0x0000e4000c1e1900 */
[----:B0-----:R-:W-:-:S05]  /*0e70*/  IMAD.WIDE R20, R0, 0x20, R20 ;  /* 0x0000002000147825 */ /* 0x001fca00078e0214 */
[----:B------:R-:W4:Y:S01]  /*0e80*/  LDG.E R23, desc[UR14][R20.64] ;  /* 0x0000000e14177981 */ /* 0x000f22000c1e1900 */
[----:B------:R-:W-:-:S05]  /*0e90*/  IMAD.WIDE R28, R0, 0x20, R20 ;  /* 0x00000020001c7825 */ /* 0x000fca00078e0214 */
[----:B------:R0:W5:Y:S02]  /*0ea0*/  LDG.E R22, desc[UR14][R28.64] ;  /* 0x0000000e1c167981 */ /* 0x000164000c1e1900 */
[----:B0-----:R-:W-:-:S05]  /*0eb0*/  IMAD.WIDE R28, R0, 0x20, R28 ;  /* 0x00000020001c7825 */ /* 0x001fca00078e021c */
[----:B------:R-:W5:Y:S01]  /*0ec0*/  LDG.E R21, desc[UR14][R28.64] ;  /* 0x0000000e1c157981 */ /* 0x000f62000c1e1900 */
[----:B------:R-:W-:-:S05]  /*0ed0*/  IMAD.WIDE R26, R0, 0x20, R28 ;  /* 0x00000020001a7825 */ /* 0x000fca00078e021c */
[----:B------:R0:W5:Y:S02]  /*0ee0*/  LDG.E R2, desc[UR14][R26.64] ;  /* 0x0000000e1a027981 */ /* 0x000164000c1e1900 */
[----:B0-----:R-:W-:-:S05]  /*0ef0*/  IMAD.WIDE R26, R0, 0x20, R26 ;  /* 0x00000020001a7825 */ /* 0x001fca00078e021a */
[----:B------:R0:W5:Y:S02]  /*0f00*/  LDG.E R3, desc[UR14][R26.64] ;  /* 0x0000000e1a037981 */ /* 0x000164000c1e1900 */
[----:B0-----:R-:W-:-:S05]  /*0f10*/  IMAD.WIDE R26, R0, 0x20, R26 ;  /* 0x00000020001a7825 */ /* 0x001fca00078e021a */
[----:B------:R-:W5:Y:S01]  /*0f20*/  LDG.E R20, desc[UR14][R26.64] ;  /* 0x0000000e1a147981 */ /* 0x000f62000c1e1900 */
[----:B------:R-:W-:-:S04]  /*0f30*/  IMAD.WIDE R28, R0, 0x20, R26 ;  /* 0x00000020001c7825 */ /* 0x000fc800078e021a */
[----:B--2---:R-:W-:Y:S02]  /*0f40*/  FADD.FTZ R4, R4, R25 ;  /* 0x0000001904047221 */ /* 0x004fe40000010000 */
[----:B------:R0:W2:Y:S02]  /*0f50*/  LDG.E R25, desc[UR14][R28.64] ;  /* 0x0000000e1c197981 */ /* 0x0000a4000c1e1900 */
[----:B0-----:R-:W-:-:S04]  /*0f60*/  IMAD.WIDE R28, R0, 0x20, R28 ;  /* 0x00000020001c7825 */ /* 0x001fc800078e021c */
[----:B---3--:R-:W-:Y:S02]  /*0f70*/  FADD.FTZ R19, R19, R24 ;  /* 0x0000001813137221 */ /* 0x008fe40000010000 */
[----:B------:R0:W3:Y:S02]  /*0f80*/  LDG.E R24, desc[UR14][R28.64] ;  /* 0x0000000e1c187981 */ /* 0x0000e4000c1e1900 */
[----:B0-----:R-:W-:-:S04]  /*0f90*/  IMAD.WIDE R28, R0, 0x20, R28 ;  /* 0x00000020001c7825 */ /* 0x001fc800078e021c */
[----:B----4-:R-:W-:Y:S01]  /*0fa0*/  FADD.FTZ R18, R18, R23 ;  /* 0x0000001712127221 */ /* 0x010fe20000010000 */
[----:B-----5:R-:W-:Y:S01]  /*0fb0*/  FADD.FTZ R17, R17, R22 ;  /* 0x0000001611117221 */ /* 0x020fe20000010000 */
[----:B------:R-:W4:Y:S01]  /*0fc0*/  LDG.E R27, desc[UR14][R28.64] ;  /* 0x0000000e1c1b7981 */ /* 0x000f22000c1e1900 */
[----:B------:R-:W-:-:S05]  /*0fd0*/  IMAD.WIDE R22, R0, 0x20, R28 ;  /* 0x0000002000167825 */ /* 0x000fca00078e021c */
[----:B------:R0:W5:Y:S02]  /*0fe0*/  LDG.E R26, desc[UR14][R22.64] ;  /* 0x0000000e161a7981 */ /* 0x000164000c1e1900 */
[----:B0-----:R-:W-:-:S05]  /*0ff0*/  IMAD.WIDE R22, R0, 0x20, R22 ;  /* 0x0000002000167825 */ /* 0x001fca00078e0216 */
[----:B------:R0:W5:Y:S01]  /*1000*/  LDG.E R28, desc[UR14][R22.64] ;  /* 0x0000000e161c7981 */ /* 0x000162000c1e1900 */
[----:B------:R-:W-:Y:S01]  /*1010*/  FADD.FTZ R15, R15, R2 ;  /* 0x000000020f0f7221 */ /* 0x000fe20000010000 */
[----:B0-----:R-:W-:-:S04]  /*1020*/  IMAD.WIDE R22, R0, 0x20, R22 ;  /* 0x0000002000167825 */ /* 0x001fc800078e0216 */
[----:B------:R-:W-:Y:S01]  /*1030*/  FADD.FTZ R14, R14, R3 ;  /* 0x000000030e0e7221 */ /* 0x000fe20000010000 */
[----:B------:R-:W-:Y:S01]  /*1040*/  FADD.FTZ R16, R16, R21 ;  /* 0x0000001510107221 */ /* 0x000fe20000010000 */
[----:B------:R-:W5:Y:S01]  /*1050*/  LDG.E R29, desc[UR14][R22.64] ;  /* 0x0000000e161d7981 */ /* 0x000f62000c1e1900 */
[----:B------:R-:W-:-:S04]  /*1060*/  IMAD.WIDE R2, R0, 0x20, R22 ;  /* 0x0000002000027825 */ /* 0x000fc800078e0216 */
[----:B------:R-:W-:Y:S01]  /*1070*/  FADD.FTZ R13, R13, R20 ;  /* 0x000000140d0d7221 */ /* 0x000fe20000010000 */
[----:B------:R-:W-:Y:S02]  /*1080*/  IMAD.WIDE R20, R0, 0x20, R2 ;  /* 0x0000002000147825 */ /* 0x000fe400078e0202 */
[----:B------:R-:W5:Y:S04]  /*1090*/  LDG.E R2, desc[UR14][R2.64] ;  /* 0x0000000e02027981 */ /* 0x000f68000c1e1900 */
[----:B------:R-:W5:Y:S01]  /*10a0*/  LDG.E R21, desc[UR14][R20.64] ;  /* 0x0000000e14157981 */ /* 0x000f62000c1e1900 */
[----:B--2---:R-:W-:Y:S01]  /*10b0*/  FADD.FTZ R12, R12, R25 ;  /* 0x000000190c0c7221 */ /* 0x004fe20000010000 */
[----:B---3--:R-:W-:Y:S01]  /*10c0*/  FADD.FTZ R11, R11, R24 ;  /* 0x000000180b0b7221 */ /* 0x008fe20000010000 */
[----:B----4-:R-:W-:Y:S01]  /*10d0*/  FADD.FTZ R10, R10, R27 ;  /* 0x0000001b0a0a7221 */ /* 0x010fe20000010000 */
[----:B-----5:R-:W-:Y:S01]  /*10e0*/  FADD.FTZ R9, R9, R26 ;  /* 0x0000001a09097221 */ /* 0x020fe20000010000 */
[----:B------:R-:W-:Y:S01]  /*10f0*/  FADD.FTZ R5, R5, R28 ;  /* 0x0000001c05057221 */ /* 0x000fe20000010000 */
[----:B------:R-:W-:Y:S01]  /*1100*/  FADD.FTZ R6, R6, R29 ;  /* 0x0000001d06067221 */ /* 0x000fe20000010000 */
[----:B------:R-:W-:Y:S01]  /*1110*/  FADD.FTZ R7, R7, R2 ;  /* 0x0000000207077221 */ /* 0x000fe20000010000 */
[----:B------:R-:W-:-:S07]  /*1120*/  FADD.FTZ R8, R8, R21 ;  /* 0x0000001508087221 */ /* 0x000fce0000010000 */
.L_x_311:
[----:B------:R-:W0:Y:S01]  /*1130*/  S2R R0, SR_TID.X ;  /* 0x0000000000007919 */ /* 0x000e220000002100 */
[----:B------:R-:W1:Y:S01]  /*1140*/  LDCU UR6, c[0x0][0x500] ;  /* 0x0000a000ff0677ac */ /* 0x000e620008000800 */
[----:B------:R-:W2:Y:S01]  /*1150*/  S2UR UR5, SR_CgaCtaId ;  /* 0x00000000000579c3 */ /* 0x000ea20000008800 */
[----:B------:R-:W-:Y:S01]  /*1160*/  BSSY.RECONVERGENT B0, `(.L_x_314) ;  /* 0x0000051000007945 */ /* 0x000fe20003800200 */
[----:B------:R-:W-:Y:S01]  /*1170*/  UMOV UR4, 0x400 ;  /* 0x0000040000047882 */ /* 0x000fe20000000000 */
[----:B------:R-:W-:-:S05]  /*1180*/  UIADD3 UR8, UPT, UPT, -UR9, UR8, URZ ;  /* 0x0000000809087290 */ /* 0x000fca000fffe1ff */
[----:B------:R-:W3:Y:S01]  /*1190*/  LDC.64 R22, c[0x0][0x5d0] ;  /* 0x00017400ff167b82 */ /* 0x000ee20000000a00 */
[----:B-1----:R-:W-:Y:S01]  /*11a0*/  FMUL.FTZ R4, R4, UR6 ;  /* 0x0000000604047c20 */ /* 0x002fe20008410000 */
[----:B------:R-:W-:Y:S01]  /*11b0*/  FMUL.FTZ R19, R19, UR6 ;  /* 0x0000000613137c20 */ /* 0x000fe20008410000 */
[----:B------:R-:W-:Y:S01]  /*11c0*/  FMUL.FTZ R18, R18, UR6 ;  /* 0x0000000612127c20 */ /* 0x000fe20008410000 */
[----:B------:R-:W-:Y:S01]  /*11d0*/  FMUL.FTZ R17, R17, UR6 ;  /* 0x0000000611117c20 */ /* 0x000fe20008410000 */
[----:B------:R-:W-:Y:S01]  /*11e0*/  FMUL.FTZ R15, R15, UR6 ;  /* 0x000000060f0f7c20 */ /* 0x000fe20008410000 */
[----:B------:R-:W-:Y:S01]  /*11f0*/  FMUL.FTZ R14, R14, UR6 ;  /* 0x000000060e0e7c20 */ /* 0x000fe20008410000 */
[----:B------:R-:W-:Y:S01]  /*1200*/  F2FP.BF16.F32.PACK_AB R4, R19, R4 ;  /* 0x000000041304723e */ /* 0x000fe200000010ff */
[----:B------:R-:W-:Y:S01]  /*1210*/  FMUL.FTZ R13, R13, UR6 ;  /* 0x000000060d0d7c20 */ /* 0x000fe20008410000 */
[----:B------:R-:W-:Y:S01]  /*1220*/  F2FP.BF16.F32.PACK_AB R17, R17, R18 ;  /* 0x000000121111723e */ /* 0x000fe200000010ff */
[----:B------:R-:W-:Y:S01]  /*1230*/  FMUL.FTZ R18, R11, UR6 ;  /* 0x000000060b127c20 */ /* 0x000fe20008410000 */
[----:B--2---:R-:W-:Y:S01]  /*1240*/  ULEA UR4, UR5, UR4, 0x18 ;  /* 0x0000000405047291 */ /* 0x004fe2000f8ec0ff */
[----:B------:R-:W-:Y:S01]  /*1250*/  FMUL.FTZ R10, R10, UR6 ;  /* 0x000000060a0a7c20 */ /* 0x000fe20008410000 */
[----:B------:R-:W-:Y:S01]  /*1260*/  FMUL.FTZ R9, R9, UR6 ;  /* 0x0000000609097c20 */ /* 0x000fe20008410000 */
[C---:B0-----:R-:W-:Y:S01]  /*1270*/  SHF.L.U32 R3, R0.reuse, 0x4, RZ ;  /* 0x0000000400037819 */ /* 0x041fe200000006ff */
[----:B------:R-:W-:Y:S01]  /*1280*/  FMUL.FTZ R5, R5, UR6 ;  /* 0x0000000605057c20 */ /* 0x000fe20008410000 */
[----:B------:R-:W-:Y:S01]  /*1290*/  SHF.L.U32 R2, R0, 0x1, RZ ;  /* 0x0000000100027819 */ /* 0x000fe200000006ff */
[----:B------:R-:W-:Y:S01]  /*12a0*/  FMUL.FTZ R6, R6, UR6 ;  /* 0x0000000606067c20 */ /* 0x000fe20008410000 */
[----:B------:R-:W-:Y:S01]  /*12b0*/  LOP3.LUT R21, R3, 0x600, RZ, 0xc0, !PT ;  /* 0x0000060003157812 */ /* 0x000fe200078ec0ff */
[----:B------:R-:W-:Y:S01]  /*12c0*/  FMUL.FTZ R7, R7, UR6 ;  /* 0x0000000607077c20 */ /* 0x000fe20008410000 */
[----:B------:R-:W-:Y:S01]  /*12d0*/  SHF.R.U32.HI R3, RZ, 0x4, R0 ;  /* 0x00000004ff037819 */ /* 0x000fe20000011600 */
[----:B------:R-:W-:Y:S01]  /*12e0*/  FMUL.FTZ R8, R8, UR6 ;  /* 0x0000000608087c20 */ /* 0x000fe20008410000 */
[----:B------:R-:W-:Y:S01]  /*12f0*/  LOP3.LUT R21, R21, 0x6, R2, 0xf8, !PT ;  /* 0x0000000615157812 */ /* 0x000fe200078ef802 */
[----:B------:R-:W-:Y:S01]  /*1300*/  FMUL.FTZ R2, R16, UR6 ;  /* 0x0000000610027c20 */ /* 0x000fe20008410000 */
[----:B------:R-:W-:-:S02]  /*1310*/  SHF.L.U32 R16, R0, 0x3, RZ ;  /* 0x0000000300107819 */ /* 0x000fc400000006ff */
[----:B------:R-:W-:Y:S02]  /*1320*/  LOP3.LUT R3, R3, 0x8, RZ, 0xc0, !PT ;  /* 0x0000000803037812 */ /* 0x000fe400078ec0ff */
[----:B------:R-:W-:Y:S02]  /*1330*/  F2FP.BF16.F32.PACK_AB R11, R15, R2 ;  /* 0x000000020f0b723e */ /* 0x000fe400000010ff */
[--C-:B------:R-:W-:Y:S01]  /*1340*/  LOP3.LUT R19, R3, 0xc0, R16.reuse, 0xf8, !PT ;  /* 0x000000c003137812 */ /* 0x100fe200078ef810 */
[----:B------:R-:W-:Y:S01]  /*1350*/  FMUL.FTZ R3, R12, UR6 ;  /* 0x000000060c037c20 */ /* 0x000fe20008410000 */
[----:B------:R-:W-:Y:S02]  /*1360*/  LOP3.LUT R2, R21, 0x20, R16, 0xf8, !PT ;  /* 0x0000002015027812 */ /* 0x000fe400078ef810 */
[----:B------:R-:W-:Y:S02]  /*1370*/  LOP3.LUT R19, R19, 0x18, R0, 0x78, !PT ;  /* 0x0000001813137812 */ /* 0x000fe400078e7800 */
[----:B------:R-:W-:-:S02]  /*1380*/  F2FP.BF16.F32.PACK_AB R12, R13, R14 ;  /* 0x0000000e0d0c723e */ /* 0x000fc400000010ff */
[----:B------:R-:W-:Y:S02]  /*1390*/  LOP3.LUT R2, R2, R19, RZ, 0xfc, !PT ;  /* 0x0000001302027212 */ /* 0x000fe400078efcff */
[----:B------:R-:W-:Y:S02]  /*13a0*/  F2FP.BF16.F32.PACK_AB R13, R18, R3 ;  /* 0x00000003120d723e */ /* 0x000fe400000010ff */
[----:B------:R-:W-:Y:S02]  /*13b0*/  LOP3.LUT R19, R0, 0x10, RZ, 0xc0, !PT ;  /* 0x0000001000137812 */ /* 0x000fe400078ec0ff */
[----:B------:R-:W-:Y:S02]  /*13c0*/  LEA R18, R2, UR4, 0x1 ;  /* 0x0000000402127c11 */ /* 0x000fe4000f8e08ff */
[----:B------:R-:W-:Y:S02]  /*13d0*/  F2FP.BF16.F32.PACK_AB R9, R9, R10 ;  /* 0x0000000a0909723e */ /* 0x000fe400000010ff */
[----:B------:R-:W-:Y:S01]  /*13e0*/  F2FP.BF16.F32.PACK_AB R14, R6, R5 ;  /* 0x00000005060e723e */ /* 0x000fe200000010ff */
[----:B------:R-:W-:Y:S01]  /*13f0*/  IMAD R20, R19, -0x4, R18 ;  /* 0xfffffffc13147824 */ /* 0x000fe200078e0212 */
[----:B------:R-:W-:Y:S01]  /*1400*/  F2FP.BF16.F32.PACK_AB R15, R8, R7 ;  /* 0x00000007080f723e */ /* 0x000fe200000010ff */
[----:B------:R-:W-:Y:S01]  /*1410*/  STS [R18], R4 ;  /* 0x0000000412007388 */ /* 0x000fe20000000800 */
[----:B------:R-:W-:-:S02]  /*1420*/  LOP3.LUT R3, R16, 0xd8, RZ, 0xc0, !PT ;  /* 0x000000d810037812 */ /* 0x000fc400078ec0ff */
[--C-:B------:R-:W-:Y:S01]  /*1430*/  SHF.R.U32.HI R21, RZ, 0x2, R0.reuse ;  /* 0x00000002ff157819 */ /* 0x100fe20000011600 */
[----:B------:R0:W-:Y:S01]  /*1440*/  STS [R18+0x200], R17 ;  /* 0x0002001112007388 */ /* 0x0001e20000000800 */
[----:B------:R-:W-:Y:S02]  /*1450*/  LOP3.LUT R5, R3, 0x18, R0, 0x78, !PT ;  /* 0x0000001803057812 */ /* 0x000fe400078e7800 */
[----:B------:R-:W1:Y:S01]  /*1460*/  LDC.64 R2, c[0x0][0x5b8] ;  /* 0x00016e00ff027b82 */ /* 0x000e620000000a00 */
[----:B------:R-:W-:Y:S01]  /*1470*/  STS [R20+0x20], R13 ;  /* 0x0000200d14007388 */ /* 0x000fe20000000800 */
[----:B------:R-:W-:Y:S02]  /*1480*/  LOP3.LUT R5, R5, 0x1f20, R16, 0xf8, !PT ;  /* 0x00001f2005057812 */ /* 0x000fe400078ef810 */
[----:B------:R-:W-:Y:S01]  /*1490*/  LOP3.LUT R16, R16, 0x18, RZ, 0xc0, !PT ;  /* 0x0000001810107812 */ /* 0x000fe200078ec0ff */
[----:B------:R1:W-:Y:S01]  /*14a0*/  STS [R20+0x220], R9 ;  /* 0x0002200914007388 */ /* 0x0003e20000000800 */
[----:B------:R-:W-:Y:S01]  /*14b0*/  LEA R10, R5, UR4, 0x1 ;  /* 0x00000004050a7c11 */ /* 0x000fe2000f8e08ff */
[----:B------:R-:W2:Y:S01]  /*14c0*/  LDCU UR4, c[0x0][0x440] ;  /* 0x00008800ff0477ac */ /* 0x000ea20008000800 */
[----:B0-----:R-:W-:Y:S01]  /*14d0*/  MOV R17, RZ ;  /* 0x000000ff00117202 */ /* 0x001fe20000000f00 */
[----:B------:R-:W-:Y:S01]  /*14e0*/  STS [R18+0x1000], R11 ;  /* 0x0010000b12007388 */ /* 0x000fe20000000800 */
[----:B------:R-:W-:-:S03]  /*14f0*/  IADD3 R0, PT, PT, R21, 0x40, RZ ;  /* 0x0000004015007810 */ /* 0x000fc60007ffe0ff */
[----:B------:R0:W-:Y:S04]  /*1500*/  STS [R18+0x1200], R12 ;  /* 0x0012000c12007388 */ /* 0x0001e80000000800 */
[----:B------:R-:W-:Y:S04]  /*1510*/  STS [R20+0x1020], R14 ;  /* 0x0010200e14007388 */ /* 0x000fe80000000800 */
[----:B------:R4:W-:Y:S01]  /*1520*/  STS [R20+0x1220], R15 ;  /* 0x0012200f14007388 */ /* 0x0009e20000000800 */
[----:B-1----:R-:W-:Y:S01]  /*1530*/  IMAD.WIDE.U32 R8, R2, UR9, R16 ;  /* 0x0000000902087c25 */ /* 0x002fe2000f8e0010 */
[----:B------:R-:W-:Y:S01]  /*1540*/  BAR.SYNC.DEFER_BLOCKING 0x0 ;  /* 0x0000000000007b1d */ /* 0x000fe20000010000 */
[----:B--2---:R-:W-:-:S02]  /*1550*/  ISETP.GE.AND P0, PT, R16, UR4, PT ;  /* 0x0000000410007c0c */ /* 0x004fc4000bf06270 */
[----:B------:R-:W-:Y:S01]  /*1560*/  IMAD R9, R3, UR9, R9 ;  /* 0x0000000903097c24 */ /* 0x000fe2000f8e0209 */
[----:B0-----:R-:W-:-:S04]  /*1570*/  IADD3 R12, P1, PT, R8, UR7, RZ ;  /* 0x00000007080c7c10 */ /* 0x001fc8000ff3e0ff */
[----:B------:R-:W-:Y:S02]  /*1580*/  IADD3.X R13, PT, PT, R9, UR11, RZ, P1, !PT ;  /* 0x0000000b090d7c10 */ /* 0x000fe40008ffe4ff */
[----:B------:R-:W-:Y:S02]  /*1590*/  ISETP.GE.OR P1, PT, R21, UR8, P0 ;  /* 0x0000000815007c0c */ /* 0x000fe40008726670 */
[----:B------:R-:W-:Y:S01]  /*15a0*/  ISETP.GE.OR P0, PT, R0, UR8, P0 ;  /* 0x0000000800007c0c */ /* 0x000fe20008706670 */
[----:B---3--:R-:W-:-:S04]  /*15b0*/  IMAD.WIDE.U32 R12, R22, UR17, R12 ;  /* 0x00000011160c7c25 */ /* 0x008fc8000f8e000c */
[----:B----4-:R-:W-:Y:S01]  /*15c0*/  IMAD R15, R23, UR17, R13 ;  /* 0x00000011170f7c24 */ /* 0x010fe2000f8e020d */
[----:B------:R0:W1:Y:S05]  /*15d0*/  LDS.128 R4, [R10+0x1000] ;  /* 0x001000000a047984 */ /* 0x00006a0000000c00 */
[----:B------:R-:W-:Y:S05]  /*15e0*/  @P1 BRA `(.L_x_315) ;  /* 0x0000000000201947 */ /* 0x000fea0003800000 */
[----:B0-----:R-:W0:Y:S01]  /*15f0*/  LDS.128 R8, [R10] ;  /* 0x000000000a087984 */ /* 0x001e220000000c00 */
[----:B------:R-:W2:Y:S01]  /*1600*/  LDCU.64 UR4, c[0x0][0x558] ;  /* 0x0000ab00ff0477ac */ /* 0x000ea20008000a00 */
[----:B------:R-:W-:-:S05]  /*1610*/  MOV R14, R12 ;  /* 0x0000000c000e7202 */ /* 0x000fca0000000f00 */
[----:B------:R-:W-:-:S04]  /*1620*/  IMAD.WIDE.U32 R16, R21, R2, R14 ;  /* 0x0000000215107225 */ /* 0x000fc800078e000e */
[----:B------:R-:W-:Y:S01]  /*1630*/  IMAD R17, R21, R3, R17 ;  /* 0x0000000315117224 */ /* 0x000fe200078e0211 */
[----:B--2---:R-:W-:-:S04]  /*1640*/  LEA R18, P1, R16, UR4, 0x1 ;  /* 0x0000000410127c11 */ /* 0x004fc8000f8208ff */
[----:B------:R-:W-:-:S05]  /*1650*/  LEA.HI.X R19, R16, UR5, R17, 0x1, P1 ;  /* 0x0000000510137c11 */ /* 0x000fca00088f0c11 */
[----:B0-----:R2:W-:Y:S04]  /*1660*/  STG.E.128 desc[UR14][R18.64], R8 ;  /* 0x0000000812007986 */ /* 0x0015e8000c101d0e */
.L_x_315:
[----:B------:R-:W-:Y:S05]  /*1670*/  BSYNC.RECONVERGENT B0 ;  /* 0x0000000000007941 */ /* 0x000fea0003800200 */
.L_x_314:
[----:B------:R-:W-:Y:S05]  /*1680*/  @P0 EXIT ;  /* 0x000000000000094d */ /* 0x000fea0003800000 */
[----:B--2---:R-:W-:Y:S01]  /*1690*/  IADD3 R11, P0, PT, R21, 0x40, RZ ;  /* 0x00000040150b7810 */ /* 0x004fe20007f1e0ff */
[----:B------:R-:W2:Y:S01]  /*16a0*/  LDCU.64 UR4, c[0x0][0x558] ;  /* 0x0000ab00ff0477ac */ /* 0x000ea20008000a00 */
[----:B------:R-:W-:Y:S02]  /*16b0*/  MOV R8, R12 ;  /* 0x0000000c00087202 */ /* 0x000fe40000000f00 */
[----:B------:R-:W-:-:S05]  /*16c0*/  IADD3.X R9, PT, PT, RZ, RZ, RZ, P0, !PT ;  /* 0x000000ffff097210 */ /* 0x000fca00007fe4ff */
[----:B------:R-:W-:Y:S01]  /*16d0*/  IMAD R0, R9, R2, RZ ;  /* 0x0000000209007224 */ /* 0x000fe200078e02ff */
[----:B------:R-:W-:-:S03]  /*16e0*/  MOV R9, R15 ;  /* 0x0000000f00097202 */ /* 0x000fc60000000f00 */
[C---:B------:R-:W-:Y:S02]  /*16f0*/  IMAD R3, R11.reuse, R3, R0 ;  /* 0x000000030b037224 */ /* 0x040fe400078e0200 */
[----:B------:R-:W-:-:S03]  /*1700*/  IMAD.WIDE.U32 R8, R11, R2, R8 ;  /* 0x000000020b087225 */ /* 0x000fc600078e0008 */
[----:B--2---:R-:W-:Y:S02]  /*1710*/  LEA R2, P0, R8, UR4, 0x1 ;  /* 0x0000000408027c11 */ /* 0x004fe4000f8008ff */
[----:B------:R-:W-:-:S04]  /*1720*/  IADD3 R3, PT, PT, R9, R3, RZ ;  /* 0x0000000309037210 */ /* 0x000fc80007ffe0ff */
[----:B------:R-:W-:-:S05]  /*1730*/  LEA.HI.X R3, R8, UR5, R3, 0x1, P0 ;  /* 0x0000000508037c11 */ /* 0x000fca00080f0c03 */
[----:B-1----:R-:W-:Y:S01]  /*1740*/  STG.E.128 desc[UR14][R2.64], R4 ;  /* 0x0000000402007986 */ /* 0x002fe2000c101d0e */
[----:B------:R-:W-:Y:S05]  /*1750*/  EXIT ;  /* 0x000000000000794d */ /* 0x000fea0003800000 */
.L_x_316:
        /* <DEDUP_REMOVED lines=10> */
.L_x_1584:


//--------------------- .text._ZN5flash44flash_bwd_dq_dk_dv_loop_seqk_parallel_kernelI23Flash_bwd_kernel_traitsILi32ELi128ELi128ELi8ELi4ELi4ELi4ELb1ELb0EN7cutlass10bfloat16_tE19Flash_kernel_traitsILi32ELi128ELi128ELi8ES3_EELb1ELb0ELb0ELb0ELb0ELb1ELb0EEEvNS_16Flash_bwd_paramsE --------------------------
	.section	.text._ZN5flash44flash_bwd_dq_dk_dv_loop_seqk_parallel_kernelI23Flash_bwd_kernel_traitsILi32ELi128ELi128ELi8ELi4ELi4ELi4ELb1ELb0EN7cutlass10bfloat16_tE19Flash_kernel_traitsILi32ELi128ELi128ELi8ES3_EELb1ELb0ELb0ELb0ELb0ELb1ELb0EEEvNS_16Flash_bwd_paramsE,"ax",@progbits
	.align	128
        .global         _ZN5flash44flash_bwd_dq_dk_dv_loop_seqk_parallel_kernelI23Flash_bwd_kernel_traitsILi32ELi128ELi128ELi8ELi4ELi4ELi4ELb1ELb0EN7cutlass10bfloat16_tE19Flash_kernel_traitsILi32ELi128ELi128ELi8ES3_EELb1ELb0ELb0ELb0ELb0ELb1ELb0EEEvNS_16Flash_bwd_paramsE
        .type           _ZN5flash44flash_bwd_dq_dk_dv_loop_seqk_parallel_kernelI23Flash_bwd_kernel_traitsILi32ELi128ELi128ELi8ELi4ELi4ELi4ELb1ELb0EN7cutlass10bfloat16_tE19Flash_kernel_traitsILi32ELi128ELi128ELi8ES3_EELb1ELb0ELb0ELb0ELb0ELb1ELb0EEEvNS_16Flash_bwd_paramsE,@function
        .size           _ZN5flash44flash_bwd_dq_dk_dv_loop_seqk_parallel_kernelI23Flash_bwd_kernel_traitsILi32ELi128ELi128ELi8ELi4ELi4ELi4ELb1ELb0EN7cutlass10bfloat16_tE19Flash_kernel_traitsILi32ELi128ELi128ELi8ES3_EELb1ELb0ELb0ELb0ELb0ELb1ELb0EEEvNS_16Flash_bwd_paramsE,(.L_x_1585 - _ZN5flash44flash_bwd_dq_dk_dv_loop_seqk_parallel_kernelI23Flash_bwd_kernel_traitsILi32ELi128ELi128ELi8ELi4ELi4ELi4ELb1ELb0EN7cutlass10bfloat16_tE19Flash_kernel_traitsILi32ELi128ELi128ELi8ES3_EELb1ELb0ELb0ELb0ELb0ELb1ELb0EEEvNS_16Flash_bwd_paramsE)
        .other          _ZN5flash44flash_bwd_dq_dk_dv_loop_seqk_parallel_kernelI23Flash_bwd_kernel_traitsILi32ELi128ELi128ELi8ELi4ELi4ELi4ELb1ELb0EN7cutlass10bfloat16_tE19Flash_kernel_traitsILi32ELi128ELi128ELi8ES3_EELb1ELb0ELb0ELb0ELb0ELb1ELb0EEEvNS_16Flash_bwd_paramsE,@"STO_CUDA_ENTRY STV_DEFAULT"
_ZN5flash44flash_bwd_dq_dk_dv_loop_seqk_parallel_kernelI23Flash_bwd_kernel_traitsILi32ELi128ELi128ELi8ELi4ELi4ELi4ELb1ELb0EN7cutlass10bfloat16_tE19Flash_kernel_traitsILi32ELi128ELi128ELi8ES3_EELb1ELb0ELb0ELb0ELb0ELb1ELb0EEEvNS_16Flash_bwd_paramsE:
.text._ZN5flash44flash_bwd_dq_dk_dv_loop_seqk_parallel_kernelI23Flash_bwd_kernel_traitsILi32ELi128ELi128ELi8ELi4ELi4ELi4ELb1ELb0EN7cutlass10bfloat16_tE19Flash_kernel_traitsILi32ELi128ELi128ELi8ES3_EELb1ELb0ELb0ELb0ELb0ELb1ELb0EEEvNS_16Flash_bwd_paramsE:
        /* <DEDUP_REMOVED lines=13> */
[----:B------:R-:W-:Y:S01]  /*00d0*/  IMAD.MOV.U32 R179, RZ, RZ, 0x20 ;  /* 0x00000020ffb37424 */ /* 0x000fe200078e00ff */
[----:B------:R-:W-:Y:S01]  /*00e0*/  UMOV UR14, 0x400 ;  /* 0x00000400000e7882 */ /* 0x000fe20000000000 */
[----:B------:R-:W-:-:S03]  /*00f0*/  UMOV UR10, 0x400 ;  /* 0x00000400000a7882 */ /* 0x000fc60000000000 */
[----:B------:R-:W4:Y:S01]  /*0100*/  S2UR UR29, SR_CgaCtaId ;  /* 0x00000000001d79c3 */ /* 0x000f220000008800 */
[----:B------:R-:W-:Y:S01]  /*0110*/  UMOV UR9, 0x400 ;  /* 0x0000040000097882 */ /* 0x000fe20000000000 */
[----:B------:R-:W1:Y:S01]  /*0120*/  LDCU.64 UR24, c[0x0][0x358] ;  /* 0x00006b00ff1877ac */ /* 0x000e620008000a00 */
[----:B------:R-:W1:Y:S05]  /*0130*/  LDCU.64 UR6, c[0x0][0x460] ;  /* 0x00008c00ff0677ac */ /* 0x000e6a0008000a00 */
[----:B------:R-:W5:Y:S01]  /*0140*/  S2UR UR28, SR_CgaCtaId ;  /* 0x00000000001c79c3 */ /* 0x000f620000008800 */
[----:B------:R-:W3:Y:S01]  /*0150*/  LDCU.64 UR12, c[0x0][0x470] ;  /* 0x00008e00ff0c77ac */ /* 0x000ee20008000a00 */
[----:B------:R-:W-:Y:S01]  /*0160*/  UMOV UR31, URZ ;  /* 0x000000ff001f7c82 */ /* 0x000fe20008000000 */
[----:B------:R-:W-:-:S05]  /*0170*/  UMOV UR32, URZ ;  /* 0x000000ff00207c82 */ /* 0x000fca0008000000 */
[----:B------:R-:W3:Y:S01]  /*0180*/  S2UR UR23, SR_CgaCtaId ;  /* 0x00000000001779c3 */ /* 0x000ee20000008800 */
[----:B--2---:R-:W-:-:S04]  /*0190*/  ULEA UR5, UR5, UR4, 0x18 ;  /* 0x0000000405057291 */ /* 0x004fc8000f8ec0ff */
[----:B------:R-:W-:Y:S01]  /*01a0*/  UIADD3 UR11, UPT, UPT, UR5, 0x10000, URZ ;  /* 0x00010000050b7890 */ /* 0x000fe2000fffe0ff */
[C---:B-1----:R-:W-:Y:S01]  /*01b0*/  IMAD.SHL.U32 R6, R11.reuse, 0x10, RZ ;  /* 0x000000100b067824 */ /* 0x042fe200078e00ff */
[--C-:B------:R-:W-:Y:S01]  /*01c0*/  SHF.R.U32.HI R4, RZ, 0x4, R11.reuse ;  /* 0x00000004ff047819 */ /* 0x100fe2000001160b */
[C---:B------:R-:W-:Y:S01]  /*01d0*/  IMAD.SHL.U32 R5, R11.reuse, 0x20, RZ ;  /* 0x000000200b057824 */ /* 0x040fe200078e00ff */
[----:B------:R-:W-:Y:S01]  /*01e0*/  SHF.R.U32.HI R9, RZ, 0x1, R11 ;  /* 0x00000001ff097819 */ /* 0x000fe2000001160b */
[C---:B------:R-:W-:Y:S01]  /*01f0*/  IMAD.SHL.U32 R3, R11.reuse, 0x2, RZ ;  /* 0x000000020b037824 */ /* 0x040fe200078e00ff */
[----:B------:R-:W-:Y:S01]  /*0200*/  LOP3.LUT R0, R6, 0x1c0, RZ, 0xc0, !PT ;  /* 0x000001c006007812 */ /* 0x000fe200078ec0ff */
[----:B------:R-:W-:Y:S01]  /*0210*/  IMAD.SHL.U32 R168, R11, 0x40, RZ ;  /* 0x000000400ba87824 */ /* 0x000fe200078e00ff */
[----:B------:R-:W-:Y:S01]  /*0220*/  LOP3.LUT R169, R5, 0x20, RZ, 0xc0, !PT ;  /* 0x0000002005a97812 */ /* 0x000fe200078ec0ff */
[----:B------:R-:W-:Y:S01]  /*0230*/  IMAD.SHL.U32 R170, R11, 0x4, RZ ;  /* 0x000000040baa7824 */ /* 0x000fe200078e00ff */
[----:B------:R-:W-:Y:S01]  /*0240*/  LOP3.LUT R0, R0, 0x38, R3, 0xf8, !PT ;  /* 0x0000003800007812 */ /* 0x000fe200078ef803 */
[----:B------:R-:W1:Y:S01]  /*0250*/  S2UR UR30, SR_CTAID.X ;  /* 0x00000000001e79c3 */ /* 0x000e620000002500 */
[----:B------:R-:W-:Y:S01]  /*0260*/  LOP3.LUT R2, R3, 0xe006, R168, 0xc8, !PT ;  /* 0x0000e00603027812 */ /* 0x000fe200078ec8a8 */
[----:B------:R-:W-:Y:S01]  /*0270*/  UIADD3 UR4, UPT, UPT, UR5, 0x8000, URZ ;  /* 0x0000800005047890 */ /* 0x000fe2000fffe0ff */
[----:B------:R-:W-:Y:S01]  /*0280*/  LOP3.LUT R3, R5, 0x120, RZ, 0xc0, !PT ;  /* 0x0000012005037812 */ /* 0x000fe200078ec0ff */
[----:B----4-:R-:W-:Y:S01]  /*0290*/  ULEA UR29, UR29, UR14, 0x18 ;  /* 0x0000000e1d1d7291 */ /* 0x010fe2000f8ec0ff */
[--C-:B------:R-:W-:Y:S01]  /*02a0*/  LOP3.LUT R169, R169, 0x3800, R6.reuse, 0xf8, !PT ;  /* 0x00003800a9a97812 */ /* 0x100fe200078ef806 */
[----:B-----5:R-:W-:Y:S01]  /*02b0*/  ULEA UR28, UR28, UR10, 0x18 ;  /* 0x0000000a1c1c7291 */ /* 0x020fe2000f8ec0ff */
[----:B------:R-:W-:Y:S01]  /*02c0*/  LOP3.LUT R170, R170, 0x18, RZ, 0xc0, !PT ;  /* 0x00000018aaaa7812 */ /* 0x000fe200078ec0ff */
[----:B------:R-:W2:Y:S01]  /*02d0*/  S2UR UR27, SR_CTAID.Y ;  /* 0x00000000001b79c3 */ /* 0x000ea20000002600 */
[----:B------:R-:W-:Y:S01]  /*02e0*/  LOP3.LUT R175, R2, 0xc00, R5, 0xf8, !PT ;  /* 0x00000c0002af7812 */ /* 0x000fe200078ef805 */
[----:B---3--:R-:W-:Y:S01]  /*02f0*/  ULEA UR23, UR23, UR9, 0x18 ;  /* 0x0000000917177291 */ /* 0x008fe2000f8ec0ff */
[--C-:B------:R-:W-:Y:S01]  /*0300*/  LOP3.LUT R2, R3, 0x600, R6.reuse, 0xf8, !PT ;  /* 0x0000060003027812 */ /* 0x100fe200078ef806 */
[----:B------:R-:W-:Y:S01]  /*0310*/  IMAD.SHL.U32 R3, R11, 0x8, RZ ;  /* 0x000000080b037824 */ /* 0x000fe200078e00ff */
[----:B------:R-:W-:-:S02]  /*0320*/  LOP3.LUT R169, R169, 0x100, R6, 0xf8, !PT ;  /* 0x00000100a9a97812 */ /* 0x000fc400078ef806 */
[----:B------:R-:W-:Y:S01]  /*0330*/  LOP3.LUT R166, R168, 0x1c0, RZ, 0xc0, !PT ;  /* 0x000001c0a8a67812 */ /* 0x000fe200078ec0ff */
[----:B------:R-:W3:Y:S01]  /*0340*/  S2UR UR26, SR_CTAID.Z ;  /* 0x00000000001a79c3 */ /* 0x000ee20000002700 */
[----:B------:R-:W-:Y:S02]  /*0350*/  LOP3.LUT R6, R170, 0xc0, R5, 0xf8, !PT ;  /* 0x000000c0aa067812 */ /* 0x000fe400078ef805 */
[----:B------:R-:W-:Y:S02]  /*0360*/  LOP3.LUT P0, R7, R11, 0x10, RZ, 0xc0, !PT ;  /* 0x000000100b077812 */ /* 0x000fe4000780c0ff */
[----:B------:R-:W-:Y:S02]  /*0370*/  LOP3.LUT R4, R4, 0x8, RZ, 0xc0, !PT ;  /* 0x0000000804047812 */ /* 0x000fe400078ec0ff */
[----:B------:R-:W-:Y:S02]  /*0380*/  LOP3.LUT R175, R175, R0, RZ, 0xfc, !PT ;  /* 0x00000000afaf7212 */ /* 0x000fe400078efcff */
[----:B------:R-:W-:-:S02]  /*0390*/  LOP3.LUT R0, R9, 0x30, RZ, 0xc0, !PT ;  /* 0x0000003009007812 */ /* 0x000fc400078ec0ff */
[----:B------:R-:W-:Y:S02]  /*03a0*/  LOP3.LUT R166, R166, 0x38, R3, 0xf8, !PT ;  /* 0x00000038a6a67812 */ /* 0x000fe400078ef803 */
[----:B------:R-:W-:Y:S02]  /*03b0*/  LOP3.LUT R171, R6, 0x8, R9, 0x78, !PT ;  /* 0x0000000806ab7812 */ /* 0x000fe400078e7809 */
[----:B------:R-:W-:Y:S02]  /*03c0*/  LOP3.LUT R4, R4, R7, RZ, 0xfc, !PT ;  /* 0x0000000704047212 */ /* 0x000fe400078efcff */
[--C-:B------:R-:W-:Y:S02]  /*03d0*/  SHF.R.U32.HI R173, RZ, 0x2, R11.reuse ;  /* 0x00000002ffad7819 */ /* 0x100fe4000001160b */
[----:B------:R-:W-:Y:S02]  /*03e0*/  LOP3.LUT R7, R0, 0x8, R11, 0xf8, !PT ;  /* 0x0000000800077812 */ /* 0x000fe400078ef80b */
[----:B------:R-:W-:-:S02]  /*03f0*/  LOP3.LUT R166, R166, 0x8, R9, 0x78, !PT ;  /* 0x00000008a6a67812 */ /* 0x000fc400078e7809 */
[----:B------:R-:W-:Y:S02]  /*0400*/  LOP3.LUT R171, R2, R171, RZ, 0xfc, !PT ;  /* 0x000000ab02ab7212 */ /* 0x000fe400078efcff */
[----:B------:R-:W-:Y:S02]  /*0410*/  LOP3.LUT R9, R4, 0xc0, R5, 0xf8, !PT ;  /* 0x000000c004097812 */ /* 0x000fe400078ef805 */
[----:B------:R-:W-:Y:S02]  /*0420*/  LOP3.LUT R2, R168, 0x200, RZ, 0xc0, !PT ;  /* 0x00000200a8027812 */ /* 0x000fe400078ec0ff */
[----:B------:R-:W-:Y:S02]  /*0430*/  LOP3.LUT P1, RZ, R11, 0x8, RZ, 0xc0, !PT ;  /* 0x000000080bff7812 */ /* 0x000fe4000782c0ff */
[----:B------:R-:W-:Y:S02]  /*0440*/  LEA R175, R175, UR11, 0x1 ;  /* 0x0000000bafaf7c11 */ /* 0x000fe4000f8e08ff */
[----:B------:R-:W-:-:S02]  /*0450*/  LOP3.LUT R173, R0, 0x7, R173, 0xf8, !PT ;  /* 0x0000000700ad7812 */ /* 0x000fc400078ef8ad */
[----:B------:R-:W-:Y:S01]  /*0460*/  LOP3.LUT R4, R7, 0x1c0, R168, 0xf8, !PT ;  /* 0x000001c007047812 */ /* 0x000fe200078ef8a8 */
[C---:B------:R-:W-:Y:S01]  /*0470*/  VIADD R174, R175.reuse, 0x40 ;  /* 0x00000040afae7836 */ /* 0x040fe20000000000 */
[----:B------:R-:W-:Y:S01]  /*0480*/  LOP3.LUT R0, R6, 0x8, R11, 0x78, !PT ;  /* 0x0000000806007812 */ /* 0x000fe200078e780b */
[----:B------:R-:W-:Y:S01]  /*0490*/  @P0 VIADD R174, R175, 0xffffffc0 ;  /* 0xffffffc0afae0836 */ /* 0x000fe20000000000 */
[----:B------:R-:W-:Y:S01]  /*04a0*/  LOP3.LUT R170, R9, R170, RZ, 0x3c, !PT ;  /* 0x000000aa09aa7212 */ /* 0x000fe200078e3cff */
[----:B------:R-:W-:Y:S01]  /*04b0*/  IMAD.U32 R6, RZ, RZ, UR8 ;  /* 0x00000008ff067e24 */ /* 0x000fe2000f8e00ff */
[----:B------:R-:W-:Y:S02]  /*04c0*/  LOP3.LUT R7, R2, 0xc00, R5, 0xf8, !PT ;  /* 0x00000c0002077812 */ /* 0x000fe400078ef805 */
[----:B------:R-:W-:Y:S02]  /*04d0*/  SEL R179, R179, 0xffffffe0, !P1 ;  /* 0xffffffe0b3b37807 */ /* 0x000fe40004800000 */
[----:B------:R-:W-:-:S02]  /*04e0*/  LOP3.LUT R3, R4, 0x38, R3, 0x78, !PT ;  /* 0x0000003804037812 */ /* 0x000fc400078e7803 */
[----:B------:R-:W-:Y:S01]  /*04f0*/  LOP3.LUT R168, R168, 0x400, RZ, 0xc0, !PT ;  /* 0x00000400a8a87812 */ /* 0x000fe200078ec0ff */
[----:B------:R-:W-:Y:S01]  /*0500*/  IMAD.IADD R176, R175, 0x1, R179 ;  /* 0x00000001afb07824 */ /* 0x000fe200078e02b3 */
[----:B------:R-:W-:Y:S01]  /*0510*/  LOP3.LUT R169, R169, R0, RZ, 0xfc, !PT ;  /* 0x00000000a9a97212 */ /* 0x000fe200078efcff */
[----:B------:R-:W-:Y:S01]  /*0520*/  IMAD.IADD R179, R179, 0x1, R174 ;  /* 0x00000001b3b37824 */ /* 0x000fe200078e02ae */
[----:B------:R-:W-:Y:S01]  /*0530*/  LOP3.LUT R166, R7, R166, RZ, 0xfc, !PT ;  /* 0x000000a607a67212 */ /* 0x000fe200078efcff */
[----:B------:R-:W-:Y:S01]  /*0540*/  IMAD R168, R3, 0x2, R168 ;  /* 0x0000000203a87824 */ /* 0x000fe200078e02a8 */
[----:B------:R-:W-:Y:S02]  /*0550*/  LOP3.LUT R170, R170, 0x120, R5, 0xf8, !PT ;  /* 0x00000120aaaa7812 */ /* 0x000fe400078ef805 */
[----:B------:R-:W-:Y:S02]  /*0560*/  LEA R171, R171, UR5, 0x1 ;  /* 0x00000005abab7c11 */ /* 0x000fe4000f8e08ff */
[----:B------:R-:W-:-:S02]  /*0570*/  LEA R169, R169, UR4, 0x1 ;  /* 0x00000004a9a97c11 */ /* 0x000fc4000f8e08ff */
[----:B------:R-:W-:Y:S02]  /*0580*/  LEA R166, R166, UR4, 0x1 ;  /* 0x00000004a6a67c11 */ /* 0x000fe4000f8e08ff */
[----:B-123--:R-:W-:-:S07]  /*0590*/  LEA R170, R170, UR5, 0x1 ;  /* 0x00000005aaaa7c11 */ /* 0x00efce000f8e08ff */
.L_x_348:
[----:B-1----:R-:W1:Y:S01]  /*05a0*/  LDCU.64 UR8, c[0x0][0x478] ;  /* 0x00008f00ff0877ac */ /* 0x002e620008000a00 */
[----:B----4-:R-:W2:Y:S01]  /*05b0*/  S2R R8, SR_CTAID.Y ;  /* 0x0000000000087919 */ /* 0x010ea20000002600 */
[----:B------:R-:W3:Y:S01]  /*05c0*/  LDC.64 R14, c[0x0][0x460] ;  /* 0x00011800ff0e7b82 */ /* 0x000ee20000000a00 */
[----:B------:R-:W-:Y:S01]  /*05d0*/  ISETP.NE.U32.AND P5, PT, RZ, UR6, PT ;  /* 0x00000006ff007c0c */ /* 0x000fe2000bfa5070 */
[----:B------:R-:W-:Y:S01]  /*05e0*/  IMAD.MOV.U32 R0, RZ, RZ, -0x1 ;  /* 0xffffffffff007424 */ /* 0x000fe200078e00ff */
[----:B------:R-:W-:Y:S01]  /*05f0*/  ISETP.NE.U32.AND P3, PT, RZ, UR6, PT ;  /* 0x00000006ff007c0c */ /* 0x000fe2000bf65070 */
[----:B------:R-:W-:Y:S01]  /*0600*/  IMAD.MOV.U32 R195, RZ, RZ, RZ ;  /* 0x000000ffffc37224 */ /* 0x000fe200078e00ff */
[----:B------:R-:W-:Y:S02]  /*0610*/  ISETP.NE.AND.EX P5, PT, RZ, UR7, PT, P5 ;  /* 0x00000007ff007c0c */ /* 0x000fe4000bfa5350 */
[----:B------:R-:W-:Y:S01]  /*0620*/  ISETP.NE.AND.EX P3, PT, RZ, UR7, PT, P3 ;  /* 0x00000007ff007c0c */ /* 0x000fe2000bf65330 */
[----:B------:R-:W4:Y:S01]  /*0630*/  LDC.64 R4, c[0x0][0x468] ;  /* 0x00011a00ff047b82 */ /* 0x000f220000000a00 */
[----:B------:R-:W-:-:S04]  /*0640*/  ISETP.NE.U32.AND P4, PT, RZ, UR12, PT ;  /* 0x0000000cff007c0c */ /* 0x000fc8000bf85070 */
[----:B------:R-:W-:Y:S02]  /*0650*/  ISETP.NE.AND.EX P4, PT, RZ, UR13, PT, P4 ;  /* 0x0000000dff007c0c */ /* 0x000fe4000bf85340 */
[----:B-1----:R-:W-:Y:S01]  /*0660*/  ISETP.NE.U32.AND P0, PT, RZ, UR8, PT ;  /* 0x00000008ff007c0c */ /* 0x002fe2000bf05070 */
[----:B------:R-:W1:Y:S03]  /*0670*/  LDC.U8 R3, c[0x0][0x532] ;  /* 0x00014c80ff037b82 */ /* 0x000e660000000000 */
[----:B------:R-:W-:Y:S01]  /*0680*/  ISETP.NE.AND.EX P0, PT, RZ, UR9, PT, P0 ;  /* 0x00000009ff007c0c */ /* 0x000fe2000bf05300 */
[----:B--2---:R-:W-:Y:S01]  /*0690*/  IMAD.SHL.U32 R13, R8, 0x4, RZ ;  /* 0x00000004080d7824 */ /* 0x004fe200078e00ff */
[----:B------:R-:W-:-:S11]  /*06a0*/  SHF.R.U32.HI R2, RZ, 0x1e, R8 ;  /* 0x0000001eff027819 */ /* 0x000fd60000011608 */
[----:B------:R-:W-:Y:S01]  /*06b0*/  VOTEU.ANY UP0, P0 ;  /* 0x0000000000ff7886 */ /* 0x000fe20000000100 */
[----:B------:R-:W-:Y:S01]  /*06c0*/  PLOP3.LUT P0, PT, PT, PT, UP0, 0x80, 0x8 ;  /* 0x000000000008781c */ /* 0x000fe20003f0f008 */
[----:B---3--:R-:W-:Y:S01]  /*06d0*/  IMAD.WIDE.U32 R14, R8, 0x4, R14 ;  /* 0x00000004080e7825 */ /* 0x008fe200078e000e */
[----:B------:R-:W-:-:S04]  /*06e0*/  @P4 IADD3 R16, P2, PT, R13, UR12, RZ ;  /* 0x0000000c0d104c10 */ /* 0x000fc8000ff5e0ff */
[----:B-----5:R2:W5:Y:S01]  /*06f0*/  @P5 LDG.E R0, desc[UR24][R14.64] ;  /* 0x000000180e005981 */ /* 0x020562000c1e1900 */
[----:B------:R-:W-:-:S03]  /*0700*/  @P4 IADD3.X R17, PT, PT, R2, UR13, RZ, P2, !PT ;  /* 0x0000000d02114c10 */ /* 0x000fc600097fe4ff */
[----:B------:R2:W5:Y:S03]  /*0710*/  @P3 LDG.E R7, desc[UR24][R14.64+0x4] ;  /* 0x000004180e073981 */ /* 0x000566000c1e1900 */
[----:B------:R-:W-:Y:S01]  /*0720*/  @P0 IADD3 R10, P1, PT, R13, UR8, RZ ;  /* 0x000000080d0a0c10 */ /* 0x000fe2000ff3e0ff */
[----:B------:R2:W5:Y:S01]  /*0730*/  @P4 LDG.E R195, desc[UR24][R16.64] ;  /* 0x0000001810c34981 */ /* 0x000562000c1e1900 */
[----:B------:R-:W-:Y:S01]  /*0740*/  IMAD.MOV.U32 R196, RZ, RZ, -0x1 ;  /* 0xffffffffffc47424 */ /* 0x000fe200078e00ff */
[----:B------:R-:W3:Y:S01]  /*0750*/  @!P0 LDC R9, c[0x0][0x43c] ;  /* 0x00010f00ff098b82 */ /* 0x000ee20000000800 */
[----:B------:R-:W-:-:S05]  /*0760*/  @P0 IADD3.X R11, PT, PT, R2, UR9, RZ, P1, !PT ;  /* 0x00000009020b0c10 */ /* 0x000fca0008ffe4ff */
[----:B------:R2:W5:Y:S01]  /*0770*/  @P0 LDG.E R10, desc[UR24][R10.64] ;  /* 0x000000180a0a0981 */ /* 0x000562000c1e1900 */
[----:B----4-:R-:W-:Y:S02]  /*0780*/  IADD3 R12, P1, PT, R13, R4, RZ ;  /* 0x000000040d0c7210 */ /* 0x010fe40007f3e0ff */
[----:B-1----:R-:W-:Y:S02]  /*0790*/  ISETP.NE.AND P4, PT, R3, RZ, PT ;  /* 0x000000ff0300720c */ /* 0x002fe40003f85270 */
[----:B------:R-:W-:Y:S01]  /*07a0*/  ISETP.EQ.U32.AND P2, PT, R4, RZ, PT ;  /* 0x000000ff0400720c */ /* 0x000fe20003f42070 */
[----:B------:R-:W-:Y:S02]  /*07b0*/  IMAD.X R13, R2, 0x1, R5, P1 ;  /* 0x00000001020d7824 */ /* 0x000fe400008e0605 */
[----:B------:R-:W1:Y:S01]  /*07c0*/  @!P0 LDC.64 R2, c[0x0][0x488] ;  /* 0x00012200ff028b82 */ /* 0x000e620000000a00 */
[----:B------:R-:W-:-:S13]  /*07d0*/  ISETP.EQ.OR.EX P2, PT, R5, RZ, !P4, P2 ;  /* 0x000000ff0500720c */ /* 0x000fda0006742720 */
[----:B------:R2:W5:Y:S01]  /*07e0*/  @!P2 LDG.E R196, desc[UR24][R12.64] ;  /* 0x000000180cc4a981 */ /* 0x000562000c1e1900 */
[----:B------:R-:W-:-:S04]  /*07f0*/  ISETP.NE.U32.AND P2, PT, R4, RZ, PT ;  /* 0x000000ff0400720c */ /* 0x000fc80003f45070 */
        /* <DEDUP_REMOVED lines=8> */
.L_x_317:
[--C-:B-----5:R-:W-:Y:S01]  /*0880*/  @!P0 IADD3 R6, PT, PT, R9, R6, -R195.reuse ;  /* 0x0000000609068210 */ /* 0x120fe20007ffe8c3 */
[----:B------:R-:W-:Y:S01]  /*0890*/  @P0 IMAD.IADD R10, R10, 0x1, -R195 ;  /* 0x000000010a0a0824 */ /* 0x000fe200078e0ac3 */
[----:B-1----:R-:W1:Y:S01]  /*08a0*/  @!P3 LDC R12, c[0x0][0x434] ;  /* 0x00010d00ff0cbb82 */ /* 0x002e620000000800 */
        /* <DEDUP_REMOVED lines=32> */
[----:B------:R-:W-:Y:S06]  /*0ab0*/  BRA `(.L_x_320) ;  /* 0x0000000000147947 */ /* 0x000fec0003800000 */
.L_x_319:
[----:B------:R-:W1:Y:S01]  /*0ac0*/  LDCU.64 UR16, c[0x0][0x3b8] ;  /* 0x00007700ff1077ac */ /* 0x000e620008000a00 */
[----:B------:R-:W-:-:S05]  /*0ad0*/  IADD3 R18, PT, PT, R195, R196, RZ ;  /* 0x000000c4c3127210 */ /* 0x000fca0007ffe0ff */
[C---:B-1----:R-:W-:Y:S02]  /*0ae0*/  IMAD R15, R18.reuse, UR17, RZ ;  /* 0x00000011120f7c24 */ /* 0x042fe4000f8e02ff */
[----:B------:R-:W-:-:S05]  /*0af0*/  IMAD.WIDE.U32 R18, R18, UR16, RZ ;  /* 0x0000001012127c25 */ /* 0x000fca000f8e00ff */
[----:B------:R-:W-:Y:S02]  /*0b00*/  IADD3 R15, PT, PT, R19, R15, RZ ;  /* 0x0000000f130f7210 */ /* 0x000fe40007ffe0ff */
.L_x_320:
[----:B------:R-:W1:Y:S01]  /*0b10*/  LDC R2, c[0x0][0x3e8] ;  /* 0x0000fa00ff027b82 */ /* 0x000e620000000800 */
[----:B------:R-:W2:Y:S01]  /*0b20*/  S2R R7, SR_CTAID.Z ;  /* 0x0000000000077919 */ /* 0x000ea20000002700 */
[----:B------:R-:W-:Y:S01]  /*0b30*/  USHF.R.S32.HI UR33, URZ, 0x1f, UR4 ;  /* 0x0000001fff217899 */ /* 0x000fe20008011404 */
[----:B-1----:R-:W-:-:S04]  /*0b40*/  IABS R5, R2 ;  /* 0x0000000200057213 */ /* 0x002fc80000000000 */
[----:B------:R-:W1:Y:S08]  /*0b50*/  I2F.RP R6, R5 ;  /* 0x0000000500067306 */ /* 0x000e700000209400 */
[----:B-1----:R-:W1:Y:S02]  /*0b60*/  MUFU.RCP R16, R6 ;  /* 0x0000000600107308 */ /* 0x002e640000001000 */
[----:B-1----:R-:W-:-:S06]  /*0b70*/  VIADD R16, R16, 0xffffffe ;  /* 0x0ffffffe10107836 */ /* 0x002fcc0000000000 */
[----:B------:R-:W1:Y:S02]  /*0b80*/  F2I.FTZ.U32.TRUNC.NTZ R17, R16 ;  /* 0x0000001000117305 */ /* 0x000e64000021f000 */
[----:B-1----:R-:W-:Y:S01]  /*0b90*/  IMAD.MOV R3, RZ, RZ, -R17 ;  /* 0x000000ffff037224 */ /* 0x002fe200078e0a11 */
[----:B------:R-:W-:-:S03]  /*0ba0*/  MOV R16, RZ ;  /* 0x000000ff00107202 */ /* 0x000fc60000000f00 */
[----:B------:R-:W-:Y:S01]  /*0bb0*/  IMAD R4, R3, R5, RZ ;  /* 0x0000000503047224 */ /* 0x000fe200078e02ff */
[----:B--2---:R-:W-:-:S03]  /*0bc0*/  IABS R3, R7 ;  /* 0x0000000700037213 */ /* 0x004fc60000000000 */
[----:B------:R-:W-:-:S06]  /*0bd0*/  IMAD.HI.U32 R4, R17, R4, R16 ;  /* 0x0000000411047227 */ /* 0x000fcc00078e0010 */
[----:B------:R-:W-:-:S04]  /*0be0*/  IMAD.HI.U32 R24, R4, R3, RZ ;  /* 0x0000000304187227 */ /* 0x000fc800078e00ff */
[----:B------:R-:W-:-:S04]  /*0bf0*/  IMAD.MOV R4, RZ, RZ, -R24 ;  /* 0x000000ffff047224 */ /* 0x000fc800078e0a18 */
[----:B------:R-:W-:Y:S01]  /*0c00*/  IMAD R4, R5, R4, R3 ;  /* 0x0000000405047224 */ /* 0x000fe200078e0203 */
[----:B------:R-:W-:-:S04]  /*0c10*/  LOP3.LUT R3, R7, R2, RZ, 0x3c, !PT ;  /* 0x0000000207037212 */ /* 0x000fc800078e3cff */
        /* <DEDUP_REMOVED lines=21> */
.L_x_321:
[----:B------:R-:W1:Y:S01]  /*0d70*/  LDCU.64 UR14, c[0x0][0x3c0] ;  /* 0x00007800ff0e77ac */ /* 0x000e620008000a00 */
[----:B------:R-:W-:-:S05]  /*0d80*/  IADD3 R22, PT, PT, R195, R196, RZ ;  /* 0x000000c4c3167210 */ /* 0x000fca0007ffe0ff */
[C---:B-1----:R-:W-:Y:S02]  /*0d90*/  IMAD R17, R22.reuse, UR15, RZ ;  /* 0x0000000f16117c24 */ /* 0x042fe4000f8e02ff */
[----:B------:R-:W-:-:S05]  /*0da0*/  IMAD.WIDE.U32 R22, R22, UR14, RZ ;  /* 0x0000000e16167c25 */ /* 0x000fca000f8e00ff */
[----:B------:R-:W-:Y:S02]  /*0db0*/  IADD3 R17, PT, PT, R23, R17, RZ ;  /* 0x0000001117117210 */ /* 0x000fe40007ffe0ff */
.L_x_322:
[----:B------:R-:W1:Y:S01]  /*0dc0*/  @!P3 LDC.64 R4, c[0x0][0x588] ;  /* 0x00016200ff04bb82 */ /* 0x000e620000000a00 */
[----:B------:R-:W2:Y:S07]  /*0dd0*/  LDCU UR19, c[0x0][0x44c] ;  /* 0x00008980ff1377ac */ /* 0x000eae0008000800 */
[----:B------:R-:W3:Y:S08]  /*0de0*/  @P3 LDC.64 R2, c[0x0][0x590] ;  /* 0x00016400ff023b82 */ /* 0x000ef00000000a00 */
[----:B------:R-:W2:Y:S01]  /*0df0*/  LDC R6, c[0x0][0x3e0] ;  /* 0x0000f800ff067b82 */ /* 0x000ea20000000800 */
[----:B-1----:R-:W-:-:S04]  /*0e00*/  @!P3 IMAD.WIDE.U32 R28, R8, R4, RZ ;  /* 0x00000004081cb225 */ /* 0x002fc800078e00ff */
[----:B------:R-:W-:Y:S02]  /*0e10*/  @!P3 IMAD R5, R8, R5, R29 ;  /* 0x000000050805b224 */ /* 0x000fe400078e021d */
        /* <DEDUP_REMOVED lines=10> */
[----:B------:R-:W-:Y:S02]  /*0ec0*/  IMAD R11, R8, UR9, RZ ;  /* 0x00000009080b7c24 */ /* 0x000fe4000f8e02ff */
[----:B------:R-:W-:-:S03]  /*0ed0*/  IMAD.WIDE.U32 R34, R32, R6, RZ ;  /* 0x0000000620227225 */ /* 0x000fc600078e00ff */
[----:B------:R-:W-:-:S05]  /*0ee0*/  IADD3 R11, PT, PT, R33, R11, RZ ;  /* 0x0000000b210b7210 */ /* 0x000fca0007ffe0ff */
[----:B------:R-:W-:-:S04]  /*0ef0*/  IMAD R2, R11, R6, RZ ;  /* 0x000000060b027224 */ /* 0x000fc800078e02ff */
[----:B------:R-:W-:Y:S02]  /*0f00*/  IMAD R3, R3, R32, R2 ;  /* 0x0000002003037224 */ /* 0x000fe400078e0202 */
[----:B------:R-:W-:-:S03]  /*0f10*/  IMAD.WIDE.U32 R32, R34, UR19, RZ ;  /* 0x0000001322207c25 */ /* 0x000fc6000f8e00ff */
[----:B------:R-:W-:-:S05]  /*0f20*/  IADD3 R3, PT, PT, R35, R3, RZ ;  /* 0x0000000323037210 */ /* 0x000fca0007ffe0ff */
[----:B------:R-:W-:-:S04]  /*0f30*/  IMAD R25, R3, UR19, RZ ;  /* 0x0000001303197c24 */ /* 0x000fc8000f8e02ff */
[----:B------:R-:W-:-:S05]  /*0f40*/  IMAD R25, R34, UR8, R25 ;  /* 0x0000000822197c24 */ /* 0x000fca000f8e0219 */
[----:B------:R-:W-:Y:S01]  /*0f50*/  IADD3 R25, PT, PT, R33, R25, RZ ;  /* 0x0000001921197210 */ /* 0x000fe20007ffe0ff */
[----:B------:R-:W-:Y:S06]  /*0f60*/  BRA `(.L_x_324) ;  /* 0x00000000000c7947 */ /* 0x000fec0003800000 */
.L_x_323:
[-C--:B------:R-:W-:Y:S02]  /*0f70*/  IMAD R25, R27, R0.reuse, RZ ;  /* 0x000000001b197224 */ /* 0x080fe400078e02ff */
[----:B------:R-:W-:-:S05]  /*0f80*/  IMAD.WIDE.U32 R32, R26, R0, RZ ;  /* 0x000000001a207225 */ /* 0x000fca00078e00ff */
[----:B------:R-:W-:Y:S02]  /*0f90*/  IADD3 R25, PT, PT, R33, R25, RZ ;  /* 0x0000001921197210 */ /* 0x000fe40007ffe0ff */
.L_x_324:
        /* <DEDUP_REMOVED lines=20> */
.L_x_325:
[----:B------:R-:W1:Y:S01]  /*10e0*/  LDC R11, c[0x0][0x434] ;  /* 0x00010d00ff0b7b82 */ /* 0x000e620000000800 */
[----:B------:R-:W-:-:S04]  /*10f0*/  IMAD R2, R8, R6, R7 ;  /* 0x0000000608027224 */ /* 0x000fc800078e0207 */
[----:B-1----:R-:W-:-:S03]  /*1100*/  IMAD R11, R2, R11, RZ ;  /* 0x0000000b020b7224 */ /* 0x002fc600078e02ff */
.L_x_326:
[----:B------:R-:W-:Y:S01]  /*1110*/  IADD3 R194, PT, PT, R200, -0x1, RZ ;  /* 0xffffffffc8c27810 */ /* 0x000fe20007ffe0ff */
        /* <DEDUP_REMOVED lines=10> */
.L_x_327:
[----:B------:R-:W1:Y:S01]  /*11c0*/  LDC R23, c[0x0][0x444] ;  /* 0x00011100ff177b82 */ /* 0x000e620000000800 */
[----:B------:R-:W-:-:S04]  /*11d0*/  IMAD R0, R8, R6, R7 ;  /* 0x0000000608007224 */ /* 0x000fc800078e0207 */
[----:B-1----:R-:W-:-:S07]  /*11e0*/  IMAD R23, R0, R23, RZ ;  /* 0x0000001700177224 */ /* 0x002fce00078e02ff */
.L_x_328:
[----:B------:R-:W1:Y:S01]  /*11f0*/  S2R R0, SR_TID.X ;  /* 0x0000000000007919 */ /* 0x000e620000002100 */
[----:B------:R-:W2:Y:S01]  /*1200*/  LDCU.128 UR8, c[0x0][0x590] ;  /* 0x0000b200ff0877ac */ /* 0x000ea20008000c00 */
[----:B------:R-:W3:Y:S01]  /*1210*/  LDC.64 R2, c[0x0][0x3b0] ;  /* 0x0000ec00ff027b82 */ /* 0x000ee20000000a00 */
[----:B------:R-:W-:Y:S01]  /*1220*/  IMAD.MOV.U32 R27, RZ, RZ, RZ ;  /* 0x000000ffff1b7224 */ /* 0x000fe200078e00ff */
[----:B------:R-:W4:Y:S01]  /*1230*/  S2R R19, SR_TID.X ;  /* 0x0000000000137919 */ /* 0x000f220000002100 */
[----:B------:R-:W-:Y:S01]  /*1240*/  ISETP.NE.AND P6, PT, RZ, UR18, PT ;  /* 0x00000012ff007c0c */ /* 0x000fe2000bfc5270 */
[----:B------:R-:W-:Y:S01]  /*1250*/  IMAD R187, R6, UR19, RZ ;  /* 0x0000001306bb7c24 */ /* 0x000fe2000f8e02ff */
[----:B------:R-:W5:Y:S01]  /*1260*/  LDCU.64 UR18, c[0x0][0x550] ;  /* 0x0000aa00ff1277ac */ /* 0x000f620008000a00 */
[----:B------:R-:W-:Y:S02]  /*1270*/  BSSY.RECONVERGENT B1, `(.L_x_318) ;  /* 0x00007bf000017945 */ /* 0x000fe40003800200 */
[----:B------:R-:W5:Y:S01]  /*1280*/  LDC.64 R202, c[0x0][0x420] ;  /* 0x00010800ffca7b82 */ /* 0x000f620000000a00 */
[----:B------:R-:W5:Y:S01]  /*1290*/  LDCU.64 UR20, c[0x0][0x380] ;  /* 0x00007000ff1477ac */ /* 0x000f620008000a00 */
[----:B--2---:R-:W-:Y:S01]  /*12a0*/  IMAD R4, R9, UR8, RZ ;  /* 0x0000000809047c24 */ /* 0x004fe2000f8e02ff */
[----:B------:R-:W-:-:S02]  /*12b0*/  USHF.L.U64.HI UR35, UR8, 0x6, UR9 ;  /* 0x0000000608237899 */ /* 0x000fc40008010209 */
[----:B------:R-:W-:Y:S01]  /*12c0*/  USHF.L.U32 UR36, UR8, 0x6, URZ ;  /* 0x0000000608247899 */ /* 0x000fe200080006ff */
[----:B------:R-:W-:Y:S02]  /*12d0*/  IMAD R4, R21, UR9, R4 ;  /* 0x0000000915047c24 */ /* 0x000fe4000f8e0204 */
[----:B---3--:R-:W-:Y:S02]  /*12e0*/  IMAD R34, R9, R2, RZ ;  /* 0x0000000209227224 */ /* 0x008fe400078e02ff */
[C---:B-1----:R-:W-:Y:S01]  /*12f0*/  IMAD.SHL.U32 R13, R0.reuse, 0x8, RZ ;  /* 0x00000008000d7824 */ /* 0x042fe200078e00ff */
[----:B------:R-:W-:Y:S02]  /*1300*/  LOP3.LUT R210, R0, 0x1f, RZ, 0xc0, !PT ;  /* 0x0000001f00d27812 */ /* 0x000fe400078ec0ff */
[----:B----4-:R-:W-:Y:S01]  /*1310*/  SHF.R.U32.HI R9, RZ, 0x2, R19 ;  /* 0x00000002ff097819 */ /* 0x010fe20000011613 */
[----:B------:R-:W-:Y:S01]  /*1320*/  IMAD R19, R21, R3, R34 ;  /* 0x0000000315137224 */ /* 0x000fe200078e0222 */
[----:B------:R-:W-:-:S04]  /*1330*/  LOP3.LUT R26, R13, 0x18, RZ, 0xc0, !PT ;  /* 0x000000180d1a7812 */ /* 0x000fc800078ec0ff */
[----:B------:R-:W-:Y:S01]  /*1340*/  IADD3 R28, P1, PT, R26, R28, RZ ;  /* 0x0000001c1a1c7210 */ /* 0x000fe20007f3e0ff */
[----:B------:R-:W-:-:S04]  /*1350*/  IMAD.WIDE.U32 R34, R21, R2, R26 ;  /* 0x0000000215227225 */ /* 0x000fc800078e001a */
[----:B------:R-:W-:Y:S01]  /*1360*/  IMAD.X R29, RZ, RZ, R5, P1 ;  /* 0x000000ffff1d7224 */ /* 0x000fe200008e0605 */
[----:B------:R-:W-:Y:S02]  /*1370*/  IADD3 R30, P3, PT, R30, R34, RZ ;  /* 0x000000221e1e7210 */ /* 0x000fe40007f7e0ff */
[----:B------:R-:W-:Y:S01]  /*1380*/  IADD3 R32, P2, P1, R36, R32, R20 ;  /* 0x0000002024207210 */ /* 0x000fe2000795e014 */
[----:B------:R-:W-:Y:S01]  /*1390*/  IMAD.WIDE.U32 R28, R21, UR8, R28 ;  /* 0x00000008151c7c25 */ /* 0x000fe2000f8e001c */
[----:B------:R-:W-:Y:S02]  /*13a0*/  IADD3.X R31, PT, PT, R10, R35, R19, P3, !PT ;  /* 0x000000230a1f7210 */ /* 0x000fe40001ffe413 */
[----:B------:R-:W-:Y:S01]  /*13b0*/  SHF.R.U32.HI R10, RZ, 0x5, R0 ;  /* 0x00000005ff0a7819 */ /* 0x000fe20000011600 */
[----:B------:R-:W-:Y:S01]  /*13c0*/  IMAD.IADD R29, R29, 0x1, R4 ;  /* 0x000000011d1d7824 */ /* 0x000fe200078e0204 */
[----:B------:R-:W-:Y:S01]  /*13d0*/  SHF.R.S32.HI R20, RZ, 0x1f, R20 ;  /* 0x0000001fff147819 */ /* 0x000fe20000011414 */
[----:B------:R-:W1:Y:S01]  /*13e0*/  LDC.64 R4, c[0x0][0x5f8] ;  /* 0x00017e00ff047b82 */ /* 0x000e620000000a00 */
[----:B------:R-:W-:-:S02]  /*13f0*/  IMAD.WIDE.U32 R28, R7, UR10, R28 ;  /* 0x0000000a071c7c25 */ /* 0x000fc4000f8e001c */
[----:B------:R-:W-:Y:S02]  /*1400*/  IADD3.X R16, PT, PT, R16, R25, R20, P2, P1 ;  /* 0x0000001910107210 */ /* 0x000fe400017e2414 */
[----:B------:R-:W-:Y:S01]  /*1410*/  IMAD R29, R7, UR11, R29 ;  /* 0x0000000b071d7c24 */ /* 0x000fe2000f8e021d */
[----:B------:R-:W2:Y:S01]  /*1420*/  LDCU.64 UR10, c[0x0][0x3c8] ;  /* 0x00007900ff0a77ac */ /* 0x000ea20008000a00 */
[----:B------:R-:W-:Y:S01]  /*1430*/  IMAD R19, R187, R10, R210 ;  /* 0x0000000abb137224 */ /* 0x000fe200078e02d2 */
[----:B------:R-:W3:Y:S01]  /*1440*/  LDC.64 R20, c[0x0][0x5e8] ;  /* 0x00017a00ff147b82 */ /* 0x000ee20000000a00 */
[----:B------:R-:W-:-:S04]  /*1450*/  IMAD.WIDE.U32 R28, R9, UR8, R28 ;  /* 0x00000008091c7c25 */ /* 0x000fc8000f8e001c */
[----:B------:R-:W-:Y:S01]  /*1460*/  IMAD R185, R9, UR9, R29 ;  /* 0x0000000909b97c24 */ /* 0x000fe2000f8e021d */
[----:B------:R-:W4:Y:S01]  /*1470*/  LDCU.64 UR8, c[0x0][0x570] ;  /* 0x0000ae00ff0877ac */ /* 0x000f220008000a00 */
[----:B-1----:R-:W-:-:S04]  /*1480*/  IMAD.WIDE.U32 R34, R4, UR30, RZ ;  /* 0x0000001e04227c25 */ /* 0x002fc8000f8e00ff */
[----:B------:R-:W-:Y:S01]  /*1490*/  IMAD R5, R5, UR30, R35 ;  /* 0x0000001e05057c24 */ /* 0x000fe2000f8e0223 */
[----:B------:R-:W-:Y:S01]  /*14a0*/  SEL R4, R34, RZ, P6 ;  /* 0x000000ff22047207 */ /* 0x000fe20003000000 */
[----:B--2---:R-:W-:-:S03]  /*14b0*/  IMAD.WIDE.U32 R30, R7, UR10, R30 ;  /* 0x0000000a071e7c25 */ /* 0x004fc6000f8e001e */
[----:B------:R-:W-:Y:S01]  /*14c0*/  IADD3 R32, P2, P1, R19, R32, R4 ;  /* 0x0000002013207210 */ /* 0x000fe2000795e004 */
[----:B------:R-:W-:Y:S01]  /*14d0*/  IMAD R31, R7, UR11, R31 ;  /* 0x0000000b071f7c24 */ /* 0x000fe2000f8e021f */
[----:B------:R-:W-:Y:S02]  /*14e0*/  SHF.R.S32.HI R4, RZ, 0x1f, R19 ;  /* 0x0000001fff047819 */ /* 0x000fe40000011413 */
[----:B------:R-:W-:Y:S01]  /*14f0*/  SEL R5, R5, RZ, P6 ;  /* 0x000000ff05057207 */ /* 0x000fe20003000000 */
[----:B------:R-:W-:Y:S01]  /*1500*/  IMAD.WIDE.U32 R30, R9, R2, R30 ;  /* 0x00000002091e7225 */ /* 0x000fe200078e001e */
[----:B------:R-:W-:Y:S02]  /*1510*/  SHF.L.U32 R19, R187, 0x7, RZ ;  /* 0x00000007bb137819 */ /* 0x000fe400000006ff */
[----:B------:R-:W-:Y:S01]  /*1520*/  IADD3.X R4, PT, PT, R4, R16, R5, P2, P1 ;  /* 0x0000001004047210 */ /* 0x000fe200017e2405 */
[----:B------:R-:W-:Y:S01]  /*1530*/  IMAD R183, R9, R3, R31 ;  /* 0x0000000309b77224 */ /* 0x000fe200078e021f */
[----:B-----5:R-:W-:Y:S01]  /*1540*/  LEA R184, P2, R28, UR18, 0x1 ;  /* 0x000000121cb87c11 */ /* 0x020fe2000f8408ff */
[----:B------:R-:W-:Y:S01]  /*1550*/  IMAD R16, R194, 0x80, R23 ;  /* 0x00000080c2107824 */ /* 0x000fe200078e0217 */
[----:B------:R-:W-:-:S02]  /*1560*/  IADD3 R5, P1, PT, R19, R32, RZ ;  /* 0x0000002013057210 */ /* 0x000fc40007f3e0ff */
[----:B------:R-:W-:Y:S01]  /*1570*/  LEA.HI.X R185, R28, UR19, R185, 0x1, P2 ;  /* 0x000000131cb97c11 */ /* 0x000fe200090f0cb9 */
[----:B---3--:R-:W-:Y:S01]  /*1580*/  IMAD.WIDE R180, R16, 0x4, R20 ;  /* 0x0000000410b47825 */ /* 0x008fe200078e0214 */
[----:B------:R-:W-:Y:S02]  /*1590*/  ISETP.GT.AND P2, PT, R12, RZ, PT ;  /* 0x000000ff0c00720c */ /* 0x000fe40003f44270 */
[----:B------:R-:W-:Y:S02]  /*15a0*/  LEA.HI.X.SX32 R4, R19, R4, 0x1, P1 ;  /* 0x0000000413047211 */ /* 0x000fe400008f0eff */
[C---:B----4-:R-:W-:Y:S02]  /*15b0*/  LEA R198, P1, R5.reuse, UR8, 0x2 ;  /* 0x0000000805c67c11 */ /* 0x050fe4000f8210ff */
[----:B------:R-:W-:Y:S02]  /*15c0*/  LEA R182, P3, R30, UR20, 0x1 ;  /* 0x000000141eb67c11 */ /* 0x000fe4000f8608ff */
[----:B------:R-:W-:Y:S01]  /*15d0*/  LEA.HI.X R199, R5, UR9, R4, 0x2, P1 ;  /* 0x0000000905c77c11 */ /* 0x000fe200088f1404 */
[----:B------:R-:W-:Y:S01]  /*15e0*/  IMAD R5, R194, 0x80, R11 ;  /* 0x00000080c2057824 */ /* 0x000fe200078e020b */
[----:B------:R-:W-:-:S02]  /*15f0*/  IADD3 R11, P1, PT, R9, 0x40, RZ ;  /* 0x00000040090b7810 */ /* 0x000fc40007f3e0ff */
[----:B------:R-:W-:Y:S01]  /*1600*/  LEA.HI.X R183, R30, UR21, R183, 0x1, P3 ;  /* 0x000000151eb77c11 */ /* 0x000fe200098f0cb7 */
[----:B------:R-:W-:Y:S01]  /*1610*/  IMAD.WIDE R202, R5, 0x4, R202 ;  /* 0x0000000405ca7825 */ /* 0x000fe200078e02ca */
[C---:B------:R-:W-:Y:S02]  /*1620*/  SHF.L.U64.HI R16, R2.reuse, 0x6, R3 ;  /* 0x0000000602107819 */ /* 0x040fe40000010203 */
[----:B------:R-:W-:Y:S01]  /*1630*/  SHF.L.U32 R21, R2, 0x6, RZ ;  /* 0x0000000602157819 */ /* 0x000fe200000006ff */
[----:B------:R-:W-:Y:S01]  /*1640*/  IMAD.X R20, RZ, RZ, RZ, P1 ;  /* 0x000000ffff147224 */ /* 0x000fe200008e06ff */
[----:B------:R-:W-:Y:S01]  /*1650*/  LEA.HI R19, R0, 0x40, RZ, 0x1e ;  /* 0x0000004000137811 */ /* 0x000fe200078ff0ff */
        /* <DEDUP_REMOVED lines=11> */
[----:B------:R-:W-:Y:S05]  /*1710*/  BRA `(.L_x_331) ;  /* 0x0000000000147947 */ /* 0x000fea0003800000 */
.L_x_330:
[----:B------:R-:W1:Y:S01]  /*1720*/  LDCU.64 UR14, c[0x0][0x5c0] ;  /* 0x0000b800ff0e77ac */ /* 0x000e620008000a00 */
[----:B------:R-:W-:-:S05]  /*1730*/  IADD3 R0, PT, PT, R195, R196, RZ ;  /* 0x000000c4c3007210 */ /* 0x000fca0007ffe0ff */
[C---:B-1----:R-:W-:Y:S02]  /*1740*/  IMAD R4, R0.reuse, UR15, RZ ;  /* 0x0000000f00047c24 */ /* 0x042fe4000f8e02ff */
[----:B------:R-:W-:-:S05]  /*1750*/  IMAD.WIDE.U32 R2, R0, UR14, RZ ;  /* 0x0000000e00027c25 */ /* 0x000fca000f8e00ff */
[----:B------:R-:W-:Y:S02]  /*1760*/  IADD3 R4, PT, PT, R3, R4, RZ ;  /* 0x0000000403047210 */ /* 0x000fe40007ffe0ff */
.L_x_331:
        /* <DEDUP_REMOVED lines=12> */
.L_x_332:
[----:B------:R-:W1:Y:S01]  /*1830*/  LDCU.64 UR10, c[0x0][0x5c8] ;  /* 0x0000b900ff0a77ac */ /* 0x000e620008000a00 */
[----:B------:R-:W-:-:S05]  /*1840*/  IADD3 R195, PT, PT, R195, R196, RZ ;  /* 0x000000c4c3c37210 */ /* 0x000fca0007ffe0ff */
[C---:B-1----:R-:W-:Y:S02]  /*1850*/  IMAD R8, R195.reuse, UR11, RZ ;  /* 0x0000000bc3087c24 */ /* 0x042fe4000f8e02ff */
[----:B------:R-:W-:-:S05]  /*1860*/  IMAD.WIDE.U32 R12, R195, UR10, RZ ;  /* 0x0000000ac30c7c25 */ /* 0x000fca000f8e00ff */
[----:B------:R-:W-:Y:S02]  /*1870*/  IADD3 R8, PT, PT, R13, R8, RZ ;  /* 0x000000080d087210 */ /* 0x000fe40007ffe0ff */
[----:B------:R-:W-:-:S07]  /*1880*/  MOV R0, R12 ;  /* 0x0000000c00007202 */ /* 0x000fce0000000f00 */
.L_x_333:
[----:B------:R-:W-:Y:S01]  /*1890*/  UIADD3 UR34, UPT, UPT, -UR4, UR34, URZ ;  /* 0x0000002204227290 */ /* 0x000fe2000fffe1ff */
[----:B------:R-:W-:Y:S01]  /*18a0*/  IMAD.U32 R13, RZ, RZ, UR14 ;  /* 0x0000000eff0d7e24 */ /* 0x000fe2000f8e00ff */
[----:B------:R-:W1:Y:S01]  /*18b0*/  LDCU.64 UR8, c[0x0][0x5d8] ;  /* 0x0000bb00ff0877ac */ /* 0x000e620008000a00 */
[----:B------:R-:W-:Y:S02]  /*18c0*/  BSSY.RECONVERGENT B0, `(.L_x_334) ;  /* 0x000001d000007945 */ /* 0x000fe40003800200 */
[----:B------:R-:W-:Y:S01]  /*18d0*/  IMAD.WIDE.U32 R12, R13, UR4, R26 ;  /* 0x000000040d0c7c25 */ /* 0x000fe2000f8e001a */
[----:B------:R-:W-:Y:S01]  /*18e0*/  ISETP.GE.AND P2, PT, R9, UR34, PT ;  /* 0x0000002209007c0c */ /* 0x000fe2000bf46270 */
[----:B------:R-:W-:Y:S01]  /*18f0*/  UIMAD UR16, UR33, UR14, URZ ;  /* 0x0000000e211072a4 */ /* 0x000fe2000f8e02ff */
[----:B------:R-:W-:Y:S02]  /*1900*/  ISETP.GE.AND P1, PT, R19, UR34, PT ;  /* 0x0000002213007c0c */ /* 0x000fe4000bf26270 */
[----:B------:R-:W-:Y:S01]  /*1910*/  IADD3 R12, P0, PT, R2, R12, RZ ;  /* 0x0000000c020c7210 */ /* 0x000fe20007f1e0ff */
[----:B------:R-:W-:-:S06]  /*1920*/  UIMAD UR16, UR4, UR15, UR16 ;  /* 0x0000000f041072a4 */ /* 0x000fcc000f8e0210 */
[----:B------:R-:W-:Y:S02]  /*1930*/  IADD3.X R13, PT, PT, R4, UR16, R13, P0, !PT ;  /* 0x00000010040d7c10 */ /* 0x000fe400087fe40d */
        /* <DEDUP_REMOVED lines=20> */
[----:B------:R2:W-:Y:S04]  /*1a80*/  STG.E.128 desc[UR24][R12.64], RZ ;  /* 0x000000ff0c007986 */ /* 0x0005e8000c101d18 */
.L_x_335:
[----:B------:R-:W-:Y:S05]  /*1a90*/  BSYNC.RECONVERGENT B0 ;  /* 0x0000000000007941 */ /* 0x000fea0003800200 */
.L_x_334:
        /* <DEDUP_REMOVED lines=18> */
[----:B------:R-:W-:Y:S02]  /*1bc0*/  IMAD R20, R20, UR10, RZ ;  /* 0x0000000a14147c24 */ /* 0x000fe4000f8e02ff */
[----:B------:R-:W-:-:S04]  /*1bd0*/  IMAD.WIDE.U32 R4, R11, UR10, R4 ;  /* 0x0000000a0b047c25 */ /* 0x000fc8000f8e0004 */
[----:B--2---:R-:W-:-:S05]  /*1be0*/  IMAD R3, R11, UR11, R20 ;  /* 0x0000000b0b037c24 */ /* 0x004fca000f8e0214 */
[----:B------:R-:W-:Y:S02]  /*1bf0*/  IADD3 R3, PT, PT, R5, R3, RZ ;  /* 0x0000000305037210 */ /* 0x000fe40007ffe0ff */
[----:B---3--:R-:W-:-:S04]  /*1c00*/  LEA R2, P0, R4, UR8, 0x1 ;  /* 0x0000000804027c11 */ /* 0x008fc8000f8008ff */
[----:B------:R-:W-:-:S05]  /*1c10*/  LEA.HI.X R3, R4, UR9, R3, 0x1, P0 ;  /* 0x0000000904037c11 */ /* 0x000fca00080f0c03 */
[----:B------:R3:W-:Y:S01]  /*1c20*/  STG.E.128 desc[UR24][R2.64], RZ ;  /* 0x000000ff02007986 */ /* 0x0007e2000c101d18 */
[----:B------:R-:W-:Y:S05]  /*1c30*/  BRA `(.L_x_336) ;  /* 0x0000007000887947 */ /* 0x000fea0003800000 */
.L_x_329:
[----:B------:R-:W-:Y:S01]  /*1c40*/  UIADD3 UR18, UPT, UPT, -UR4, UR34, URZ ;  /* 0x0000002204127290 */ /* 0x000fe2000fffe1ff */
[----:B------:R-:W-:Y:S01]  /*1c50*/  IMAD.U32 R5, RZ, RZ, UR14 ;  /* 0x0000000eff057e24 */ /* 0x000fe2000f8e00ff */
[----:B------:R-:W1:Y:S01]  /*1c60*/  LDCU.64 UR10, c[0x0][0x3d8] ;  /* 0x00007b00ff0a77ac */ /* 0x000e620008000a00 */
[----:B------:R-:W-:Y:S01]  /*1c70*/  IMAD.U32 R3, RZ, RZ, UR16 ;  /* 0x00000010ff037e24 */ /* 0x000fe2000f8e00ff */
[----:B------:R-:W-:Y:S01]  /*1c80*/  LOP3.LUT R25, R194, 0x80000001, RZ, 0xc0, !PT ;  /* 0x80000001c2197812 */ /* 0x000fe200078ec0ff */
[--C-:B------:R-:W-:Y:S01]  /*1c90*/  IMAD.WIDE.U32 R4, R5, UR4, R26.reuse ;  /* 0x0000000405047c25 */ /* 0x100fe2000f8e001a */
[----:B------:R-:W-:Y:S01]  /*1ca0*/  ISETP.GE.AND P4, PT, R9, UR18, PT ;  /* 0x0000001209007c0c */ /* 0x000fe2000bf86270 */
[----:B------:R-:W-:Y:S01]  /*1cb0*/  UIMAD UR19, UR33, UR14, URZ ;  /* 0x0000000e211372a4 */ /* 0x000fe2000f8e02ff */
[----:B------:R-:W-:Y:S01]  /*1cc0*/  ISETP.GE.AND P3, PT, R19, UR18, PT ;  /* 0x0000001213007c0c */ /* 0x000fe2000bf66270 */
[----:B------:R-:W-:Y:S01]  /*1cd0*/  UIMAD UR33, UR33, UR16, URZ ;  /* 0x00000010212172a4 */ /* 0x000fe2000f8e02ff */
[----:B------:R-:W-:Y:S01]  /*1ce0*/  IMAD.WIDE.U32 R2, R3, UR4, R26 ;  /* 0x0000000403027c25 */ /* 0x000fe2000f8e001a */
[----:B------:R-:W-:Y:S01]  /*1cf0*/  UIMAD UR19, UR4, UR15, UR19 ;  /* 0x0000000f041372a4 */ /* 0x000fe2000f8e0213 */
[----:B------:R-:W-:Y:S01]  /*1d00*/  IADD3 R26, P1, PT, R22, R4, RZ ;  /* 0x00000004161a7210 */ /* 0x000fe20007f3e0ff */
[----:B------:R-:W-:Y:S01]  /*1d10*/  UIMAD UR33, UR4, UR17, UR33 ;  /* 0x00000011042172a4 */ /* 0x000fe2000f8e0221 */
[----:B------:R-:W-:Y:S01]  /*1d20*/  IMAD R12, R194, -0x80, R12 ;  /* 0xffffff80c20c7824 */ /* 0x000fe200078e020c */
[----:B------:R-:W-:Y:S01]  /*1d30*/  IADD3 R22, P0, PT, R18, R2, RZ ;  /* 0x0000000212167210 */ /* 0x000fe20007f1e0ff */
[----:B------:R-:W2:Y:S01]  /*1d40*/  LDCU.64 UR8, c[0x0][0x3d0] ;  /* 0x00007a00ff0877ac */ /* 0x000ea20008000a00 */
[----:B------:R-:W-:Y:S01]  /*1d50*/  IADD3.X R27, PT, PT, R17, UR19, R5, P1, !PT ;  /* 0x00000013111b7c10 */ /* 0x000fe20008ffe405 */
[----:B------:R-:W-:Y:S01]  /*1d60*/  IMAD.MOV.U32 R192, RZ, RZ, 0x7f800000 ;  /* 0x7f800000ffc07424 */ /* 0x000fe200078e00ff */
[----:B------:R-:W3:Y:S01]  /*1d70*/  @!P4 LDC.64 R4, c[0x0][0x390] ;  /* 0x0000e400ff04cb82 */ /* 0x000ee20000000a00 */
[----:B------:R-:W-:Y:S01]  /*1d80*/  IADD3.X R23, PT, PT, R15, UR33, R3, P0, !PT ;  /* 0x000000210f177c10 */ /* 0x000fe200087fe403 */
[----:B-1----:R-:W-:Y:S01]  /*1d90*/  IMAD R17, R14, UR10, RZ ;  /* 0x0000000a0e117c24 */ /* 0x002fe2000f8e02ff */
[----:B------:R-:W-:Y:S01]  /*1da0*/  LOP3.LUT R3, R13, 0xd8, RZ, 0xc0, !PT ;  /* 0x000000d80d037812 */ /* 0x000fe200078ec0ff */
[----:B------:R-:W-:Y:S01]  /*1db0*/  IMAD.MOV.U32 R191, RZ, RZ, 0x7f800000 ;  /* 0x7f800000ffbf7424 */ /* 0x000fe200078e00ff */
[----:B------:R-:W-:Y:S01]  /*1dc0*/  ISETP.GE.AND P2, PT, R19, R12, PT ;  /* 0x0000000c1300720c */ /* 0x000fe20003f46270 */
[----:B------:R-:W-:Y:S01]  /*1dd0*/  IMAD.WIDE.U32 R18, R24, UR10, R26 ;  /* 0x0000000a18127c25 */ /* 0x000fe2000f8e001a */
[----:B------:R-:W-:-:S03]  /*1de0*/  LOP3.LUT R26, R3, 0x18, R0, 0x78, !PT ;  /* 0x00000018031a7812 */ /* 0x000fc600078e7800 */
[----:B------:R-:W-:Y:S01]  /*1df0*/  IMAD.MOV.U32 R190, RZ, RZ, 0x7f800000 ;  /* 0x7f800000ffbe7424 */ /* 0x000fe200078e00ff */
[----:B------:R-:W1:Y:S01]  /*1e00*/  @!P3 LDC.64 R2, c[0x0][0x390] ;  /* 0x0000e400ff02bb82 */ /* 0x000e620000000a00 */
[----:B------:R-:W-:Y:S01]  /*1e10*/  IMAD R15, R24, UR11, R17 ;  /* 0x0000000b180f7c24 */ /* 0x000fe2000f8e0211 */
[----:B------:R-:W-:Y:S01]  /*1e20*/  ISETP.NE.AND P5, PT, R25, 0x1, PT ;  /* 0x000000011900780c */ /* 0x000fe20003fa5270 */
[----:B------:R-:W-:Y:S01]  /*1e30*/  IMAD.MOV.U32 R189, RZ, RZ, 0x7f800000 ;  /* 0x7f800000ffbd7424 */ /* 0x000fe200078e00ff */
[----:B------:R-:W-:Y:S01]  /*1e40*/  LOP3.LUT R13, R26, 0x1f20, R13, 0xf8, !PT ;  /* 0x00001f201a0d7812 */ /* 0x000fe200078ef80d */
[----:B--2---:R-:W-:Y:S01]  /*1e50*/  IMAD R17, R14, UR8, RZ ;  /* 0x000000080e117c24 */ /* 0x004fe2000f8e02ff */
[----:B------:R-:W-:Y:S01]  /*1e60*/  SEL R165, RZ, 0x2000, P5 ;  /* 0x00002000ffa57807 */ /* 0x000fe20002800000 */
[----:B------:R-:W-:Y:S01]  /*1e70*/  IMAD.IADD R19, R19, 0x1, R15 ;  /* 0x0000000113137824 */ /* 0x000fe200078e020f */
[----:B------:R-:W-:Y:S01]  /*1e80*/  @P6 BAR.SYNC.DEFER_BLOCKING 0x0 ;  /* 0x0000000000006b1d */ /* 0x000fe20000010000 */
[----:B------:R-:W-:-:S02]  /*1e90*/  IMAD R15, R24, UR9, R17 ;  /* 0x00000009180f7c24 */ /* 0x000fc4000f8e0211 */
[----:B------:R-:W-:-:S05]  /*1ea0*/  @!P4 IMAD.WIDE.U32 R28, R9, UR14, R18 ;  /* 0x0000000e091ccc25 */ /* 0x000fca000f8e0012 */
[----:B------:R-:W2:Y:S01]  /*1eb0*/  LDC R177, c[0x0][0x44c] ;  /* 0x00011300ffb17b82 */ /* 0x000ea20000000800 */
[----:B------:R-:W-:Y:S01]  /*1ec0*/  IMAD.WIDE.U32 R24, R24, UR8, R22 ;  /* 0x0000000818187c25 */ /* 0x000fe2000f8e0016 */
[----:B---3--:R-:W-:Y:S01]  /*1ed0*/  @!P4 LEA R22, P0, R28, R4, 0x1 ;  /* 0x000000041c16c211 */ /* 0x008fe200078008ff */
[----:B------:R-:W3:Y:S01]  /*1ee0*/  S2R R178, SR_TID.X ;  /* 0x0000000000b27919 */ /* 0x000ee20000002100 */
[----:B------:R-:W4:Y:S01]  /*1ef0*/  LDCU UR10, c[0x0][0x590] ;  /* 0x0000b200ff0a77ac */ /* 0x000f220008000800 */
[----:B------:R-:W-:Y:S02]  /*1f00*/  @!P3 IMAD R14, R20, UR14, RZ ;  /* 0x0000000e140ebc24 */ /* 0x000fe4000f8e02ff */
[----:B------:R-:W-:Y:S02]  /*1f10*/  IMAD.U32 R23, RZ, RZ, UR36 ;  /* 0x00000024ff177e24 */ /* 0x000fe4000f8e00ff */
[----:B------:R-:W-:Y:S02]  /*1f20*/  IMAD R7, R8, R6, R7 ;  /* 0x0000000608077224 */ /* 0x000fe400078e0207 */
[----:B------:R-:W-:-:S02]  /*1f30*/  IMAD.MOV.U32 R164, RZ, RZ, 0x20 ;  /* 0x00000020ffa47424 */ /* 0x000fc400078e00ff */
[----:B------:R-:W-:Y:S01]  /*1f40*/  IMAD.MOV.U32 R197, RZ, RZ, 0x10 ;  /* 0x00000010ffc57424 */ /* 0x000fe200078e00ff */
[----:B------:R-:W-:Y:S01]  /*1f50*/  UIADD3 UR11, UPT, UPT, UR4, 0x80, URZ ;  /* 0x00000080040b7890 */ /* 0x000fe2000fffe0ff */
[C---:B------:R-:W-:Y:S01]  /*1f60*/  @!P3 IMAD R17, R11.reuse, UR15, R14 ;  /* 0x0000000f0b11bc24 */ /* 0x040fe2000f8e020e */
[----:B------:R-:W-:Y:S01]  /*1f70*/  CS2R R94, SRZ ;  /* 0x00000000005e7805 */ /* 0x000fe2000001ff00 */
[----:B------:R-:W-:Y:S01]  /*1f80*/  @!P3 IMAD.WIDE.U32 R26, R11, UR14, R18 ;  /* 0x0000000e0b1abc25 */ /* 0x000fe2000f8e0012 */
[----:B------:R-:W-:Y:S02]  /*1f90*/  @!P2 LEA R18, P1, R23, R184, 0x1 ;  /* 0x000000b81712a211 */ /* 0x000fe400078208ff */
[----:B------:R-:W-:Y:S02]  /*1fa0*/  CS2R R92, SRZ ;  /* 0x00000000005c7805 */ /* 0x000fe4000001ff00 */
[----:B------:R-:W-:Y:S01]  /*1fb0*/  CS2R R98, SRZ ;  /* 0x0000000000627805 */ /* 0x000fe2000001ff00 */
[----:B------:R-:W-:Y:S01]  /*1fc0*/  @!P4 IMAD R14, R9, UR15, R29 ;  /* 0x0000000f090ecc24 */ /* 0x000fe2000f8e021d */
[----:B------:R-:W-:Y:S01]  /*1fd0*/  CS2R R96, SRZ ;  /* 0x0000000000607805 */ /* 0x000fe2000001ff00 */
[----:B------:R-:W-:Y:S01]  /*1fe0*/  IMAD.U32 R19, RZ, RZ, UR36 ;  /* 0x00000024ff137e24 */ /* 0x000fe2000f8e00ff */
[----:B------:R-:W-:Y:S01]  /*1ff0*/  CS2R R90, SRZ ;  /* 0x00000000005a7805 */ /* 0x000fe2000001ff00 */
[----:B------:R-:W-:Y:S01]  /*2000*/  IMAD.U32 R4, RZ, RZ, UR35 ;  /* 0x00000023ff047e24 */ /* 0x000fe2000f8e00ff */
[----:B------:R-:W-:Y:S01]  /*2010*/  @!P4 LEA.HI.X R23, R28, R5, R14, 0x1, P0 ;  /* 0x000000051c17c211 */ /* 0x000fe200000f0c0e */
[----:B------:R-:W-:Y:S01]  /*2020*/  @!P3 IMAD.IADD R17, R27, 0x1, R17 ;  /* 0x000000011b11b824 */ /* 0x000fe200078e0211 */
[----:B------:R-:W-:Y:S01]  /*2030*/  @!P2 LEA R14, P0, R21, R182, 0x1 ;  /* 0x000000b6150ea211 */ /* 0x000fe200078008ff */
[----:B------:R-:W-:Y:S01]  /*2040*/  IMAD.IADD R25, R25, 0x1, R15 ;  /* 0x0000000119197824 */ /* 0x000fe200078e020f */
[----:B------:R-:W-:Y:S01]  /*2050*/  @!P2 LEA.HI.X R19, R19, R185, R4, 0x1, P1 ;  /* 0x000000b91313a211 */ /* 0x000fe200008f0c04 */
[----:B------:R-:W-:Y:S01]  /*2060*/  @!P3 IMAD.MOV.U32 R30, RZ, RZ, R24 ;  /* 0x000000ffff1eb224 */ /* 0x000fe200078e0018 */
[C---:B-1----:R-:W-:Y:S01]  /*2070*/  @!P3 LEA R28, P1, R26.reuse, R2, 0x1 ;  /* 0x000000021a1cb211 */ /* 0x042fe200078208ff */
[----:B------:R-:W1:Y:S01]  /*2080*/  @!P4 LDC.64 R4, c[0x0][0x388] ;  /* 0x0000e200ff04cb82 */ /* 0x000e620000000a00 */
[----:B------:R-:W-:Y:S01]  /*2090*/  @!P2 LEA.HI.X R15, R21, R183, R16, 0x1, P0 ;  /* 0x000000b7150fa211 */ /* 0x000fe200000f0c10 */
[----:B------:R-:W-:Y:S01]  /*20a0*/  @!P3 IMAD.MOV.U32 R31, RZ, RZ, R25 ;  /* 0x000000ffff1fb224 */ /* 0x000fe200078e0019 */
[----:B------:R-:W-:Y:S01]  /*20b0*/  @!P3 LEA.HI.X R29, R26, R3, R17, 0x1, P1 ;  /* 0x000000031a1db211 */ /* 0x000fe200008f0c11 */
[----:B------:R-:W-:Y:S01]  /*20c0*/  @!P3 IMAD R20, R20, UR16, RZ ;  /* 0x000000101414bc24 */ /* 0x000fe2000f8e02ff */
[C---:B------:R-:W-:Y:S01]  /*20d0*/  ISETP.GE.AND P0, PT, R9.reuse, R12, PT ;  /* 0x0000000c0900720c */ /* 0x040fe20003f06270 */
[----:B------:R-:W-:Y:S01]  /*20e0*/  @!P4 IMAD.WIDE.U32 R24, R9, UR16, R24 ;  /* 0x000000100918cc25 */ /* 0x000fe2000f8e0018 */
[----:B------:R-:W-:Y:S01]  /*20f0*/  LEA R17, R13, UR29, 0x1 ;  /* 0x0000001d0d117c11 */ /* 0x000fe2000f8e08ff */
[----:B------:R-:W4:Y:S01]  /*2100*/  @!P3 LDC.64 R2, c[0x0][0x388] ;  /* 0x0000e200ff02bb82 */ /* 0x000f220000000a00 */
[----:B------:R-:W-:Y:S01]  /*2110*/  CS2R R88, SRZ ;  /* 0x0000000000587805 */ /* 0x000fe2000001ff00 */
[C---:B------:R-:W-:Y:S01]  /*2120*/  @!P3 IMAD R13, R11.reuse, UR17, R20 ;  /* 0x000000110b0dbc24 */ /* 0x040fe2000f8e0214 */
[----:B------:R-:W-:Y:S01]  /*2130*/  CS2R R86, SRZ ;  /* 0x0000000000567805 */ /* 0x000fe2000001ff00 */
[----:B------:R-:W-:Y:S01]  /*2140*/  @!P3 IMAD.WIDE.U32 R30, R11, UR16, R30 ;  /* 0x000000100b1ebc25 */ /* 0x000fe2000f8e001e */
[----:B------:R-:W-:Y:S01]  /*2150*/  @!PT LDS RZ, [RZ] ;  /* 0x00000000fffff984 */ /* 0x000fe20000000800 */
[----:B------:R-:W-:Y:S01]  /*2160*/  @!PT LDS RZ, [RZ] ;  /* 0x00000000fffff984 */ /* 0x000fe20000000800 */
[----:B------:R-:W-:Y:S01]  /*2170*/  @!PT LDS RZ, [RZ] ;  /* 0x00000000fffff984 */ /* 0x000fe20000000800 */
[----:B------:R-:W-:Y:S01]  /*2180*/  @!P4 LDGSTS.E.BYPASS.LTC128B.128 [R17+0x8000], desc[UR24][R22.64] ;  /* 0x080000001611cfae */ /* 0x000fe2000b981a18 */
[----:B------:R-:W-:-:S02]  /*2190*/  CS2R R84, SRZ ;  /* 0x0000000000547805 */ /* 0x000fc4000001ff00 */
[----:B------:R-:W-:Y:S01]  /*21a0*/  CS2R R78, SRZ ;  /* 0x00000000004e7805 */ /* 0x000fe2000001ff00 */
[----:B------:R-:W-:Y:S01]  /*21b0*/  @!P4 IMAD R16, R9, UR17, R25 ;  /* 0x000000110910cc24 */ /* 0x000fe2000f8e0219 */
[----:B------:R-:W-:Y:S01]  /*21c0*/  @P4 STS.128 [R17+0x8000], RZ ;  /* 0x008000ff11004388 */ /* 0x000fe20000000c00 */
[----:B------:R-:W-:Y:S01]  /*21d0*/  IMAD.IADD R193, R165, 0x1, R17 ;  /* 0x00000001a5c17824 */ /* 0x000fe200078e0211 */
[----:B------:R-:W-:Y:S01]  /*21e0*/  CS2R R76, SRZ ;  /* 0x00000000004c7805 */ /* 0x000fe2000001ff00 */
[----:B------:R-:W-:Y:S01]  /*21f0*/  @!P3 IMAD.IADD R13, R31, 0x1, R13 ;  /* 0x000000011f0db824 */ /* 0x000fe200078e020d */
[----:B------:R-:W-:Y:S01]  /*2200*/  @P3 STS.128 [R17+0x9000], RZ ;  /* 0x009000ff11003388 */ /* 0x000fe20000000c00 */
[C---:B------:R-:W-:Y:S01]  /*2210*/  VIADD R9, R173.reuse, 0x8 ;  /* 0x00000008ad097836 */ /* 0x040fe20000000000 */
[----:B------:R-:W-:Y:S02]  /*2220*/  CS2R R82, SRZ ;  /* 0x0000000000527805 */ /* 0x000fe4000001ff00 */
[----:B-1----:R-:W-:Y:S01]  /*2230*/  @!P4 LEA R4, P5, R24, R4, 0x1 ;  /* 0x000000041804c211 */ /* 0x002fe200078a08ff */
[----:B------:R-:W-:Y:S01]  /*2240*/  @!PT LDS RZ, [RZ] ;  /* 0x00000000fffff984 */ /* 0x000fe20000000800 */
[----:B------:R-:W-:Y:S01]  /*2250*/  @!PT LDS RZ, [RZ] ;  /* 0x00000000fffff984 */ /* 0x000fe20000000800 */
[----:B------:R-:W-:Y:S01]  /*2260*/  @!PT LDS RZ, [RZ] ;  /* 0x00000000fffff984 */ /* 0x000fe20000000800 */
[----:B------:R-:W-:Y:S01]  /*2270*/  @!P3 LDGSTS.E.BYPASS.LTC128B.128 [R17+0x9000], desc[UR24][R28.64] ;  /* 0x090000001c11bfae */ /* 0x000fe2000b981a18 */
[----:B------:R-:W-:Y:S01]  /*2280*/  VIADD R11, R173, 0x48 ;  /* 0x00000048ad0b7836 */ /* 0x000fe20000000000 */
[----:B------:R-:W-:-:S02]  /*2290*/  CS2R R80, SRZ ;  /* 0x0000000000507805 */ /* 0x000fc4000001ff00 */
[----:B------:R-:W-:Y:S01]  /*22a0*/  @!P4 LEA.HI.X R5, R24, R5, R16, 0x1, P5 ;  /* 0x000000051805c211 */ /* 0x000fe200028f0c10 */
[----:B------:R-:W0:Y:S01]  /*22b0*/  LDGDEPBAR ;  /* 0x00000000000079af */ /* 0x000e220000000000 */
[----:B------:R-:W-:Y:S01]  /*22c0*/  IMAD.SHL.U32 R7, R7, 0x20, RZ ;  /* 0x0000002007077824 */ /* 0x000fe200078e00ff */
[----:B------:R-:W-:Y:S02]  /*22d0*/  CS2R R74, SRZ ;  /* 0x00000000004a7805 */ /* 0x000fe4000001ff00 */
[C---:B----4-:R-:W-:Y:S01]  /*22e0*/  @!P3 LEA R2, P1, R30.reuse, R2, 0x1 ;  /* 0x000000021e02b211 */ /* 0x050fe200078208ff */
[----:B------:R-:W-:Y:S01]  /*22f0*/  @!P0 LDGSTS.E.BYPASS.LTC128B.128 [R17+0x4000], desc[UR24][R184.64] ;  /* 0x04000000b8118fae */ /* 0x000fe2000b981a18 */
[----:B------:R-:W-:Y:S01]  /*2300*/  IMAD.IADD R167, R171, 0x1, R165 ;  /* 0x00000001aba77824 */ /* 0x000fe200078e02a5 */
[----:B------:R-:W-:Y:S02]  /*2310*/  CS2R R72, SRZ ;  /* 0x0000000000487805 */ /* 0x000fe4000001ff00 */
[----:B------:R-:W-:Y:S01]  /*2320*/  @!P3 LEA.HI.X R3, R30, R3, R13, 0x1, P1 ;  /* 0x000000031e03b211 */ /* 0x000fe200008f0c0d */
[----:B------:R-:W-:Y:S01]  /*2330*/  @P0 STS.128 [R17+0x4000], RZ ;  /* 0x004000ff11000388 */ /* 0x000fe20000000c00 */
[----:B------:R-:W-:Y:S01]  /*2340*/  LOP3.LUT R13, R173, 0x40, RZ, 0xfc, !PT ;  /* 0x00000040ad0d7812 */ /* 0x000fe200078efcff */
[----:B------:R-:W-:Y:S01]  /*2350*/  IMAD.SHL.U32 R187, R187, 0x8, RZ ;  /* 0x00000008bbbb7824 */ /* 0x000fe200078e00ff */
[----:B------:R-:W-:Y:S01]  /*2360*/  CS2R R70, SRZ ;  /* 0x0000000000467805 */ /* 0x000fe2000001ff00 */
[----:B------:R-:W-:Y:S01]  /*2370*/  @P2 STS.128 [R17+0x5000], RZ ;  /* 0x005000ff11002388 */ /* 0x000fe20000000c00 */
[-C--:B------:R-:W-:Y:S01]  /*2380*/  ISETP.GE.AND P1, PT, R13, R12.reuse, PT ;  /* 0x0000000c0d00720c */ /* 0x080fe20003f26270 */
[----:B------:R-:W-:Y:S01]  /*2390*/  VIADD R188, R171, 0x4000 ;  /* 0x00004000abbc7836 */ /* 0x000fe20000000000 */
[----:B------:R-:W-:Y:S01]  /*23a0*/  CS2R R68, SRZ ;  /* 0x0000000000447805 */ /* 0x000fe2000001ff00 */
[----:B------:R-:W-:Y:S01]  /*23b0*/  @!PT LDS RZ, [RZ] ;  /* 0x00000000fffff984 */ /* 0x000fe20000000800 */
[----:B------:R-:W-:Y:S01]  /*23c0*/  @!PT LDS RZ, [RZ] ;  /* 0x00000000fffff984 */ /* 0x000fe20000000800 */
[----:B------:R-:W-:Y:S01]  /*23d0*/  @!PT LDS RZ, [RZ] ;  /* 0x00000000fffff984 */ /* 0x000fe20000000800 */
[----:B------:R1:W-:Y:S01]  /*23e0*/  @!P2 LDGSTS.E.BYPASS.LTC128B.128 [R17+0x5000], desc[UR24][R18.64] ;  /* 0x050000001211afae */ /* 0x0003e2000b981a18 */
[----:B------:R-:W4:Y:S03]  /*23f0*/  LDCU UR4, c[0x0][0x3e0] ;  /* 0x00007c00ff0477ac */ /* 0x000f260008000800 */
[----:B------:R-:W-:Y:S01]  /*2400*/  @!P0 LDGSTS.E.BYPASS.LTC128B.128 [R193], desc[UR24][R182.64] ;  /* 0x00000000b6c18fae */ /* 0x000fe2000b981a18 */
[----:B------:R-:W1:Y:S03]  /*2410*/  LDCU UR9, c[0x0][0x45c] ;  /* 0x00008b80ff0977ac */ /* 0x000e660008000800 */
[----:B------:R-:W-:Y:S01]  /*2420*/  @P0 STS.128 [R193], RZ ;  /* 0x000000ffc1000388 */ /* 0x000fe20000000c00 */
[-C--:B------:R-:W-:Y:S01]  /*2430*/  ISETP.GE.AND P0, PT, R11, R12.reuse, PT ;  /* 0x0000000c0b00720c */ /* 0x080fe20003f06270 */
[----:B------:R-:W2:Y:S02]  /*2440*/  LDCU.U8 UR8, c[0x0][0x4f8] ;  /* 0x00009f00ff0877ac */ /* 0x000ea40008000000 */
[----:B------:R-:W-:Y:S04]  /*2450*/  @P2 STS.128 [R193+0x1000], RZ ;  /* 0x001000ffc1002388 */ /* 0x000fe80000000c00 */
[----:B------:R-:W-:Y:S01]  /*2460*/  @!PT LDS RZ, [RZ] ;  /* 0x00000000fffff984 */ /* 0x000fe20000000800 */
[----:B------:R-:W-:Y:S01]  /*2470*/  @!PT LDS RZ, [RZ] ;  /* 0x00000000fffff984 */ /* 0x000fe20000000800 */
[----:B------:R-:W-:Y:S01]  /*2480*/  @!PT LDS RZ, [RZ] ;  /* 0x00000000fffff984 */ /* 0x000fe20000000800 */
[----:B------:R-:W-:Y:S01]  /*2490*/  @!P2 LDGSTS.E.BYPASS.LTC128B.128 [R193+0x1000], desc[UR24][R14.64] ;  /* 0x010000000ec1afae */ /* 0x000fe2000b981a18 */
[----:B------:R-:W-:-:S03]  /*24a0*/  ISETP.GE.AND P2, PT, R9, R12, PT ;  /* 0x0000000c0900720c */ /* 0x000fc60003f46270 */
[----:B------:R-:W-:Y:S04]  /*24b0*/  @!P4 LDGSTS.E.BYPASS.LTC128B.128 [R17+0x6000], desc[UR24][R4.64] ;  /* 0x060000000411cfae */ /* 0x000fe8000b981a18 */
[----:B------:R-:W-:Y:S01]  /*24c0*/  @P4 STS.128 [R17+0x6000], RZ ;  /* 0x006000ff11004388 */ /* 0x000fe20000000c00 */
[----:B-1----:R-:W1:Y:S03]  /*24d0*/  LDC.64 R18, c[0x0][0x528] ;  /* 0x00014a00ff127b82 */ /* 0x002e660000000a00 */
[----:B------:R-:W-:Y:S04]  /*24e0*/  @P3 STS.128 [R17+0x7000], RZ ;  /* 0x007000ff11003388 */ /* 0x000fe80000000c00 */
[----:B------:R-:W-:Y:S01]  /*24f0*/  @!PT LDS RZ, [RZ] ;  /* 0x00000000fffff984 */ /* 0x000fe20000000800 */
[----:B------:R-:W-:Y:S01]  /*2500*/  @!PT LDS RZ, [RZ] ;  /* 0x00000000fffff984 */ /* 0x000fe20000000800 */
[----:B------:R-:W-:Y:S01]  /*2510*/  @!PT LDS RZ, [RZ] ;  /* 0x00000000fffff984 */ /* 0x000fe20000000800 */
[----:B------:R3:W-:Y:S01]  /*2520*/  @!P3 LDGSTS.E.BYPASS.LTC128B.128 [R17+0x7000], desc[UR24][R2.64] ;  /* 0x070000000211bfae */ /* 0x0007e2000b981a18 */
[C---:B------:R-:W-:Y:S01]  /*2530*/  ISETP.GE.AND P3, PT, R173.reuse, R12, PT ;  /* 0x0000000cad00720c */ /* 0x040fe20003f66270 */
[----:B------:R-:W-:-:S02]  /*2540*/  IMAD.WIDE.U32 R12, R173, 0x4, R202 ;  /* 0x00000004ad0c7825 */ /* 0x000fc400078e00ca */
[----:B------:R-:W0:Y:S04]  /*2550*/  LDGDEPBAR ;  /* 0x00000000000079af */ /* 0x000e280000000000 */
[----:B------:R1:W5:Y:S04]  /*2560*/  @!P2 LDG.E R191, desc[UR24][R12.64+0x20] ;  /* 0x000020180cbfa981 */ /* 0x000368000c1e1900 */
[----:B------:R1:W5:Y:S04]  /*2570*/  @!P1 LDG.E R190, desc[UR24][R12.64+0x100] ;  /* 0x000100180cbe9981 */ /* 0x000368000c1e1900 */
[----:B------:R1:W5:Y:S04]  /*2580*/  @!P3 LDG.E R192, desc[UR24][R12.64] ;  /* 0x000000180cc0b981 */ /* 0x000368000c1e1900 */
[----:B------:R2:W5:Y:S01]  /*2590*/  @!P0 LDG.E R189, desc[UR24][R12.64+0x120] ;  /* 0x000120180cbd8981 */ /* 0x000562000c1e1900 */
[----:B------:R-:W-:-:S04]  /*25a0*/  DEPBAR.LE SB0, 0x1 ;  /* 0x000080400000791a */ /* 0x000fc80000000000 */
[----:B------:R-:W-:Y:S06]  /*25b0*/  BAR.SYNC.DEFER_BLOCKING 0x0 ;  /* 0x0000000000007b1d */ /* 0x000fec0000010000 */
[----:B-1----:R-:W4:Y:S04]  /*25c0*/  LDG.E.64 R4, desc[UR24][R18.64] ;  /* 0x0000001812047981 */ /* 0x002f28000c1e1b00 */
[----:B------:R-:W3:Y:S04]  /*25d0*/  LDG.E.64 R2, desc[UR24][R18.64+0x8] ;  /* 0x0000081812027981 */ /* 0x000ee8000c1e1b00 */
[----:B------:R-:W1:Y:S04]  /*25e0*/  LDSM.16.M88.4 R132, [R169] ;  /* 0x00000000a984783b */ /* 0x000e680000000200 */
[----:B------:R-:W1:Y:S04]  /*25f0*/  LDSM.16.M88.4 R136, [R169+0x400] ;  /* 0x00040000a988783b */ /* 0x000e680000000200 */
[----:B------:R-:W1:Y:S04]  /*2600*/  LDSM.16.M88.4 R140, [R169+0x800] ;  /* 0x00080000a98c783b */ /* 0x000e680000000200 */
[----:B------:R-:W1:Y:S01]  /*2610*/  LDSM.16.M88.4 R144, [R169+0xc00] ;  /* 0x000c0000a990783b */ /* 0x000e620000000200 */
[----:B------:R-:W-:-:S02]  /*2620*/  SHF.R.U32.HI R11, RZ, 0x6, R0 ;  /* 0x00000006ff0b7819 */ /* 0x000fc40000011600 */
[----:B------:R-:W-:Y:S01]  /*2630*/  LOP3.LUT P1, RZ, R0, 0x4, RZ, 0xc0, !PT ;  /* 0x0000000400ff7812 */ /* 0x000fe2000782c0ff */
[----:B------:R-:W-:Y:S01]  /*2640*/  IMAD.U32 R0, RZ, RZ, UR22 ;  /* 0x00000016ff007e24 */ /* 0x000fe2000f8e00ff */
[----:B------:R-:W-:Y:S02]  /*2650*/  LOP3.LUT R11, R11, 0xe, RZ, 0xc0, !PT ;  /* 0x0000000e0b0b7812 */ /* 0x000fe400078ec0ff */
[----:B------:R-:W-:Y:S02]  /*2660*/  LOP3.LUT R9, R10, 0x3, RZ, 0xc0, !PT ;  /* 0x000000030a097812 */ /* 0x000fe400078ec0ff */
[----:B------:R-:W-:-:S03]  /*2670*/  SEL R164, R164, 0xffffffe0, !P1 ;  /* 0xffffffe0a4a47807 */ /* 0x000fc60004800000 */
[----:B------:R-:W-:Y:S02]  /*2680*/  IMAD R200, R200, 0x8, R9 ;  /* 0x00000008c8c87824 */ /* 0x000fe400078e0209 */
[----:B------:R-:W-:Y:S02]  /*2690*/  IMAD.IADD R165, R170, 0x1, R165 ;  /* 0x00000001aaa57824 */ /* 0x000fe400078e02a5 */
[----:B------:R-:W-:Y:S01]  /*26a0*/  VIADD R200, R200, 0xfffffff8 ;  /* 0xfffffff8c8c87836 */ /* 0x000fe20000000000 */
[----:B------:R-:W-:Y:S02]  /*26b0*/  UISETP.GE.AND UP0, UPT, UR11, UR34, UPT ;  /* 0x000000220b00728c */ /* 0x000fe4000bf06270 */
[----:B------:R-:W-:Y:S01]  /*26c0*/  USHF.L.U32 UR10, UR10, 0x7, URZ ;  /* 0x000000070a0a7899 */ /* 0x000fe200080006ff */
[----:B----4-:R-:W-:Y:S02]  /*26d0*/  R2UR UR15, R5 ;  /* 0x00000000050f72ca */ /* 0x010fe400000e0000 */
[----:B---3--:R-:W-:Y:S01]  /*26e0*/  IADD3 R210, P2, P0, R7, R2, R210 ;  /* 0x0000000207d27210 */ /* 0x008fe2000785e0d2 */
[----:B------:R-:W-:Y:S01]  /*26f0*/  IMAD R2, R0, 0x4, R11 ;  /* 0x0000000400027824 */ /* 0x000fe200078e020b */
[----:B------:R-:W-:-:S03]  /*2700*/  SHF.R.S32.HI R7, RZ, 0x1f, R7 ;  /* 0x0000001fff077819 */ /* 0x000fc60000011407 */
[----:B------:R-:W-:Y:S01]  /*2710*/  VIADD R5, R2, 0x1 ;  /* 0x0000000102057836 */ /* 0x000fe20000000000 */
[----:B------:R-:W-:Y:S01]  /*2720*/  IADD3.X R186, PT, PT, R7, R3, RZ, P2, P0 ;  /* 0x0000000307ba7210 */ /* 0x000fe200017e04ff */
[----:B------:R-:W-:Y:S01]  /*2730*/  IMAD.MOV.U32 R3, RZ, RZ, 0x20 ;  /* 0x00000020ff037424 */ /* 0x000fe200078e00ff */
[----:B------:R-:W-:Y:S01]  /*2740*/  R2UR UR21, R4 ;  /* 0x00000000041572ca */ /* 0x000fe200000e0000 */
[----:B------:R-:W-:Y:S01]  /*2750*/  IMAD.WIDE.U32 R210, R210, -0x2daee0ad, RZ ;  /* 0xd2511f53d2d27825 */ /* 0x000fe200078e00ff */
[C---:B------:R-:W-:Y:S02]  /*2760*/  LOP3.LUT P2, RZ, R178.reuse, 0x4, RZ, 0xc0, !PT ;  /* 0x00000004b2ff7812 */ /* 0x040fe4000784c0ff */
[----:B------:R-:W-:Y:S02]  /*2770*/  LOP3.LUT P0, RZ, R178, 0x2, RZ, 0xc0, !PT ;  /* 0x00000002b2ff7812 */ /* 0x000fe4000780c0ff */
[----:B------:R-:W-:Y:S02]  /*2780*/  LOP3.LUT R7, R2, UR15, RZ, 0x3c, !PT ;  /* 0x0000000f02077c12 */ /* 0x000fe4000f8e3cff */
[----:B------:R-:W-:Y:S01]  /*2790*/  LOP3.LUT R5, R5, UR15, RZ, 0x3c, !PT ;  /* 0x0000000f05057c12 */ /* 0x000fe2000f8e3cff */
[----:B------:R-:W-:Y:S01]  /*27a0*/  VIADD R0, R169, 0x20 ;  /* 0x00000020a9007836 */ /* 0x000fe20000000000 */
[----:B------:R-:W-:Y:S01]  /*27b0*/  SEL R197, R197, 0xfffffff0, !P2 ;  /* 0xfffffff0c5c57807 */ /* 0x000fe20005000000 */
[----:B------:R-:W-:Y:S01]  /*27c0*/  @P1 VIADD R0, R169, 0xffffffe0 ;  /* 0xffffffe0a9001836 */ /* 0x000fe20000000000 */
[----:B------:R-:W-:-:S02]  /*27d0*/  SEL R3, R3, 0xffffffe0, !P0 ;  /* 0xffffffe003037807 */ /* 0x000fc40004000000 */
[C---:B------:R-:W-:Y:S02]  /*27e0*/  LOP3.LUT R208, R211.reuse, R7, RZ, 0x3c, !PT ;  /* 0x00000007d3d07212 */ /* 0x040fe400078e3cff */
[----:B------:R-:W-:Y:S01]  /*27f0*/  LOP3.LUT R206, R211, R5, RZ, 0x3c, !PT ;  /* 0x00000005d3ce7212 */ /* 0x000fe200078e3cff */
[----:B------:R-:W3:Y:S01]  /*2800*/  LDSM.16.M88.4 R148, [R0] ;  /* 0x000000000094783b */ /* 0x000ee20000000200 */
[--C-:B------:R-:W-:Y:S02]  /*2810*/  IMAD.IADD R205, R175, 0x1, R197.reuse ;  /* 0x00000001afcd7824 */ /* 0x100fe400078e02c5 */
[--C-:B------:R-:W-:Y:S01]  /*2820*/  IMAD.IADD R204, R176, 0x1, R197.reuse ;  /* 0x00000001b0cc7824 */ /* 0x100fe200078e02c5 */
[----:B------:R-:W4:Y:S01]  /*2830*/  LDSM.16.M88.4 R152, [R0+0x400] ;  /* 0x000400000098783b */ /* 0x000f220000000200 */
[----:B------:R-:W-:Y:S02]  /*2840*/  IMAD.IADD R201, R179, 0x1, R197 ;  /* 0x00000001b3c97824 */ /* 0x000fe400078e02c5 */
[----:B------:R-:W-:Y:S01]  /*2850*/  IMAD.IADD R2, R166, 0x1, R3 ;  /* 0x00000001a6027824 */ /* 0x000fe200078e0203 */
[----:B------:R-:W1:Y:S01]  /*2860*/  LDSM.16.M88.4 R156, [R0+0x800] ;  /* 0x00080000009c783b */ /* 0x000e620000000200 */
[----:B------:R-:W-:-:S03]  /*2870*/  IMAD.WIDE.U32 R208, R208, -0x326172a9, RZ ;  /* 0xcd9e8d57d0d07825 */ /* 0x000fc600078e00ff */
[----:B------:R2:W1:Y:S01]  /*2880*/  LDSM.16.M88.4 R160, [R0+0xc00] ;  /* 0x000c000000a0783b */ /* 0x0004620000000200 */
[----:B------:R-:W-:Y:S01]  /*2890*/  IMAD.WIDE.U32 R206, R206, -0x326172a9, RZ ;  /* 0xcd9e8d57cece7825 */ /* 0x000fe200078e00ff */
[----:B------:R-:W-:Y:S02]  /*28a0*/  UIADD3 UR20, UPT, UPT, UR15, -0x4498517b, URZ ;  /* 0xbb67ae850f147890 */ /* 0x000fe4000fffe0ff */
[----:B------:R-:W-:Y:S02]  /*28b0*/  UIADD3 UR19, UPT, UPT, UR15, 0x76cf5d0a, URZ ;  /* 0x76cf5d0a0f137890 */ /* 0x000fe4000fffe0ff */
[----:B------:R-:W-:Y:S02]  /*28c0*/  UIADD3 UR18, UPT, UPT, UR15, 0x32370b8f, URZ ;  /* 0x32370b8f0f127890 */ /* 0x000fe4000fffe0ff */
[----:B------:R-:W-:Y:S02]  /*28d0*/  UIADD3 UR17, UPT, UPT, UR15, -0x126145ec, URZ ;  /* 0xed9eba140f117890 */ /* 0x000fe4000fffe0ff */
[----:B------:R-:W-:-:S02]  /*28e0*/  UIADD3 UR16, UPT, UPT, UR15, -0x56f99767, URZ ;  /* 0xa90668990f107890 */ /* 0x000fc4000fffe0ff */
[----:B------:R-:W-:Y:S01]  /*28f0*/  UIADD3 UR15, UPT, UPT, UR15, 0x646e171e, URZ ;  /* 0x646e171e0f0f7890 */ /* 0x000fe2000fffe0ff */
[----:B--2---:R-:W-:-:S11]  /*2900*/  IMAD.IADD R0, R169, 0x1, R164 ;  /* 0x00000001a9007824 */ /* 0x004fd600078e02a4 */
.L_x_339:
[----:B------:R-:W-:Y:S01]  /*2910*/  PLOP3.LUT P0, PT, PT, PT, UP0, 0x80, 0x8 ;  /* 0x000000000008781c */ /* 0x000fe20003f0f008 */
[----:B------:R-:W0:Y:S01]  /*2920*/  LDGDEPBAR ;  /* 0x00000000000079af */ /* 0x000e220000000000 */
[----:B------:R-:W-:Y:S01]  /*2930*/  PLOP3.LUT P1, PT, PT, PT, UP0, 0x80, 0x8 ;  /* 0x000000000008781c */ /* 0x000fe20003f2f008 */
[----:B------:R-:W-:Y:S01]  /*2940*/  IMAD.IADD R172, R167, 0x1, R164 ;  /* 0x00000001a7ac7824 */ /* 0x000fe200078e02a4 */
[----:B------:R-:W-:Y:S01]  /*2950*/  PLOP3.LUT P6, PT, PT, PT, UP0, 0x80, 0x8 ;  /* 0x000000000008781c */ /* 0x000fe20003fcf008 */
[----:B-----5:R-:W-:Y:S01]  /*2960*/  FMUL.FTZ R214, R192, 1.4426950216293334961 ;  /* 0x3fb8aa3bc0d67820 */ /* 0x020fe20000410000 */
[----:B------:R-:W-:Y:S01]  /*2970*/  PLOP3.LUT P3, PT, PT, PT, UP0, 0x80, 0x8 ;  /* 0x000000000008781c */ /* 0x000fe20003f6f008 */
[----:B------:R-:W-:Y:S01]  /*2980*/  FMUL.FTZ R219, R190, 1.4426950216293334961 ;  /* 0x3fb8aa3bbedb7820 */ /* 0x000fe20000410000 */
[----:B------:R-:W-:Y:S01]  /*2990*/  PLOP3.LUT P4, PT, PT, PT, UP0, 0x80, 0x8 ;  /* 0x000000000008781c */ /* 0x000fe20003f8f008 */
[----:B------:R-:W-:Y:S01]  /*29a0*/  FMUL.FTZ R216, R189, 1.4426950216293334961 ;  /* 0x3fb8aa3bbdd87820 */ /* 0x000fe20000410000 */
[----:B------:R-:W-:Y:S01]  /*29b0*/  PLOP3.LUT P5, PT, PT, PT, UP0, 0x80, 0x8 ;  /* 0x000000000008781c */ /* 0x000fe20003faf008 */
[----:B------:R-:W-:Y:S01]  /*29c0*/  IMAD.WIDE.U32 R222, R200, -0x326172a9, RZ ;  /* 0xcd9e8d57c8de7825 */ /* 0x000fe200078e00ff */
[----:B------:R-:W-:Y:S02]  /*29d0*/  UIADD3 UR14, UPT, UPT, UR21, 0x3c6ef372, URZ ;  /* 0x3c6ef372150e7890 */ /* 0x000fe4000fffe0ff */
[----:B------:R-:W-:Y:S01]  /*29e0*/  UIADD3 UR11, UPT, UPT, UR21, -0x61c88647, URZ ;  /* 0x9e3779b9150b7890 */ /* 0x000fe2000fffe0ff */
[----:B------:R-:W-:Y:S01]  /*29f0*/  @P1 SHF.R.U32.HI R218, RZ, 0x1, R178 ;  /* 0x00000001ffda1819 */ /* 0x000fe200000116b2 */
[----:B------:R-:W-:Y:S01]  /*2a00*/  @P0 IMAD.SHL.U32 R212, R178, 0x2, RZ ;  /* 0x00000002b2d40824 */ /* 0x000fe200078e00ff */
[----:B------:R-:W-:Y:S02]  /*2a10*/  PLOP3.LUT P0, PT, PT, PT, UP0, 0x80, 0x8 ;  /* 0x000000000008781c */ /* 0x000fe40003f0f008 */
[----:B------:R-:W-:Y:S02]  /*2a20*/  PLOP3.LUT P1, PT, PT, PT, UP0, 0x80, 0x8 ;  /* 0x000000000008781c */ /* 0x000fe40003f2f008 */
[----:B------:R-:W-:Y:S02]  /*2a30*/  LOP3.LUT R215, R186, UR21, R223, 0x96, !PT ;  /* 0x00000015bad77c12 */ /* 0x000fe4000f8e96df */
[----:B------:R-:W-:Y:S02]  /*2a40*/  @P3 LOP3.LUT R213, R212, 0x6, RZ, 0xc0, !PT ;  /* 0x00000006d4d53812 */ /* 0x000fe400078ec0ff */
[----:B------:R-:W-:Y:S01]  /*2a50*/  PLOP3.LUT P3, PT, PT, PT, UP0, 0x80, 0x8 ;  /* 0x000000000008781c */ /* 0x000fe20003f6f008 */
[----:B------:R-:W-:Y:S04]  /*2a60*/  DEPBAR.LE SB0, 0x0 ;  /* 0x000080000000791a */ /* 0x000fe80000000000 */
[----:B------:R-:W-:Y:S01]  /*2a70*/  @P4 LOP3.LUT R218, R213, 0x1c0, R218, 0xf8, !PT ;  /* 0x000001c0d5da4812 */ /* 0x000fe200078ef8da */
[----:B------:R-:W-:Y:S01]  /*2a80*/  BAR.SYNC.DEFER_BLOCKING 0x0 ;  /* 0x0000000000007b1d */ /* 0x000fe20000010000 */
[C---:B------:R-:W-:Y:S01]  /*2a90*/  LOP3.LUT R234, R222.reuse, UR11, R209, 0x96, !PT ;  /* 0x0000000bdeea7c12 */ /* 0x040fe2000f8e96d1 */
[----:B------:R-:W-:Y:S01]  /*2aa0*/  IMAD.U32 R213, RZ, RZ, UR22 ;  /* 0x00000016ffd57e24 */ /* 0x000fe2000f8e00ff */
[----:B------:R-:W-:Y:S01]  /*2ab0*/  PLOP3.LUT P4, PT, PT, PT, UP0, 0x80, 0x8 ;  /* 0x000000000008781c */ /* 0x000fe20003f8f008 */
[----:B------:R-:W-:Y:S01]  /*2ac0*/  IMAD.WIDE.U32 R230, R215, -0x2daee0ad, RZ ;  /* 0xd2511f53d7e67825 */ /* 0x000fe200078e00ff */
[----:B------:R-:W-:Y:S03]  /*2ad0*/  LOP3.LUT R222, R222, UR11, R207, 0x96, !PT ;  /* 0x0000000bdede7c12 */ /* 0x000fe6000f8e96cf */
[----:B------:R-:W-:Y:S01]  /*2ae0*/  @P0 IMAD R218, R213, 0x80, R218 ;  /* 0x00000080d5da0824 */ /* 0x000fe200078e02da */
[----:B------:R-:W-:Y:S01]  /*2af0*/  PLOP3.LUT P0, PT, PT, PT, UP0, 0x80, 0x8 ;  /* 0x000000000008781c */ /* 0x000fe20003f0f008 */
[----:B------:R-:W-:Y:S03]  /*2b00*/  IMAD.WIDE.U32 R234, R234, -0x2daee0ad, RZ ;  /* 0xd2511f53eaea7825 */ /* 0x000fe600078e00ff */
[C---:B------:R-:W-:Y:S01]  /*2b10*/  @P1 ISETP.GE.AND P1, PT, R218.reuse, UR34, PT ;  /* 0x00000022da001c0c */ /* 0x040fe2000bf26270 */
[----:B------:R-:W-:Y:S01]  /*2b20*/  @P3 VIADD R212, R218, 0x1 ;  /* 0x00000001dad43836 */ /* 0x000fe20000000000 */
[----:B------:R-:W-:Y:S01]  /*2b30*/  PLOP3.LUT P3, PT, PT, PT, UP0, 0x80, 0x8 ;  /* 0x000000000008781c */ /* 0x000fe20003f6f008 */
[----:B------:R-:W-:Y:S01]  /*2b40*/  IMAD.WIDE.U32 R222, R222, -0x2daee0ad, RZ ;  /* 0xd2511f53dede7825 */ /* 0x000fe200078e00ff */
[C---:B------:R-:W-:Y:S04]  /*2b50*/  LOP3.LUT R250, R230.reuse, UR19, R235, 0x96, !PT ;  /* 0x00000013e6fa7c12 */ /* 0x040fe8000f8e96eb */
[----:B------:R-:W-:Y:S01]  /*2b60*/  LOP3.LUT R230, R230, UR19, R223, 0x96, !PT ;  /* 0x00000013e6e67c12 */ /* 0x000fe2000f8e96df */
[----:B------:R-:W-:Y:S01]  /*2b70*/  IMAD.WIDE.U32 R250, R250, -0x326172a9, RZ ;  /* 0xcd9e8d57fafa7825 */ /* 0x000fe200078e00ff */
[----:B------:R-:W-:Y:S05]  /*2b80*/  LDSM.16.M88.4 R100, [R167] ;  /* 0x00000000a764783b */ /* 0x000fea0000000200 */
[----:B------:R-:W-:Y:S03]  /*2b90*/  @P3 ISETP.GE.AND P3, PT, R212, UR34, PT ;  /* 0x00000022d4003c0c */ /* 0x000fe6000bf66270 */
[----:B------:R-:W2:Y:S08]  /*2ba0*/  LDSM.16.M88.4 R104, [R169+-0x2000] ;  /* 0xffe00000a968783b */ /* 0x000eb00000000200 */
[----:B------:R-:W3:Y:S08]  /*2bb0*/  LDSM.16.M88.4 R108, [R167+0x1000] ;  /* 0x00100000a76c783b */ /* 0x000ef00000000200 */
[----:B------:R-:W4:Y:S08]  /*2bc0*/  LDSM.16.M88.4 R112, [R169+-0x1c00] ;  /* 0xffe40000a970783b */ /* 0x000f300000000200 */
[----:B------:R-:W1:Y:S08]  /*2bd0*/  LDSM.16.M88.4 R116, [R169+-0x1800] ;  /* 0xffe80000a974783b */ /* 0x000e700000000200 */
[----:B------:R-:W1:Y:S01]  /*2be0*/  LDSM.16.M88.4 R120, [R169+-0x1400] ;  /* 0xffec0000a978783b */ /* 0x000e620000000200 */
[-C--:B--2---:R-:W-:Y:S07]  /*2bf0*/  HMMA.16816.F32.BF16 R4, R100, R104.reuse, RZ ;  /* 0x000000686404723c */ /* 0x084fee00000418ff */
[----:B------:R-:W-:Y:S01]  /*2c00*/  LDSM.16.M88.4 R124, [R172] ;  /* 0x00000000ac7c783b */ /* 0x000fe20000000200 */
[C---:B---3--:R-:W-:Y:S07]  /*2c10*/  HMMA.16816.F32.BF16 R8, R108.reuse, R104, RZ ;  /* 0x000000686c08723c */ /* 0x048fee00000418ff */
[----:B------:R-:W2:Y:S01]  /*2c20*/  LDSM.16.M88.4 R128, [R0+-0x2000] ;  /* 0xffe000000080783b */ /* 0x000ea20000000200 */
[-C--:B------:R-:W-:Y:S08]  /*2c30*/  HMMA.16816.F32.BF16 R12, R108, R106.reuse, RZ ;  /* 0x0000006a6c0c723c */ /* 0x080ff000000418ff */
[C---:B------:R-:W-:Y:S01]  /*2c40*/  HMMA.16816.F32.BF16 R16, R100.reuse, R106, RZ ;  /* 0x0000006a6410723c */ /* 0x040fe200000418ff */
[----:B------:R-:W3:Y:S07]  /*2c50*/  LDSM.16.M88.4 R104, [R172+0x1000] ;  /* 0x00100000ac68783b */ /* 0x000eee0000000200 */
[-C--:B----4-:R-:W-:Y:S08]  /*2c60*/  HMMA.16816.F32.BF16 R20, R100, R112.reuse, RZ ;  /* 0x000000706414723c */ /* 0x090ff000000418ff */
        /* <DEDUP_REMOVED lines=8> */
[C---:B------:R-:W-:Y:S08]  /*2cf0*/  HMMA.16816.F32.BF16 R56, R108.reuse, R120, RZ ;  /* 0x000000786c38723c */ /* 0x040ff000000418ff */
[-C--:B------:R-:W-:Y:S08]  /*2d00*/  HMMA.16816.F32.BF16 R60, R108, R122.reuse, RZ ;  /* 0x0000007a6c3c723c */ /* 0x080ff000000418ff */
[----:B------:R-:W-:Y:S01]  /*2d10*/  HMMA.16816.F32.BF16 R64, R100, R122, RZ ;  /* 0x0000007a6440723c */ /* 0x000fe200000418ff */
[----:B------:R-:W1:Y:S07]  /*2d20*/  LDSM.16.M88.4 R100, [R0+-0x1c00] ;  /* 0xffe400000064783b */ /* 0x000e6e0000000200 */
[-C--:B--2---:R-:W-:Y:S08]  /*2d30*/  HMMA.16816.F32.BF16 R4, R124, R128.reuse, R4 ;  /* 0x000000807c04723c */ /* 0x084ff00000041804 */
[C---:B---3--:R-:W-:Y:S08]  /*2d40*/  HMMA.16816.F32.BF16 R8, R104.reuse, R128, R8 ;  /* 0x000000806808723c */ /* 0x048ff00000041808 */
[-C--:B------:R-:W-:Y:S03]  /*2d50*/  HMMA.16816.F32.BF16 R12, R104, R130.reuse, R12 ;  /* 0x00000082680c723c */ /* 0x080fe6000004180c */
[----:B------:R-:W-:Y:S02]  /*2d60*/  @P5 FSEL R4, R4, -INF , !P1 ;  /* 0xff80000004045808 */ /* 0x000fe40004800000 */
[----:B------:R-:W-:Y:S02]  /*2d70*/  PLOP3.LUT P5, PT, PT, PT, UP0, 0x80, 0x8 ;  /* 0x000000000008781c */ /* 0x000fe40003faf008 */
[----:B------:R-:W-:Y:S01]  /*2d80*/  @P6 FSEL R6, R6, -INF , !P1 ;  /* 0xff80000006066808 */ /* 0x000fe20004800000 */
[C---:B------:R-:W-:Y:S01]  /*2d90*/  HMMA.16816.F32.BF16 R16, R124.reuse, R130, R16 ;  /* 0x000000827c10723c */ /* 0x040fe20000041810 */
[----:B------:R-:W-:Y:S03]  /*2da0*/  PLOP3.LUT P6, PT, PT, PT, UP0, 0x80, 0x8 ;  /* 0x000000000008781c */ /* 0x000fe60003fcf008 */
[----:B------:R-:W-:Y:S02]  /*2db0*/  @P0 FSEL R10, R10, -INF , !P1 ;  /* 0xff8000000a0a0808 */ /* 0x000fe40004800000 */
[----:B------:R-:W-:Y:S02]  /*2dc0*/  @P4 FSEL R8, R8, -INF , !P1 ;  /* 0xff80000008084808 */ /* 0x000fe40004800000 */
[----:B------:R-:W-:Y:S01]  /*2dd0*/  PLOP3.LUT P4, PT, PT, PT, UP0, 0x80, 0x8 ;  /* 0x000000000008781c */ /* 0x000fe20003f8f008 */
[-C--:B-1----:R-:W-:Y:S01]  /*2de0*/  HMMA.16816.F32.BF16 R20, R124, R100.reuse, R20 ;  /* 0x000000647c14723c */ /* 0x082fe20000041814 */
[----:B------:R-:W-:Y:S02]  /*2df0*/  PLOP3.LUT P0, PT, PT, PT, UP0, 0x80, 0x8 ;  /* 0x000000000008781c */ /* 0x000fe40003f0f008 */
[----:B------:R-:W-:Y:S02]  /*2e00*/  PLOP3.LUT P1, PT, PT, PT, UP0, 0x80, 0x8 ;  /* 0x000000000008781c */ /* 0x000fe40003f2f008 */
[----:B------:R-:W-:Y:S02]  /*2e10*/  @P6 FSEL R7, R7, -INF , !P3 ;  /* 0xff80000007076808 */ /* 0x000fe40005800000 */
[----:B------:R-:W-:Y:S01]  /*2e20*/  @P5 FSEL R5, R5, -INF , !P3 ;  /* 0xff80000005055808 */ /* 0x000fe20005800000 */
[C---:B------:R-:W-:Y:S01]  /*2e30*/  HMMA.16816.F32.BF16 R24, R104.reuse, R100, R24 ;  /* 0x000000646818723c */ /* 0x040fe20000041818 */
[----:B------:R-:W-:Y:S02]  /*2e40*/  PLOP3.LUT P5, PT, PT, PT, UP0, 0x80, 0x8 ;  /* 0x000000000008781c */ /* 0x000fe40003faf008 */
[----:B------:R-:W-:Y:S02]  /*2e50*/  PLOP3.LUT P6, PT, PT, PT, UP0, 0x80, 0x8 ;  /* 0x000000000008781c */ /* 0x000fe40003fcf008 */
[----:B------:R-:W-:Y:S01]  /*2e60*/  @P4 FSEL R9, R9, -INF , !P3 ;  /* 0xff80000009094808 */ /* 0x000fe20005800000 */
[----:B------:R-:W-:Y:S01]  /*2e70*/  @P0 VIADD R212, R218, 0x8 ;  /* 0x00000008dad40836 */ /* 0x000fe20000000000 */
[----:B------:R-:W-:Y:S01]  /*2e80*/  PLOP3.LUT P4, PT, PT, PT, UP0, 0x80, 0x8 ;  /* 0x000000000008781c */ /* 0x000fe20003f8f008 */
[-C--:B------:R-:W-:Y:S01]  /*2e90*/  HMMA.16816.F32.BF16 R28, R104, R102.reuse, R28 ;  /* 0x00000066681c723c */ /* 0x080fe2000004181c */
[----:B------:R-:W-:Y:S02]  /*2ea0*/  PLOP3.LUT P0, PT, PT, PT, UP0, 0x80, 0x8 ;  /* 0x000000000008781c */ /* 0x000fe40003f0f008 */
[----:B------:R-:W-:Y:S02]  /*2eb0*/  @P1 FSEL R11, R11, -INF , !P3 ;  /* 0xff8000000b0b1808 */ /* 0x000fe40005800000 */
[----:B------:R-:W-:Y:S02]  /*2ec0*/  PLOP3.LUT P1, PT, PT, PT, UP0, 0x80, 0x8 ;  /* 0x000000000008781c */ /* 0x000fe40003f2f008 */
[----:B------:R-:W-:Y:S01]  /*2ed0*/  PLOP3.LUT P3, PT, PT, PT, UP0, 0x80, 0x8 ;  /* 0x000000000008781c */ /* 0x000fe20003f6f008 */
[C---:B------:R-:W-:Y:S01]  /*2ee0*/  HMMA.16816.F32.BF16 R32, R124.reuse, R102, R32 ;  /* 0x000000667c20723c */ /* 0x040fe20000041820 */
[----:B------:R-:W1:Y:S03]  /*2ef0*/  LDSM.16.M88.4 R100, [R0+-0x1800] ;  /* 0xffe800000064783b */ /* 0x000e660000000200 */
[----:B------:R-:W-:Y:S01]  /*2f00*/  @P5 ISETP.GE.AND P5, PT, R212, UR34, PT ;  /* 0x00000022d4005c0c */ /* 0x000fe2000bfa6270 */
[----:B------:R-:W-:Y:S01]  /*2f10*/  @P6 VIADD R212, R218, 0x9 ;  /* 0x00000009dad46836 */ /* 0x000fe20000000000 */
[----:B------:R-:W-:Y:S02]  /*2f20*/  PLOP3.LUT P6, PT, PT, PT, UP0, 0x80, 0x8 ;  /* 0x000000000008781c */ /* 0x000fe40003fcf008 */
[----:B------:R-:W-:Y:S02]  /*2f30*/  @P4 FSEL R12, R12, -INF , !P5 ;  /* 0xff8000000c0c4808 */ /* 0x000fe40006800000 */
[----:B------:R-:W-:Y:S02]  /*2f40*/  PLOP3.LUT P4, PT, PT, PT, UP0, 0x80, 0x8 ;  /* 0x000000000008781c */ /* 0x000fe40003f8f008 */
[----:B------:R-:W-:Y:S02]  /*2f50*/  @P1 FSEL R16, R16, -INF , !P5 ;  /* 0xff80000010101808 */ /* 0x000fe40006800000 */
[----:B------:R-:W-:Y:S02]  /*2f60*/  @P3 FSEL R14, R14, -INF , !P5 ;  /* 0xff8000000e0e3808 */ /* 0x000fe40006800000 */
[----:B------:R-:W-:Y:S02]  /*2f70*/  PLOP3.LUT P3, PT, PT, PT, UP0, 0x80, 0x8 ;  /* 0x000000000008781c */ /* 0x000fe40003f6f008 */
[----:B------:R-:W-:Y:S02]  /*2f80*/  @P0 FSEL R18, R18, -INF , !P5 ;  /* 0xff80000012120808 */ /* 0x000fe40006800000 */
[----:B------:R-:W-:Y:S02]  /*2f90*/  PLOP3.LUT P5, PT, PT, PT, UP0, 0x80, 0x8 ;  /* 0x000000000008781c */ /* 0x000fe40003faf008 */
[----:B------:R-:W-:Y:S02]  /*2fa0*/  PLOP3.LUT P1, PT, PT, PT, UP0, 0x80, 0x8 ;  /* 0x000000000008781c */ /* 0x000fe40003f2f008 */
[----:B------:R-:W-:Y:S02]  /*2fb0*/  @P6 ISETP.GE.AND P6, PT, R212, UR34, PT ;  /* 0x00000022d4006c0c */ /* 0x000fe4000bfc6270 */
[----:B------:R-:W-:Y:S02]  /*2fc0*/  PLOP3.LUT P0, PT, PT, PT, UP0, 0x80, 0x8 ;  /* 0x000000000008781c */ /* 0x000fe40003f0f008 */
[----:B------:R-:W-:Y:S02]  /*2fd0*/  @P4 FSEL R13, R13, -INF , !P6 ;  /* 0xff8000000d0d4808 */ /* 0x000fe40007000000 */
[----:B------:R-:W-:Y:S02]  /*2fe0*/  PLOP3.LUT P4, PT, PT, PT, UP0, 0x80, 0x8 ;  /* 0x000000000008781c */ /* 0x000fe40003f8f008 */
[----:B------:R-:W-:Y:S02]  /*2ff0*/  @P3 FSEL R15, R15, -INF , !P6 ;  /* 0xff8000000f0f3808 */ /* 0x000fe40007000000 */
[----:B------:R-:W-:Y:S02]  /*3000*/  PLOP3.LUT P3, PT, PT, PT, UP0, 0x80, 0x8 ;  /* 0x000000000008781c */ /* 0x000fe40003f6f008 */
[----:B------:R-:W-:Y:S02]  /*3010*/  @P1 FSEL R17, R17, -INF , !P6 ;  /* 0xff80000011111808 */ /* 0x000fe40007000000 */
[----:B------:R-:W-:Y:S01]  /*3020*/  PLOP3.LUT P1, PT, PT, PT, UP0, 0x80, 0x8 ;  /* 0x000000000008781c */ /* 0x000fe20003f2f008 */
[----:B------:R-:W-:Y:S01]  /*3030*/  @P0 VIADD R212, R218, 0x10 ;  /* 0x00000010dad40836 */ /* 0x000fe20000000000 */
[----:B------:R-:W-:Y:S01]  /*3040*/  @P5 FSEL R19, R19, -INF , !P6 ;  /* 0xff80000013135808 */ /* 0x000fe20007000000 */
[-C--:B-1----:R-:W-:Y:S01]  /*3050*/  HMMA.16816.F32.BF16 R36, R124, R100.reuse, R36 ;  /* 0x000000647c24723c */ /* 0x082fe20000041824 */
[----:B------:R-:W-:Y:S02]  /*3060*/  PLOP3.LUT P5, PT, PT, PT, UP0, 0x80, 0x8 ;  /* 0x000000000008781c */ /* 0x000fe40003faf008 */
[----:B------:R-:W-:Y:S02]  /*3070*/  PLOP3.LUT P6, PT, PT, PT, UP0, 0x80, 0x8 ;  /* 0x000000000008781c */ /* 0x000fe40003fcf008 */
[----:B------:R-:W-:Y:S01]  /*3080*/  @P4 ISETP.GE.AND P4, PT, R212, UR34, PT ;  /* 0x00000022d4004c0c */ /* 0x000fe2000bf86270 */
[----:B------:R-:W-:Y:S01]  /*3090*/  @P3 VIADD R212, R218, 0x11 ;  /* 0x00000011dad43836 */ /* 0x000fe20000000000 */
[----:B------:R-:W-:Y:S01]  /*30a0*/  PLOP3.LUT P0, PT, PT, PT, UP0, 0x80, 0x8 ;  /* 0x000000000008781c */ /* 0x000fe20003f0f008 */
[C---:B------:R-:W-:Y:S01]  /*30b0*/  HMMA.16816.F32.BF16 R40, R104.reuse, R100, R40 ;  /* 0x000000646828723c */ /* 0x040fe20000041828 */
[----:B------:R-:W-:Y:S03]  /*30c0*/  PLOP3.LUT P3, PT, PT, PT, UP0, 0x80, 0x8 ;  /* 0x000000000008781c */ /* 0x000fe60003f6f008 */
[----:B------:R-:W-:Y:S02]  /*30d0*/  @P1 FSEL R20, R20, -INF , !P4 ;  /* 0xff80000014141808 */ /* 0x000fe40006000000 */
[----:B------:R-:W-:Y:S02]  /*30e0*/  PLOP3.LUT P1, PT, PT, PT, UP0, 0x80, 0x8 ;  /* 0x000000000008781c */ /* 0x000fe40003f2f008 */
[----:B------:R-:W-:Y:S01]  /*30f0*/  @P6 FSEL R22, R22, -INF , !P4 ;  /* 0xff80000016166808 */ /* 0x000fe20006000000 */
[-C--:B------:R-:W-:Y:S01]  /*3100*/  HMMA.16816.F32.BF16 R44, R104, R102.reuse, R44 ;  /* 0x00000066682c723c */ /* 0x080fe2000004182c */
[----:B------:R-:W-:Y:S02]  /*3110*/  PLOP3.LUT P6, PT, PT, PT, UP0, 0x80, 0x8 ;  /* 0x000000000008781c */ /* 0x000fe40003fcf008 */
[----:B------:R-:W-:Y:S02]  /*3120*/  @P5 FSEL R24, R24, -INF , !P4 ;  /* 0xff80000018185808 */ /* 0x000fe40006000000 */
[----:B------:R-:W-:Y:S02]  /*3130*/  @P0 FSEL R26, R26, -INF , !P4 ;  /* 0xff8000001a1a0808 */ /* 0x000fe40006000000 */
[----:B------:R-:W-:Y:S01]  /*3140*/  PLOP3.LUT P5, PT, PT, PT, UP0, 0x80, 0x8 ;  /* 0x000000000008781c */ /* 0x000fe20003faf008 */
[C---:B------:R-:W-:Y:S01]  /*3150*/  HMMA.16816.F32.BF16 R48, R124.reuse, R102, R48 ;  /* 0x000000667c30723c */ /* 0x040fe20000041830 */
[----:B------:R-:W-:Y:S01]  /*3160*/  PLOP3.LUT P0, PT, PT, PT, UP0, 0x80, 0x8 ;  /* 0x000000000008781c */ /* 0x000fe20003f0f008 */
[----:B------:R-:W1:Y:S01]  /*3170*/  LDSM.16.M88.4 R100, [R0+-0x1400] ;  /* 0xffec00000064783b */ /* 0x000e620000000200 */
[----:B------:R-:W-:Y:S02]  /*3180*/  PLOP3.LUT P4, PT, PT, PT, UP0, 0x80, 0x8 ;  /* 0x000000000008781c */ /* 0x000fe40003f8f008 */
[----:B------:R-:W-:Y:S01]  /*3190*/  @P3 ISETP.GE.AND P3, PT, R212, UR34, PT ;  /* 0x00000022d4003c0c */ /* 0x000fe2000bf66270 */
[----:B------:R-:W-:Y:S01]  /*31a0*/  @P1 VIADD R212, R218, 0x18 ;  /* 0x00000018dad41836 */ /* 0x000fe20000000000 */
[----:B------:R-:W-:Y:S02]  /*31b0*/  PLOP3.LUT P1, PT, PT, PT, UP0, 0x80, 0x8 ;  /* 0x000000000008781c */ /* 0x000fe40003f2f008 */
[----:B------:R-:W-:Y:S02]  /*31c0*/  @P6 FSEL R21, R21, -INF , !P3 ;  /* 0xff80000015156808 */ /* 0x000fe40005800000 */
[----:B------:R-:W-:Y:S02]  /*31d0*/  PLOP3.LUT P6, PT, PT, PT, UP0, 0x80, 0x8 ;  /* 0x000000000008781c */ /* 0x000fe40003fcf008 */
[----:B------:R-:W-:Y:S02]  /*31e0*/  @P5 FSEL R23, R23, -INF , !P3 ;  /* 0xff80000017175808 */ /* 0x000fe40005800000 */
[----:B------:R-:W-:Y:S02]  /*31f0*/  PLOP3.LUT P5, PT, PT, PT, UP0, 0x80, 0x8 ;  /* 0x000000000008781c */ /* 0x000fe40003faf008 */
[----:B------:R-:W-:Y:S02]  /*3200*/  @P0 FSEL R27, R27, -INF , !P3 ;  /* 0xff8000001b1b0808 */ /* 0x000fe40005800000 */
[----:B------:R-:W-:Y:S02]  /*3210*/  PLOP3.LUT P0, PT, PT, PT, UP0, 0x80, 0x8 ;  /* 0x000000000008781c */ /* 0x000fe40003f0f008 */
[----:B------:R-:W-:Y:S02]  /*3220*/  @P4 FSEL R25, R25, -INF , !P3 ;  /* 0xff80000019194808 */ /* 0x000fe40005800000 */
[----:B------:R-:W-:Y:S01]  /*3230*/  @P1 ISETP.GE.AND P1, PT, R212, UR34, PT ;  /* 0x00000022d4001c0c */ /* 0x000fe2000bf26270 */
[----:B------:R-:W-:Y:S01]  /*3240*/  @P6 VIADD R213, R218, 0x19 ;  /* 0x00000019dad56836 */ /* 0x000fe20000000000 */
[----:B------:R-:W-:Y:S01]  /*3250*/  PLOP3.LUT P4, PT, PT, PT, UP0, 0x80, 0x8 ;  /* 0x000000000008781c */ /* 0x000fe20003f8f008 */
[----:B------:R-:W-:Y:S01]  /*3260*/  VIADD R212, R200, 0x4 ;  /* 0x00000004c8d47836 */ /* 0x000fe20000000000 */
[----:B------:R-:W-:Y:S02]  /*3270*/  PLOP3.LUT P3, PT, PT, PT, UP0, 0x80, 0x8 ;  /* 0x000000000008781c */ /* 0x000fe40003f6f008 */
[----:B------:R-:W-:Y:S01]  /*3280*/  PLOP3.LUT P6, PT, PT, PT, UP0, 0x80, 0x8 ;  /* 0x000000000008781c */ /* 0x000fe20003fcf008 */
[----:B------:R-:W-:Y:S01]  /*3290*/  IMAD.WIDE.U32 R224, R212, -0x326172a9, RZ ;  /* 0xcd9e8d57d4e07825 */ /* 0x000fe200078e00ff */
[----:B------:R-:W-:Y:S02]  /*32a0*/  @P5 FSEL R28, R28, -INF , !P1 ;  /* 0xff8000001c1c5808 */ /* 0x000fe40004800000 */
[----:B------:R-:W-:Y:S02]  /*32b0*/  PLOP3.LUT P5, PT, PT, PT, UP0, 0x80, 0x8 ;  /* 0x000000000008781c */ /* 0x000fe40003faf008 */
[----:B------:R-:W-:Y:S02]  /*32c0*/  @P0 FSEL R34, R34, -INF , !P1 ;  /* 0xff80000022220808 */ /* 0x000fe40004800000 */
[----:B------:R-:W-:Y:S02]  /*32d0*/  PLOP3.LUT P0, PT, PT, PT, UP0, 0x80, 0x8 ;  /* 0x000000000008781c */ /* 0x000fe40003f0f008 */
[----:B------:R-:W-:Y:S02]  /*32e0*/  @P4 FSEL R30, R30, -INF , !P1 ;  /* 0xff8000001e1e4808 */ /* 0x000fe40004800000 */
[----:B------:R-:W-:Y:S01]  /*32f0*/  PLOP3.LUT P4, PT, PT, PT, UP0, 0x80, 0x8 ;  /* 0x000000000008781c */ /* 0x000fe20003f8f008 */
[-C--:B-1----:R-:W-:Y:S03]  /*3300*/  HMMA.16816.F32.BF16 R52, R124, R100.reuse, R52 ;  /* 0x000000647c34723c */ /* 0x082fe60000041834 */
[----:B------:R-:W-:Y:S01]  /*3310*/  @P6 ISETP.GE.AND P6, PT, R213, UR34, PT ;  /* 0x00000022d5006c0c */ /* 0x000fe2000bfc6270 */
[----:B------:R-:W-:Y:S01]  /*3320*/  @P5 VIADD R213, R218, 0x20 ;  /* 0x00000020dad55836 */ /* 0x000fe20000000000 */
[----:B------:R-:W-:Y:S02]  /*3330*/  @P3 FSEL R32, R32, -INF , !P1 ;  /* 0xff80000020203808 */ /* 0x000fe40004800000 */
[----:B------:R-:W-:Y:S01]  /*3340*/  PLOP3.LUT P3, PT, PT, PT, UP0, 0x80, 0x8 ;  /* 0x000000000008781c */ /* 0x000fe20003f6f008 */
[C---:B------:R-:W-:Y:S01]  /*3350*/  HMMA.16816.F32.BF16 R56, R104.reuse, R100, R56 ;  /* 0x000000646838723c */ /* 0x040fe20000041838 */
[----:B------:R-:W-:Y:S02]  /*3360*/  PLOP3.LUT P1, PT, PT, PT, UP0, 0x80, 0x8 ;  /* 0x000000000008781c */ /* 0x000fe40003f2f008 */
[----:B------:R-:W-:Y:S02]  /*3370*/  PLOP3.LUT P5, PT, PT, PT, UP0, 0x80, 0x8 ;  /* 0x000000000008781c */ /* 0x000fe40003faf008 */
[----:B------:R-:W-:Y:S01]  /*3380*/  @P4 ISETP.GE.AND P4, PT, R213, UR34, PT ;  /* 0x00000022d5004c0c */ /* 0x000fe2000bf86270 */
[----:B------:R-:W-:Y:S01]  /*3390*/  FMUL.FTZ R213, R191, 1.4426950216293334961 ;  /* 0x3fb8aa3bbfd57820 */ /* 0x000fe20000410000 */
[----:B------:R-:W-:Y:S01]  /*33a0*/  @P0 FSEL R33, R33, -INF , !P6 ;  /* 0xff80000021210808 */ /* 0x000fe20007000000 */
[-C--:B------:R-:W-:Y:S01]  /*33b0*/  HMMA.16816.F32.BF16 R60, R104, R102.reuse, R60 ;  /* 0x00000066683c723c */ /* 0x080fe2000004183c */
[----:B------:R-:W-:Y:S02]  /*33c0*/  PLOP3.LUT P0, PT, PT, PT, UP0, 0x80, 0x8 ;  /* 0x000000000008781c */ /* 0x000fe40003f0f008 */
[----:B------:R-:W-:Y:S02]  /*33d0*/  LOP3.LUT R212, R186, UR21, R225, 0x96, !PT ;  /* 0x00000015bad47c12 */ /* 0x000fe4000f8e96e1 */
[----:B------:R-:W-:Y:S02]  /*33e0*/  @P3 FSEL R29, R29, -INF , !P6 ;  /* 0xff8000001d1d3808 */ /* 0x000fe40007000000 */
[----:B------:R-:W-:Y:S01]  /*33f0*/  @P1 FSEL R31, R31, -INF , !P6 ;  /* 0xff8000001f1f1808 */ /* 0x000fe20007000000 */
[----:B------:R-:W-:Y:S01]  /*3400*/  HMMA.16816.F32.BF16 R64, R124, R102, R64 ;  /* 0x000000667c40723c */ /* 0x000fe20000041840 */
[----:B------:R-:W-:Y:S02]  /*3410*/  PLOP3.LUT P3, PT, PT, PT, UP0, 0x80, 0x8 ;  /* 0x000000000008781c */ /* 0x000fe40003f6f008 */
[----:B------:R-:W-:Y:S01]  /*3420*/  PLOP3.LUT P1, PT, PT, PT, UP0, 0x80, 0x8 ;  /* 0x000000000008781c */ /* 0x000fe20003f2f008 */
[----:B------:R-:W-:Y:S01]  /*3430*/  IMAD.WIDE.U32 R246, R212, -0x2daee0ad, RZ ;  /* 0xd2511f53d4f67825 */ /* 0x000fe200078e00ff */
[----:B------:R-:W-:Y:S02]  /*3440*/  @P5 FSEL R35, R35, -INF , !P6 ;  /* 0xff80000023235808 */ /* 0x000fe40007000000 */
[----:B------:R-:W-:Y:S02]  /*3450*/  FSETP.NEU.FTZ.AND P6, PT, R191, -INF , PT ;  /* 0xff800000bf00780b */ /* 0x000fe40003fdd000 */
[----:B------:R-:W-:Y:S02]  /*3460*/  @P0 FSEL R36, R36, -INF , !P4 ;  /* 0xff80000024240808 */ /* 0x000fe40006000000 */
[----:B------:R-:W-:Y:S02]  /*3470*/  PLOP3.LUT P0, PT, PT, PT, UP0, 0x80, 0x8 ;  /* 0x000000000008781c */ /* 0x000fe40003f0f008 */
[----:B------:R-:W-:Y:S02]  /*3480*/  FSETP.NEU.FTZ.AND P5, PT, R192, -INF , PT ;  /* 0xff800000c000780b */ /* 0x000fe40003fbd000 */
[----:B------:R-:W-:Y:S01]  /*3490*/  FSEL R111, R213, RZ, P6 ;  /* 0x000000ffd56f7208 */ /* 0x000fe20003000000 */
[----:B------:R-:W-:Y:S01]  /*34a0*/  @P1 VIADD R213, R218, 0x28 ;  /* 0x00000028dad51836 */ /* 0x000fe20000000000 */
[----:B------:R-:W-:Y:S02]  /*34b0*/  PLOP3.LUT P6, PT, PT, PT, UP0, 0x80, 0x8 ;  /* 0x000000000008781c */ /* 0x000fe40003fcf008 */
[----:B------:R-:W-:Y:S01]  /*34c0*/  FSEL R120, R214, RZ, P5 ;  /* 0x000000ffd6787208 */ /* 0x000fe20002800000 */
[--C-:B------:R-:W-:Y:S01]  /*34d0*/  FFMA.FTZ R34, R34, UR9, -R111.reuse ;  /* 0x0000000922227c23 */ /* 0x100fe2000801086f */
[----:B------:R-:W-:Y:S01]  /*34e0*/  PLOP3.LUT P5, PT, PT, PT, UP0, 0x80, 0x8 ;  /* 0x000000000008781c */ /* 0x000fe20003faf008 */
[--C-:B------:R-:W-:Y:S01]  /*34f0*/  FFMA.FTZ R217, R7, UR9, -R111.reuse ;  /* 0x0000000907d97c23 */ /* 0x100fe2000801086f */
[----:B------:R-:W-:Y:S01]  /*3500*/  PLOP3.LUT P1, PT, PT, PT, UP0, 0x80, 0x8 ;  /* 0x000000000008781c */ /* 0x000fe20003f2f008 */
[--C-:B------:R-:W-:Y:S01]  /*3510*/  FFMA.FTZ R35, R35, UR9, -R111.reuse ;  /* 0x0000000923237c23 */ /* 0x100fe2000801086f */
[----:B------:R-:W-:Y:S01]  /*3520*/  @P0 FSEL R42, R42, -INF , !P4 ;  /* 0xff8000002a2a0808 */ /* 0x000fe20006000000 */
[--C-:B------:R-:W-:Y:S01]  /*3530*/  FFMA.FTZ R215, R4, UR9, -R120.reuse ;  /* 0x0000000904d77c23 */ /* 0x100fe20008010878 */
[----:B------:R-:W-:Y:S01]  /*3540*/  PLOP3.LUT P0, PT, PT, PT, UP0, 0x80, 0x8 ;  /* 0x000000000008781c */ /* 0x000fe20003f0f008 */
[----:B------:R-:W-:Y:S01]  /*3550*/  @P3 VIADD R214, R218, 0x21 ;  /* 0x00000021dad63836 */ /* 0x000fe20000000000 */
[----:B------:R-:W-:Y:S02]  /*3560*/  PLOP3.LUT P3, PT, PT, PT, UP0, 0x80, 0x8 ;  /* 0x000000000008781c */ /* 0x000fe40003f6f008 */
[----:B------:R-:W-:Y:S01]  /*3570*/  @P6 FSEL R38, R38, -INF , !P4 ;  /* 0xff80000026266808 */ /* 0x000fe20006000000 */
[----:B------:R-:W-:Y:S01]  /*3580*/  MUFU.EX2 R215, R215 ;  /* 0x000000d700d77308 */ /* 0x000fe20000000800 */
[----:B------:R-:W-:Y:S02]  /*3590*/  PLOP3.LUT P6, PT, PT, PT, UP0, 0x80, 0x8 ;  /* 0x000000000008781c */ /* 0x000fe40003fcf008 */
[----:B------:R-:W-:Y:S01]  /*35a0*/  @P5 ISETP.GE.AND P5, PT, R214, UR34, PT ;  /* 0x00000022d6005c0c */ /* 0x000fe2000bfa6270 */
[--C-:B------:R-:W-:Y:S01]  /*35b0*/  FFMA.FTZ R38, R38, UR9, -R111.reuse ;  /* 0x0000000926267c23 */ /* 0x100fe2000801086f */
[----:B------:R-:W-:Y:S01]  /*35c0*/  @P1 ISETP.GE.AND P1, PT, R213, UR34, PT ;  /* 0x00000022d5001c0c */ /* 0x000fe2000bf26270 */
[----:B------:R-:W-:Y:S01]  /*35d0*/  FFMA.FTZ R213, R6, UR9, -R111 ;  /* 0x0000000906d57c23 */ /* 0x000fe2000801086f */
[----:B------:R-:W-:Y:S01]  /*35e0*/  LOP3.LUT R212, R210, UR20, R231, 0x96, !PT ;  /* 0x00000014d2d47c12 */ /* 0x000fe2000f8e96e7 */
[--C-:B------:R-:W-:Y:S01]  /*35f0*/  FFMA.FTZ R214, R5, UR9, -R120.reuse ;  /* 0x0000000905d67c23 */ /* 0x100fe20008010878 */
[----:B------:R-:W-:Y:S01]  /*3600*/  @P0 FSEL R41, R41, -INF , !P5 ;  /* 0xff80000029290808 */ /* 0x000fe20006800000 */
[----:B------:R-:W-:Y:S01]  /*3610*/  IMAD.WIDE.U32 R230, R230, -0x326172a9, RZ ;  /* 0xcd9e8d57e6e67825 */ /* 0x000fe200078e00ff */
[----:B------:R-:W-:Y:S01]  /*3620*/  PLOP3.LUT P0, PT, PT, PT, UP0, 0x80, 0x8 ;  /* 0x000000000008781c */ /* 0x000fe20003f0f008 */
[----:B------:R-:W-:Y:S01]  /*3630*/  MUFU.EX2 R213, R213 ;  /* 0x000000d500d57308 */ /* 0x000fe20000000800 */
[----:B------:R-:W-:Y:S01]  /*3640*/  @P3 FSEL R40, R40, -INF , !P4 ;  /* 0xff80000028283808 */ /* 0x000fe20006000000 */
[----:B------:R-:W-:Y:S01]  /*3650*/  IMAD.WIDE.U32 R244, R212, -0x326172a9, RZ ;  /* 0xcd9e8d57d4f47825 */ /* 0x000fe200078e00ff */
[----:B------:R-:W-:Y:S02]  /*3660*/  @P6 FSEL R37, R37, -INF , !P5 ;  /* 0xff80000025256808 */ /* 0x000fe40006800000 */
[----:B------:R-:W-:Y:S02]  /*3670*/  FSETP.NEU.FTZ.AND P6, PT, R190, -INF , PT ;  /* 0xff800000be00780b */ /* 0x000fe40003fdd000 */
[----:B------:R-:W-:Y:S01]  /*3680*/  PLOP3.LUT P3, PT, PT, PT, UP0, 0x80, 0x8 ;  /* 0x000000000008781c */ /* 0x000fe20003f6f008 */
[----:B------:R-:W-:Y:S01]  /*3690*/  FFMA.FTZ R37, R37, UR9, -R120 ;  /* 0x0000000925257c23 */ /* 0x000fe20008010878 */
[----:B------:R-:W-:Y:S01]  /*36a0*/  FSEL R6, R219, RZ, P6 ;  /* 0x000000ffdb067208 */ /* 0x000fe20003000000 */
[----:B------:R1:W-:Y:S01]  /*36b0*/  MUFU.EX2 R212, R217 ;  /* 0x000000d900d47308 */ /* 0x0003e20000000800 */
[----:B------:R-:W-:Y:S01]  /*36c0*/  PLOP3.LUT P4, PT, PT, PT, UP0, 0x80, 0x8 ;  /* 0x000000000008781c */ /* 0x000fe20003f8f008 */
[----:B------:R-:W-:Y:S01]  /*36d0*/  @P0 VIADD R219, R218, 0x29 ;  /* 0x00000029dadb0836 */ /* 0x000fe20000000000 */
[----:B------:R-:W-:Y:S02]  /*36e0*/  PLOP3.LUT P0, PT, PT, PT, UP0, 0x80, 0x8 ;  /* 0x000000000008781c */ /* 0x000fe40003f0f008 */
[----:B------:R-:W-:Y:S02]  /*36f0*/  PLOP3.LUT P6, PT, PT, PT, UP0, 0x80, 0x8 ;  /* 0x000000000008781c */ /* 0x000fe40003fcf008 */
[C---:B------:R-:W-:Y:S03]  /*3700*/  LOP3.LUT R226, R224.reuse, UR11, R209, 0x96, !PT ;  /* 0x0000000be0e27c12 */ /* 0x040fe6000f8e96d1 */
[----:B------:R-:W2:Y:S01]  /*3710*/  MUFU.EX2 R214, R214 ;  /* 0x000000d600d67308 */ /* 0x000ea20000000800 */
[----:B------:R-:W-:Y:S01]  /*3720*/  LOP3.LUT R224, R224, UR11, R207, 0x96, !PT ;  /* 0x0000000be0e07c12 */ /* 0x000fe2000f8e96cf */
[----:B------:R-:W-:Y:S01]  /*3730*/  UIADD3 UR11, UPT, UPT, UR21, -0x255992d5, URZ ;  /* 0xdaa66d2b150b7890 */ /* 0x000fe2000fffe0ff */
[----:B------:R-:W-:Y:S01]  /*3740*/  @P3 FSEL R39, R39, -INF , !P5 ;  /* 0xff80000027273808 */ /* 0x000fe20006800000 */
[----:B------:R-:W-:Y:S01]  /*3750*/  IMAD.WIDE.U32 R226, R226, -0x2daee0ad, RZ ;  /* 0xd2511f53e2e27825 */ /* 0x000fe200078e00ff */
[----:B------:R-:W-:Y:S02]  /*3760*/  FSETP.NEU.FTZ.AND P3, PT, R189, -INF , PT ;  /* 0xff800000bd00780b */ /* 0x000fe40003f7d000 */
[----:B------:R-:W-:Y:S01]  /*3770*/  @P4 FSEL R43, R43, -INF , !P5 ;  /* 0xff8000002b2b4808 */ /* 0x000fe20006800000 */
[----:B------:R-:W-:Y:S01]  /*3780*/  FFMA.FTZ R39, R39, UR9, -R111 ;  /* 0x0000000927277c23 */ /* 0x000fe2000801086f */
[----:B------:R-:W-:Y:S01]  /*3790*/  @P0 FSEL R50, R50, -INF , !P1 ;  /* 0xff80000032320808 */ /* 0x000fe20004800000 */
[--C-:B-1----:R-:W-:Y:S01]  /*37a0*/  FFMA.FTZ R217, R9, UR9, -R6.reuse ;  /* 0x0000000909d97c23 */ /* 0x102fe20008010806 */
[----:B------:R-:W-:Y:S01]  /*37b0*/  PLOP3.LUT P0, PT, PT, PT, UP0, 0x80, 0x8 ;  /* 0x000000000008781c */ /* 0x000fe20003f0f008 */
[----:B------:R-:W-:Y:S01]  /*37c0*/  IMAD.WIDE.U32 R224, R224, -0x2daee0ad, RZ ;  /* 0xd2511f53e0e07825 */ /* 0x000fe200078e00ff */
[----:B------:R-:W-:Y:S02]  /*37d0*/  FSEL R5, R216, RZ, P3 ;  /* 0x000000ffd8057208 */ /* 0x000fe40001800000 */
[----:B------:R-:W-:Y:S01]  /*37e0*/  PLOP3.LUT P3, PT, PT, PT, UP0, 0x80, 0x8 ;  /* 0x000000000008781c */ /* 0x000fe20003f6f008 */
[----:B------:R-:W-:Y:S01]  /*37f0*/  FFMA.FTZ R216, R8, UR9, -R6 ;  /* 0x0000000908d87c23 */ /* 0x000fe20008010806 */
[----:B------:R-:W-:Y:S01]  /*3800*/  PLOP3.LUT P5, PT, PT, PT, UP0, 0x80, 0x8 ;  /* 0x000000000008781c */ /* 0x000fe20003faf008 */
[--C-:B------:R-:W-:Y:S01]  /*3810*/  FFMA.FTZ R237, R11, UR9, -R5.reuse ;  /* 0x000000090bed7c23 */ /* 0x100fe20008010805 */
[----:B------:R-:W-:Y:S01]  /*3820*/  PLOP3.LUT P4, PT, PT, PT, UP0, 0x80, 0x8 ;  /* 0x000000000008781c */ /* 0x000fe20003f8f008 */
[--C-:B------:R-:W-:Y:S01]  /*3830*/  FFMA.FTZ R121, R31, UR9, -R5.reuse ;  /* 0x000000091f797c23 */ /* 0x100fe20008010805 */
[----:B------:R-:W-:Y:S01]  /*3840*/  @P6 FSEL R48, R48, -INF , !P1 ;  /* 0xff80000030306808 */ /* 0x000fe20004800000 */
[----:B------:R-:W-:Y:S01]  /*3850*/  FFMA.FTZ R31, R32, UR9, -R120 ;  /* 0x00000009201f7c23 */ /* 0x000fe20008010878 */
[----:B------:R-:W-:Y:S01]  /*3860*/  PLOP3.LUT P6, PT, PT, PT, UP0, 0x80, 0x8 ;  /* 0x000000000008781c */ /* 0x000fe20003fcf008 */
[----:B------:R-:W-:Y:S01]  /*3870*/  @P0 VIADD R235, R218, 0x39 ;  /* 0x00000039daeb0836 */ /* 0x000fe20000000000 */
[----:B------:R-:W-:Y:S01]  /*3880*/  PLOP3.LUT P0, PT, PT, PT, UP0, 0x80, 0x8 ;  /* 0x000000000008781c */ /* 0x000fe20003f0f008 */
[----:B------:R-:W-:Y:S01]  /*3890*/  FFMA.FTZ R42, R42, UR9, -R5 ;  /* 0x000000092a2a7c23 */ /* 0x000fe20008010805 */
[----:B------:R-:W-:Y:S01]  /*38a0*/  LOP3.LUT R248, R244, UR11, R251, 0x96, !PT ;  /* 0x0000000bf4f87c12 */ /* 0x000fe2000f8e96fb */
[--C-:B------:R-:W-:Y:S01]  /*38b0*/  FFMA.FTZ R43, R43, UR9, -R5.reuse ;  /* 0x000000092b2b7c23 */ /* 0x100fe20008010805 */
[----:B------:R-:W-:Y:S01]  /*38c0*/  @P3 ISETP.GE.AND P3, PT, R219, UR34, PT ;  /* 0x00000022db003c0c */ /* 0x000fe2000bf66270 */
[----:B------:R-:W-:Y:S01]  /*38d0*/  FFMA.FTZ R219, R10, UR9, -R5 ;  /* 0x000000090adb7c23 */ /* 0x000fe20008010805 */
[----:B------:R-:W-:Y:S01]  /*38e0*/  @P5 FSEL R46, R46, -INF , !P1 ;  /* 0xff8000002e2e5808 */ /* 0x000fe20004800000 */
[----:B------:R-:W-:Y:S01]  /*38f0*/  FFMA.FTZ R50, R50, UR9, -R111 ;  /* 0x0000000932327c23 */ /* 0x000fe2000801086f */
[----:B------:R-:W-:Y:S01]  /*3900*/  PLOP3.LUT P5, PT, PT, PT, UP0, 0x80, 0x8 ;  /* 0x000000000008781c */ /* 0x000fe20003faf008 */
[----:B------:R-:W1:Y:S01]  /*3910*/  MUFU.EX2 R217, R217 ;  /* 0x000000d900d97308 */ /* 0x000e620000000800 */
[----:B------:R-:W-:Y:S01]  /*3920*/  @P4 FSEL R44, R44, -INF , !P1 ;  /* 0xff8000002c2c4808 */ /* 0x000fe20004800000 */
[----:B------:R-:W-:Y:S01]  /*3930*/  IMAD.WIDE.U32 R248, R248, -0x2daee0ad, RZ ;  /* 0xd2511f53f8f87825 */ /* 0x000fe200078e00ff */
[----:B------:R-:W-:Y:S02]  /*3940*/  PLOP3.LUT P4, PT, PT, PT, UP0, 0x80, 0x8 ;  /* 0x000000000008781c */ /* 0x000fe40003f8f008 */
[----:B------:R-:W-:Y:S01]  /*3950*/  @P0 FSEL R45, R45, -INF , !P3 ;  /* 0xff8000002d2d0808 */ /* 0x000fe20005800000 */
[--C-:B------:R-:W-:Y:S01]  /*3960*/  FFMA.FTZ R44, R44, UR9, -R6.reuse ;  /* 0x000000092c2c7c23 */ /* 0x100fe20008010806 */
[----:B------:R-:W-:Y:S03]  /*3970*/  PLOP3.LUT P0, PT, PT, PT, UP0, 0x80, 0x8 ;  /* 0x000000000008781c */ /* 0x000fe60003f0f008 */
[----:B------:R-:W-:Y:S01]  /*3980*/  MUFU.EX2 R125, R50 ;  /* 0x00000032007d7308 */ /* 0x000fe20000000800 */
[----:B------:R-:W-:Y:S01]  /*3990*/  LOP3.LUT R244, R244, UR11, R231, 0x96, !PT ;  /* 0x0000000bf4f47c12 */ /* 0x000fe2000f8e96e7 */
[--C-:B------:R-:W-:Y:S01]  /*39a0*/  FFMA.FTZ R45, R45, UR9, -R6.reuse ;  /* 0x000000092d2d7c23 */ /* 0x100fe20008010806 */
[----:B------:R-:W-:Y:S01]  /*39b0*/  LOP3.LUT R232, R246, UR19, R227, 0x96, !PT ;  /* 0x00000013f6e87c12 */ /* 0x000fe2000f8e96e3 */
[C---:B------:R-:W-:Y:S01]  /*39c0*/  @P5 VIADD R231, R218.reuse, 0x31 ;  /* 0x00000031dae75836 */ /* 0x040fe20000000000 */
[----:B------:R-:W-:Y:S01]  /*39d0*/  PLOP3.LUT P5, PT, PT, PT, UP0, 0x80, 0x8 ;  /* 0x000000000008781c */ /* 0x000fe20003faf008 */
[C---:B------:R-:W-:Y:S01]  /*39e0*/  @P6 VIADD R227, R218.reuse, 0x38 ;  /* 0x00000038dae36836 */ /* 0x040fe20000000000 */
[----:B------:R-:W-:Y:S03]  /*39f0*/  PLOP3.LUT P6, PT, PT, PT, UP0, 0x80, 0x8 ;  /* 0x000000000008781c */ /* 0x000fe60003fcf008 */
[----:B------:R-:W-:Y:S01]  /*3a00*/  MUFU.EX2 R219, R219 ;  /* 0x000000db00db7308 */ /* 0x000fe20000000800 */
[----:B------:R-:W-:Y:S01]  /*3a10*/  PLOP3.LUT P1, PT, PT, PT, UP0, 0x80, 0x8 ;  /* 0x000000000008781c */ /* 0x000fe20003f2f008 */
[----:B------:R-:W-:Y:S01]  /*3a20*/  @P4 VIADD R229, R218, 0x30 ;  /* 0x00000030dae54836 */ /* 0x000fe20000000000 */
[----:B------:R-:W-:Y:S01]  /*3a30*/  LOP3.LUT R220, R210, UR20, R247, 0x96, !PT ;  /* 0x00000014d2dc7c12 */ /* 0x000fe2000f8e96f7 */
[----:B------:R-:W-:Y:S01]  /*3a40*/  IMAD.WIDE.U32 R232, R232, -0x326172a9, RZ ;  /* 0xcd9e8d57e8e87825 */ /* 0x000fe200078e00ff */
[----:B------:R-:W-:Y:S02]  /*3a50*/  @P0 FSEL R47, R47, -INF , !P3 ;  /* 0xff8000002f2f0808 */ /* 0x000fe40005800000 */
[----:B------:R-:W-:Y:S01]  /*3a60*/  PLOP3.LUT P0, PT, PT, PT, UP0, 0x80, 0x8 ;  /* 0x000000000008781c */ /* 0x000fe20003f0f008 */
[----:B------:R-:W-:Y:S01]  /*3a70*/  IMAD.WIDE.U32 R238, R220, -0x326172a9, RZ ;  /* 0xcd9e8d57dcee7825 */ /* 0x000fe200078e00ff */
[----:B------:R-:W-:Y:S01]  /*3a80*/  LOP3.LUT R221, R208, UR14, R245, 0x96, !PT ;  /* 0x0000000ed0dd7c12 */ /* 0x000fe2000f8e96f5 */
[----:B------:R3:W-:Y:S01]  /*3a90*/  MUFU.EX2 R218, R237 ;  /* 0x000000ed00da7308 */ /* 0x0007e20000000800 */
[----:B------:R-:W-:Y:S01]  /*3aa0*/  PLOP3.LUT P4, PT, PT, PT, UP0, 0x80, 0x8 ;  /* 0x000000000008781c */ /* 0x000fe20003f8f008 */
[--C-:B------:R-:W-:Y:S01]  /*3ab0*/  FFMA.FTZ R220, R12, UR9, -R6.reuse ;  /* 0x000000090cdc7c23 */ /* 0x100fe20008010806 */
[----:B------:R-:W-:Y:S01]  /*3ac0*/  LOP3.LUT R246, R246, UR19, R225, 0x96, !PT ;  /* 0x00000013f6f67c12 */ /* 0x000fe2000f8e96e1 */
[----:B------:R-:W-:Y:S01]  /*3ad0*/  IMAD.WIDE.U32 R240, R221, -0x2daee0ad, RZ ;  /* 0xd2511f53ddf07825 */ /* 0x000fe200078e00ff */
[----:B------:R-:W-:Y:S02]  /*3ae0*/  LOP3.LUT R223, R206, UR14, R245, 0x96, !PT ;  /* 0x0000000ecedf7c12 */ /* 0x000fe4000f8e96f5 */
[----:B------:R-:W-:Y:S01]  /*3af0*/  @P5 ISETP.GE.AND P5, PT, R227, UR34, PT ;  /* 0x00000022e3005c0c */ /* 0x000fe2000bfa6270 */
[----:B------:R-:W-:Y:S01]  /*3b00*/  FFMA.FTZ R221, R13, UR9, -R6 ;  /* 0x000000090ddd7c23 */ /* 0x000fe20008010806 */
[----:B------:R-:W-:Y:S01]  /*3b10*/  LOP3.LUT R240, R240, UR17, R249, 0x96, !PT ;  /* 0x00000011f0f07c12 */ /* 0x000fe2000f8e96f9 */
[----:B------:R-:W4:Y:S01]  /*3b20*/  MUFU.EX2 R220, R220 ;  /* 0x000000dc00dc7308 */ /* 0x000f220000000800 */
[----:B------:R-:W-:Y:S01]  /*3b30*/  @P0 FSEL R49, R49, -INF , !P3 ;  /* 0xff80000031310808 */ /* 0x000fe20005800000 */
[----:B------:R-:W-:Y:S01]  /*3b40*/  IMAD.WIDE.U32 R246, R246, -0x326172a9, RZ ;  /* 0xcd9e8d57f6f67825 */ /* 0x000fe200078e00ff */
[----:B------:R-:W-:Y:S02]  /*3b50*/  PLOP3.LUT P0, PT, PT, PT, UP0, 0x80, 0x8 ;  /* 0x000000000008781c */ /* 0x000fe40003f0f008 */
[----:B------:R-:W-:Y:S01]  /*3b60*/  LOP3.LUT R225, R208, UR14, R239, 0x96, !PT ;  /* 0x0000000ed0e17c12 */ /* 0x000fe2000f8e96ef */
[----:B------:R-:W-:Y:S01]  /*3b70*/  IMAD.WIDE.U32 R244, R244, -0x2daee0ad, RZ ;  /* 0xd2511f53f4f47825 */ /* 0x000fe200078e00ff */
[----:B------:R-:W-:Y:S03]  /*3b80*/  @P6 ISETP.GE.AND P6, PT, R235, UR34, PT ;  /* 0x00000022eb006c0c */ /* 0x000fe6000bfc6270 */
[----:B------:R-:W4:Y:S01]  /*3b90*/  MUFU.EX2 R216, R216 ;  /* 0x000000d800d87308 */ /* 0x000f220000000800 */
[----:B------:R-:W-:Y:S01]  /*3ba0*/  LOP3.LUT R227, R234, UR18, R241, 0x96, !PT ;  /* 0x00000012eae37c12 */ /* 0x000fe2000f8e96f1 */
[----:B------:R-:W-:Y:S01]  /*3bb0*/  IMAD.WIDE.U32 R234, R223, -0x2daee0ad, RZ ;  /* 0xd2511f53dfea7825 */ /* 0x000fe200078e00ff */
[----:B------:R-:W-:Y:S02]  /*3bc0*/  @P1 ISETP.GE.AND P1, PT, R229, UR34, PT ;  /* 0x00000022e5001c0c */ /* 0x000fe4000bf26270 */
[----:B------:R-:W-:Y:S01]  /*3bd0*/  @P4 ISETP.GE.AND P4, PT, R231, UR34, PT ;  /* 0x00000022e7004c0c */ /* 0x000fe2000bf86270 */
[----:B------:R-:W-:Y:S01]  /*3be0*/  FFMA.FTZ R231, R14, UR9, -R5 ;  /* 0x000000090ee77c23 */ /* 0x000fe20008010805 */
[----:B------:R-:W-:Y:S01]  /*3bf0*/  LOP3.LUT R242, R238, UR11, R233, 0x96, !PT ;  /* 0x0000000beef27c12 */ /* 0x000fe2000f8e96e9 */
[----:B------:R-:W-:Y:S01]  /*3c00*/  FFMA.FTZ R223, R15, UR9, -R5 ;  /* 0x000000090fdf7c23 */ /* 0x000fe20008010805 */
[----:B------:R-:W-:Y:S01]  /*3c10*/  @P0 FSEL R51, R51, -INF , !P3 ;  /* 0xff80000033330808 */ /* 0x000fe20005800000 */
[----:B------:R-:W-:Y:S01]  /*3c20*/  MUFU.EX2 R221, R221 ;  /* 0x000000dd00dd7308 */ /* 0x000fe20000000800 */
[----:B------:R-:W-:Y:S01]  /*3c30*/  PLOP3.LUT P0, PT, PT, PT, UP0, 0x80, 0x8 ;  /* 0x000000000008781c */ /* 0x000fe20003f0f008 */
[----:B------:R-:W-:Y:S01]  /*3c40*/  IMAD.WIDE.U32 R10, R227, -0x326172a9, RZ ;  /* 0xcd9e8d57e30a7825 */ /* 0x000fe200078e00ff */
[----:B------:R-:W-:Y:S02]  /*3c50*/  PLOP3.LUT P3, PT, PT, PT, UP0, 0x80, 0x8 ;  /* 0x000000000008781c */ /* 0x000fe40003f6f008 */
[----:B------:R-:W-:Y:S01]  /*3c60*/  LOP3.LUT R228, R206, UR14, R239, 0x96, !PT ;  /* 0x0000000ecee47c12 */ /* 0x000fe2000f8e96ef */
[----:B------:R-:W-:Y:S01]  /*3c70*/  FFMA.FTZ R51, R51, UR9, -R111 ;  /* 0x0000000933337c23 */ /* 0x000fe2000801086f */
[----:B------:R-:W-:Y:S03]  /*3c80*/  LOP3.LUT R236, R238, UR11, R247, 0x96, !PT ;  /* 0x0000000beeec7c12 */ /* 0x000fe6000f8e96f7 */
[----:B------:R-:W-:Y:S01]  /*3c90*/  MUFU.EX2 R223, R223 ;  /* 0x000000df00df7308 */ /* 0x000fe20000000800 */
[----:B------:R-:W-:Y:S01]  /*3ca0*/  LOP3.LUT R229, R234, UR17, R245, 0x96, !PT ;  /* 0x00000011eae57c12 */ /* 0x000fe2000f8e96f5 */
[----:B------:R-:W-:Y:S01]  /*3cb0*/  IMAD.WIDE.U32 R238, R225, -0x2daee0ad, RZ ;  /* 0xd2511f53e1ee7825 */ /* 0x000fe200078e00ff */
[----:B------:R-:W-:Y:S01]  /*3cc0*/  LOP3.LUT R225, R222, UR18, R235, 0x96, !PT ;  /* 0x00000012dee17c12 */ /* 0x000fe2000f8e96eb */
[----:B------:R-:W-:Y:S01]  /*3cd0*/  UIADD3 UR14, UPT, UPT, UR21, 0x78dde6e4, URZ ;  /* 0x78dde6e4150e7890 */ /* 0x000fe2000fffe0ff */
[----:B------:R-:W-:Y:S01]  /*3ce0*/  @P0 FSEL R54, R54, -INF , !P1 ;  /* 0xff80000036360808 */ /* 0x000fe20004800000 */
[----:B------:R-:W-:Y:S01]  /*3cf0*/  IMAD.WIDE.U32 R234, R228, -0x2daee0ad, RZ ;  /* 0xd2511f53e4ea7825 */ /* 0x000fe200078e00ff */
[----:B------:R-:W-:Y:S03]  /*3d00*/  PLOP3.LUT P0, PT, PT, PT, UP0, 0x80, 0x8 ;  /* 0x000000000008781c */ /* 0x000fe60003f0f008 */
[----:B------:R2:W4:Y:S01]  /*3d10*/  MUFU.EX2 R222, R231 ;  /* 0x000000e700de7308 */ /* 0x0005220000000800 */
[----:B------:R-:W-:Y:S01]  /*3d20*/  @P3 FSEL R52, R52, -INF , !P1 ;  /* 0xff80000034343808 */ /* 0x000fe20004800000 */
[----:B---3--:R-:W-:Y:S01]  /*3d30*/  IMAD.WIDE.U32 R236, R236, -0x2daee0ad, RZ ;  /* 0xd2511f53ecec7825 */ /* 0x008fe200078e00ff */
[----:B------:R-:W-:Y:S01]  /*3d40*/  PLOP3.LUT P3, PT, PT, PT, UP0, 0x80, 0x8 ;  /* 0x000000000008781c */ /* 0x000fe20003f6f008 */
[----:B------:R-:W-:Y:S01]  /*3d50*/  UIADD3 UR11, UPT, UPT, UR21, 0x1715609d, URZ ;  /* 0x1715609d150b7890 */ /* 0x000fe2000fffe0ff */
[----:B------:R-:W-:Y:S01]  /*3d60*/  LOP3.LUT R227, R224, UR18, R235, 0x96, !PT ;  /* 0x00000012e0e37c12 */ /* 0x000fe2000f8e96eb */
[----:B------:R-:W-:Y:S01]  /*3d70*/  IMAD.WIDE.U32 R240, R240, -0x326172a9, RZ ;  /* 0xcd9e8d57f0f07825 */ /* 0x000fe200078e00ff */
[----:B------:R-:W-:Y:S03]  /*3d80*/  LOP3.LUT R234, R234, UR17, R237, 0x96, !PT ;  /* 0x00000011eaea7c12 */ /* 0x000fe6000f8e96ed */
[----:B------:R-:W-:Y:S01]  /*3d90*/  MUFU.EX2 R126, R51 ;  /* 0x00000033007e7308 */ /* 0x000fe20000000800 */
[----:B------:R-:W-:Y:S01]  /*3da0*/  LOP3.LUT R228, R250, UR14, R11, 0x96, !PT ;  /* 0x0000000efae47c12 */ /* 0x000fe2000f8e960b */
[----:B------:R-:W-:Y:S01]  /*3db0*/  FFMA.FTZ R237, R19, UR9, -R111 ;  /* 0x0000000913ed7c23 */ /* 0x000fe2000801086f */
[----:B------:R-:W-:Y:S01]  /*3dc0*/  LOP3.LUT R233, R10, UR11, R241, 0x96, !PT ;  /* 0x0000000b0ae97c12 */ /* 0x000fe2000f8e96f1 */
[--C-:B------:R-:W-:Y:S01]  /*3dd0*/  FFMA.FTZ R235, R17, UR9, -R120.reuse ;  /* 0x0000000911eb7c23 */ /* 0x100fe20008010878 */
[----:B------:R-:W-:Y:S01]  /*3de0*/  @P0 FSEL R58, R58, -INF , !P1 ;  /* 0xff8000003a3a0808 */ /* 0x000fe20004800000 */
[----:B------:R-:W-:Y:S01]  /*3df0*/  FFMA.FTZ R54, R54, UR9, -R111 ;  /* 0x0000000936367c23 */ /* 0x000fe2000801086f */
[----:B------:R-:W-:Y:S01]  /*3e00*/  PLOP3.LUT P0, PT, PT, PT, UP0, 0x80, 0x8 ;  /* 0x000000000008781c */ /* 0x000fe20003f0f008 */
[----:B------:R-:W-:Y:S01]  /*3e10*/  IMAD.WIDE.U32 R10, R227, -0x326172a9, RZ ;  /* 0xcd9e8d57e30a7825 */ /* 0x000fe200078e00ff */
[----:B------:R-:W-:Y:S01]  /*3e20*/  @P3 FSEL R56, R56, -INF , !P1 ;  /* 0xff80000038383808 */ /* 0x000fe20004800000 */
[----:B------:R-:W-:Y:S01]  /*3e30*/  MUFU.EX2 R227, R237 ;  /* 0x000000ed00e37308 */ /* 0x000fe20000000800 */
[----:B------:R-:W-:Y:S01]  /*3e40*/  LOP3.LUT R226, R226, UR18, R239, 0x96, !PT ;  /* 0x00000012e2e27c12 */ /* 0x000fe2000f8e96ef */
[----:B------:R-:W-:Y:S01]  /*3e50*/  IMAD.WIDE.U32 R118, R225, -0x326172a9, RZ ;  /* 0xcd9e8d57e1767825 */ /* 0x000fe200078e00ff */
[----:B------:R-:W-:Y:S02]  /*3e60*/  PLOP3.LUT P3, PT, PT, PT, UP0, 0x80, 0x8 ;  /* 0x000000000008781c */ /* 0x000fe40003f6f008 */
[----:B------:R-:W-:Y:S01]  /*3e70*/  PLOP3.LUT P1, PT, PT, PT, UP0, 0x80, 0x8 ;  /* 0x000000000008781c */ /* 0x000fe20003f2f008 */
[--C-:B--2---:R-:W-:Y:S01]  /*3e80*/  FFMA.FTZ R231, R16, UR9, -R120.reuse ;  /* 0x0000000910e77c23 */ /* 0x104fe20008010878 */
[----:B------:R-:W-:Y:S03]  /*3e90*/  IMAD.WIDE.U32 R242, R242, -0x2daee0ad, RZ ;  /* 0xd2511f53f2f27825 */ /* 0x000fe600078e00ff */
[----:B------:R2:W-:Y:S01]  /*3ea0*/  MUFU.EX2 R225, R235 ;  /* 0x000000eb00e17308 */ /* 0x0005e20000000800 */
[----:B------:R-:W-:Y:S01]  /*3eb0*/  @P0 FSEL R55, R55, -INF , !P4 ;  /* 0xff80000037370808 */ /* 0x000fe20006000000 */
[----:B------:R-:W-:Y:S01]  /*3ec0*/  IMAD.WIDE.U32 R250, R226, -0x326172a9, RZ ;  /* 0xcd9e8d57e2fa7825 */ /* 0x000fe200078e00ff */
[----:B------:R-:W-:Y:S02]  /*3ed0*/  PLOP3.LUT P0, PT, PT, PT, UP0, 0x80, 0x8 ;  /* 0x000000000008781c */ /* 0x000fe40003f0f008 */
[----:B------:R-:W-:Y:S01]  /*3ee0*/  LOP3.LUT R238, R238, UR17, R243, 0x96, !PT ;  /* 0x00000011eeee7c12 */ /* 0x000fe2000f8e96f3 */
[----:B------:R-:W-:Y:S01]  /*3ef0*/  FFMA.FTZ R226, R18, UR9, -R111 ;  /* 0x0000000912e27c23 */ /* 0x000fe2000801086f */
[----:B------:R-:W-:Y:S03]  /*3f00*/  @P3 FSEL R53, R53, -INF , !P4 ;  /* 0xff80000035353808 */ /* 0x000fe60006000000 */
[----:B------:R3:W4:Y:S01]  /*3f10*/  MUFU.EX2 R224, R231 ;  /* 0x000000e700e07308 */ /* 0x0007220000000800 */
[----:B------:R-:W-:Y:S01]  /*3f20*/  PLOP3.LUT P3, PT, PT, PT, UP0, 0x80, 0x8 ;  /* 0x000000000008781c */ /* 0x000fe20003f6f008 */
[----:B------:R-:W-:Y:S01]  /*3f30*/  IMAD.WIDE.U32 R14, R229, -0x326172a9, RZ ;  /* 0xcd9e8d57e50e7825 */ /* 0x000fe200078e00ff */
[----:B------:R-:W-:Y:S02]  /*3f40*/  LOP3.LUT R229, R230, UR14, R119, 0x96, !PT ;  /* 0x0000000ee6e57c12 */ /* 0x000fe4000f8e9677 */
[----:B------:R-:W-:Y:S01]  /*3f50*/  @P1 FSEL R57, R57, -INF , !P4 ;  /* 0xff80000039391808 */ /* 0x000fe20006000000 */
[----:B------:R-:W-:Y:S01]  /*3f60*/  IMAD.WIDE.U32 R18, R234, -0x326172a9, RZ ;  /* 0xcd9e8d57ea127825 */ /* 0x000fe200078e00ff */
[----:B------:R-:W-:Y:S03]  /*3f70*/  LOP3.LUT R230, R118, UR11, R15, 0x96, !PT ;  /* 0x0000000b76e67c12 */ /* 0x000fe6000f8e960f */
[----:B------:R-:W-:Y:S01]  /*3f80*/  MUFU.EX2 R129, R54 ;  /* 0x0000003600817308 */ /* 0x000fe20000000800 */
[----:B--2---:R-:W-:Y:S01]  /*3f90*/  LOP3.LUT R235, R246, UR14, R11, 0x96, !PT ;  /* 0x0000000ef6eb7c12 */ /* 0x004fe2000f8e960b */
[----:B------:R-:W-:Y:S01]  /*3fa0*/  FFMA.FTZ R237, R21, UR9, -R120 ;  /* 0x0000000915ed7c23 */ /* 0x000fe20008010878 */
[----:B------:R-:W-:Y:S01]  /*3fb0*/  LOP3.LUT R13, R10, UR11, R19, 0x96, !PT ;  /* 0x0000000b0a0d7c12 */ /* 0x000fe2000f8e9613 */
[----:B------:R-:W-:Y:S01]  /*3fc0*/  IMAD.WIDE.U32 R10, R229, -0x2daee0ad, RZ ;  /* 0xd2511f53e50a7825 */ /* 0x000fe200078e00ff */
[----:B------:R-:W-:Y:S02]  /*3fd0*/  @P0 FSEL R60, R60, -INF , !P5 ;  /* 0xff8000003c3c0808 */ /* 0x000fe40006800000 */
[----:B------:R-:W-:Y:S01]  /*3fe0*/  PLOP3.LUT P0, PT, PT, PT, UP0, 0x80, 0x8 ;  /* 0x000000000008781c */ /* 0x000fe20003f0f008 */
[----:B------:R-:W-:Y:S01]  /*3ff0*/  IMAD.WIDE.U32 R118, R228, -0x2daee0ad, RZ ;  /* 0xd2511f53e4767825 */ /* 0x000fe200078e00ff */
[----:B------:R-:W-:Y:S01]  /*4000*/  LOP3.LUT R15, R244, UR16, R11, 0x96, !PT ;  /* 0x00000010f40f7c12 */ /* 0x000fe2000f8e960b */
[----:B------:R2:W-:Y:S01]  /*4010*/  MUFU.EX2 R229, R237 ;  /* 0x000000ed00e57308 */ /* 0x0005e20000000800 */
[----:B---3--:R-:W-:Y:S01]  /*4020*/  LOP3.LUT R231, R232, UR14, R251, 0x96, !PT ;  /* 0x0000000ee8e77c12 */ /* 0x008fe2000f8e96fb */
[----:B------:R-:W-:Y:S01]  /*4030*/  IMAD.WIDE.U32 R238, R238, -0x326172a9, RZ ;  /* 0xcd9e8d57eeee7825 */ /* 0x000fe200078e00ff */
[----:B------:R-:W-:Y:S02]  /*4040*/  LOP3.LUT R234, R248, UR16, R119, 0x96, !PT ;  /* 0x00000010f8ea7c12 */ /* 0x000fe4000f8e9677 */
[----:B------:R-:W-:Y:S01]  /*4050*/  @P3 FSEL R59, R59, -INF , !P4 ;  /* 0xff8000003b3b3808 */ /* 0x000fe20006000000 */
[----:B------:R-:W-:Y:S01]  /*4060*/  FFMA.FTZ R60, R60, UR9, -R6 ;  /* 0x000000093c3c7c23 */ /* 0x000fe20008010806 */
[----:B------:R-:W-:Y:S01]  /*4070*/  LOP3.LUT R232, R250, UR11, R239, 0x96, !PT ;  /* 0x0000000bfae87c12 */ /* 0x000fe2000f8e96ef */
[----:B------:R-:W-:Y:S01]  /*4080*/  IMAD.WIDE.U32 R250, R233, -0x2daee0ad, RZ ;  /* 0xd2511f53e9fa7825 */ /* 0x000fe200078e00ff */
[----:B------:R-:W-:Y:S01]  /*4090*/  PLOP3.LUT P3, PT, PT, PT, UP0, 0x80, 0x8 ;  /* 0x000000000008781c */ /* 0x000fe20003f6f008 */
[----:B------:R-:W-:Y:S01]  /*40a0*/  MUFU.EX2 R124, R60 ;  /* 0x0000003c007c7308 */ /* 0x000fe20000000800 */
[----:B------:R-:W-:Y:S01]  /*40b0*/  PLOP3.LUT P1, PT, PT, PT, UP0, 0x80, 0x8 ;  /* 0x000000000008781c */ /* 0x000fe20003f2f008 */
[----:B------:R-:W-:Y:S01]  /*40c0*/  IMAD.WIDE.U32 R248, R230, -0x2daee0ad, RZ ;  /* 0xd2511f53e6f87825 */ /* 0x000fe200078e00ff */
[----:B------:R-:W-:Y:S01]  /*40d0*/  LOP3.LUT R247, R118, UR15, R251, 0x96, !PT ;  /* 0x0000000f76f77c12 */ /* 0x000fe2000f8e96fb */
[----:B------:R-:W-:Y:S01]  /*40e0*/  UIADD3 UR11, UPT, UPT, UR21, -0x4ab325aa, URZ ;  /* 0xb54cda56150b7890 */ /* 0x000fe2000fffe0ff */
[----:B------:R-:W-:Y:S01]  /*40f0*/  PRMT R118, R250, 0x7770, RZ ;  /* 0x00007770fa767816 */ /* 0x000fe200000000ff */
[----:B------:R-:W-:Y:S01]  /*4100*/  FFMA.FTZ R55, R55, UR9, -R111 ;  /* 0x0000000937377c23 */ /* 0x000fe2000801086f */
[----:B------:R-:W-:Y:S01]  /*4110*/  LOP3.LUT R11, R10, UR15, R249, 0x96, !PT ;  /* 0x0000000f0a0b7c12 */ /* 0x000fe2000f8e96f9 */
[--C-:B------:R-:W-:Y:S01]  /*4120*/  FFMA.FTZ R233, R23, UR9, -R111.reuse ;  /* 0x0000000917e97c23 */ /* 0x100fe2000801086f */
[----:B------:R-:W-:Y:S01]  /*4130*/  @P0 FSEL R66, R66, -INF , !P5 ;  /* 0xff80000042420808 */ /* 0x000fe20006800000 */
[--C-:B------:R-:W-:Y:S01]  /*4140*/  FFMA.FTZ R228, R20, UR9, -R120.reuse ;  /* 0x0000000914e47c23 */ /* 0x100fe20008010878 */
[----:B------:R-:W-:Y:S01]  /*4150*/  PRMT R252, R250, 0x7771, RZ ;  /* 0x00007771fafc7816 */ /* 0x000fe200000000ff */
[--C-:B------:R-:W-:Y:S01]  /*4160*/  FFMA.FTZ R230, R22, UR9, -R111.reuse ;  /* 0x0000000916e67c23 */ /* 0x100fe2000801086f */
[----:B------:R-:W-:Y:S01]  /*4170*/  LOP3.LUT R239, R247, 0xff, RZ, 0xc0, !PT ;  /* 0x000000fff7ef7812 */ /* 0x000fe200078ec0ff */
[----:B------:R-:W-:Y:S01]  /*4180*/  FFMA.FTZ R66, R66, UR9, -R111 ;  /* 0x0000000942427c23 */ /* 0x000fe2000801086f */
[----:B------:R-:W-:Y:S01]  /*4190*/  PRMT R21, R250, 0x7772, RZ ;  /* 0x00007772fa157816 */ /* 0x000fe200000000ff */
[--C-:B------:R-:W-:Y:S01]  /*41a0*/  FFMA.FTZ R52, R52, UR9, -R120.reuse ;  /* 0x0000000934347c23 */ /* 0x100fe20008010878 */
[----:B------:R-:W-:Y:S01]  /*41b0*/  PLOP3.LUT P0, PT, PT, PT, UP0, 0x80, 0x8 ;  /* 0x000000000008781c */ /* 0x000fe20003f0f008 */
[----:B------:R-:W-:Y:S01]  /*41c0*/  MUFU.EX2 R110, R66 ;  /* 0x00000042006e7308 */ /* 0x000fe20000000800 */
[----:B------:R-:W-:Y:S01]  /*41d0*/  PRMT R17, R250, 0x7773, RZ ;  /* 0x00007773fa117816 */ /* 0x000fe200000000ff */
[--C-:B------:R-:W-:Y:S01]  /*41e0*/  FFMA.FTZ R53, R53, UR9, -R120.reuse ;  /* 0x0000000935357c23 */ /* 0x100fe20008010878 */
[----:B------:R-:W-:Y:S01]  /*41f0*/  ISETP.LE.U32.AND P4, PT, R239, UR8, PT ;  /* 0x00000008ef007c0c */ /* 0x000fe2000bf83070 */
[--C-:B------:R-:W-:Y:S01]  /*4200*/  FFMA.FTZ R239, R30, UR9, -R5.reuse ;  /* 0x000000091eef7c23 */ /* 0x100fe20008010805 */
[----:B------:R-:W-:Y:S01]  /*4210*/  PRMT R19, R248, 0x7770, RZ ;  /* 0x00007770f8137816 */ /* 0x000fe200000000ff */
[--C-:B------:R-:W-:Y:S01]  /*4220*/  FFMA.FTZ R59, R59, UR9, -R5.reuse ;  /* 0x000000093b3b7c23 */ /* 0x100fe20008010805 */
[----:B------:R-:W-:Y:S03]  /*4230*/  @P3 FSEL R64, R64, -INF , !P5 ;  /* 0xff80000040403808 */ /* 0x000fe60006800000 */
[----:B------:R-:W-:Y:S01]  /*4240*/  MUFU.EX2 R127, R52 ;  /* 0x00000034007f7308 */ /* 0x000fe20000000800 */
[----:B------:R-:W-:Y:S01]  /*4250*/  PRMT R7, R248, 0x7771, RZ ;  /* 0x00007771f8077816 */ /* 0x000fe200000000ff */
[----:B------:R-:W-:Y:S01]  /*4260*/  FFMA.FTZ R58, R58, UR9, -R5 ;  /* 0x000000093a3a7c23 */ /* 0x000fe20008010805 */
[----:B------:R-:W-:Y:S01]  /*4270*/  PLOP3.LUT P3, PT, PT, PT, UP0, 0x80, 0x8 ;  /* 0x000000000008781c */ /* 0x000fe20003f6f008 */
[----:B------:R-:W-:Y:S01]  /*4280*/  FFMA.FTZ R64, R64, UR9, -R120 ;  /* 0x0000000940407c23 */ /* 0x000fe20008010878 */
[----:B------:R-:W-:Y:S01]  /*4290*/  PRMT R10, R248, 0x7772, RZ ;  /* 0x00007772f80a7816 */ /* 0x000fe200000000ff */
[--C-:B------:R-:W-:Y:S01]  /*42a0*/  FFMA.FTZ R56, R56, UR9, -R6.reuse ;  /* 0x0000000938387c23 */ /* 0x100fe20008010806 */
[----:B------:R-:W-:Y:S03]  /*42b0*/  @P1 FSEL R62, R62, -INF , !P5 ;  /* 0xff8000003e3e1808 */ /* 0x000fe60006800000 */
[----:B------:R-:W-:Y:S01]  /*42c0*/  MUFU.EX2 R115, R64 ;  /* 0x0000004000737308 */ /* 0x000fe20000000800 */
[----:B------:R-:W-:Y:S01]  /*42d0*/  PRMT R9, R248, 0x7773, RZ ;  /* 0x00007773f8097816 */ /* 0x000fe200000000ff */
[----:B------:R-:W-:Y:S01]  /*42e0*/  IMAD.WIDE.U32 R248, R234, -0x326172a9, RZ ;  /* 0xcd9e8d57eaf87825 */ /* 0x000fe200078e00ff */
[----:B------:R-:W-:Y:S02]  /*42f0*/  @P0 FSEL R65, R65, -INF , !P6 ;  /* 0xff80000041410808 */ /* 0x000fe40007000000 */
[----:B------:R-:W-:Y:S01]  /*4300*/  PLOP3.LUT P1, PT, PT, PT, UP0, 0x80, 0x8 ;  /* 0x000000000008781c */ /* 0x000fe20003f2f008 */
[----:B------:R-:W-:Y:S01]  /*4310*/  IMAD.WIDE.U32 R250, R231, -0x2daee0ad, RZ ;  /* 0xd2511f53e7fa7825 */ /* 0x000fe200078e00ff */
[----:B------:R-:W-:Y:S03]  /*4320*/  PRMT R246, R248, 0x7770, RZ ;  /* 0x00007770f8f67816 */ /* 0x000fe600000000ff */
[----:B------:R-:W-:Y:S01]  /*4330*/  MUFU.EX2 R130, R53 ;  /* 0x0000003500827308 */ /* 0x000fe20000000800 */
[----:B------:R-:W-:Y:S01]  /*4340*/  LOP3.LUT R241, R240, UR11, R249, 0x96, !PT ;  /* 0x0000000bf0f17c12 */ /* 0x000fe2000f8e96f9 */
[----:B------:R-:W-:Y:S01]  /*4350*/  FFMA.FTZ R62, R62, UR9, -R5 ;  /* 0x000000093e3e7c23 */ /* 0x000fe20008010805 */
[----:B--2---:R-:W-:Y:S01]  /*4360*/  LOP3.LUT R237, R242, UR16, R251, 0x96, !PT ;  /* 0x00000010f2ed7c12 */ /* 0x004fe2000f8e96fb */
[----:B------:R-:W-:Y:S01]  /*4370*/  FFMA.FTZ R234, R26, UR9, -R5 ;  /* 0x000000091aea7c23 */ /* 0x000fe20008010805 */
[----:B------:R-:W-:Y:S01]  /*4380*/  LOP3.LUT R240, R241, 0xffff, RZ, 0xc0, !PT ;  /* 0x0000fffff1f07812 */ /* 0x000fe200078ec0ff */
[----:B------:R-:W-:Y:S01]  /*4390*/  FFMA.FTZ R57, R57, UR9, -R6 ;  /* 0x0000000939397c23 */ /* 0x000fe20008010806 */
[----:B------:R-:W-:Y:S03]  /*43a0*/  @P3 FSEL R63, R63, -INF , !P6 ;  /* 0xff8000003f3f3808 */ /* 0x000fe60007000000 */
[----:B------:R2:W-:Y:S01]  /*43b0*/  MUFU.EX2 R231, R233 ;  /* 0x000000e900e77308 */ /* 0x0005e20000000800 */
[----:B------:R-:W-:Y:S01]  /*43c0*/  SHF.R.U32.HI R30, RZ, 0x8, R240 ;  /* 0x00000008ff1e7819 */ /* 0x000fe200000116f0 */
[----:B------:R-:W-:Y:S01]  /*43d0*/  IMAD.WIDE.U32 R242, R237, -0x326172a9, RZ ;  /* 0xcd9e8d57edf27825 */ /* 0x000fe200078e00ff */
[----:B------:R-:W-:Y:S02]  /*43e0*/  @P1 FSEL R61, R61, -INF , !P6 ;  /* 0xff8000003d3d1808 */ /* 0x000fe40007000000 */
[----:B------:R-:W-:Y:S01]  /*43f0*/  LOP3.LUT R30, R30, 0xffff, RZ, 0xc0, !PT ;  /* 0x0000ffff1e1e7812 */ /* 0x000fe200078ec0ff */
[--C-:B------:R-:W-:Y:S01]  /*4400*/  FFMA.FTZ R237, R29, UR9, -R6.reuse ;  /* 0x000000091ded7c23 */ /* 0x100fe20008010806 */
[----:B------:R-:W-:Y:S03]  /*4410*/  PLOP3.LUT P1, PT, PT, PT, UP0, 0x80, 0x8 ;  /* 0x000000000008781c */ /* 0x000fe60003f2f008 */
[----:B------:R-:W-:Y:S01]  /*4420*/  MUFU.EX2 R109, R62 ;  /* 0x0000003e006d7308 */ /* 0x000fe20000000800 */
[----:B------:R-:W-:Y:S01]  /*4430*/  LOP3.LUT R243, R238, UR11, R243, 0x96, !PT ;  /* 0x0000000beef37c12 */ /* 0x000fe2000f8e96f3 */
[----:B------:R-:W-:Y:S01]  /*4440*/  IMAD.WIDE.U32 R244, R232, -0x2daee0ad, RZ ;  /* 0xd2511f53e8f47825 */ /* 0x000fe200078e00ff */
[----:B------:R-:W-:Y:S02]  /*4450*/  LOP3.LUT R238, R241, 0xff, RZ, 0xc0, !PT ;  /* 0x000000fff1ee7812 */ /* 0x000fe400078ec0ff */
[----:B------:R-:W-:Y:S01]  /*4460*/  ISETP.LE.U32.AND P0, PT, R30, UR8, PT ;  /* 0x000000081e007c0c */ /* 0x000fe2000bf03070 */
[--C-:B------:R-:W-:Y:S01]  /*4470*/  FFMA.FTZ R232, R24, UR9, -R6.reuse ;  /* 0x0000000918e87c23 */ /* 0x100fe20008010806 */
[----:B------:R-:W-:Y:S03]  /*4480*/  ISETP.LE.U32.AND P5, PT, R238, UR8, PT ;  /* 0x00000008ee007c0c */ /* 0x000fe6000bfa3070 */
[----:B------:R-:W-:Y:S01]  /*4490*/  MUFU.EX2 R131, R55 ;  /* 0x0000003700837308 */ /* 0x000fe20000000800 */
[----:B------:R-:W-:Y:S01]  /*44a0*/  LOP3.LUT R30, R243, 0xffff, RZ, 0xc0, !PT ;  /* 0x0000fffff31e7812 */ /* 0x000fe200078ec0ff */
[--C-:B--2---:R-:W-:Y:S01]  /*44b0*/  FFMA.FTZ R233, R25, UR9, -R6.reuse ;  /* 0x0000000919e97c23 */ /* 0x104fe20008010806 */
[----:B------:R-:W-:Y:S01]  /*44c0*/  PRMT R249, R248, 0x7772, RZ ;  /* 0x00007772f8f97816 */ /* 0x000fe200000000ff */
[----:B------:R-:W-:Y:S01]  /*44d0*/  IMAD.WIDE.U32 R122, R235, -0x2daee0ad, RZ ;  /* 0xd2511f53eb7a7825 */ /* 0x000fe200078e00ff */
[----:B------:R-:W-:Y:S02]  /*44e0*/  LOP3.LUT R251, R250, UR15, R245, 0x96, !PT ;  /* 0x0000000ffafb7c12 */ /* 0x000fe4000f8e96f5 */
[----:B------:R-:W-:Y:S01]  /*44f0*/  @P1 FSEL R67, R67, -INF , !P6 ;  /* 0xff80000043431808 */ /* 0x000fe20007000000 */
[----:B------:R-:W-:Y:S01]  /*4500*/  FFMA.FTZ R235, R27, UR9, -R5 ;  /* 0x000000091beb7c23 */ /* 0x000fe20008010805 */
[----:B------:R-:W-:Y:S01]  /*4510*/  PRMT R119, R244, 0x7770, RZ ;  /* 0x00007770f4777816 */ /* 0x000fe200000000ff */
[----:B------:R-:W-:Y:S01]  /*4520*/  @!P0 FADD.FTZ R214, -R214, -RZ ;  /* 0x800000ffd6d68221 */ /* 0x000fe20000010100 */
[----:B------:R-:W-:Y:S01]  /*4530*/  PRMT R250, R248, 0x7771, RZ ;  /* 0x00007771f8fa7816 */ /* 0x000fe200000000ff */
[----:B------:R-:W-:Y:S01]  /*4540*/  FFMA.FTZ R67, R67, UR9, -R111 ;  /* 0x0000000943437c23 */ /* 0x000fe2000801086f */
[----:B------:R-:W-:Y:S01]  /*4550*/  PRMT R26, R244, 0x7771, RZ ;  /* 0x00007771f41a7816 */ /* 0x000fe200000000ff */
[----:B------:R-:W-:Y:S01]  /*4560*/  IMAD.IADD R111, R174, 0x1, R197 ;  /* 0x00000001ae6f7824 */ /* 0x000fe200078e02c5 */
[----:B------:R-:W-:Y:S01]  /*4570*/  PRMT R248, R248, 0x7773, RZ ;  /* 0x00007773f8f87816 */ /* 0x000fe200000000ff */
[----:B------:R-:W-:Y:S01]  /*4580*/  MUFU.EX2 R112, R67 ;  /* 0x0000004300707308 */ /* 0x000fe20000000800 */
[----:B------:R-:W-:Y:S01]  /*4590*/  PRMT R25, R244, 0x7772, RZ ;  /* 0x00007772f4197816 */ /* 0x000fe200000000ff */
[----:B------:R-:W-:Y:S01]  /*45a0*/  @!P5 FADD.FTZ R215, -R215, -RZ ;  /* 0x800000ffd7d7d221 */ /* 0x000fe20000010100 */
[----:B------:R-:W-:Y:S01]  /*45b0*/  LOP3.LUT R22, R236, UR16, R123, 0x96, !PT ;  /* 0x00000010ec167c12 */ /* 0x000fe2000f8e967b */
[----:B------:R-:W-:Y:S01]  /*45c0*/  FFMA.FTZ R236, R28, UR9, -R6 ;  /* 0x000000091cec7c23 */ /* 0x000fe20008010806 */
[----:B------:R-:W-:Y:S01]  /*45d0*/  PRMT R23, R244, 0x7773, RZ ;  /* 0x00007773f4177816 */ /* 0x000fe200000000ff */
[----:B------:R-:W-:Y:S01]  /*45e0*/  FFMA.FTZ R123, R49, UR9, -R120 ;  /* 0x00000009317b7c23 */ /* 0x000fe20008010878 */
[C---:B------:R-:W-:Y:S03]  /*45f0*/  PRMT R244, R242.reuse, 0x7770, RZ ;  /* 0x00007770f2f47816 */ /* 0x040fe600000000ff */
[----:B------:R-:W-:Y:S01]  /*4600*/  MUFU.EX2 R172, R59 ;  /* 0x0000003b00ac7308 */ /* 0x000fe20000000800 */
[C---:B------:R-:W-:Y:S02]  /*4610*/  PRMT R29, R242.reuse, 0x7771, RZ ;  /* 0x00007771f21d7816 */ /* 0x040fe400000000ff */
[C---:B------:R-:W-:Y:S02]  /*4620*/  PRMT R245, R242.reuse, 0x7772, RZ ;  /* 0x00007772f2f57816 */ /* 0x040fe400000000ff */
[----:B------:R-:W-:Y:S02]  /*4630*/  PRMT R27, R242, 0x7773, RZ ;  /* 0x00007773f21b7816 */ /* 0x000fe400000000ff */
[----:B------:R-:W-:Y:S03]  /*4640*/  SHF.R.U32.HI R242, RZ, 0x18, R241 ;  /* 0x00000018fff27819 */ /* 0x000fe600000116f1 */
[----:B------:R2:W-:Y:S01]  /*4650*/  MUFU.EX2 R240, R31 ;  /* 0x0000001f00f07308 */ /* 0x0005e20000000800 */
[----:B------:R-:W-:Y:S02]  /*4660*/  SHF.R.U32.HI R30, RZ, 0x8, R30 ;  /* 0x00000008ff1e7819 */ /* 0x000fe4000001161e */
[----:B------:R-:W-:Y:S02]  /*4670*/  ISETP.LE.U32.AND P3, PT, R242, UR8, PT ;  /* 0x00000008f2007c0c */ /* 0x000fe4000bf63070 */
[----:B------:R-:W-:Y:S02]  /*4680*/  LOP3.LUT R30, R30, 0xffff, RZ, 0xc0, !PT ;  /* 0x0000ffff1e1e7812 */ /* 0x000fe400078ec0ff */
[----:B------:R-:W-:Y:S01]  /*4690*/  PRMT R242, R241, 0x7632, R242 ;  /* 0x00007632f1f27816 */ /* 0x000fe200000000f2 */
[--C-:B------:R-:W-:Y:S01]  /*46a0*/  FFMA.FTZ R241, R33, UR9, -R120.reuse ;  /* 0x0000000921f17c23 */ /* 0x100fe20008010878 */
[----:B------:R-:W-:Y:S01]  /*46b0*/  ISETP.LE.U32.AND P5, PT, R30, UR8, PT ;  /* 0x000000081e007c0c */ /* 0x000fe2000bfa3070 */
[----:B------:R-:W-:Y:S01]  /*46c0*/  MUFU.EX2 R113, R58 ;  /* 0x0000003a00717308 */ /* 0x000fe20000000800 */
[----:B------:R-:W-:Y:S02]  /*46d0*/  LOP3.LUT R33, R242, 0xff, RZ, 0xc0, !PT ;  /* 0x000000fff2217812 */ /* 0x000fe400078ec0ff */
[----:B------:R-:W-:Y:S02]  /*46e0*/  LOP3.LUT R242, R243, 0xff, RZ, 0xc0, !PT ;  /* 0x000000fff3f27812 */ /* 0x000fe400078ec0ff */
[----:B------:R-:W-:Y:S01]  /*46f0*/  ISETP.LE.U32.AND P6, PT, R33, UR8, PT ;  /* 0x0000000821007c0c */ /* 0x000fe2000bfc3070 */
[----:B------:R-:W-:Y:S01]  /*4700*/  @!P3 FADD.FTZ R212, -R212, -RZ ;  /* 0x800000ffd4d4b221 */ /* 0x000fe20000010100 */
[----:B------:R-:W-:Y:S01]  /*4710*/  ISETP.LE.U32.AND P3, PT, R244, UR8, PT ;  /* 0x00000008f4007c0c */ /* 0x000fe2000bf63070 */
[----:B------:R-:W-:Y:S01]  /*4720*/  FFMA.FTZ R33, R36, UR9, -R120 ;  /* 0x0000000924217c23 */ /* 0x000fe20008010878 */
[----:B--2---:R-:W-:Y:S01]  /*4730*/  PRMT R31, R243, 0x7632, R31 ;  /* 0x00007632f31f7816 */ /* 0x004fe2000000001f */
[----:B------:R-:W2:Y:S01]  /*4740*/  MUFU.EX2 R226, R226 ;  /* 0x000000e200e27308 */ /* 0x000ea20000000800 */
[----:B------:R-:W-:Y:S01]  /*4750*/  ISETP.LE.U32.AND P1, PT, R242, UR8, PT ;  /* 0x00000008f2007c0c */ /* 0x000fe2000bf23070 */
[----:B-1----:R-:W-:Y:S01]  /*4760*/  @!P5 FADD.FTZ R217, -R217, -RZ ;  /* 0x800000ffd9d9d221 */ /* 0x002fe20000010100 */
[----:B------:R-:W-:Y:S02]  /*4770*/  ISETP.GT.U32.AND P5, PT, R245, UR8, PT ;  /* 0x00000008f5007c0c */ /* 0x000fe4000bfa4070 */
[----:B------:R-:W-:Y:S02]  /*4780*/  LOP3.LUT R31, R31, 0xff, RZ, 0xc0, !PT ;  /* 0x000000ff1f1f7812 */ /* 0x000fe400078ec0ff */
[----:B------:R-:W-:Y:S01]  /*4790*/  SHF.R.U32.HI R30, RZ, 0x18, R243 ;  /* 0x00000018ff1e7819 */ /* 0x000fe200000116f3 */
[----:B------:R-:W-:Y:S01]  /*47a0*/  @!P6 FADD.FTZ R213, -R213, -RZ ;  /* 0x800000ffd5d5e221 */ /* 0x000fe20000010100 */
[----:B------:R-:W-:Y:S01]  /*47b0*/  ISETP.LE.U32.AND P0, PT, R31, UR8, PT ;  /* 0x000000081f007c0c */ /* 0x000fe2000bf03070 */
[----:B----4-:R-:W-:Y:S01]  /*47c0*/  @!P3 FADD.FTZ R220, -R220, -RZ ;  /* 0x800000ffdcdcb221 */ /* 0x010fe20000010100 */
[----:B------:R-:W-:Y:S01]  /*47d0*/  ISETP.LE.U32.AND P3, PT, R246, UR8, PT ;  /* 0x00000008f6007c0c */ /* 0x000fe2000bf63070 */
[----:B------:R-:W1:Y:S01]  /*47e0*/  MUFU.EX2 R228, R228 ;  /* 0x000000e400e47308 */ /* 0x000e620000000800 */
[----:B------:R-:W-:Y:S01]  /*47f0*/  ISETP.LE.U32.AND P6, PT, R30, UR8, PT ;  /* 0x000000081e007c0c */ /* 0x000fe2000bfc3070 */
[----:B------:R-:W-:Y:S01]  /*4800*/  @!P1 FADD.FTZ R216, -R216, -RZ ;  /* 0x800000ffd8d89221 */ /* 0x000fe20000010100 */
[----:B------:R-:W-:Y:S01]  /*4810*/  ISETP.GT.U32.AND P1, PT, R29, UR8, PT ;  /* 0x000000081d007c0c */ /* 0x000fe2000bf24070 */
[----:B------:R-:W-:Y:S01]  /*4820*/  @P5 FADD.FTZ R222, -R222, -RZ ;  /* 0x800000ffdede5221 */ /* 0x000fe20000010100 */
[----:B------:R-:W-:Y:S02]  /*4830*/  ISETP.GT.U32.AND P5, PT, R249, UR8, PT ;  /* 0x00000008f9007c0c */ /* 0x000fe4000bfa4070 */
[----:B------:R-:W-:Y:S03]  /*4840*/  PRMT R249, R247, 0x7632, R249 ;  /* 0x00007632f7f97816 */ /* 0x000fe600000000f9 */
[----:B------:R-:W-:Y:S01]  /*4850*/  MUFU.EX2 R242, R34 ;  /* 0x0000002200f27308 */ /* 0x000fe20000000800 */
[----:B------:R-:W-:Y:S01]  /*4860*/  SHF.R.U32.HI R29, RZ, 0x18, R247 ;  /* 0x00000018ff1d7819 */ /* 0x000fe200000116f7 */
[----:B------:R-:W-:Y:S01]  /*4870*/  @!P0 FADD.FTZ R219, -R219, -RZ ;  /* 0x800000ffdbdb8221 */ /* 0x000fe20000010100 */
[----:B------:R-:W-:Y:S01]  /*4880*/  LOP3.LUT R249, R249, 0xff, RZ, 0xc0, !PT ;  /* 0x000000fff9f97812 */ /* 0x000fe200078ec0ff */
[----:B------:R-:W-:Y:S01]  /*4890*/  @!P3 FADD.FTZ R224, -R224, -RZ ;  /* 0x800000ffe0e0b221 */ /* 0x000fe20000010100 */
[----:B------:R-:W-:Y:S01]  /*48a0*/  ISETP.GT.U32.AND P0, PT, R27, UR8, PT ;  /* 0x000000081b007c0c */ /* 0x000fe2000bf04070 */
[----:B------:R-:W-:Y:S01]  /*48b0*/  @!P6 FADD.FTZ R218, -R218, -RZ ;  /* 0x800000ffdadae221 */ /* 0x000fe20000010100 */
[----:B------:R-:W-:Y:S01]  /*48c0*/  ISETP.LE.U32.AND P3, PT, R249, UR8, PT ;  /* 0x00000008f9007c0c */ /* 0x000fe2000bf63070 */
[--C-:B------:R-:W-:Y:S01]  /*48d0*/  FFMA.FTZ R249, R41, UR9, -R6.reuse ;  /* 0x0000000929f97c23 */ /* 0x100fe20008010806 */
[----:B------:R-:W-:Y:S01]  /*48e0*/  ISETP.LE.U32.AND P6, PT, R29, UR8, PT ;  /* 0x000000081d007c0c */ /* 0x000fe2000bfc3070 */
[----:B--2---:R-:W-:Y:S01]  /*48f0*/  @P5 FADD.FTZ R226, -R226, -RZ ;  /* 0x800000ffe2e25221 */ /* 0x004fe20000010100 */
[----:B------:R-:W-:Y:S01]  /*4900*/  LOP3.LUT R41, R251, 0xff, RZ, 0xc0, !PT ;  /* 0x000000fffb297812 */ /* 0x000fe200078ec0ff */
[----:B-1----:R-:W-:Y:S01]  /*4910*/  @!P4 FADD.FTZ R228, -R228, -RZ ;  /* 0x800000ffe4e4c221 */ /* 0x002fe20000010100 */
[----:B------:R-:W-:Y:S01]  /*4920*/  F2FP.RELU.BF16.F32.PACK_AB R50, R218, R219 ;  /* 0x000000dbda32723e */ /* 0x000fe200000018ff */
[----:B------:R-:W-:Y:S01]  /*4930*/  @P1 FADD.FTZ R221, -R221, -RZ ;  /* 0x800000ffdddd1221 */ /* 0x000fe20000010100 */
[----:B------:R-:W-:Y:S01]  /*4940*/  ISETP.LE.U32.AND P5, PT, R41, UR8, PT ;  /* 0x0000000829007c0c */ /* 0x000fe2000bfa3070 */
[----:B------:R-:W1:Y:S01]  /*4950*/  MUFU.EX2 R234, R234 ;  /* 0x000000ea00ea7308 */ /* 0x000e620000000800 */
[----:B------:R-:W-:Y:S01]  /*4960*/  PRMT R41, R251, 0x7632, R41 ;  /* 0x00007632fb297816 */ /* 0x000fe20000000029 */
[----:B------:R-:W-:Y:S01]  /*4970*/  @P0 FADD.FTZ R223, -R223, -RZ ;  /* 0x800000ffdfdf0221 */ /* 0x000fe20000010100 */
[----:B------:R-:W-:Y:S01]  /*4980*/  ISETP.GT.U32.AND P0, PT, R248, UR8, PT ;  /* 0x00000008f8007c0c */ /* 0x000fe2000bf04070 */
[--C-:B------:R-:W-:Y:S01]  /*4990*/  FFMA.FTZ R248, R40, UR9, -R6.reuse ;  /* 0x0000000928f87c23 */ /* 0x100fe20008010806 */
[----:B------:R-:W-:Y:S01]  /*49a0*/  LOP3.LUT R41, R41, 0xff, RZ, 0xc0, !PT ;  /* 0x000000ff29297812 */ /* 0x000fe200078ec0ff */
[----:B------:R-:W-:Y:S01]  /*49b0*/  FFMA.FTZ R6, R61, UR9, -R6 ;  /* 0x000000093d067c23 */ /* 0x000fe20008010806 */
[----:B------:R-:W-:Y:S01]  /*49c0*/  ISETP.GT.U32.AND P1, PT, R250, UR8, PT ;  /* 0x00000008fa007c0c */ /* 0x000fe2000bf24070 */
[----:B------:R-:W-:Y:S01]  /*49d0*/  @!P6 FADD.FTZ R231, -R231, -RZ ;  /* 0x800000ffe7e7e221 */ /* 0x000fe20000010100 */
[----:B------:R-:W-:Y:S01]  /*49e0*/  ISETP.LE.U32.AND P4, PT, R41, UR8, PT ;  /* 0x0000000829007c0c */ /* 0x000fe2000bf83070 */
[----:B------:R-:W-:Y:S01]  /*49f0*/  MUFU.EX2 R243, R35 ;  /* 0x0000002300f37308 */ /* 0x000fe20000000800 */
[----:B------:R-:W-:Y:S02]  /*4a00*/  F2FP.RELU.BF16.F32.PACK_AB R54, R221, R220 ;  /* 0x000000dcdd36723e */ /* 0x000fe400000018ff */
[----:B------:R-:W-:Y:S02]  /*4a10*/  LOP3.LUT R40, R251, 0xffff, RZ, 0xc0, !PT ;  /* 0x0000fffffb287812 */ /* 0x000fe400078ec0ff */
[----:B------:R-:W-:Y:S01]  /*4a20*/  F2FP.RELU.BF16.F32.PACK_AB R52, R223, R222 ;  /* 0x000000dedf34723e */ /* 0x000fe200000018ff */
[----:B------:R-:W-:Y:S01]  /*4a30*/  @P0 FADD.FTZ R227, -R227, -RZ ;  /* 0x800000ffe3e30221 */ /* 0x000fe20000010100 */
[----:B------:R-:W-:Y:S03]  /*4a40*/  LOP3.LUT R250, R247, 0xffff, RZ, 0xc0, !PT ;  /* 0x0000fffff7fa7812 */ /* 0x000fe600078ec0ff */
[----:B------:R-:W2:Y:S01]  /*4a50*/  MUFU.EX2 R233, R233 ;  /* 0x000000e900e97308 */ /* 0x000ea20000000800 */
[----:B------:R-:W-:Y:S01]  /*4a60*/  SHF.R.U32.HI R40, RZ, 0x8, R40 ;  /* 0x00000008ff287819 */ /* 0x000fe20000011628 */
[----:B------:R-:W-:Y:S01]  /*4a70*/  @P1 FADD.FTZ R225, -R225, -RZ ;  /* 0x800000ffe1e11221 */ /* 0x000fe20000010100 */
[----:B------:R-:W-:Y:S01]  /*4a80*/  SHF.R.U32.HI R251, RZ, 0x18, R251 ;  /* 0x00000018fffb7819 */ /* 0x000fe200000116fb */
[----:B-1----:R-:W-:Y:S01]  /*4a90*/  @!P4 FADD.FTZ R234, -R234, -RZ ;  /* 0x800000ffeaeac221 */ /* 0x002fe20000010100 */
[----:B------:R-:W-:Y:S02]  /*4aa0*/  SHF.R.U32.HI R250, RZ, 0x8, R250 ;  /* 0x00000008fffa7819 */ /* 0x000fe400000116fa */
[----:B------:R-:W-:Y:S03]  /*4ab0*/  ISETP.GT.U32.AND P4, PT, R25, UR8, PT ;  /* 0x0000000819007c0c */ /* 0x000fe6000bf84070 */
[----:B------:R-:W-:Y:S01]  /*4ac0*/  MUFU.EX2 R244, R33 ;  /* 0x0000002100f47308 */ /* 0x000fe20000000800 */
[----:B------:R-:W-:Y:S02]  /*4ad0*/  LOP3.LUT R40, R40, 0xffff, RZ, 0xc0, !PT ;  /* 0x0000ffff28287812 */ /* 0x000fe400078ec0ff */
[----:B------:R-:W-:Y:S02]  /*4ae0*/  ISETP.LE.U32.AND P6, PT, R119, UR8, PT ;  /* 0x0000000877007c0c */ /* 0x000fe4000bfc3070 */
[----:B------:R-:W-:Y:S02]  /*4af0*/  LOP3.LUT R250, R250, 0xffff, RZ, 0xc0, !PT ;  /* 0x0000fffffafa7812 */ /* 0x000fe400078ec0ff */
[----:B------:R-:W-:Y:S03]  /*4b00*/  ISETP.LE.U32.AND P0, PT, R40, UR8, PT ;  /* 0x0000000828007c0c */ /* 0x000fe6000bf03070 */
[----:B------:R-:W1:Y:S01]  /*4b10*/  MUFU.EX2 R239, R239 ;  /* 0x000000ef00ef7308 */ /* 0x000e620000000800 */
[----:B------:R-:W-:Y:S09]  /*4b20*/  ISETP.LE.U32.AND P1, PT, R250, UR8, PT ;  /* 0x00000008fa007c0c */ /* 0x000ff2000bf23070 */
[----:B------:R-:W3:Y:S01]  /*4b30*/  MUFU.EX2 R230, R230 ;  /* 0x000000e600e67308 */ /* 0x000ee20000000800 */
[----:B--2---:R-:W-:Y:S01]  /*4b40*/  @!P0 FADD.FTZ R233, -R233, -RZ ;  /* 0x800000ffe9e98221 */ /* 0x004fe20000010100 */
[----:B------:R-:W-:Y:S02]  /*4b50*/  ISETP.GT.U32.AND P0, PT, R26, UR8, PT ;  /* 0x000000081a007c0c */ /* 0x000fe4000bf04070 */
[----:B------:R-:W-:Y:S01]  /*4b60*/  @!P1 FADD.FTZ R229, -R229, -RZ ;  /* 0x800000ffe5e59221 */ /* 0x000fe20000010100 */
[----:B------:R-:W-:Y:S05]  /*4b70*/  ISETP.LE.U32.AND P1, PT, R251, UR8, PT ;  /* 0x00000008fb007c0c */ /* 0x000fea000bf23070 */
[----:B------:R-:W2:Y:S01]  /*4b80*/  MUFU.EX2 R232, R232 ;  /* 0x000000e800e87308 */ /* 0x000ea20000000800 */
[----:B-1----:R-:W-:Y:S01]  /*4b90*/  @P4 FADD.FTZ R239, -R239, -RZ ;  /* 0x800000ffefef4221 */ /* 0x002fe20000010100 */
[----:B------:R-:W-:Y:S01]  /*4ba0*/  ISETP.GT.U32.AND P4, PT, R23, UR8, PT ;  /* 0x0000000817007c0c */ /* 0x000fe2000bf84070 */
[----:B------:R-:W-:Y:S04]  /*4bb0*/  IMAD.WIDE.U32 R26, R15, -0x326172a9, RZ ;  /* 0xcd9e8d570f1a7825 */ /* 0x000fe800078e00ff */
[----:B------:R-:W-:Y:S01]  /*4bc0*/  IMAD.WIDE.U32 R22, R22, -0x326172a9, RZ ;  /* 0xcd9e8d5716167825 */ /* 0x000fe200078e00ff */
[----:B------:R-:W-:Y:S02]  /*4bd0*/  PRMT R41, R26, 0x7773, RZ ;  /* 0x000077731a297816 */ /* 0x000fe400000000ff */
[----:B------:R-:W1:Y:S01]  /*4be0*/  MUFU.EX2 R238, R121 ;  /* 0x0000007900ee7308 */ /* 0x000e620000000800 */
[----:B---3--:R-:W-:Y:S01]  /*4bf0*/  @!P3 FADD.FTZ R230, -R230, -RZ ;  /* 0x800000ffe6e6b221 */ /* 0x008fe20000010100 */
[----:B------:R-:W-:Y:S01]  /*4c00*/  ISETP.LE.U32.AND P3, PT, R118, UR8, PT ;  /* 0x0000000876007c0c */ /* 0x000fe2000bf63070 */
[----:B------:R-:W-:Y:S01]  /*4c10*/  FFMA.FTZ R118, R46, UR9, -R5 ;  /* 0x000000092e767c23 */ /* 0x000fe20008010805 */
[----:B------:R-:W-:Y:S02]  /*4c20*/  LOP3.LUT R46, R14, UR11, R27, 0x96, !PT ;  /* 0x0000000b0e2e7c12 */ /* 0x000fe4000f8e961b */
[----:B------:R-:W-:Y:S02]  /*4c30*/  LOP3.LUT R18, R18, UR11, R23, 0x96, !PT ;  /* 0x0000000b12127c12 */ /* 0x000fe4000f8e9617 */
[----:B------:R-:W-:Y:S02]  /*4c40*/  LOP3.LUT R15, R46, 0xff, RZ, 0xc0, !PT ;  /* 0x000000ff2e0f7812 */ /* 0x000fe400078ec0ff */
[----:B------:R-:W3:Y:S01]  /*4c50*/  MUFU.EX2 R235, R235 ;  /* 0x000000eb00eb7308 */ /* 0x000ee20000000800 */
[----:B------:R-:W-:Y:S01]  /*4c60*/  SHF.R.U32.HI R49, RZ, 0x18, R46 ;  /* 0x00000018ff317819 */ /* 0x000fe2000001162e */
[----:B--2---:R-:W-:Y:S01]  /*4c70*/  @!P5 FADD.FTZ R232, -R232, -RZ ;  /* 0x800000ffe8e8d221 */ /* 0x004fe20000010100 */
[----:B------:R-:W-:Y:S02]  /*4c80*/  ISETP.GT.U32.AND P5, PT, R252, UR8, PT ;  /* 0x00000008fc007c0c */ /* 0x000fe4000bfa4070 */
[----:B------:R-:W-:Y:S01]  /*4c90*/  PRMT R14, R22, 0x7770, RZ ;  /* 0x00007770160e7816 */ /* 0x000fe200000000ff */
[----:B------:R-:W-:Y:S01]  /*4ca0*/  @!P3 FADD.FTZ R240, -R240, -RZ ;  /* 0x800000fff0f0b221 */ /* 0x000fe20000010100 */
[----:B------:R-:W-:Y:S03]  /*4cb0*/  ISETP.LE.U32.AND P3, PT, R49, UR8, PT ;  /* 0x0000000831007c0c */ /* 0x000fe6000bf63070 */
[----:B------:R-:W2:Y:S01]  /*4cc0*/  MUFU.EX2 R236, R236 ;  /* 0x000000ec00ec7308 */ /* 0x000ea20000000800 */
[----:B-1----:R-:W-:Y:S01]  /*4cd0*/  @P4 FADD.FTZ R238, -R238, -RZ ;  /* 0x800000ffeeee4221 */ /* 0x002fe20000010100 */
[----:B------:R-:W-:Y:S01]  /*4ce0*/  ISETP.LE.U32.AND P4, PT, R15, UR8, PT ;  /* 0x000000080f007c0c */ /* 0x000fe2000bf83070 */
[----:B------:R-:W-:Y:S01]  /*4cf0*/  FFMA.FTZ R121, R47, UR9, -R5 ;  /* 0x000000092f797c23 */ /* 0x000fe20008010805 */
[C---:B------:R-:W-:Y:S01]  /*4d00*/  PRMT R15, R46.reuse, 0x7632, R15 ;  /* 0x000076322e0f7816 */ /* 0x040fe2000000000f */
[----:B------:R-:W-:Y:S01]  /*4d10*/  FFMA.FTZ R5, R63, UR9, -R5 ;  /* 0x000000093f057c23 */ /* 0x000fe20008010805 */
[----:B------:R-:W-:Y:S02]  /*4d20*/  LOP3.LUT R46, R46, 0xffff, RZ, 0xc0, !PT ;  /* 0x0000ffff2e2e7812 */ /* 0x000fe400078ec0ff */
[----:B------:R-:W-:Y:S02]  /*4d30*/  LOP3.LUT R49, R15, 0xff, RZ, 0xc0, !PT ;  /* 0x000000ff0f317812 */ /* 0x000fe400078ec0ff */
[----:B------:R-:W1:Y:S01]  /*4d40*/  MUFU.EX2 R241, R241 ;  /* 0x000000f100f17308 */ /* 0x000e620000000800 */
[----:B------:R-:W-:Y:S01]  /*4d50*/  SHF.R.U32.HI R46, RZ, 0x8, R46 ;  /* 0x00000008ff2e7819 */ /* 0x000fe2000001162e */
[----:B---3--:R-:W-:Y:S01]  /*4d60*/  @!P1 FADD.FTZ R235, -R235, -RZ ;  /* 0x800000ffebeb9221 */ /* 0x008fe20000010100 */
[----:B------:R-:W-:Y:S02]  /*4d70*/  ISETP.GT.U32.AND P1, PT, R21, UR8, PT ;  /* 0x0000000815007c0c */ /* 0x000fe4000bf24070 */
[----:B------:R-:W-:Y:S01]  /*4d80*/  PRMT R47, R22, 0x7773, RZ ;  /* 0x00007773162f7816 */ /* 0x000fe200000000ff */
[----:B------:R-:W-:Y:S01]  /*4d90*/  @!P4 FADD.FTZ R244, -R244, -RZ ;  /* 0x800000fff4f4c221 */ /* 0x000fe20000010100 */
[----:B------:R-:W-:Y:S01]  /*4da0*/  F2FP.RELU.BF16.F32.PACK_AB R51, R235, R234 ;  /* 0x000000eaeb33723e */ /* 0x000fe200000018ff */
[----:B--2---:R-:W-:Y:S01]  /*4db0*/  @!P6 FADD.FTZ R236, -R236, -RZ ;  /* 0x800000ffecece221 */ /* 0x004fe20000010100 */
[----:B------:R-:W-:Y:S01]  /*4dc0*/  ISETP.GT.U32.AND P6, PT, R17, UR8, PT ;  /* 0x0000000811007c0c */ /* 0x000fe2000bfc4070 */
[----:B------:R-:W-:Y:S06]  /*4dd0*/  MUFU.EX2 R250, R42 ;  /* 0x0000002a00fa7308 */ /* 0x000fec0000000800 */
[----:B------:R-:W-:Y:S01]  /*4de0*/  @P1 FADD.FTZ R242, -R242, -RZ ;  /* 0x800000fff2f21221 */ /* 0x000fe20000010100 */
[----:B-1----:R-:W-:Y:S01]  /*4df0*/  @P5 FADD.FTZ R241, -R241, -RZ ;  /* 0x800000fff1f15221 */ /* 0x002fe20000010100 */
[----:B------:R-:W-:Y:S02]  /*4e00*/  ISETP.LE.U32.AND P5, PT, R49, UR8, PT ;  /* 0x0000000831007c0c */ /* 0x000fe4000bfa3070 */
[----:B------:R1:W-:Y:S01]  /*4e10*/  MUFU.EX2 R251, R43 ;  /* 0x0000002b00fb7308 */ /* 0x0003e20000000800 */
[----:B------:R-:W-:Y:S02]  /*4e20*/  LOP3.LUT R49, R46, 0xffff, RZ, 0xc0, !PT ;  /* 0x0000ffff2e317812 */ /* 0x000fe400078ec0ff */
[C---:B------:R-:W-:Y:S01]  /*4e30*/  LOP3.LUT R46, R18.reuse, 0xffff, RZ, 0xc0, !PT ;  /* 0x0000ffff122e7812 */ /* 0x040fe200078ec0ff */
[----:B------:R-:W-:Y:S01]  /*4e40*/  @P6 FADD.FTZ R243, -R243, -RZ ;  /* 0x800000fff3f36221 */ /* 0x000fe20000010100 */
[----:B------:R-:W-:Y:S02]  /*4e50*/  ISETP.LE.U32.AND P1, PT, R49, UR8, PT ;  /* 0x0000000831007c0c */ /* 0x000fe4000bf23070 */
[----:B------:R-:W-:Y:S03]  /*4e60*/  SHF.R.U32.HI R46, RZ, 0x8, R46 ;  /* 0x00000008ff2e7819 */ /* 0x000fe6000001162e */
[----:B------:R-:W2:Y:S01]  /*4e70*/  MUFU.EX2 R245, R37 ;  /* 0x0000002500f57308 */ /* 0x000ea20000000800 */
[----:B------:R-:W-:Y:S02]  /*4e80*/  LOP3.LUT R49, R18, 0xff, RZ, 0xc0, !PT ;  /* 0x000000ff12317812 */ /* 0x000fe400078ec0ff */
[----:B------:R-:W-:Y:S02]  /*4e90*/  LOP3.LUT R46, R46, 0xffff, RZ, 0xc0, !PT ;  /* 0x0000ffff2e2e7812 */ /* 0x000fe400078ec0ff */
[----:B------:R-:W-:Y:S02]  /*4ea0*/  ISETP.LE.U32.AND P6, PT, R49, UR8, PT ;  /* 0x0000000831007c0c */ /* 0x000fe4000bfc3070 */
[----:B------:R-:W-:Y:S03]  /*4eb0*/  PRMT R49, R18, 0x7632, R49 ;  /* 0x0000763212317816 */ /* 0x000fe60000000031 */
[----:B------:R-:W3:Y:S01]  /*4ec0*/  MUFU.EX2 R247, R39 ;  /* 0x0000002700f77308 */ /* 0x000ee20000000800 */
[----:B------:R-:W-:Y:S01]  /*4ed0*/  ISETP.LE.U32.AND P4, PT, R46, UR8, PT ;  /* 0x000000082e007c0c */ /* 0x000fe2000bf83070 */
[----:B-1----:R-:W-:Y:S01]  /*4ee0*/  IMAD.WIDE.U32 R42, R13, -0x2daee0ad, RZ ;  /* 0xd2511f530d2a7825 */ /* 0x002fe200078e00ff */
[----:B------:R-:W-:Y:S02]  /*4ef0*/  LOP3.LUT R49, R49, 0xff, RZ, 0xc0, !PT ;  /* 0x000000ff31317812 */ /* 0x000fe400078ec0ff */
[----:B------:R-:W-:Y:S02]  /*4f00*/  PRMT R13, R22, 0x7771, RZ ;  /* 0x00007771160d7816 */ /* 0x000fe400000000ff */
[----:B------:R-:W-:Y:S03]  /*4f10*/  LOP3.LUT R40, R122, UR15, R43, 0x96, !PT ;  /* 0x0000000f7a287c12 */ /* 0x000fe6000f8e962b */
[----:B------:R-:W1:Y:S01]  /*4f20*/  MUFU.EX2 R248, R248 ;  /* 0x000000f800f87308 */ /* 0x000e620000000800 */
[----:B--2---:R-:W-:Y:S01]  /*4f30*/  @!P1 FADD.FTZ R245, -R245, -RZ ;  /* 0x800000fff5f59221 */ /* 0x004fe20000010100 */
[----:B------:R-:W-:Y:S01]  /*4f40*/  ISETP.LE.U32.AND P1, PT, R49, UR8, PT ;  /* 0x0000000831007c0c */ /* 0x000fe2000bf23070 */
[--C-:B------:R-:W-:Y:S01]  /*4f50*/  FFMA.FTZ R122, R48, UR9, -R120.reuse ;  /* 0x00000009307a7c23 */ /* 0x100fe20008010878 */
[----:B------:R-:W-:Y:S01]  /*4f60*/  PRMT R48, R22, 0x7772, RZ ;  /* 0x0000777216307816 */ /* 0x000fe200000000ff */
[----:B------:R-:W-:Y:S01]  /*4f70*/  FFMA.FTZ R120, R65, UR9, -R120 ;  /* 0x0000000941787c23 */ /* 0x000fe20008010878 */
[----:B------:R-:W-:Y:S04]  /*4f80*/  PRMT R43, R26, 0x7772, RZ ;  /* 0x000077721a2b7816 */ /* 0x000fe800000000ff */
[----:B------:R-:W2:Y:S01]  /*4f90*/  MUFU.EX2 R249, R249 ;  /* 0x000000f900f97308 */ /* 0x000ea20000000800 */
[----:B---3--:R-:W-:Y:S01]  /*4fa0*/  @!P3 FADD.FTZ R247, -R247, -RZ ;  /* 0x800000fff7f7b221 */ /* 0x008fe20000010100 */
[----:B------:R-:W-:Y:S02]  /*4fb0*/  ISETP.LE.U32.AND P3, PT, R14, UR8, PT ;  /* 0x000000080e007c0c */ /* 0x000fe4000bf63070 */
[----:B------:R-:W-:Y:S02]  /*4fc0*/  SHF.R.U32.HI R46, RZ, 0x18, R18 ;  /* 0x00000018ff2e7819 */ /* 0x000fe40000011612 */
[----:B------:R-:W-:Y:S01]  /*4fd0*/  F2FP.RELU.BF16.F32.PACK_AB R49, R231, R230 ;  /* 0x000000e6e731723e */ /* 0x000fe200000018ff */
[----:B------:R-:W-:Y:S03]  /*4fe0*/  @!P1 FADD.FTZ R250, -R250, -RZ ;  /* 0x800000fffafa9221 */ /* 0x000fe60000010100 */
[----:B------:R3:W4:Y:S01]  /*4ff0*/  MUFU.EX2 R119, R45 ;  /* 0x0000002d00777308 */ /* 0x0007220000000800 */
[----:B-1----:R-:W-:Y:S01]  /*5000*/  @!P6 FADD.FTZ R248, -R248, -RZ ;  /* 0x800000fff8f8e221 */ /* 0x002fe20000010100 */
[----:B------:R-:W-:Y:S02]  /*5010*/  ISETP.GT.U32.AND P6, PT, R13, UR8, PT ;  /* 0x000000080d007c0c */ /* 0x000fe4000bfc4070 */
[----:B------:R-:W-:Y:S02]  /*5020*/  ISETP.GT.U32.AND P1, PT, R47, UR8, PT ;  /* 0x000000082f007c0c */ /* 0x000fe4000bf24070 */
[----:B------:R-:W-:Y:S04]  /*5030*/  F2FP.RELU.BF16.F32.PACK_AB R47, R241, R240 ;  /* 0x000000f0f12f723e */ /* 0x000fe800000018ff */
[----:B------:R-:W1:Y:S01]  /*5040*/  MUFU.EX2 R252, R44 ;  /* 0x0000002c00fc7308 */ /* 0x000e620000000800 */
[----:B--2---:R-:W-:Y:S01]  /*5050*/  @!P4 FADD.FTZ R249, -R249, -RZ ;  /* 0x800000fff9f9c221 */ /* 0x004fe20000010100 */
[----:B------:R-:W-:Y:S02]  /*5060*/  ISETP.GT.U32.AND P4, PT, R48, UR8, PT ;  /* 0x0000000830007c0c */ /* 0x000fe4000bf84070 */
[----:B------:R-:W-:Y:S06]  /*5070*/  F2FP.RELU.BF16.F32.PACK_AB R48, R217, R216 ;  /* 0x000000d8d930723e */ /* 0x000fec00000018ff */
[----:B------:R-:W2:Y:S01]  /*5080*/  MUFU.EX2 R118, R118 ;  /* 0x0000007600767308 */ /* 0x000ea20000000800 */
[----:B---3--:R-:W-:Y:S01]  /*5090*/  PRMT R45, R26, 0x7770, RZ ;  /* 0x000077701a2d7816 */ /* 0x008fe200000000ff */
[----:B----4-:R-:W-:Y:S08]  /*50a0*/  @P6 FADD.FTZ R119, -R119, -RZ ;  /* 0x800000ff77776221 */ /* 0x010ff00000010100 */
[----:B------:R-:W3:Y:S01]  /*50b0*/  MUFU.EX2 R246, R38 ;  /* 0x0000002600f67308 */ /* 0x000ee20000000800 */
[----:B-1----:R-:W-:Y:S01]  /*50c0*/  @!P3 FADD.FTZ R252, -R252, -RZ ;  /* 0x800000fffcfcb221 */ /* 0x002fe20000010100 */
[----:B------:R-:W-:Y:S02]  /*50d0*/  ISETP.LE.U32.AND P3, PT, R45, UR8, PT ;  /* 0x000000082d007c0c */ /* 0x000fe4000bf63070 */
[----:B------:R-:W-:Y:S02]  /*50e0*/  PRMT R44, R26, 0x7771, RZ ;  /* 0x000077711a2c7816 */ /* 0x000fe400000000ff */
[----:B------:R-:W-:Y:S04]  /*50f0*/  F2FP.RELU.BF16.F32.PACK_AB R45, R243, R242 ;  /* 0x000000f2f32d723e */ /* 0x000fe800000018ff */
[----:B------:R-:W1:Y:S01]  /*5100*/  MUFU.EX2 R121, R121 ;  /* 0x0000007900797308 */ /* 0x000e620000000800 */
[----:B------:R-:W-:Y:S01]  /*5110*/  ISETP.GT.U32.AND P6, PT, R44, UR8, PT ;  /* 0x000000082c007c0c */ /* 0x000fe2000bfc4070 */
[----:B--2---:R-:W-:Y:S01]  /*5120*/  @P4 FADD.FTZ R118, -R118, -RZ ;  /* 0x800000ff76764221 */ /* 0x004fe20000010100 */
[----:B------:R-:W-:Y:S02]  /*5130*/  ISETP.GT.U32.AND P4, PT, R43, UR8, PT ;  /* 0x000000082b007c0c */ /* 0x000fe4000bf84070 */
[--C-:B------:R-:W-:Y:S02]  /*5140*/  SHF.R.U32.HI R44, RZ, 0x18, R11.reuse ;  /* 0x00000018ff2c7819 */ /* 0x100fe4000001160b */
[C---:B------:R-:W-:Y:S03]  /*5150*/  LOP3.LUT R43, R11.reuse, 0xffff, RZ, 0xc0, !PT ;  /* 0x0000ffff0b2b7812 */ /* 0x040fe600078ec0ff */
[----:B------:R-:W2:Y:S01]  /*5160*/  MUFU.EX2 R122, R122 ;  /* 0x0000007a007a7308 */ /* 0x000ea20000000800 */
[----:B---3--:R-:W-:Y:S01]  /*5170*/  @!P5 FADD.FTZ R246, -R246, -RZ ;  /* 0x800000fff6f6d221 */ /* 0x008fe20000010100 */
[----:B------:R-:W-:Y:S02]  /*5180*/  ISETP.LE.U32.AND P5, PT, R46, UR8, PT ;  /* 0x000000082e007c0c */ /* 0x000fe4000bfa3070 */
[C---:B------:R-:W-:Y:S02]  /*5190*/  LOP3.LUT R46, R11.reuse, 0xff, RZ, 0xc0, !PT ;  /* 0x000000ff0b2e7812 */ /* 0x040fe400078ec0ff */
[----:B------:R-:W-:Y:S04]  /*51a0*/  PRMT R11, R11, 0x7632, R11 ;  /* 0x000076320b0b7816 */ /* 0x000fe8000000000b */
[----:B------:R-:W3:Y:S01]  /*51b0*/  MUFU.EX2 R123, R123 ;  /* 0x0000007b007b7308 */ /* 0x000ee20000000800 */
[----:B-1----:R-:W-:Y:S01]  /*51c0*/  @P1 FADD.FTZ R121, -R121, -RZ ;  /* 0x800000ff79791221 */ /* 0x002fe20000010100 */
[----:B------:R-:W-:Y:S01]  /*51d0*/  ISETP.LE.U32.AND P1, PT, R44, UR8, PT ;  /* 0x000000082c007c0c */ /* 0x000fe2000bf23070 */
[----:B------:R-:W-:Y:S01]  /*51e0*/  @P4 FADD.FTZ R125, -R125, -RZ ;  /* 0x800000ff7d7d4221 */ /* 0x000fe20000010100 */
[----:B------:R-:W-:Y:S02]  /*51f0*/  SHF.R.U32.HI R43, RZ, 0x8, R43 ;  /* 0x00000008ff2b7819 */ /* 0x000fe4000001162b */
[----:B------:R-:W-:Y:S01]  /*5200*/  LOP3.LUT R44, R40, 0xff, RZ, 0xc0, !PT ;  /* 0x000000ff282c7812 */ /* 0x000fe200078ec0ff */
[----:B------:R-:W-:Y:S03]  /*5210*/  @!P5 FADD.FTZ R251, -R251, -RZ ;  /* 0x800000fffbfbd221 */ /* 0x000fe60000010100 */
[----:B------:R-:W1:Y:S01]  /*5220*/  MUFU.EX2 R237, R237 ;  /* 0x000000ed00ed7308 */ /* 0x000e620000000800 */
[----:B--2---:R-:W-:Y:S01]  /*5230*/  @!P3 FADD.FTZ R122, -R122, -RZ ;  /* 0x800000ff7a7ab221 */ /* 0x004fe20000010100 */
[----:B------:R-:W-:Y:S02]  /*5240*/  ISETP.GT.U32.AND P3, PT, R41, UR8, PT ;  /* 0x0000000829007c0c */ /* 0x000fe4000bf64070 */
[----:B------:R-:W-:Y:S02]  /*5250*/  LOP3.LUT R41, R11, 0xff, RZ, 0xc0, !PT ;  /* 0x000000ff0b297812 */ /* 0x000fe400078ec0ff */
[----:B------:R-:W-:Y:S01]  /*5260*/  LOP3.LUT R43, R43, 0xffff, RZ, 0xc0, !PT ;  /* 0x0000ffff2b2b7812 */ /* 0x000fe200078ec0ff */
[----:B------:R-:W-:Y:S01]  /*5270*/  @!P1 FADD.FTZ R131, -R131, -RZ ;  /* 0x800000ff83839221 */ /* 0x000fe20000010100 */
[----:B------:R-:W-:Y:S01]  /*5280*/  ISETP.LE.U32.AND P5, PT, R46, UR8, PT ;  /* 0x000000082e007c0c */ /* 0x000fe2000bfa3070 */
[----:B---3--:R-:W-:Y:S01]  /*5290*/  @P6 FADD.FTZ R123, -R123, -RZ ;  /* 0x800000ff7b7b6221 */ /* 0x008fe20000010100 */
[----:B------:R-:W-:Y:S01]  /*52a0*/  ISETP.LE.U32.AND P6, PT, R41, UR8, PT ;  /* 0x0000000829007c0c */ /* 0x000fe2000bfc3070 */
[----:B------:R-:W2:Y:S01]  /*52b0*/  MUFU.EX2 R120, R120 ;  /* 0x0000007800787308 */ /* 0x000ea20000000800 */
[----:B------:R-:W-:Y:S02]  /*52c0*/  ISETP.LE.U32.AND P4, PT, R43, UR8, PT ;  /* 0x000000082b007c0c */ /* 0x000fe4000bf83070 */
[----:B------:R-:W-:Y:S01]  /*52d0*/  LOP3.LUT R41, R40, 0xffff, RZ, 0xc0, !PT ;  /* 0x0000ffff28297812 */ /* 0x000fe200078ec0ff */
[----:B------:R-:W-:Y:S01]  /*52e0*/  @P3 FADD.FTZ R126, -R126, -RZ ;  /* 0x800000ff7e7e3221 */ /* 0x000fe20000010100 */
[----:B------:R-:W-:Y:S01]  /*52f0*/  ISETP.GT.U32.AND P1, PT, R7, UR8, PT ;  /* 0x0000000807007c0c */ /* 0x000fe2000bf24070 */
[----:B-1----:R-:W-:Y:S01]  /*5300*/  @P0 FADD.FTZ R237, -R237, -RZ ;  /* 0x800000ffeded0221 */ /* 0x002fe20000010100 */
[----:B------:R-:W-:Y:S03]  /*5310*/  ISETP.LE.U32.AND P0, PT, R19, UR8, PT ;  /* 0x0000000813007c0c */ /* 0x000fe6000bf03070 */
[----:B------:R-:W-:Y:S01]  /*5320*/  MUFU.EX2 R117, R56 ;  /* 0x0000003800757308 */ /* 0x000fe20000000800 */
[----:B------:R-:W-:Y:S01]  /*5330*/  SHF.R.U32.HI R41, RZ, 0x8, R41 ;  /* 0x00000008ff297819 */ /* 0x000fe20000011629 */
[----:B------:R-:W-:Y:S01]  /*5340*/  @!P5 FADD.FTZ R127, -R127, -RZ ;  /* 0x800000ff7f7fd221 */ /* 0x000fe20000010100 */
[----:B------:R-:W-:Y:S01]  /*5350*/  PRMT R43, R40, 0x7632, R43 ;  /* 0x00007632282b7816 */ /* 0x000fe2000000002b */
[----:B------:R-:W-:Y:S01]  /*5360*/  @!P6 FADD.FTZ R129, -R129, -RZ ;  /* 0x800000ff8181e221 */ /* 0x000fe20000010100 */
[----:B------:R-:W-:Y:S01]  /*5370*/  SHF.R.U32.HI R40, RZ, 0x18, R40 ;  /* 0x00000018ff287819 */ /* 0x000fe20000011628 */
[----:B------:R-:W-:Y:S01]  /*5380*/  @!P4 FADD.FTZ R130, -R130, -RZ ;  /* 0x800000ff8282c221 */ /* 0x000fe20000010100 */
[----:B------:R-:W-:Y:S03]  /*5390*/  LOP3.LUT R43, R43, 0xff, RZ, 0xc0, !PT ;  /* 0x000000ff2b2b7812 */ /* 0x000fe600078ec0ff */
[----:B------:R-:W1:Y:S01]  /*53a0*/  MUFU.EX2 R114, R57 ;  /* 0x0000003900727308 */ /* 0x000e620000000800 */
[----:B------:R-:W-:Y:S01]  /*53b0*/  LOP3.LUT R41, R41, 0xffff, RZ, 0xc0, !PT ;  /* 0x0000ffff29297812 */ /* 0x000fe200078ec0ff */
[----:B--2---:R-:W-:Y:S01]  /*53c0*/  @P1 FADD.FTZ R120, -R120, -RZ ;  /* 0x800000ff78781221 */ /* 0x004fe20000010100 */
[----:B------:R-:W-:Y:S01]  /*53d0*/  ISETP.LE.U32.AND P6, PT, R40, UR8, PT ;  /* 0x0000000828007c0c */ /* 0x000fe2000bfc3070 */
[----:B------:R-:W-:Y:S01]  /*53e0*/  @!P0 FADD.FTZ R115, -R115, -RZ ;  /* 0x800000ff73738221 */ /* 0x000fe20000010100 */
[C---:B------:R-:W-:Y:S02]  /*53f0*/  PRMT R40, R42.reuse, 0x7772, RZ ;  /* 0x000077722a287816 */ /* 0x040fe400000000ff */
[----:B------:R-:W-:Y:S03]  /*5400*/  ISETP.LE.U32.AND P5, PT, R43, UR8, PT ;  /* 0x000000082b007c0c */ /* 0x000fe6000bfa3070 */
[----:B------:R-:W-:Y:S01]  /*5410*/  MUFU.EX2 R128, R6 ;  /* 0x0000000600807308 */ /* 0x000fe20000000800 */
[----:B------:R-:W-:Y:S02]  /*5420*/  ISETP.LE.U32.AND P4, PT, R41, UR8, PT ;  /* 0x0000000829007c0c */ /* 0x000fe4000bf83070 */
[C---:B------:R-:W-:Y:S02]  /*5430*/  PRMT R43, R42.reuse, 0x7770, RZ ;  /* 0x000077702a2b7816 */ /* 0x040fe400000000ff */
[----:B------:R-:W-:Y:S02]  /*5440*/  PRMT R41, R42, 0x7771, RZ ;  /* 0x000077712a297816 */ /* 0x000fe400000000ff */
[----:B------:R-:W-:Y:S01]  /*5450*/  ISETP.GT.U32.AND P0, PT, R40, UR8, PT ;  /* 0x0000000828007c0c */ /* 0x000fe2000bf04070 */
[----:B------:R-:W-:Y:S01]  /*5460*/  @!P6 FADD.FTZ R172, -R172, -RZ ;  /* 0x800000ffacace221 */ /* 0x000fe20000010100 */
[----:B------:R-:W-:Y:S01]  /*5470*/  PRMT R42, R42, 0x7773, RZ ;  /* 0x000077732a2a7816 */ /* 0x000fe200000000ff */
[----:B------:R-:W2:Y:S01]  /*5480*/  MUFU.EX2 R116, R5 ;  /* 0x0000000500747308 */ /* 0x000ea20000000800 */
[----:B------:R-:W-:Y:S01]  /*5490*/  F2FP.RELU.BF16.F32.PACK_AB R40, R214, R215 ;  /* 0x000000d7d628723e */ /* 0x000fe200000018ff */
[----:B------:R-:W-:Y:S01]  /*54a0*/  @!P5 FADD.FTZ R113, -R113, -RZ ;  /* 0x800000ff7171d221 */ /* 0x000fe20000010100 */
[----:B------:R-:W-:Y:S01]  /*54b0*/  F2FP.RELU.BF16.F32.PACK_AB R46, R212, R213 ;  /* 0x000000d5d42e723e */ /* 0x000fe200000018ff */
[----:B-1----:R-:W-:Y:S01]  /*54c0*/  @!P4 FADD.FTZ R114, -R114, -RZ ;  /* 0x800000ff7272c221 */ /* 0x002fe20000010100 */
[----:B------:R-:W-:Y:S01]  /*54d0*/  ISETP.LE.U32.AND P3, PT, R44, UR8, PT ;  /* 0x000000082c007c0c */ /* 0x000fe2000bf63070 */
[----:B------:R1:W-:Y:S01]  /*54e0*/  STS [R175], R40 ;  /* 0x00000028af007388 */ /* 0x0003e20000000800 */
[----:B------:R-:W-:Y:S02]  /*54f0*/  ISETP.GT.U32.AND P1, PT, R42, UR8, PT ;  /* 0x000000082a007c0c */ /* 0x000fe4000bf24070 */
[----:B------:R-:W-:Y:S01]  /*5500*/  F2FP.RELU.BF16.F32.PACK_AB R44, R225, R224 ;  /* 0x000000e0e12c723e */ /* 0x000fe200000018ff */
[----:B------:R3:W-:Y:S01]  /*5510*/  STS [R175+0x400], R46 ;  /* 0x0004002eaf007388 */ /* 0x0007e20000000800 */
[----:B------:R-:W-:Y:S01]  /*5520*/  F2FP.RELU.BF16.F32.PACK_AB R42, R227, R226 ;  /* 0x000000e2e32a723e */ /* 0x000fe200000018ff */
[----:B------:R-:W-:Y:S01]  /*5530*/  @P0 FADD.FTZ R109, -R109, -RZ ;  /* 0x800000ff6d6d0221 */ /* 0x000fe20000010100 */
[----:B------:R-:W-:Y:S01]  /*5540*/  ISETP.GT.U32.AND P6, PT, R41, UR8, PT ;  /* 0x0000000829007c0c */ /* 0x000fe2000bfc4070 */
[----:B------:R4:W-:Y:S01]  /*5550*/  STS [R205], R44 ;  /* 0x0000002ccd007388 */ /* 0x0009e20000000800 */
[----:B------:R-:W-:Y:S02]  /*5560*/  F2FP.RELU.BF16.F32.PACK_AB R41, R229, R228 ;  /* 0x000000e4e529723e */ /* 0x000fe400000018ff */
[----:B------:R-:W-:Y:S01]  /*5570*/  ISETP.LE.U32.AND P5, PT, R43, UR8, PT ;  /* 0x000000082b007c0c */ /* 0x000fe2000bfa3070 */
[----:B------:R4:W-:Y:S01]  /*5580*/  STS [R205+0x400], R42 ;  /* 0x0004002acd007388 */ /* 0x0009e20000000800 */
[----:B------:R-:W-:Y:S01]  /*5590*/  F2FP.RELU.BF16.F32.PACK_AB R43, R233, R232 ;  /* 0x000000e8e92b723e */ /* 0x000fe200000018ff */
[----:B------:R-:W-:Y:S01]  /*55a0*/  @!P3 FADD.FTZ R117, -R117, -RZ ;  /* 0x800000ff7575b221 */ /* 0x000fe20000010100 */
[----:B------:R-:W-:Y:S01]  /*55b0*/  F2FP.RELU.BF16.F32.PACK_AB R53, R237, R236 ;  /* 0x000000eced35723e */ /* 0x000fe200000018ff */
[----:B------:R4:W-:Y:S01]  /*55c0*/  STS [R175+0x2000], R48 ;  /* 0x00200030af007388 */ /* 0x0009e20000000800 */
[----:B------:R-:W-:Y:S01]  /*55d0*/  ISETP.GT.U32.AND P3, PT, R10, UR8, PT ;  /* 0x000000080a007c0c */ /* 0x000fe2000bf64070 */
[----:B--2---:R-:W-:Y:S01]  /*55e0*/  @P1 FADD.FTZ R116, -R116, -RZ ;  /* 0x800000ff74741221 */ /* 0x004fe20000010100 */
[----:B------:R-:W-:Y:S01]  /*55f0*/  ISETP.GT.U32.AND P4, PT, R9, UR8, PT ;  /* 0x0000000809007c0c */ /* 0x000fe2000bf84070 */
[----:B------:R2:W-:Y:S01]  /*5600*/  STS [R175+0x2400], R50 ;  /* 0x00240032af007388 */ /* 0x0005e20000000800 */
[----:B------:R-:W-:Y:S01]  /*5610*/  @P6 FADD.FTZ R128, -R128, -RZ ;  /* 0x800000ff80806221 */ /* 0x000fe20000010100 */
[----:B------:R-:W-:Y:S02]  /*5620*/  FSETP.GE.FTZ.AND P1, PT, R228, RZ, PT ;  /* 0x000000ffe400720b */ /* 0x000fe40003f36000 */
[----:B------:R-:W-:Y:S01]  /*5630*/  STS [R205+0x2000], R54 ;  /* 0x00200036cd007388 */ /* 0x000fe20000000800 */
[----:B-1----:R-:W-:Y:S01]  /*5640*/  F2FP.RELU.BF16.F32.PACK_AB R40, R120, R115 ;  /* 0x000000737828723e */ /* 0x002fe200000018ff */
[----:B------:R-:W-:Y:S01]  /*5650*/  @!P5 FADD.FTZ R124, -R124, -RZ ;  /* 0x800000ff7c7cd221 */ /* 0x000fe20000010100 */
[----:B------:R-:W-:Y:S01]  /*5660*/  FSETP.GE.FTZ.AND P5, PT, R214, RZ, PT ;  /* 0x000000ffd600720b */ /* 0x000fe20003fb6000 */
[----:B------:R1:W-:Y:S01]  /*5670*/  STS [R205+0x2400], R52 ;  /* 0x00240034cd007388 */ /* 0x0003e20000000800 */
[----:B---3--:R-:W-:Y:S01]  /*5680*/  F2FP.RELU.BF16.F32.PACK_AB R46, R119, R252 ;  /* 0x000000fc772e723e */ /* 0x008fe200000018ff */
[----:B------:R-:W-:Y:S01]  /*5690*/  @P3 FADD.FTZ R110, -R110, -RZ ;  /* 0x800000ff6e6e3221 */ /* 0x000fe20000010100 */
[----:B------:R-:W-:Y:S01]  /*56a0*/  FSETP.GE.FTZ.AND P3, PT, R225, RZ, PT ;  /* 0x000000ffe100720b */ /* 0x000fe20003f76000 */
[----:B------:R3:W-:Y:S01]  /*56b0*/  STS [R176], R41 ;  /* 0x00000029b0007388 */ /* 0x0007e20000000800 */
[----:B----4-:R-:W-:Y:S01]  /*56c0*/  F2FP.RELU.BF16.F32.PACK_AB R44, R130, R127 ;  /* 0x0000007f822c723e */ /* 0x010fe200000018ff */
[----:B------:R-:W-:Y:S01]  /*56d0*/  @P4 FADD.FTZ R112, -R112, -RZ ;  /* 0x800000ff70704221 */ /* 0x000fe20000010100 */
[----:B------:R-:W-:Y:S01]  /*56e0*/  FSETP.GE.FTZ.AND P4, PT, R224, RZ, PT ;  /* 0x000000ffe000720b */ /* 0x000fe20003f96000 */
[----:B------:R4:W-:Y:S01]  /*56f0*/  STS [R176+0x400], R49 ;  /* 0x00040031b0007388 */ /* 0x0009e20000000800 */
[----:B------:R-:W-:Y:S03]  /*5700*/  F2FP.RELU.BF16.F32.PACK_AB R42, R131, R129 ;  /* 0x00000081832a723e */ /* 0x000fe600000018ff */
[----:B------:R-:W-:Y:S01]  /*5710*/  STS [R204], R47 ;  /* 0x0000002fcc007388 */ /* 0x000fe20000000800 */
[----:B------:R-:W-:Y:S03]  /*5720*/  F2FP.RELU.BF16.F32.PACK_AB R48, R121, R118 ;  /* 0x000000767930723e */ /* 0x000fe600000018ff */
[----:B------:R4:W-:Y:S01]  /*5730*/  STS [R204+0x400], R45 ;  /* 0x0004002dcc007388 */ /* 0x0009e20000000800 */
[----:B--2---:R-:W-:Y:S03]  /*5740*/  F2FP.RELU.BF16.F32.PACK_AB R50, R126, R125 ;  /* 0x0000007d7e32723e */ /* 0x004fe600000018ff */
[----:B------:R2:W-:Y:S04]  /*5750*/  STS [R176+0x2000], R43 ;  /* 0x0020002bb0007388 */ /* 0x0005e80000000800 */
[----:B------:R-:W-:Y:S01]  /*5760*/  STS [R176+0x2400], R51 ;  /* 0x00240033b0007388 */ /* 0x000fe20000000800 */
[----:B-1----:R-:W-:Y:S03]  /*5770*/  F2FP.RELU.BF16.F32.PACK_AB R52, R123, R122 ;  /* 0x0000007a7b34723e */ /* 0x002fe600000018ff */
[----:B------:R-:W-:Y:S01]  /*5780*/  STS [R204+0x2000], R53 ;  /* 0x00200035cc007388 */ /* 0x000fe20000000800 */
[----:B---3--:R-:W-:Y:S02]  /*5790*/  F2FP.RELU.BF16.F32.PACK_AB R41, R238, R239 ;  /* 0x000000efee29723e */ /* 0x008fe400000018ff */
[----:B----4-:R-:W-:Y:S03]  /*57a0*/  F2FP.RELU.BF16.F32.PACK_AB R49, R245, R244 ;  /* 0x000000f4f531723e */ /* 0x010fe600000018ff */
[----:B------:R1:W-:Y:S04]  /*57b0*/  STS [R204+0x2400], R41 ;  /* 0x00240029cc007388 */ /* 0x0003e80000000800 */
[----:B------:R-:W-:Y:S01]  /*57c0*/  STS [R174], R49 ;  /* 0x00000031ae007388 */ /* 0x000fe20000000800 */
[----:B------:R-:W-:Y:S02]  /*57d0*/  F2FP.RELU.BF16.F32.PACK_AB R45, R247, R246 ;  /* 0x000000f6f72d723e */ /* 0x000fe400000018ff */
[----:B--2---:R-:W-:Y:S03]  /*57e0*/  F2FP.RELU.BF16.F32.PACK_AB R43, R249, R248 ;  /* 0x000000f8f92b723e */ /* 0x004fe600000018ff */
[----:B------:R-:W-:Y:S04]  /*57f0*/  STS [R174+0x400], R45 ;  /* 0x0004002dae007388 */ /* 0x000fe80000000800 */
[----:B------:R-:W-:Y:S04]  /*5800*/  STS [R111], R52 ;  /* 0x000000346f007388 */ /* 0x000fe80000000800 */
[----:B------:R2:W-:Y:S04]  /*5810*/  STS [R111+0x400], R50 ;  /* 0x000400326f007388 */ /* 0x0005e80000000800 */
[----:B------:R-:W-:Y:S01]  /*5820*/  STS [R174+0x2000], R43 ;  /* 0x0020002bae007388 */ /* 0x000fe20000000800 */
[----:B-1----:R-:W-:Y:S05]  /*5830*/  F2FP.RELU.BF16.F32.PACK_AB R41, R251, R250 ;  /* 0x000000fafb29723e */ /* 0x002fea00000018ff */
[----:B------:R-:W-:Y:S04]  /*5840*/  STS [R174+0x2400], R41 ;  /* 0x00240029ae007388 */ /* 0x000fe80000000800 */
[----:B------:R1:W-:Y:S04]  /*5850*/  STS [R111+0x2000], R46 ;  /* 0x0020002e6f007388 */ /* 0x0003e80000000800 */
[----:B------:R3:W-:Y:S04]  /*5860*/  STS [R111+0x2400], R48 ;  /* 0x002400306f007388 */ /* 0x0007e80000000800 */
[----:B------:R4:W-:Y:S01]  /*5870*/  STS [R179], R44 ;  /* 0x0000002cb3007388 */ /* 0x0009e20000000800 */
[----:B--2---:R-:W-:Y:S03]  /*5880*/  F2FP.RELU.BF16.F32.PACK_AB R50, R114, R117 ;  /* 0x000000757232723e */ /* 0x004fe600000018ff */
[----:B------:R2:W-:Y:S04]  /*5890*/  STS [R179+0x400], R42 ;  /* 0x0004002ab3007388 */ /* 0x0005e80000000800 */
[----:B------:R2:W-:Y:S01]  /*58a0*/  STS [R201], R40 ;  /* 0x00000028c9007388 */ /* 0x0005e20000000800 */
[----:B-1----:R-:W-:Y:S02]  /*58b0*/  F2FP.RELU.BF16.F32.PACK_AB R46, R112, R110 ;  /* 0x0000006e702e723e */ /* 0x002fe400000018ff */
[----:B---3--:R-:W-:Y:S03]  /*58c0*/  F2FP.RELU.BF16.F32.PACK_AB R48, R172, R113 ;  /* 0x00000071ac30723e */ /* 0x008fe600000018ff */
[----:B------:R-:W-:Y:S01]  /*58d0*/  STS [R201+0x400], R46 ;  /* 0x0004002ec9007388 */ /* 0x000fe20000000800 */
[----:B----4-:R-:W-:Y:S03]  /*58e0*/  VIADD R44, R171, 0x4020 ;  /* 0x00004020ab2c7836 */ /* 0x010fe60000000000 */
[----:B------:R-:W-:Y:S01]  /*58f0*/  STS [R179+0x2000], R50 ;  /* 0x00200032b3007388 */ /* 0x000fe20000000800 */
[----:B------:R-:W-:Y:S01]  /*5900*/  @P2 VIADD R44, R188, 0xffffffe0 ;  /* 0xffffffe0bc2c2836 */ /* 0x000fe20000000000 */
[----:B--2---:R-:W-:Y:S02]  /*5910*/  F2FP.RELU.BF16.F32.PACK_AB R42, R128, R124 ;  /* 0x0000007c802a723e */ /* 0x004fe400000018ff */
[----:B------:R-:W-:Y:S01]  /*5920*/  STS [R179+0x2400], R48 ;  /* 0x00240030b3007388 */ /* 0x000fe20000000800 */
[----:B------:R-:W-:Y:S03]  /*5930*/  F2FP.RELU.BF16.F32.PACK_AB R40, R116, R109 ;  /* 0x0000006d7428723e */ /* 0x000fe600000018ff */
[----:B------:R-:W-:Y:S04]  /*5940*/  STS [R201+0x2000], R42 ;  /* 0x0020002ac9007388 */ /* 0x000fe80000000800 */
[----:B------:R-:W-:Y:S04]  /*5950*/  STS [R201+0x2400], R40 ;  /* 0x00240028c9007388 */ /* 0x000fe80000000800 */
[----:B------:R-:W1:Y:S08]  /*5960*/  LDSM.16.M88.4 R64, [R171+0x4000] ;  /* 0x00400000ab40783b */ /* 0x000e700000000200 */
[----:B------:R-:W2:Y:S08]  /*5970*/  LDSM.16.M88.4 R60, [R171+0x5000] ;  /* 0x00500000ab3c783b */ /* 0x000eb00000000200 */
[----:B------:R-:W3:Y:S08]  /*5980*/  LDSM.16.M88.4 R100, [R44] ;  /* 0x000000002c64783b */ /* 0x000ef00000000200 */
[----:B------:R4:W3:Y:S01]  /*5990*/  LDSM.16.M88.4 R104, [R44+0x1000] ;  /* 0x001000002c68783b */ /* 0x0008e20000000200 */
        /* <DEDUP_REMOVED lines=15> */
[----:B------:R-:W-:Y:S08]  /*5a90*/  HMMA.16816.F32.BF16 R64, R64, R146, RZ ;  /* 0x000000924040723c */ /* 0x000ff000000418ff */
[-C--:B---3--:R-:W-:Y:S08]  /*5aa0*/  HMMA.16816.F32.BF16 R4, R100, R148.reuse, R4 ;  /* 0x000000946404723c */ /* 0x088ff00000041804 */
        /* <DEDUP_REMOVED lines=14> */
[----:B------:R-:W-:Y:S04]  /*5b90*/  HMMA.16816.F32.BF16 R64, R100, R162, R64 ;  /* 0x000000a26440723c */ /* 0x000fe80000041840 */
[C---:B------:R-:W-:Y:S04]  /*5ba0*/  LEA R102, P0, R173.reuse, R180, 0x2 ;  /* 0x000000b4ad667211 */ /* 0x040fe800078010ff */
[----:B------:R-:W-:Y:S02]  /*5bb0*/  LEA.HI.X R103, R173, R181, RZ, 0x2, P0 ;  /* 0x000000b5ad677211 */ /* 0x000fe400000f14ff */
[----:B------:R-:W-:Y:S03]  /*5bc0*/  FSETP.GE.FTZ.AND P0, PT, R215, RZ, PT ;  /* 0x000000ffd700720b */ /* 0x000fe60003f16000 */
[----:B------:R-:W2:Y:S04]  /*5bd0*/  LDG.E R101, desc[UR24][R102.64] ;  /* 0x0000001866657981 */ /* 0x000ea8000c1e1900 */
[----:B------:R1:W5:Y:S04]  /*5be0*/  LDG.E R106, desc[UR24][R102.64+0x20] ;  /* 0x00002018666a7981 */ /* 0x000368000c1e1900 */
[----:B------:R1:W5:Y:S04]  /*5bf0*/  LDG.E R107, desc[UR24][R102.64+0x100] ;  /* 0x00010018666b7981 */ /* 0x000368000c1e1900 */
[----:B------:R1:W5:Y:S01]  /*5c00*/  LDG.E R105, desc[UR24][R102.64+0x120] ;  /* 0x0001201866697981 */ /* 0x000362000c1e1900 */
[C---:B--2---:R-:W-:Y:S01]  /*5c10*/  FADD.FTZ R4, -R101.reuse, R4 ;  /* 0x0000000465047221 */ /* 0x044fe20000010100 */
[C---:B------:R-:W-:Y:S01]  /*5c20*/  FADD.FTZ R5, -R101.reuse, R5 ;  /* 0x0000000565057221 */ /* 0x040fe20000010100 */
[C---:B------:R-:W-:Y:S01]  /*5c30*/  FADD.FTZ R16, -R101.reuse, R16 ;  /* 0x0000001065107221 */ /* 0x040fe20000010100 */
[C---:B------:R-:W-:Y:S01]  /*5c40*/  FADD.FTZ R20, -R101.reuse, R20 ;  /* 0x0000001465147221 */ /* 0x040fe20000010100 */
[C---:B------:R-:W-:Y:S01]  /*5c50*/  FADD.FTZ R17, -R101.reuse, R17 ;  /* 0x0000001165117221 */ /* 0x040fe20000010100 */
[-C--:B------:R-:W-:Y:S01]  /*5c60*/  FSEL R4, R4, R101.reuse, P0 ;  /* 0x0000006504047208 */ /* 0x080fe20000000000 */
[----:B------:R-:W-:Y:S01]  /*5c70*/  FADD.FTZ R21, -R101, R21 ;  /* 0x0000001565157221 */ /* 0x000fe20000010100 */
[-C--:B------:R-:W-:Y:S01]  /*5c80*/  FSEL R5, R5, R101.reuse, P5 ;  /* 0x0000006505057208 */ /* 0x080fe20002800000 */
[----:B------:R-:W-:Y:S01]  /*5c90*/  FADD.FTZ R48, -R101, R48 ;  /* 0x0000003065307221 */ /* 0x000fe20000010100 */
[----:B------:R-:W-:Y:S01]  /*5ca0*/  FSEL R16, R16, R101, P4 ;  /* 0x0000006510107208 */ /* 0x000fe20002000000 */
[----:B------:R-:W-:Y:S01]  /*5cb0*/  FMUL.FTZ R215, R215, R4 ;  /* 0x00000004d7d77220 */ /* 0x000fe20000410000 */
[----:B------:R-:W-:Y:S01]  /*5cc0*/  FSETP.GE.FTZ.AND P4, PT, R240, RZ, PT ;  /* 0x000000fff000720b */ /* 0x000fe20003f96000 */
[----:B------:R-:W-:Y:S01]  /*5cd0*/  FMUL.FTZ R214, R214, R5 ;  /* 0x00000005d6d67220 */ /* 0x000fe20000410000 */
[-C--:B------:R-:W-:Y:S01]  /*5ce0*/  FSEL R5, R20, R101.reuse, P1 ;  /* 0x0000006514057208 */ /* 0x080fe20000800000 */
[----:B------:R-:W-:Y:S01]  /*5cf0*/  FMUL.FTZ R224, R224, R16 ;  /* 0x00000010e0e07220 */ /* 0x000fe20000410000 */
[----:B------:R-:W-:Y:S01]  /*5d00*/  FSEL R17, R17, R101, P3 ;  /* 0x0000006511117208 */ /* 0x000fe20001800000 */
[C---:B------:R-:W-:Y:S01]  /*5d10*/  FADD.FTZ R37, -R101.reuse, R37 ;  /* 0x0000002565257221 */ /* 0x040fe20000010100 */
[----:B------:R-:W-:Y:S01]  /*5d20*/  F2FP.BF16.F32.PACK_AB R214, R214, R215 ;  /* 0x000000d7d6d6723e */ /* 0x000fe200000010ff */
[----:B------:R-:W-:Y:S01]  /*5d30*/  FADD.FTZ R215, -R101, R32 ;  /* 0x0000002065d77221 */ /* 0x000fe20000010100 */
[----:B------:R-:W-:Y:S01]  /*5d40*/  FSETP.GE.FTZ.AND P0, PT, R229, RZ, PT ;  /* 0x000000ffe500720b */ /* 0x000fe20003f16000 */
[----:B------:R-:W-:Y:S01]  /*5d50*/  FMUL.FTZ R228, R228, R5 ;  /* 0x00000005e4e47220 */ /* 0x000fe20000410000 */
[----:B------:R-:W-:Y:S01]  /*5d60*/  FSETP.GE.FTZ.AND P5, PT, R122, RZ, PT ;  /* 0x000000ff7a00720b */ /* 0x000fe20003fb6000 */
[----:B------:R-:W-:Y:S01]  /*5d70*/  FMUL.FTZ R225, R225, R17 ;  /* 0x00000011e1e17220 */ /* 0x000fe20000410000 */
[-C--:B------:R-:W-:Y:S01]  /*5d80*/  FSEL R215, R215, R101.reuse, P4 ;  /* 0x00000065d7d77208 */ /* 0x080fe20002000000 */
[C---:B------:R-:W-:Y:S01]  /*5d90*/  FADD.FTZ R5, -R101.reuse, R36 ;  /* 0x0000002465057221 */ /* 0x040fe20000010100 */
[----:B------:R-:W-:Y:S01]  /*5da0*/  FSETP.GE.FTZ.AND P1, PT, R244, RZ, PT ;  /* 0x000000fff400720b */ /* 0x000fe20003f36000 */
[----:B------:R-:W-:Y:S01]  /*5db0*/  FADD.FTZ R52, -R101, R52 ;  /* 0x0000003465347221 */ /* 0x000fe20000010100 */
[----:B------:R-:W-:Y:S01]  /*5dc0*/  FSEL R21, R21, R101, P0 ;  /* 0x0000006515157208 */ /* 0x000fe20000000000 */
[----:B------:R-:W-:Y:S01]  /*5dd0*/  FMUL.FTZ R215, R240, R215 ;  /* 0x000000d7f0d77220 */ /* 0x000fe20000410000 */
[----:B------:R-:W-:Y:S01]  /*5de0*/  FSETP.GE.FTZ.AND P0, PT, R245, RZ, PT ;  /* 0x000000fff500720b */ /* 0x000fe20003f16000 */
[C---:B------:R-:W-:Y:S01]  /*5df0*/  FADD.FTZ R240, -R101.reuse, R49 ;  /* 0x0000003165f07221 */ /* 0x040fe20000010100 */
[-C--:B------:R-:W-:Y:S01]  /*5e00*/  FSEL R49, R48, R101.reuse, P5 ;  /* 0x0000006530317208 */ /* 0x080fe20002800000 */
[----:B------:R-:W-:Y:S01]  /*5e10*/  FADD.FTZ R48, -R101, R53 ;  /* 0x0000003565307221 */ /* 0x000fe20000010100 */
[----:B------:R-:W-:Y:S01]  /*5e20*/  F2FP.BF16.F32.PACK_AB R224, R225, R224 ;  /* 0x000000e0e1e0723e */ /* 0x000fe200000010ff */
[----:B------:R-:W-:Y:S01]  /*5e30*/  FADD.FTZ R225, -R101, R33 ;  /* 0x0000002165e17221 */ /* 0x000fe20000010100 */
[----:B------:R-:W-:Y:S01]  /*5e40*/  FSEL R5, R5, R101, P1 ;  /* 0x0000006505057208 */ /* 0x000fe20000800000 */
[----:B------:R-:W-:Y:S01]  /*5e50*/  FMUL.FTZ R229, R229, R21 ;  /* 0x00000015e5e57220 */ /* 0x000fe20000410000 */
[----:B------:R-:W-:Y:S01]  /*5e60*/  FSETP.GE.FTZ.AND P1, PT, R130, RZ, PT ;  /* 0x000000ff8200720b */ /* 0x000fe20003f36000 */
[----:B------:R-:W-:Y:S01]  /*5e70*/  FADD.FTZ R64, -R101, R64 ;  /* 0x0000004065407221 */ /* 0x000fe20000010100 */
[----:B------:R-:W-:Y:S01]  /*5e80*/  FSETP.GE.FTZ.AND P3, PT, R241, RZ, PT ;  /* 0x000000fff100720b */ /* 0x000fe20003f76000 */
[----:B------:R-:W-:Y:S01]  /*5e90*/  FMUL.FTZ R49, R122, R49 ;  /* 0x000000317a317220 */ /* 0x000fe20000410000 */
[----:B------:R-:W-:Y:S01]  /*5ea0*/  FSEL R37, R37, R101, P0 ;  /* 0x0000006525257208 */ /* 0x000fe20000000000 */
[----:B------:R-:W-:Y:S01]  /*5eb0*/  FMUL.FTZ R244, R244, R5 ;  /* 0x00000005f4f47220 */ /* 0x000fe20000410000 */
[----:B------:R-:W-:Y:S02]  /*5ec0*/  FSETP.GE.FTZ.AND P0, PT, R120, RZ, PT ;  /* 0x000000ff7800720b */ /* 0x000fe40003f16000 */
[----:B------:R-:W-:Y:S01]  /*5ed0*/  FSEL R53, R48, R101, P1 ;  /* 0x0000006530357208 */ /* 0x000fe20000800000 */
[----:B------:R-:W-:Y:S01]  /*5ee0*/  FMUL.FTZ R245, R245, R37 ;  /* 0x00000025f5f57220 */ /* 0x000fe20000410000 */
[----:B------:R-:W-:Y:S02]  /*5ef0*/  FSEL R225, R225, R101, P3 ;  /* 0x00000065e1e17208 */ /* 0x000fe40001800000 */
[----:B------:R-:W-:Y:S01]  /*5f00*/  FSETP.GE.FTZ.AND P4, PT, R123, RZ, PT ;  /* 0x000000ff7b00720b */ /* 0x000fe20003f96000 */
[----:B------:R-:W-:Y:S01]  /*5f10*/  FMUL.FTZ R53, R130, R53 ;  /* 0x0000003582357220 */ /* 0x000fe20000410000 */
[----:B------:R-:W-:Y:S02]  /*5f20*/  ISETP.NE.AND P1, PT, R194, RZ, PT ;  /* 0x000000ffc200720c */ /* 0x000fe40003f25270 */
[----:B------:R-:W-:Y:S02]  /*5f30*/  FSETP.GE.FTZ.AND P3, PT, R127, RZ, PT ;  /* 0x000000ff7f00720b */ /* 0x000fe40003f76000 */
[-C--:B------:R-:W-:Y:S02]  /*5f40*/  FSEL R240, R240, R101.reuse, P4 ;  /* 0x00000065f0f07208 */ /* 0x080fe40002000000 */
[----:B------:R-:W-:Y:S02]  /*5f50*/  FSEL R52, R52, R101, P3 ;  /* 0x0000006534347208 */ /* 0x000fe40001800000 */
[----:B------:R-:W-:Y:S01]  /*5f60*/  FSETP.GE.FTZ.AND P3, PT, R115, RZ, PT ;  /* 0x000000ff7300720b */ /* 0x000fe20003f76000 */
[----:B------:R-:W-:Y:S01]  /*5f70*/  FMUL.FTZ R240, R123, R240 ;  /* 0x000000f07bf07220 */ /* 0x000fe20000410000 */
[----:B------:R-:W-:Y:S01]  /*5f80*/  F2FP.BF16.F32.PACK_AB R229, R229, R228 ;  /* 0x000000e4e5e5723e */ /* 0x000fe200000010ff */
[----:B------:R-:W-:Y:S01]  /*5f90*/  FMUL.FTZ R228, R241, R225 ;  /* 0x000000e1f1e47220 */ /* 0x000fe20000410000 */
[----:B------:R-:W-:Y:S01]  /*5fa0*/  FSEL R64, R64, R101, P3 ;  /* 0x0000006540407208 */ /* 0x000fe20001800000 */
[----:B------:R-:W-:Y:S01]  /*5fb0*/  FMUL.FTZ R52, R127, R52 ;  /* 0x000000347f347220 */ /* 0x000fe20000410000 */
[----:B------:R-:W-:Y:S01]  /*5fc0*/  F2FP.BF16.F32.PACK_AB R240, R240, R49 ;  /* 0x00000031f0f0723e */ /* 0x000fe200000010ff */
[----:B------:R-:W-:Y:S01]  /*5fd0*/  @P0 FADD.FTZ R101, -R101, R65 ;  /* 0x0000004165650221 */ /* 0x000fe20000010100 */
[----:B------:R-:W-:Y:S01]  /*5fe0*/  F2FP.BF16.F32.PACK_AB R215, R228, R215 ;  /* 0x000000d7e4d7723e */ /* 0x000fe200000010ff */
[----:B------:R-:W-:Y:S01]  /*5ff0*/  FMUL.FTZ R64, R115, R64 ;  /* 0x0000004073407220 */ /* 0x000fe20000410000 */
[----:B------:R-:W-:Y:S01]  /*6000*/  F2FP.BF16.F32.PACK_AB R245, R245, R244 ;  /* 0x000000f4f5f5723e */ /* 0x000fe200000010ff */
[----:B------:R-:W-:Y:S01]  /*6010*/  FMUL.FTZ R49, R120, R101 ;  /* 0x0000006578317220 */ /* 0x000fe20000410000 */
[----:B------:R-:W-:Y:S01]  /*6020*/  F2FP.BF16.F32.PACK_AB R52, R53, R52 ;  /* 0x000000343534723e */ /* 0x000fe200000010ff */
[----:B-1----:R-:W-:Y:S06]  /*6030*/  @!P1 BRA `(.L_x_337) ;  /* 0x0000000000589947 */ /* 0x002fec0003800000 */
        /* <DEDUP_REMOVED lines=20> */
[----:B------:R1:W-:Y:S05]  /*6180*/  LDGSTS.E.BYPASS.LTC128B.128 [R193+0x1000], desc[UR24][R20.64] ;  /* 0x0100000014c17fae */ /* 0x0003ea000b981a18 */
[----:B------:R-:W0:Y:S02]  /*6190*/  LDGDEPBAR ;  /* 0x00000000000079af */ /* 0x000e240000000000 */
.L_x_337:
[C---:B-----5:R-:W-:Y:S01]  /*61a0*/  FADD.FTZ R5, -R106.reuse, R6 ;  /* 0x000000066a057221 */ /* 0x060fe20000010100 */
[C---:B------:R-:W-:Y:S01]  /*61b0*/  FADD.FTZ R7, -R106.reuse, R7 ;  /* 0x000000076a077221 */ /* 0x040fe20000010100 */
[----:B------:R-:W-:Y:S01]  /*61c0*/  FSETP.GE.FTZ.AND P0, PT, R213, RZ, PT ;  /* 0x000000ffd500720b */ /* 0x000fe20003f16000 */
[----:B------:R-:W-:Y:S01]  /*61d0*/  FADD.FTZ R23, -R106, R23 ;  /* 0x000000176a177221 */ /* 0x000fe20000010100 */
[----:B------:R-:W-:Y:S01]  /*61e0*/  FSETP.GE.FTZ.AND P4, PT, R212, RZ, PT ;  /* 0x000000ffd400720b */ /* 0x000fe20003f96000 */
[C---:B------:R-:W-:Y:S01]  /*61f0*/  FADD.FTZ R39, -R106.reuse, R39 ;  /* 0x000000276a277221 */ /* 0x040fe20000010100 */
[-C--:B------:R-:W-:Y:S01]  /*6200*/  FSEL R4, R5, R106.reuse, P0 ;  /* 0x0000006a05047208 */ /* 0x080fe20000000000 */
[C---:B------:R-:W-:Y:S01]  /*6210*/  FADD.FTZ R5, -R106.reuse, R22 ;  /* 0x000000166a057221 */ /* 0x040fe20000010100 */
[----:B------:R-:W-:Y:S01]  /*6220*/  FSEL R7, R7, R106, P4 ;  /* 0x0000006a07077208 */ /* 0x000fe20002000000 */
[----:B------:R-:W-:Y:S01]  /*6230*/  FADD.FTZ R17, -R106, R18 ;  /* 0x000000126a117221 */ /* 0x000fe20000010100 */
[----:B------:R-:W-:Y:S01]  /*6240*/  FSETP.GE.FTZ.AND P0, PT, R230, RZ, PT ;  /* 0x000000ffe600720b */ /* 0x000fe20003f16000 */
[----:B------:R-:W-:Y:S01]  /*6250*/  FMUL.FTZ R4, R213, R4 ;  /* 0x00000004d5047220 */ /* 0x000fe20000410000 */
[----:B------:R-:W-:Y:S01]  /*6260*/  FSETP.GE.FTZ.AND P5, PT, R231, RZ, PT ;  /* 0x000000ffe700720b */ /* 0x000fe20003fb6000 */
[----:B------:R-:W-:Y:S01]  /*6270*/  FMUL.FTZ R7, R212, R7 ;  /* 0x00000007d4077220 */ /* 0x000fe20000410000 */
[-C--:B------:R-:W-:Y:S01]  /*6280*/  FSEL R5, R5, R106.reuse, P0 ;  /* 0x0000006a05057208 */ /* 0x080fe20000000000 */
[C---:B------:R-:W-:Y:S01]  /*6290*/  FADD.FTZ R19, -R106.reuse, R19 ;  /* 0x000000136a137221 */ /* 0x040fe20000010100 */
[----:B------:R-:W-:Y:S01]  /*62a0*/  FSEL R16, R23, R106, P5 ;  /* 0x0000006a17107208 */ /* 0x000fe20002800000 */
[----:B-1----:R-:W-:Y:S01]  /*62b0*/  FADD.FTZ R21, -R106, R38 ;  /* 0x000000266a157221 */ /* 0x002fe20000010100 */
[----:B------:R-:W-:Y:S01]  /*62c0*/  FSETP.GE.FTZ.AND P0, PT, R247, RZ, PT ;  /* 0x000000fff700720b */ /* 0x000fe20003f16000 */
[----:B------:R-:W-:Y:S01]  /*62d0*/  FMUL.FTZ R5, R230, R5 ;  /* 0x00000005e6057220 */ /* 0x000fe20000410000 */
[----:B------:R-:W-:Y:S01]  /*62e0*/  FSETP.GE.FTZ.AND P3, PT, R226, RZ, PT ;  /* 0x000000ffe200720b */ /* 0x000fe20003f76000 */
[----:B------:R-:W-:Y:S01]  /*62f0*/  FMUL.FTZ R16, R231, R16 ;  /* 0x00000010e7107220 */ /* 0x000fe20000410000 */
[----:B------:R-:W-:Y:S01]  /*6300*/  FSETP.GE.FTZ.AND P1, PT, R227, RZ, PT ;  /* 0x000000ffe300720b */ /* 0x000fe20003f36000 */
[C---:B------:R-:W-:Y:S01]  /*6310*/  FADD.FTZ R35, -R106.reuse, R35 ;  /* 0x000000236a237221 */ /* 0x040fe20000010100 */
[----:B------:R-:W-:Y:S01]  /*6320*/  F2FP.BF16.F32.PACK_AB R4, R7, R4 ;  /* 0x000000040704723e */ /* 0x000fe200000010ff */
[C---:B------:R-:W-:Y:S01]  /*6330*/  FADD.FTZ R7, -R106.reuse, R50 ;  /* 0x000000326a077221 */ /* 0x040fe20000010100 */
[-C--:B------:R-:W-:Y:S01]  /*6340*/  FSEL R20, R39, R106.reuse, P0 ;  /* 0x0000006a27147208 */ /* 0x080fe20000000000 */
[C---:B------:R-:W-:Y:S01]  /*6350*/  FADD.FTZ R55, -R106.reuse, R55 ;  /* 0x000000376a377221 */ /* 0x040fe20000010100 */
[----:B------:R-:W-:Y:S01]  /*6360*/  FSETP.GE.FTZ.AND P0, PT, R125, RZ, PT ;  /* 0x000000ff7d00720b */ /* 0x000fe20003f16000 */
[C---:B------:R-:W-:Y:S01]  /*6370*/  FADD.FTZ R51, -R106.reuse, R51 ;  /* 0x000000336a337221 */ /* 0x040fe20000010100 */
[-C--:B------:R-:W-:Y:S01]  /*6380*/  FSEL R6, R19, R106.reuse, P1 ;  /* 0x0000006a13067208 */ /* 0x080fe20000800000 */
[----:B------:R-:W-:Y:S01]  /*6390*/  FADD.FTZ R19, -R106, R34 ;  /* 0x000000226a137221 */ /* 0x000fe20000010100 */
[----:B------:R-:W-:Y:S01]  /*63a0*/  FSEL R17, R17, R106, P3 ;  /* 0x0000006a11117208 */ /* 0x000fe20001800000 */
[----:B------:R-:W-:Y:S01]  /*63b0*/  FMUL.FTZ R20, R247, R20 ;  /* 0x00000014f7147220 */ /* 0x000fe20000410000 */
[----:B------:R-:W-:Y:S01]  /*63c0*/  FSETP.GE.FTZ.AND P1, PT, R246, RZ, PT ;  /* 0x000000fff600720b */ /* 0x000fe20003f36000 */
[----:B------:R-:W-:Y:S01]  /*63d0*/  FMUL.FTZ R6, R227, R6 ;  /* 0x00000006e3067220 */ /* 0x000fe20000410000 */
[----:B------:R-:W-:Y:S01]  /*63e0*/  F2FP.BF16.F32.PACK_AB R5, R16, R5 ;  /* 0x000000051005723e */ /* 0x000fe200000010ff */
[----:B------:R-:W-:Y:S01]  /*63f0*/  FMUL.FTZ R17, R226, R17 ;  /* 0x00000011e2117220 */ /* 0x000fe20000410000 */
[-C--:B------:R-:W-:Y:S01]  /*6400*/  FSEL R16, R7, R106.reuse, P0 ;  /* 0x0000006a07107208 */ /* 0x080fe20000000000 */
[----:B------:R-:W-:Y:S01]  /*6410*/  FADD.FTZ R7, -R106, R66 ;  /* 0x000000426a077221 */ /* 0x000fe20000010100 */
[----:B------:R-:W-:Y:S01]  /*6420*/  FSETP.GE.FTZ.AND P0, PT, R112, RZ, PT ;  /* 0x000000ff7000720b */ /* 0x000fe20003f16000 */
[----:B------:R-:W-:Y:S01]  /*6430*/  FADD.FTZ R8, -R107, R8 ;  /* 0x000000086b087221 */ /* 0x000fe20000010100 */
[-C--:B------:R-:W-:Y:S01]  /*6440*/  FSEL R21, R21, R106.reuse, P1 ;  /* 0x0000006a15157208 */ /* 0x080fe20000800000 */
[----:B------:R1:W-:Y:S01]  /*6450*/  STS [R175+-0x7c00], R4 ;  /* 0xff840004af007388 */ /* 0x0003e20000000800 */
[----:B------:R-:W-:Y:S01]  /*6460*/  FSETP.GE.FTZ.AND P3, PT, R243, RZ, PT ;  /* 0x000000fff300720b */ /* 0x000fe20003f76000 */
[----:B------:R-:W-:Y:S01]  /*6470*/  FADD.FTZ R32, -R107, R13 ;  /* 0x0000000d6b207221 */ /* 0x000fe20000010100 */
[----:B------:R-:W-:Y:S01]  /*6480*/  FSETP.GE.FTZ.AND P1, PT, R131, RZ, PT ;  /* 0x000000ff8300720b */ /* 0x000fe20003f36000 */
[----:B------:R-:W-:Y:S01]  /*6490*/  FMUL.FTZ R21, R246, R21 ;  /* 0x00000015f6157220 */ /* 0x000fe20000410000 */
[----:B------:R-:W-:Y:S01]  /*64a0*/  FSETP.GE.FTZ.AND P4, PT, R242, RZ, PT ;  /* 0x000000fff200720b */ /* 0x000fe20003f96000 */
[----:B------:R-:W-:Y:S01]  /*64b0*/  STS [R175+-0x8000], R214 ;  /* 0xff8000d6af007388 */ /* 0x000fe20000000800 */
[----:B------:R-:W-:Y:S01]  /*64c0*/  F2FP.BF16.F32.PACK_AB R6, R6, R17 ;  /* 0x000000110606723e */ /* 0x000fe200000010ff */
[----:B------:R-:W-:Y:S01]  /*64d0*/  FADD.FTZ R17, -R106, R54 ;  /* 0x000000366a117221 */ /* 0x000fe20000010100 */
[-C--:B------:R-:W-:Y:S01]  /*64e0*/  FSEL R18, R35, R106.reuse, P3 ;  /* 0x0000006a23127208 */ /* 0x080fe20001800000 */
[----:B------:R-:W-:Y:S01]  /*64f0*/  FADD.FTZ R12, -R107, R12 ;  /* 0x0000000c6b0c7221 */ /* 0x000fe20000010100 */
[-C--:B------:R-:W-:Y:S01]  /*6500*/  FSEL R19, R19, R106.reuse, P4 ;  /* 0x0000006a13137208 */ /* 0x080fe20002000000 */
[----:B------:R-:W-:Y:S01]  /*6510*/  FADD.FTZ R24, -R107, R24 ;  /* 0x000000186b187221 */ /* 0x000fe20000010100 */
[----:B------:R-:W-:Y:S01]  /*6520*/  FSEL R22, R55, R106, P1 ;  /* 0x0000006a37167208 */ /* 0x000fe20000800000 */
[C---:B------:R-:W-:Y:S01]  /*6530*/  FADD.FTZ R40, -R107.reuse, R40 ;  /* 0x000000286b287221 */ /* 0x040fe20000010100 */
[----:B------:R-:W-:Y:S01]  /*6540*/  FSETP.GE.FTZ.AND P4, PT, R126, RZ, PT ;  /* 0x000000ff7e00720b */ /* 0x000fe20003f96000 */
[----:B------:R-:W-:Y:S01]  /*6550*/  FADD.FTZ R28, -R107, R28 ;  /* 0x0000001c6b1c7221 */ /* 0x000fe20000010100 */
[----:B------:R-:W-:Y:S01]  /*6560*/  FSETP.GE.FTZ.AND P3, PT, R129, RZ, PT ;  /* 0x000000ff8100720b */ /* 0x000fe20003f76000 */
[----:B------:R-:W-:Y:S01]  /*6570*/  FMUL.FTZ R131, R131, R22 ;  /* 0x0000001683837220 */ /* 0x000fe20000410000 */
[----:B------:R-:W-:Y:S01]  /*6580*/  FSETP.GE.FTZ.AND P1, PT, R110, RZ, PT ;  /* 0x000000ff6e00720b */ /* 0x000fe20003f36000 */
[C---:B------:R-:W-:Y:S01]  /*6590*/  FADD.FTZ R22, -R107.reuse, R9 ;  /* 0x000000096b167221 */ /* 0x040fe20000010100 */
[----:B------:R-:W-:Y:S01]  /*65a0*/  F2FP.BF16.F32.PACK_AB R21, R20, R21 ;  /* 0x000000151415723e */ /* 0x000fe200000010ff */
[----:B------:R-:W-:Y:S01]  /*65b0*/  FADD.FTZ R56, -R107, R56 ;  /* 0x000000386b387221 */ /* 0x000fe20000010100 */
[-C--:B------:R-:W-:Y:S01]  /*65c0*/  FSEL R51, R51, R106.reuse, P4 ;  /* 0x0000006a33337208 */ /* 0x080fe20002000000 */
[----:B------:R-:W-:Y:S01]  /*65d0*/  FMUL.FTZ R19, R242, R19 ;  /* 0x00000013f2137220 */ /* 0x000fe20000410000 */
[-C--:B------:R-:W-:Y:S01]  /*65e0*/  FSEL R20, R17, R106.reuse, P3 ;  /* 0x0000006a11147208 */ /* 0x080fe20001800000 */
[----:B-1----:R-:W-:Y:S01]  /*65f0*/  FADD.FTZ R4, -R107, R25 ;  /* 0x000000196b047221 */ /* 0x002fe20000010100 */
[----:B------:R-:W-:Y:S01]  /*6600*/  FSEL R7, R7, R106, P1 ;  /* 0x0000006a07077208 */ /* 0x000fe20000800000 */
[----:B------:R-:W-:Y:S01]  /*6610*/  @P0 FADD.FTZ R106, -R106, R67 ;  /* 0x000000436a6a0221 */ /* 0x000fe20000010100 */
[----:B------:R-:W-:Y:S01]  /*6620*/  FSETP.GE.FTZ.AND P0, PT, R216, RZ, PT ;  /* 0x000000ffd800720b */ /* 0x000fe20003f16000 */
[----:B------:R-:W-:Y:S01]  /*6630*/  FMUL.FTZ R18, R243, R18 ;  /* 0x00000012f3127220 */ /* 0x000fe20000410000 */
[----:B------:R-:W-:Y:S01]  /*6640*/  FSETP.GE.FTZ.AND P3, PT, R217, RZ, PT ;  /* 0x000000ffd900720b */ /* 0x000fe20003f76000 */
[----:B------:R-:W-:Y:S01]  /*6650*/  FMUL.FTZ R7, R110, R7 ;  /* 0x000000076e077220 */ /* 0x000fe20000410000 */
[-C--:B------:R-:W-:Y:S01]  /*6660*/  FSEL R17, R8, R107.reuse, P0 ;  /* 0x0000006b08117208 */ /* 0x080fe20000000000 */
[----:B------:R-:W-:Y:S02]  /*6670*/  IMAD.MOV.U32 R8, RZ, RZ, 0x10 ;  /* 0x00000010ff087424 */ /* 0x000fe400078e00ff */
[----:B------:R-:W-:Y:S01]  /*6680*/  FMUL.FTZ R106, R112, R106 ;  /* 0x0000006a706a7220 */ /* 0x000fe20000410000 */
[----:B------:R-:W-:Y:S01]  /*6690*/  FSETP.GE.FTZ.AND P0, PT, R221, RZ, PT ;  /* 0x000000ffdd00720b */ /* 0x000fe20003f16000 */
[C---:B------:R-:W-:Y:S01]  /*66a0*/  FADD.FTZ R60, -R107.reuse, R60 ;  /* 0x0000003c6b3c7221 */ /* 0x040fe20000010100 */
[----:B------:R-:W-:Y:S01]  /*66b0*/  FSEL R22, R22, R107, P3 ;  /* 0x0000006b16167208 */ /* 0x000fe20001800000 */
[----:B------:R-:W-:Y:S01]  /*66c0*/  FMUL.FTZ R17, R216, R17 ;  /* 0x00000011d8117220 */ /* 0x000fe20000410000 */
[----:B------:R-:W-:Y:S01]  /*66d0*/  SEL R8, R8, 0xfffffff0, !P2 ;  /* 0xfffffff008087807 */ /* 0x000fe20005000000 */
[----:B------:R-:W-:Y:S01]  /*66e0*/  FADD.FTZ R44, -R107, R44 ;  /* 0x0000002c6b2c7221 */ /* 0x000fe20000010100 */
[----:B------:R-:W-:Y:S01]  /*66f0*/  F2FP.BF16.F32.PACK_AB R106, R106, R7 ;  /* 0x000000076a6a723e */ /* 0x000fe200000010ff */
[----:B------:R-:W-:Y:S01]  /*6700*/  FMUL.FTZ R22, R217, R22 ;  /* 0x00000016d9167220 */ /* 0x000fe20000410000 */
[-C--:B------:R-:W-:Y:S01]  /*6710*/  FSEL R32, R32, R107.reuse, P0 ;  /* 0x0000006b20207208 */ /* 0x080fe20000000000 */
[----:B------:R-:W-:Y:S01]  /*6720*/  IMAD.IADD R7, R175, 0x1, R8 ;  /* 0x00000001af077824 */ /* 0x000fe200078e0208 */
[----:B------:R-:W-:Y:S01]  /*6730*/  FSETP.GE.FTZ.AND P1, PT, R220, RZ, PT ;  /* 0x000000ffdc00720b */ /* 0x000fe20003f36000 */
[----:B------:R-:W-:Y:S01]  /*6740*/  FADD.FTZ R10, -R105, R10 ;  /* 0x0000000a690a7221 */ /* 0x000fe20000010100 */
[----:B------:R-:W-:Y:S01]  /*6750*/  FSETP.GE.FTZ.AND P0, PT, R232, RZ, PT ;  /* 0x000000ffe800720b */ /* 0x000fe20003f16000 */
[----:B------:R-:W-:Y:S01]  /*6760*/  FMUL.FTZ R32, R221, R32 ;  /* 0x00000020dd207220 */ /* 0x000fe20000410000 */
[----:B------:R1:W-:Y:S01]  /*6770*/  STS [R7+-0x7c00], R6 ;  /* 0xff84000607007388 */ /* 0x0003e20000000800 */
[-C--:B------:R-:W-:Y:S01]  /*6780*/  FSEL R9, R12, R107.reuse, P1 ;  /* 0x0000006b0c097208 */ /* 0x080fe20000800000 */
[----:B------:R-:W-:Y:S01]  /*6790*/  FADD.FTZ R12, -R107, R41 ;  /* 0x000000296b0c7221 */ /* 0x000fe20000010100 */
[----:B------:R-:W-:Y:S01]  /*67a0*/  FSETP.GE.FTZ.AND P5, PT, R233, RZ, PT ;  /* 0x000000ffe900720b */ /* 0x000fe20003fb6000 */
        /* <DEDUP_REMOVED lines=8> */
[C---:B------:R-:W-:Y:S01]  /*6830*/  FADD.FTZ R26, -R105.reuse, R26 ;  /* 0x0000001a691a7221 */ /* 0x040fe20000010100 */
[----:B------:R-:W-:Y:S01]  /*6840*/  F2FP.BF16.F32.PACK_AB R22, R22, R17 ;  /* 0x000000111616723e */ /* 0x000fe200000010ff */
[----:B------:R-:W-:Y:S01]  /*6850*/  FADD.FTZ R30, -R105, R30 ;  /* 0x0000001e691e7221 */ /* 0x000fe20000010100 */
[-C--:B------:R-:W-:Y:S01]  /*6860*/  FSEL R17, R40, R107.reuse, P1 ;  /* 0x0000006b28117208 */ /* 0x080fe20000800000 */
[----:B------:R-:W-:Y:S01]  /*6870*/  FMUL.FTZ R4, R233, R4 ;  /* 0x00000004e9047220 */ /* 0x000fe20000410000 */
[----:B------:R-:W-:Y:S01]  /*6880*/  FSEL R12, R12, R107, P0 ;  /* 0x0000006b0c0c7208 */ /* 0x000fe20000000000 */
[----:B------:R-:W-:Y:S01]  /*6890*/  FADD.FTZ R42, -R105, R42 ;  /* 0x0000002a692a7221 */ /* 0x000fe20000010100 */
[----:B------:R-:W-:Y:S01]  /*68a0*/  FSETP.GE.FTZ.AND P4, PT, R236, RZ, PT ;  /* 0x000000ffec00720b */ /* 0x000fe20003f96000 */
[----:B------:R-:W-:Y:S01]  /*68b0*/  FMUL.FTZ R17, R248, R17 ;  /* 0x00000011f8117220 */ /* 0x000fe20000410000 */
[----:B------:R-:W-:Y:S01]  /*68c0*/  FSETP.GE.FTZ.AND P3, PT, R237, RZ, PT ;  /* 0x000000ffed00720b */ /* 0x000fe20003f76000 */
[----:B------:R-:W-:Y:S01]  /*68d0*/  FMUL.FTZ R12, R249, R12 ;  /* 0x0000000cf90c7220 */ /* 0x000fe20000410000 */
[----:B------:R-:W-:Y:S01]  /*68e0*/  FSETP.GE.FTZ.AND P0, PT, R128, RZ, PT ;  /* 0x000000ff8000720b */ /* 0x000fe20003f16000 */
[----:B------:R-:W-:Y:S01]  /*68f0*/  STS [R7+-0x8000], R224 ;  /* 0xff8000e007007388 */ /* 0x000fe20000000800 */
[----:B-1----:R-:W-:Y:S01]  /*6900*/  FADD.FTZ R6, -R107, R29 ;  /* 0x0000001d6b067221 */ /* 0x002fe20000010100 */
[----:B------:R-:W-:Y:S01]  /*6910*/  F2FP.BF16.F32.PACK_AB R32, R32, R9 ;  /* 0x000000092020723e */ /* 0x000fe200000010ff */
[----:B------:R-:W-:Y:S01]  /*6920*/  FADD.FTZ R46, -R105, R46 ;  /* 0x0000002e692e7221 */ /* 0x000fe20000010100 */
[-C--:B------:R-:W-:Y:S01]  /*6930*/  FSEL R9, R28, R107.reuse, P4 ;  /* 0x0000006b1c097208 */ /* 0x080fe20002000000 */
[----:B------:R1:W-:Y:S01]  /*6940*/  STS [R175+-0x6000], R22 ;  /* 0xffa00016af007388 */ /* 0x0003e20000000800 */
[----:B------:R-:W-:Y:S01]  /*6950*/  FSEL R6, R6, R107, P3 ;  /* 0x0000006b06067208 */ /* 0x000fe20001800000 */
[----:B------:R-:W-:Y:S01]  /*6960*/  FMUL.FTZ R16, R125, R16 ;  /* 0x000000107d107220 */ /* 0x000fe20000410000 */
[----:B------:R-:W-:Y:S01]  /*6970*/  FSETP.GE.FTZ.AND P4, PT, R117, RZ, PT ;  /* 0x000000ff7500720b */ /* 0x000fe20003f96000 */
[----:B------:R-:W-:Y:S01]  /*6980*/  FMUL.FTZ R9, R236, R9 ;  /* 0x00000009ec097220 */ /* 0x000fe20000410000 */
[----:B------:R-:W-:Y:S01]  /*6990*/  FSETP.GE.FTZ.AND P3, PT, R114, RZ, PT ;  /* 0x000000ff7200720b */ /* 0x000fe20003f76000 */
[----:B------:R-:W-:Y:S01]  /*69a0*/  FMUL.FTZ R6, R237, R6 ;  /* 0x00000006ed067220 */ /* 0x000fe20000410000 */
[----:B------:R-:W-:Y:S01]  /*69b0*/  F2FP.BF16.F32.PACK_AB R13, R4, R13 ;  /* 0x0000000d040d723e */ /* 0x000fe200000010ff */
[----:B------:R-:W-:Y:S01]  /*69c0*/  FADD.FTZ R4, -R107, R45 ;  /* 0x0000002d6b047221 */ /* 0x000fe20000010100 */
[----:B------:R-:W-:Y:S01]  /*69d0*/  F2FP.BF16.F32.PACK_AB R17, R12, R17 ;  /* 0x000000110c11723e */ /* 0x000fe200000010ff */
[C---:B------:R-:W-:Y:S01]  /*69e0*/  FADD.FTZ R12, -R105.reuse, R11 ;  /* 0x0000000b690c7221 */ /* 0x040fe20000010100 */
[----:B------:R-:W-:Y:S01]  /*69f0*/  FSETP.GE.FTZ.AND P1, PT, R124, RZ, PT ;  /* 0x000000ff7c00720b */ /* 0x000fe20003f36000 */
[----:B------:R-:W-:Y:S01]  /*6a00*/  FMUL.FTZ R51, R126, R51 ;  /* 0x000000337e337220 */ /* 0x000fe20000410000 */
[----:B------:R-:W-:Y:S01]  /*6a10*/  FSETP.GE.FTZ.AND P6, PT, R252, RZ, PT ;  /* 0x000000fffc00720b */ /* 0x000fe20003fd6000 */
[----:B------:R-:W-:Y:S01]  /*6a20*/  FADD.FTZ R58, -R105, R58 ;  /* 0x0000003a693a7221 */ /* 0x000fe20000010100 */
[----:B------:R-:W-:Y:S01]  /*6a30*/  FSETP.GE.FTZ.AND P5, PT, R119, RZ, PT ;  /* 0x000000ff7700720b */ /* 0x000fe20003fb6000 */
[----:B------:R-:W-:Y:S01]  /*6a40*/  FMUL.FTZ R20, R129, R20 ;  /* 0x0000001481147220 */ /* 0x000fe20000410000 */
        /* <DEDUP_REMOVED lines=8> */
[----:B------:R-:W-:Y:S01]  /*6ad0*/  F2FP.BF16.F32.PACK_AB R18, R18, R19 ;  /* 0x000000131212723e */ /* 0x000fe200000010ff */
[----:B-1----:R-:W-:Y:S01]  /*6ae0*/  FADD.FTZ R22, -R105, R59 ;  /* 0x0000003b69167221 */ /* 0x002fe20000010100 */
[-C--:B------:R-:W-:Y:S01]  /*6af0*/  FSEL R25, R60, R107.reuse, P1 ;  /* 0x0000006b3c197208 */ /* 0x080fe20000800000 */
[--C-:B------:R-:W-:Y:S01]  /*6b00*/  IMAD.IADD R33, R179, 0x1, R8.reuse ;  /* 0x00000001b3217824 */ /* 0x100fe200078e0208 */
[-C--:B------:R-:W-:Y:S01]  /*6b10*/  FSEL R19, R44, R107.reuse, P6 ;  /* 0x0000006b2c137208 */ /* 0x080fe20003000000 */
[----:B------:R-:W-:Y:S01]  /*6b20*/  IMAD.SHL.U32 R57, R178, 0x8, RZ ;  /* 0x00000008b2397824 */ /* 0x000fe200078e00ff */
[----:B------:R-:W-:Y:S01]  /*6b30*/  FSEL R4, R4, R107, P5 ;  /* 0x0000006b04047208 */ /* 0x000fe20002800000 */
[----:B------:R-:W-:Y:S01]  /*6b40*/  @P0 FADD.FTZ R107, -R107, R61 ;  /* 0x0000003d6b6b0221 */ /* 0x000fe20000010100 */
[----:B------:R-:W-:Y:S01]  /*6b50*/  F2FP.BF16.F32.PACK_AB R6, R6, R9 ;  /* 0x000000090606723e */ /* 0x000fe200000010ff */
[----:B------:R-:W-:Y:S01]  /*6b60*/  FMUL.FTZ R19, R252, R19 ;  /* 0x00000013fc137220 */ /* 0x000fe20000410000 */
[-C--:B------:R-:W-:Y:S01]  /*6b70*/  FSEL R9, R12, R105.reuse, P3 ;  /* 0x000000690c097208 */ /* 0x080fe20001800000 */
[----:B------:R-:W-:Y:S01]  /*6b80*/  FADD.FTZ R12, -R105, R27 ;  /* 0x0000001b690c7221 */ /* 0x000fe20000010100 */
[----:B------:R-:W-:Y:S01]  /*6b90*/  FSETP.GE.FTZ.AND P1, PT, R222, RZ, PT ;  /* 0x000000ffde00720b */ /* 0x000fe20003f36000 */
[----:B------:R-:W-:Y:S01]  /*6ba0*/  FMUL.FTZ R4, R119, R4 ;  /* 0x0000000477047220 */ /* 0x000fe20000410000 */
[----:B------:R-:W-:Y:S01]  /*6bb0*/  FSEL R10, R10, R105, P4 ;  /* 0x000000690a0a7208 */ /* 0x000fe20002000000 */
[----:B------:R-:W-:Y:S01]  /*6bc0*/  FMUL.FTZ R9, R218, R9 ;  /* 0x00000009da097220 */ /* 0x000fe20000410000 */
[----:B------:R-:W-:Y:S01]  /*6bd0*/  FSETP.GE.FTZ.AND P0, PT, R223, RZ, PT ;  /* 0x000000ffdf00720b */ /* 0x000fe20003f16000 */
[----:B------:R-:W-:Y:S01]  /*6be0*/  FMUL.FTZ R25, R124, R25 ;  /* 0x000000197c197220 */ /* 0x000fe20000410000 */
        /* <DEDUP_REMOVED lines=8> */
[----:B------:R-:W-:Y:S01]  /*6c70*/  F2FP.BF16.F32.PACK_AB R10, R9, R10 ;  /* 0x0000000a090a723e */ /* 0x000fe200000010ff */
[----:B------:R-:W-:Y:S01]  /*6c80*/  FMUL.FTZ R128, R128, R107 ;  /* 0x0000006b80807220 */ /* 0x000fe20000410000 */
[-C--:B------:R-:W-:Y:S01]  /*6c90*/  FSEL R12, R12, R105.reuse, P0 ;  /* 0x000000690c0c7208 */ /* 0x080fe20000000000 */
[----:B------:R-:W-:Y:S01]  /*6ca0*/  IMAD R60, R177, UR4, RZ ;  /* 0x00000004b13c7c24 */ /* 0x000fe2000f8e02ff */
[----:B------:R-:W-:Y:S01]  /*6cb0*/  FSEL R9, R26, R105, P1 ;  /* 0x000000691a097208 */ /* 0x000fe20000800000 */
[----:B------:R-:W-:Y:S01]  /*6cc0*/  STS [R175+-0x5c00], R10 ;  /* 0xffa4000aaf007388 */ /* 0x000fe20000000800 */
[----:B------:R-:W-:Y:S01]  /*6cd0*/  FSETP.GE.FTZ.AND P0, PT, R238, RZ, PT ;  /* 0x000000ffee00720b */ /* 0x000fe20003f16000 */
[----:B------:R-:W-:Y:S01]  /*6ce0*/  FMUL.FTZ R12, R235, R12 ;  /* 0x0000000ceb0c7220 */ /* 0x000fe20000410000 */
[----:B------:R-:W-:Y:S01]  /*6cf0*/  FSETP.GE.FTZ.AND P1, PT, R239, RZ, PT ;  /* 0x000000ffef00720b */ /* 0x000fe20003f36000 */
[----:B------:R-:W-:Y:S01]  /*6d00*/  STS [R7+-0x6000], R32 ;  /* 0xffa0002007007388 */ /* 0x000fe20000000800 */
[----:B------:R-:W-:Y:S01]  /*6d10*/  F2FP.BF16.F32.PACK_AB R24, R24, R11 ;  /* 0x0000000b1818723e */ /* 0x000fe200000010ff */
[----:B------:R-:W-:Y:S01]  /*6d20*/  FMUL.FTZ R9, R234, R9 ;  /* 0x00000009ea097220 */ /* 0x000fe20000410000 */
[-C--:B------:R-:W-:Y:S01]  /*6d30*/  FSEL R11, R14, R105.reuse, P0 ;  /* 0x000000690e0b7208 */ /* 0x080fe20000000000 */
[----:B------:R-:W-:Y:S01]  /*6d40*/  FADD.FTZ R14, -R105, R43 ;  /* 0x0000002b690e7221 */ /* 0x000fe20000010100 */
[----:B------:R-:W-:Y:S01]  /*6d50*/  FSEL R30, R30, R105, P1 ;  /* 0x000000691e1e7208 */ /* 0x000fe20000800000 */
[----:B------:R-:W-:Y:S01]  /*6d60*/  STS [R7+-0x5c00], R24 ;  /* 0xffa4001807007388 */ /* 0x000fe20000000800 */
[----:B------:R-:W-:Y:S01]  /*6d70*/  FSETP.GE.FTZ.AND P1, PT, R250, RZ, PT ;  /* 0x000000fffa00720b */ /* 0x000fe20003f36000 */
[----:B------:R-:W-:Y:S01]  /*6d80*/  FMUL.FTZ R11, R238, R11 ;  /* 0x0000000bee0b7220 */ /* 0x000fe20000410000 */
[----:B------:R-:W-:Y:S01]  /*6d90*/  FSETP.GE.FTZ.AND P0, PT, R251, RZ, PT ;  /* 0x000000fffb00720b */ /* 0x000fe20003f16000 */
[----:B------:R-:W-:Y:S01]  /*6da0*/  STS [R176+-0x8000], R229 ;  /* 0xff8000e5b0007388 */ /* 0x000fe20000000800 */
[-C--:B------:R-:W-:Y:S01]  /*6db0*/  FSEL R15, R42, R105.reuse, P1 ;  /* 0x000000692a0f7208 */ /* 0x080fe20000800000 */
[----:B------:R-:W-:Y:S01]  /*6dc0*/  FMUL.FTZ R30, R239, R30 ;  /* 0x0000001eef1e7220 */ /* 0x000fe20000410000 */
[----:B------:R-:W-:Y:S01]  /*6dd0*/  FSEL R14, R14, R105, P0 ;  /* 0x000000690e0e7208 */ /* 0x000fe20000000000 */
[----:B------:R-:W-:Y:S01]  /*6de0*/  STS [R176+-0x7c00], R5 ;  /* 0xff840005b0007388 */ /* 0x000fe20000000800 */
[----:B------:R-:W-:Y:S01]  /*6df0*/  F2FP.BF16.F32.PACK_AB R9, R12, R9 ;  /* 0x000000090c09723e */ /* 0x000fe200000010ff */
[----:B------:R-:W-:Y:S01]  /*6e00*/  FMUL.FTZ R15, R250, R15 ;  /* 0x0000000ffa0f7220 */ /* 0x000fe20000410000 */
[----:B------:R-:W-:Y:S01]  /*6e10*/  F2FP.BF16.F32.PACK_AB R11, R11, R30 ;  /* 0x0000001e0b0b723e */ /* 0x000fe200000010ff */
[----:B------:R-:W-:Y:S01]  /*6e20*/  FMUL.FTZ R14, R251, R14 ;  /* 0x0000000efb0e7220 */ /* 0x000fe20000410000 */
[----:B------:R-:W-:Y:S01]  /*6e30*/  FADD.FTZ R12, -R105, R47 ;  /* 0x0000002f690c7221 */ /* 0x000fe20000010100 */
[----:B------:R-:W-:Y:S02]  /*6e40*/  FSETP.GE.FTZ.AND P1, PT, R118, RZ, PT ;  /* 0x000000ff7600720b */ /* 0x000fe40003f36000 */
[----:B------:R-:W-:Y:S02]  /*6e50*/  FSETP.GE.FTZ.AND P5, PT, R121, RZ, PT ;  /* 0x000000ff7900720b */ /* 0x000fe40003fb6000 */
[----:B------:R-:W-:Y:S01]  /*6e60*/  F2FP.BF16.F32.PACK_AB R15, R14, R15 ;  /* 0x0000000f0e0f723e */ /* 0x000fe200000010ff */
[----:B------:R-:W-:Y:S01]  /*6e70*/  IMAD.IADD R14, R176, 0x1, R8 ;  /* 0x00000001b00e7824 */ /* 0x000fe200078e0208 */
[----:B------:R-:W-:Y:S02]  /*6e80*/  F2FP.BF16.F32.PACK_AB R4, R4, R19 ;  /* 0x000000130404723e */ /* 0x000fe400000010ff */
[-C--:B------:R-:W-:Y:S02]  /*6e90*/  FSEL R19, R46, R105.reuse, P1 ;  /* 0x000000692e137208 */ /* 0x080fe40000800000 */
[----:B------:R-:W-:Y:S01]  /*6ea0*/  STS [R14+-0x8000], R215 ;  /* 0xff8000d70e007388 */ /* 0x000fe20000000800 */
[----:B------:R-:W-:Y:S02]  /*6eb0*/  FSEL R12, R12, R105, P5 ;  /* 0x000000690c0c7208 */ /* 0x000fe40002800000 */
[----:B------:R-:W-:Y:S01]  /*6ec0*/  F2FP.BF16.F32.PACK_AB R16, R51, R16 ;  /* 0x000000103310723e */ /* 0x000fe200000010ff */
[----:B------:R-:W-:Y:S01]  /*6ed0*/  STS [R14+-0x7c00], R18 ;  /* 0xff8400120e007388 */ /* 0x000fe20000000800 */
[----:B------:R-:W-:Y:S01]  /*6ee0*/  FSETP.GE.FTZ.AND P0, PT, R116, RZ, PT ;  /* 0x000000ff7400720b */ /* 0x000fe20003f16000 */
[----:B------:R-:W-:Y:S01]  /*6ef0*/  FMUL.FTZ R19, R118, R19 ;  /* 0x0000001376137220 */ /* 0x000fe20000410000 */
[----:B------:R-:W-:Y:S01]  /*6f00*/  FMUL.FTZ R12, R121, R12 ;  /* 0x0000000c790c7220 */ /* 0x000fe20000410000 */
[----:B------:R-:W-:Y:S01]  /*6f10*/  STS [R176+-0x6000], R13 ;  /* 0xffa0000db0007388 */ /* 0x000fe20000000800 */
[----:B------:R-:W-:Y:S02]  /*6f20*/  FSETP.GE.FTZ.AND P3, PT, R172, RZ, PT ;  /* 0x000000ffac00720b */ /* 0x000fe40003f76000 */
[----:B------:R-:W-:Y:S01]  /*6f30*/  FSETP.GE.FTZ.AND P4, PT, R113, RZ, PT ;  /* 0x000000ff7100720b */ /* 0x000fe20003f96000 */
[----:B------:R-:W-:Y:S01]  /*6f40*/  STS [R176+-0x5c00], R9 ;  /* 0xffa40009b0007388 */ /* 0x000fe20000000800 */
[----:B------:R-:W-:Y:S02]  /*6f50*/  F2FP.BF16.F32.PACK_AB R12, R12, R19 ;  /* 0x000000130c0c723e */ /* 0x000fe400000010ff */
[----:B------:R-:W-:Y:S01]  /*6f60*/  F2FP.BF16.F32.PACK_AB R56, R23, R56 ;  /* 0x000000381738723e */ /* 0x000fe200000010ff */
[----:B------:R-:W-:Y:S01]  /*6f70*/  STS [R14+-0x6000], R6 ;  /* 0xffa000060e007388 */ /* 0x000fe20000000800 */
[-C--:B------:R-:W-:Y:S02]  /*6f80*/  FSEL R23, R22, R105.reuse, P3 ;  /* 0x0000006916177208 */ /* 0x080fe40001800000 */
[----:B------:R-:W-:Y:S01]  /*6f90*/  FSEL R58, R58, R105, P4 ;  /* 0x000000693a3a7208 */ /* 0x000fe20002000000 */
[----:B------:R-:W-:Y:S01]  /*6fa0*/  STS [R14+-0x5c00], R11 ;  /* 0xffa4000b0e007388 */ /* 0x000fe20000000800 */
[----:B------:R-:W-:Y:S01]  /*6fb0*/  FSETP.GE.FTZ.AND P1, PT, R109, RZ, PT ;  /* 0x000000ff6d00720b */ /* 0x000fe20003f36000 */
[----:B------:R-:W-:Y:S01]  /*6fc0*/  FMUL.FTZ R23, R172, R23 ;  /* 0x00000017ac177220 */ /* 0x000fe20000410000 */
[----:B------:R-:W-:Y:S01]  /*6fd0*/  F2FP.BF16.F32.PACK_AB R20, R131, R20 ;  /* 0x000000148314723e */ /* 0x000fe200000010ff */
[----:B------:R-:W-:Y:S01]  /*6fe0*/  STS [R174+-0x8000], R245 ;  /* 0xff8000f5ae007388 */ /* 0x000fe20000000800 */
[----:B------:R-:W-:Y:S01]  /*6ff0*/  FSEL R62, R62, R105, P1 ;  /* 0x000000693e3e7208 */ /* 0x000fe20000800000 */
[----:B------:R-:W-:Y:S01]  /*7000*/  FMUL.FTZ R58, R113, R58 ;  /* 0x0000003a713a7220 */ /* 0x000fe20000410000 */
[----:B------:R-:W-:Y:S01]  /*7010*/  @P0 FADD.FTZ R105, -R105, R63 ;  /* 0x0000003f69690221 */ /* 0x000fe20000010100 */
[----:B------:R-:W-:Y:S01]  /*7020*/  STS [R174+-0x7c00], R21 ;  /* 0xff840015ae007388 */ /* 0x000fe20000000800 */
[----:B------:R-:W-:Y:S01]  /*7030*/  F2FP.BF16.F32.PACK_AB R49, R49, R64 ;  /* 0x000000403131723e */ /* 0x000fe200000010ff */
[----:B------:R-:W-:Y:S01]  /*7040*/  FMUL.FTZ R62, R109, R62 ;  /* 0x0000003e6d3e7220 */ /* 0x000fe20000410000 */
[----:B------:R-:W-:Y:S01]  /*7050*/  FMUL.FTZ R105, R116, R105 ;  /* 0x0000006974697220 */ /* 0x000fe20000410000 */
        /* <DEDUP_REMOVED lines=71> */
[----:B------:R-:W-:Y:S01]  /*74d0*/  VIADD R6, R194, 0x1 ;  /* 0x00000001c2067836 */ /* 0x000fe20000000000 */
[----:B------:R-:W-:Y:S01]  /*74e0*/  LOP3.LUT R7, R57, 0xd8, RZ, 0xc0, !PT ;  /* 0x000000d839077812 */ /* 0x000fe200078ec0ff */
[----:B------:R-:W-:Y:S02]  /*74f0*/  IMAD.U32 R5, R60, -0x80, RZ ;  /* 0xffffff803c057824 */ /* 0x000fe400078e00ff */
[-C--:B--2---:R-:W-:Y:S05]  /*7500*/  HMMA.16816.F32.BF16 R68, R16, R20.reuse, R68 ;  /* 0x000000141044723c */ /* 0x084fea0000041844 */
[----:B------:R-:W-:Y:S02]  /*7510*/  ISETP.NE.AND P0, PT, R6, 0x1, PT ;  /* 0x000000010600780c */ /* 0x000fe40003f05270 */
[----:B------:R-:W-:Y:S01]  /*7520*/  LOP3.LUT R4, R7, 0x18, R178, 0x78, !PT ;  /* 0x0000001807047812 */ /* 0x000fe200078e78b2 */
[C---:B------:R-:W-:Y:S04]  /*7530*/  HMMA.16816.F32.BF16 R72, R24.reuse, R20, R72 ;  /* 0x000000141848723c */ /* 0x040fe80000041848 */
[C---:B------:R-:W-:Y:S02]  /*7540*/  LEA R198, P1, R5.reuse, R198, 0x2 ;  /* 0x000000c605c67211 */ /* 0x040fe400078210ff */
[----:B------:R-:W-:Y:S02]  /*7550*/  LOP3.LUT R4, R4, 0x1f20, R57, 0xf8, !PT ;  /* 0x00001f2004047812 */ /* 0x000fe400078ef839 */
[-C--:B------:R-:W-:Y:S03]  /*7560*/  HMMA.16816.F32.BF16 R76, R24, R22.reuse, R76 ;  /* 0x00000016184c723c */ /* 0x080fe6000004184c */
[----:B------:R-:W-:Y:S02]  /*7570*/  LEA.HI.X.SX32 R199, R5, R199, 0x2, P1 ;  /* 0x000000c705c77211 */ /* 0x000fe400008f16ff */
[----:B------:R-:W-:Y:S03]  /*7580*/  LEA R59, R4, UR28, 0x1 ;  /* 0x0000001c043b7c11 */ /* 0x000fe6000f8e08ff */
[----:B------:R-:W-:Y:S01]  /*7590*/  HMMA.16816.F32.BF16 R80, R16, R22, R80 ;  /* 0x000000161050723c */ /* 0x000fe20000041850 */
[----:B------:R-:W-:Y:S08]  /*75a0*/  @!UPT UIADD3 URZ, UPT, UPT, URZ, URZ, URZ ;  /* 0x000000fffffff290 */ /* 0x000ff0000fffe0ff */
[----:B------:R-:W-:Y:S11]  /*75b0*/  @!P0 BRA `(.L_x_338) ;  /* 0x0000000000408947 */ /* 0x000ff60003800000 */
[----:B------:R-:W-:Y:S01]  /*75c0*/  IADD3 R5, P1, PT, RZ, -UR32, RZ ;  /* 0x80000020ff057c10 */ /* 0x000fe2000ff3e0ff */
[----:B------:R-:W-:Y:S04]  /*75d0*/  IMAD.U32 R7, RZ, RZ, UR36 ;  /* 0x00000024ff077e24 */ /* 0x000fe8000f8e00ff */
[----:B------:R-:W-:Y:S05]  /*75e0*/  IMAD.X R4, RZ, RZ, ~UR10, P1 ;  /* 0x8000000aff047e24 */ /* 0x000fea00088e06ff */
[----:B------:R-:W-:Y:S04]  /*75f0*/  SHF.R.S64 R5, R5, 0x1f, R4 ;  /* 0x0000001f05057819 */ /* 0x000fe80000001004 */
[----:B------:R-:W-:Y:S01]  /*7600*/  IADD3 R184, P1, PT, R5, R184, RZ ;  /* 0x000000b805b87210 */ /* 0x000fe20007f3e0ff */
[----:B------:R-:W-:Y:S03]  /*7610*/  IMAD.U32 R5, RZ, RZ, UR36 ;  /* 0x00000024ff057e24 */ /* 0x000fe6000f8e00ff */
[----:B------:R-:W-:Y:S01]  /*7620*/  LEA.HI.X.SX32 R185, R4, R185, 0x1, P1 ;  /* 0x000000b904b97211 */ /* 0x000fe200008f0eff */
[----:B------:R-:W-:Y:S01]  /*7630*/  IMAD.U32 R4, RZ, RZ, UR35 ;  /* 0x00000023ff047e24 */ /* 0x000fe2000f8e00ff */
[----:B------:R-:W-:Y:S03]  /*7640*/  LEA R8, P1, R7, R184, 0x1 ;  /* 0x000000b807087211 */ /* 0x000fe600078208ff */
[----:B------:R-:W-:Y:S01]  /*7650*/  @!PT LDS RZ, [RZ] ;  /* 0x00000000fffff984 */ /* 0x000fe20000000800 */
[----:B------:R-:W-:Y:S01]  /*7660*/  @!PT LDS RZ, [RZ] ;  /* 0x00000000fffff984 */ /* 0x000fe20000000800 */
[----:B------:R-:W-:Y:S01]  /*7670*/  @!PT LDS RZ, [RZ] ;  /* 0x00000000fffff984 */ /* 0x000fe20000000800 */
[----:B------:R1:W-:Y:S01]  /*7680*/  LDGSTS.E.BYPASS.LTC128B.128 [R59+0x4000], desc[UR24][R184.64] ;  /* 0x04000000b83b7fae */ /* 0x0003e2000b981a18 */
[----:B------:R-:W-:Y:S05]  /*7690*/  LEA.HI.X R9, R5, R185, R4, 0x1, P1 ;  /* 0x000000b905097211 */ /* 0x000fea00008f0c04 */
[----:B------:R1:W-:Y:S04]  /*76a0*/  LDGSTS.E.BYPASS.LTC128B.128 [R59+0x5000], desc[UR24][R8.64] ;  /* 0x05000000083b7fae */ /* 0x0003e8000b981a18 */
[----:B------:R-:W0:Y:S02]  /*76b0*/  LDGDEPBAR ;  /* 0x00000000000079af */ /* 0x000e240000000000 */
.L_x_338:
[----:B------:R-:W-:Y:S01]  /*76c0*/  LDSM.16.M88.4 R20, [R166] ;  /* 0x00000000a614783b */ /* 0x000fe20000000200 */
[----:B------:R-:W-:Y:S01]  /*76d0*/  VIADD R58, R166, 0x40 ;  /* 0x00000040a63a7836 */ /* 0x000fe20000000000 */
[----:B------:R-:W-:Y:S01]  /*76e0*/  ISETP.GT.AND P4, PT, R194, RZ, PT ;  /* 0x000000ffc200720c */ /* 0x000fe20003f84270 */
[----:B------:R-:W-:Y:S01]  /*76f0*/  @P2 VIADD R58, R166, 0xffffffc0 ;  /* 0xffffffc0a63a2836 */ /* 0x000fe20000000000 */
[----:B------:R-:W2:Y:S01]  /*7700*/  LDSM.16.MT88.4 R16, [R170+0x6000] ;  /* 0x00600000aa10783b */ /* 0x000ea20000004200 */
[----:B------:R-:W-:Y:S02]  /*7710*/  VIADD R200, R200, 0xfffffff8 ;  /* 0xfffffff8c8c87836 */ /* 0x000fe40000000000 */
[----:B------:R-:W-:Y:S01]  /*7720*/  IMAD.IADD R56, R3, 0x1, R58 ;  /* 0x0000000103387824 */ /* 0x000fe200078e023a */
[----:B------:R-:W1:Y:S04]  /*7730*/  LDSM.16.M88.4 R12, [R166+0x2000] ;  /* 0x00200000a60c783b */ /* 0x000e680000000200 */
[----:B------:R-:W-:Y:S04]  /*7740*/  LDSM.16.M88.4 R24, [R2] ;  /* 0x000000000218783b */ /* 0x000fe80000000200 */
[----:B------:R-:W3:Y:S04]  /*7750*/  LDSM.16.MT88.4 R28, [R170+0x6400] ;  /* 0x00640000aa1c783b */ /* 0x000ee80000004200 */
[----:B------:R-:W4:Y:S04]  /*7760*/  LDSM.16.M88.4 R32, [R2+0x2000] ;  /* 0x002000000220783b */ /* 0x000f280000000200 */
[----:B------:R-:W-:Y:S04]  /*7770*/  LDSM.16.MT88.4 R40, [R170+0x6800] ;  /* 0x00680000aa28783b */ /* 0x000fe80000004200 */
[----:B------:R-:W4:Y:S04]  /*7780*/  LDSM.16.M88.4 R36, [R58] ;  /* 0x000000003a24783b */ /* 0x000f280000000200 */
[----:B------:R-:W4:Y:S04]  /*7790*/  LDSM.16.M88.4 R44, [R58+0x2000] ;  /* 0x002000003a2c783b */ /* 0x000f280000000200 */
[----:B------:R-:W-:Y:S04]  /*77a0*/  LDSM.16.MT88.4 R48, [R170+0x6c00] ;  /* 0x006c0000aa30783b */ /* 0x000fe80000004200 */
[----:B------:R-:W-:Y:S01]  /*77b0*/  LDSM.16.M88.4 R52, [R56+0x2000] ;  /* 0x002000003834783b */ /* 0x000fe20000000200 */
        /* <DEDUP_REMOVED lines=20> */
[C---:B------:R-:W-:Y:S04]  /*7900*/  HMMA.16816.F32.BF16 R8, R52.reuse, R48, R8 ;  /* 0x000000303408723c */ /* 0x040fe80000041808 */
[C---:B------:R-:W-:Y:S04]  /*7910*/  LEA R48, P1, R187.reuse, R198, 0x2 ;  /* 0x000000c6bb307211 */ /* 0x040fe800078210ff */
[-C--:B------:R-:W-:Y:S03]  /*7920*/  HMMA.16816.F32.BF16 R12, R52, R50.reuse, R12 ;  /* 0x00000032340c723c */ /* 0x080fe6000004180c */
[----:B------:R-:W-:Y:S05]  /*7930*/  LEA.HI.X.SX32 R49, R187, R199, 0x2, P1 ;  /* 0x000000c7bb317211 */ /* 0x000fea00008f16ff */
        /* <DEDUP_REMOVED lines=11> */
[C---:B------:R-:W-:Y:S02]  /*79f0*/  LEA.HI.X.SX32 R55, R60.reuse, R53, 0x5, P1 ;  /* 0x000000353c377211 */ /* 0x040fe400008f2eff */
[C---:B------:R-:W-:Y:S03]  /*7a00*/  LEA R62, P1, R60.reuse, R54, 0x5 ;  /* 0x000000363c3e7211 */ /* 0x040fe600078228ff */
[----:B------:R-:W-:Y:S01]  /*7a10*/  HMMA.16816.F32.BF16 R16, R24, R30, R16 ;  /* 0x0000001e1810723c */ /* 0x000fe20000041810 */
[----:B------:R-:W4:Y:S03]  /*7a20*/  LDSM.16.M88.4 R24, [R58+0x6000] ;  /* 0x006000003a18783b */ /* 0x000f260000000200 */
[C---:B------:R-:W-:Y:S01]  /*7a30*/  LEA.HI.X.SX32 R63, R60.reuse, R55, 0x5, P1 ;  /* 0x000000373c3f7211 */ /* 0x040fe200008f2eff */
[----:B------:R-:W-:Y:S03]  /*7a40*/  LDSM.16.MT88.4 R28, [R170+0x7c00] ;  /* 0x007c0000aa1c783b */ /* 0x000fe60000004200 */
[-C--:B---3--:R-:W-:Y:S08]  /*7a50*/  HMMA.16816.F32.BF16 R4, R36, R40.reuse, R4 ;  /* 0x000000282404723c */ /* 0x088ff00000041804 */
[C---:B-1----:R-:W-:Y:S04]  /*7a60*/  HMMA.16816.F32.BF16 R8, R20.reuse, R40, R8 ;  /* 0x000000281408723c */ /* 0x042fe80000041808 */
[C---:B------:R-:W-:Y:S04]  /*7a70*/  LEA R40, P1, R60.reuse, R62, 0x5 ;  /* 0x0000003e3c287211 */ /* 0x040fe800078228ff */
[-C--:B------:R-:W-:Y:S01]  /*7a80*/  HMMA.16816.F32.BF16 R12, R20, R42.reuse, R12 ;  /* 0x0000002a140c723c */ /* 0x080fe2000004180c */
[----:B------:R-:W1:Y:S02]  /*7a90*/  LDSM.16.M88.4 R20, [R56+0x4000] ;  /* 0x004000003814783b */ /* 0x000e640000000200 */
[C---:B------:R-:W-:Y:S02]  /*7aa0*/  LEA.HI.X.SX32 R41, R60.reuse, R63, 0x5, P1 ;  /* 0x0000003f3c297211 */ /* 0x040fe400008f2eff */
[C---:B------:R-:W-:Y:S03]  /*7ab0*/  LEA R64, P1, R60.reuse, R40, 0x5 ;  /* 0x000000283c407211 */ /* 0x040fe600078228ff */
[----:B------:R-:W-:Y:S01]  /*7ac0*/  HMMA.16816.F32.BF16 R16, R36, R42, R16 ;  /* 0x0000002a2410723c */ /* 0x000fe20000041810 */
[----:B------:R-:W3:Y:S03]  /*7ad0*/  LDSM.16.M88.4 R36, [R56+0x6000] ;  /* 0x006000003824783b */ /* 0x000ee60000000200 */
[C---:B------:R-:W-:Y:S02]  /*7ae0*/  LEA.HI.X.SX32 R65, R60.reuse, R41, 0x5, P1 ;  /* 0x000000293c417211 */ /* 0x040fe400008f2eff */
[C---:B------:R-:W-:Y:S02]  /*7af0*/  LEA R42, P1, R60.reuse, R64, 0x5 ;  /* 0x000000403c2a7211 */ /* 0x040fe400078228ff */
[-C--:B--2---:R-:W-:Y:S05]  /*7b00*/  HMMA.16816.F32.BF16 R4, R32, R44.reuse, R4 ;  /* 0x0000002c2004723c */ /* 0x084fea0000041804 */
[C---:B------:R-:W-:Y:S03]  /*7b10*/  LEA.HI.X.SX32 R43, R60.reuse, R65, 0x5, P1 ;  /* 0x000000413c2b7211 */ /* 0x040fe600008f2eff */
[C---:B----4-:R-:W-:Y:S04]  /*7b20*/  HMMA.16816.F32.BF16 R8, R24.reuse, R44, R8 ;  /* 0x0000002c1808723c */ /* 0x050fe80000041808 */
[C---:B------:R-:W-:Y:S04]  /*7b30*/  LEA R44, P1, R60.reuse, R42, 0x5 ;  /* 0x0000002a3c2c7211 */ /* 0x040fe800078228ff */
[-C--:B------:R-:W-:Y:S03]  /*7b40*/  HMMA.16816.F32.BF16 R12, R24, R46.reuse, R12 ;  /* 0x0000002e180c723c */ /* 0x080fe6000004180c */
[----:B------:R-:W-:Y:S01]  /*7b50*/  @P0 IMAD.WIDE.U32 R24, R173, 0x4, R202 ;  /* 0x00000004ad180825 */ /* 0x000fe200078e00ca */
[C---:B------:R-:W-:Y:S02]  /*7b60*/  LEA.HI.X.SX32 R45, R60.reuse, R43, 0x5, P1 ;  /* 0x0000002b3c2d7211 */ /* 0x040fe400008f2eff */
[C---:B------:R-:W-:Y:S02]  /*7b70*/  LEA R66, P1, R60.reuse, R44, 0x5 ;  /* 0x0000002c3c427211 */ /* 0x040fe400078228ff */
[----:B------:R-:W-:Y:S01]  /*7b80*/  HMMA.16816.F32.BF16 R16, R32, R46, R16 ;  /* 0x0000002e2010723c */ /* 0x000fe20000041810 */
[----:B------:R-:W-:Y:S03]  /*7b90*/  LDSM.16.MT88.4 R32, [R168+UR5+0xc800] ;  /* 0x00c80005a820783b */ /* 0x000fe60008004200 */
[C---:B------:R-:W-:Y:S01]  /*7ba0*/  LEA.HI.X.SX32 R67, R60.reuse, R45, 0x5, P1 ;  /* 0x0000002d3c437211 */ /* 0x040fe200008f2eff */
[----:B------:R-:W5:Y:S01]  /*7bb0*/  @P0 LDG.E R192, desc[UR24][R24.64+-0x200] ;  /* 0xfffe001818c00981 */ /* 0x000f62000c1e1900 */
[C---:B------:R-:W-:Y:S02]  /*7bc0*/  LEA R46, P1, R60.reuse, R66, 0x5 ;  /* 0x000000423c2e7211 */ /* 0x040fe400078228ff */
[-C--:B-1----:R-:W-:Y:S01]  /*7bd0*/  HMMA.16816.F32.BF16 R4, R20, R28.reuse, R4 ;  /* 0x0000001c1404723c */ /* 0x082fe20000041804 */
[----:B------:R-:W5:Y:S04]  /*7be0*/  @P0 LDG.E R191, desc[UR24][R24.64+-0x1e0] ;  /* 0xfffe201818bf0981 */ /* 0x000f68000c1e1900 */
[----:B------:R-:W5:Y:S01]  /*7bf0*/  @P0 LDG.E R190, desc[UR24][R24.64+-0x100] ;  /* 0xffff001818be0981 */ /* 0x000f62000c1e1900 */
[C---:B------:R-:W-:Y:S02]  /*7c00*/  LEA.HI.X.SX32 R47, R60.reuse, R67, 0x5, P1 ;  /* 0x000000433c2f7211 */ /* 0x040fe400008f2eff */
[C---:B---3--:R-:W-:Y:S01]  /*7c10*/  HMMA.16816.F32.BF16 R8, R36.reuse, R28, R8 ;  /* 0x0000001c2408723c */ /* 0x048fe20000041808 */
[----:B------:R1:W5:Y:S03]  /*7c20*/  @P0 LDG.E R189, desc[UR24][R24.64+-0xe0] ;  /* 0xffff201818bd0981 */ /* 0x000366000c1e1900 */
[C---:B------:R-:W-:Y:S04]  /*7c30*/  LEA R100, P1, R60.reuse, R46, 0x5 ;  /* 0x0000002e3c647211 */ /* 0x040fe800078228ff */
[-C--:B------:R-:W-:Y:S03]  /*7c40*/  HMMA.16816.F32.BF16 R12, R36, R30.reuse, R12 ;  /* 0x0000001e240c723c */ /* 0x080fe6000004180c */
[----:B------:R-:W-:Y:S01]  /*7c50*/  REDG.E.ADD.F32.FTZ.RN.STRONG.GPU desc[UR24][R198.64], R4 ;  /* 0x00000004c60079a6 */ /* 0x000fe2000c12f318 */
[C---:B------:R-:W-:Y:S02]  /*7c60*/  LEA.HI.X.SX32 R101, R60.reuse, R47, 0x5, P1 ;  /* 0x0000002f3c657211 */ /* 0x040fe400008f2eff */
[C---:B------:R-:W-:Y:S01]  /*7c70*/  LEA R36, P1, R60.reuse, R100, 0x5 ;  /* 0x000000643c247211 */ /* 0x040fe200078228ff */
[----:B------:R-:W-:Y:S01]  /*7c80*/  REDG.E.ADD.F32.FTZ.RN.STRONG.GPU desc[UR24][R48.64], R5 ;  /* 0x00000005300079a6 */ /* 0x000fe2000c12f318 */
[----:B------:R-:W-:Y:S03]  /*7c90*/  HMMA.16816.F32.BF16 R16, R20, R30, R16 ;  /* 0x0000001e1410723c */ /* 0x000fe60000041810 */
        /* <DEDUP_REMOVED lines=8> */
[----:B------:R-:W-:Y:S03]  /*7d20*/  LEA.HI.X.SX32 R105, R60, R103, 0x5, P1 ;  /* 0x000000673c697211 */ /* 0x000fe600008f2eff */
[----:B------:R-:W-:Y:S04]  /*7d30*/  REDG.E.ADD.F32.FTZ.RN.STRONG.GPU desc[UR24][R40.64], R10 ;  /* 0x0000000a280079a6 */ /* 0x000fe8000c12f318 */
[----:B------:R-:W-:Y:S04]  /*7d40*/  REDG.E.ADD.F32.FTZ.RN.STRONG.GPU desc[UR24][R64.64], R11 ;  /* 0x0000000b400079a6 */ /* 0x000fe8000c12f318 */
[----:B------:R-:W-:Y:S04]  /*7d50*/  REDG.E.ADD.F32.FTZ.RN.STRONG.GPU desc[UR24][R42.64], R16 ;  /* 0x000000102a0079a6 */ /* 0x000fe8000c12f318 */
[----:B------:R-:W-:Y:S04]  /*7d60*/  REDG.E.ADD.F32.FTZ.RN.STRONG.GPU desc[UR24][R44.64], R17 ;  /* 0x000000112c0079a6 */ /* 0x000fe8000c12f318 */
        /* <DEDUP_REMOVED lines=57> */
[----:B------:R-:W-:Y:S01]  /*8100*/  LOP3.LUT R4, R194, 0x1, RZ, 0xc0, !PT ;  /* 0x00000001c2047812 */ /* 0x000fe200078ec0ff */
[----:B------:R-:W-:Y:S01]  /*8110*/  VIADD R6, R165, 0xffffe000 ;  /* 0xffffe000a5067836 */ /* 0x000fe20000000000 */
[----:B------:R-:W-:Y:S01]  /*8120*/  @P0 IADD3 R5, P3, PT, R202, -0x200, RZ ;  /* 0xfffffe00ca050810 */ /* 0x000fe20007f7e0ff */
[----:B------:R-:W-:Y:S01]  /*8130*/  VIADD R194, R194, 0xffffffff ;  /* 0xffffffffc2c27836 */ /* 0x000fe20000000000 */
[-C--:B-1----:R-:W-:Y:S05]  /*8140*/  HMMA.16816.F32.BF16 R84, R24, R28.reuse, R84 ;  /* 0x0000001c1854723c */ /* 0x082fea0000041854 */
[----:B------:R-:W-:Y:S01]  /*8150*/  ISETP.NE.U32.AND P1, PT, R4, 0x1, PT ;  /* 0x000000010400780c */ /* 0x000fe20003f25070 */
[----:B------:R-:W-:Y:S01]  /*8160*/  @P0 IMAD.MOV.U32 R202, RZ, RZ, R5 ;  /* 0x000000ffffca0224 */ /* 0x000fe200078e0005 */
[----:B------:R-:W-:Y:S01]  /*8170*/  @P0 IADD3.X R4, PT, PT, R203, -0x1, RZ, P3, !PT ;  /* 0xffffffffcb040810 */ /* 0x000fe20001ffe4ff */
[C---:B------:R-:W-:Y:S04]  /*8180*/  HMMA.16816.F32.BF16 R88, R32.reuse, R28, R88 ;  /* 0x0000001c2058723c */ /* 0x040fe80000041858 */
[----:B------:R-:W-:Y:S04]  /*8190*/  @P0 IMAD.MOV.U32 R203, RZ, RZ, R4 ;  /* 0x000000ffffcb0224 */ /* 0x000fe800078e0004 */
[-C--:B------:R-:W-:Y:S03]  /*81a0*/  HMMA.16816.F32.BF16 R92, R32, R30.reuse, R92 ;  /* 0x0000001e205c723c */ /* 0x080fe6000004185c */
[----:B------:R-:W-:Y:S01]  /*81b0*/  @P1 VIADD R6, R165, 0x2000 ;  /* 0x00002000a5061836 */ /* 0x000fe20000000000 */
[----:B------:R-:W-:Y:S03]  /*81c0*/  @P0 IADD3 R180, P1, PT, R180, -0x200, RZ ;  /* 0xfffffe00b4b40810 */ /* 0x000fe60007f3e0ff */
[----:B------:R-:W-:Y:S01]  /*81d0*/  IMAD.MOV.U32 R165, RZ, RZ, R6 ;  /* 0x000000ffffa57224 */ /* 0x000fe200078e0006 */
[----:B------:R-:W-:Y:S04]  /*81e0*/  HMMA.16816.F32.BF16 R96, R24, R30, R96 ;  /* 0x0000001e1860723c */ /* 0x000fe80000041860 */
[----:B------:R-:W-:Y:S04]  /*81f0*/  @P0 IADD3.X R181, PT, PT, R181, -0x1, RZ, P1, !PT ;  /* 0xffffffffb5b50810 */ /* 0x000fe80000ffe4ff */
[----:B------:R-:W-:Y:S01]  /*8200*/  @!UPT UIADD3 URZ, UPT, UPT, URZ, URZ, URZ ;  /* 0x000000fffffff290 */ /* 0x000fe2000fffe0ff */
[----:B------:R-:W-:Y:S11]  /*8210*/  @P4 BRA `(.L_x_339) ;  /* 0xffffffa400bc4947 */ /* 0x000ff6000383ffff */
[----:B------:R-:W1:Y:S01]  /*8220*/  S2R R0, SR_TID.X ;  /* 0x0000000000007919 */ /* 0x000e620000002100 */
[----:B------:R-:W2:Y:S01]  /*8230*/  LDCU UR4, c[0x0][0x500] ;  /* 0x0000a000ff0477ac */ /* 0x000ea20008000800 */
[----:B------:R-:W-:Y:S01]  /*8240*/  ISETP.NE.AND P0, PT, R196, -0x1, PT ;  /* 0xffffffffc400780c */ /* 0x000fe20003f05270 */
[----:B------:R-:W3:Y:S01]  /*8250*/  LDCU UR8, c[0x0][0x4fc] ;  /* 0x00009f80ff0877ac */ /* 0x000ee20008000800 */
        /* <DEDUP_REMOVED lines=13> */
[C---:B-1----:R-:W-:Y:S01]  /*8330*/  SHF.L.U32 R2, R0.reuse, 0x4, RZ ;  /* 0x0000000400027819 */ /* 0x042fe200000006ff */
[----:B------:R-:W-:Y:S01]  /*8340*/  FMUL.FTZ R93, R93, UR4 ;  /* 0x000000045d5d7c20 */ /* 0x000fe20008410000 */
[----:B------:R-:W-:Y:S01]  /*8350*/  SHF.L.U32 R3, R0, 0x1, RZ ;  /* 0x0000000100037819 */ /* 0x000fe200000006ff */
[----:B------:R-:W-:Y:S01]  /*8360*/  FMUL.FTZ R94, R94, UR4 ;  /* 0x000000045e5e7c20 */ /* 0x000fe20008410000 */
[----:B------:R-:W-:Y:S01]  /*8370*/  LOP3.LUT R2, R2, 0x600, RZ, 0xc0, !PT ;  /* 0x0000060002027812 */ /* 0x000fe200078ec0ff */
[----:B------:R-:W-:Y:S01]  /*8380*/  FMUL.FTZ R95, R95, UR4 ;  /* 0x000000045f5f7c20 */ /* 0x000fe20008410000 */
[----:B------:R-:W-:Y:S01]  /*8390*/  SHF.L.U32 R4, R0, 0x3, RZ ;  /* 0x0000000300047819 */ /* 0x000fe200000006ff */
[----:B---3--:R-:W-:Y:S01]  /*83a0*/  FMUL.FTZ R68, R68, UR8 ;  /* 0x0000000844447c20 */ /* 0x008fe20008410000 */
[----:B------:R-:W-:Y:S01]  /*83b0*/  LOP3.LUT R3, R2, 0x6, R3, 0xf8, !PT ;  /* 0x0000000602037812 */ /* 0x000fe200078ef803 */
[----:B------:R-:W-:Y:S01]  /*83c0*/  FMUL.FTZ R69, R69, UR8 ;  /* 0x0000000845457c20 */ /* 0x000fe20008410000 */
[----:B------:R-:W-:Y:S01]  /*83d0*/  SHF.R.U32.HI R2, RZ, 0x4, R0 ;  /* 0x00000004ff027819 */ /* 0x000fe20000011600 */
[----:B------:R-:W-:Y:S01]  /*83e0*/  FMUL.FTZ R70, R70, UR8 ;  /* 0x0000000846467c20 */ /* 0x000fe20008410000 */
[----:B------:R-:W-:Y:S01]  /*83f0*/  LOP3.LUT R5, R4, 0xc0, RZ, 0xc0, !PT ;  /* 0x000000c004057812 */ /* 0x000fe200078ec0ff */
[----:B------:R-:W-:Y:S01]  /*8400*/  FMUL.FTZ R71, R71, UR8 ;  /* 0x0000000847477c20 */ /* 0x000fe20008410000 */
[----:B------:R-:W-:Y:S01]  /*8410*/  LOP3.LUT R3, R3, 0x20, R4, 0xf8, !PT ;  /* 0x0000002003037812 */ /* 0x000fe200078ef804 */
[----:B------:R-:W-:Y:S01]  /*8420*/  FMUL.FTZ R80, R80, UR8 ;  /* 0x0000000850507c20 */ /* 0x000fe20008410000 */
[----:B------:R-:W-:Y:S01]  /*8430*/  LOP3.LUT R2, R2, 0x8, RZ, 0xc0, !PT ;  /* 0x0000000802027812 */ /* 0x000fe200078ec0ff */
[----:B------:R-:W-:Y:S01]  /*8440*/  FMUL.FTZ R81, R81, UR8 ;  /* 0x0000000851517c20 */ /* 0x000fe20008410000 */
[----:B------:R-:W-:Y:S01]  /*8450*/  LOP3.LUT R5, R5, 0x18, R0, 0xf8, !PT ;  /* 0x0000001805057812 */ /* 0x000fe200078ef800 */
[----:B------:R-:W-:Y:S01]  /*8460*/  FMUL.FTZ R82, R82, UR8 ;  /* 0x0000000852527c20 */ /* 0x000fe20008410000 */
[----:B------:R-:W-:Y:S01]  /*8470*/  FMUL.FTZ R83, R83, UR8 ;  /* 0x0000000853537c20 */ /* 0x000fe20008410000 */
[----:B------:R-:W-:Y:S01]  /*8480*/  F2FP.BF16.F32.PACK_AB R84, R85, R84 ;  /* 0x000000545554723e */ /* 0x000fe200000010ff */
[----:B------:R-:W-:Y:S01]  /*8490*/  FMUL.FTZ R72, R72, UR8 ;  /* 0x0000000848487c20 */ /* 0x000fe20008410000 */
[----:B------:R-:W-:Y:S01]  /*84a0*/  LOP3.LUT R2, R3, R5, R2, 0xf6, !PT ;  /* 0x0000000503027212 */ /* 0x000fe200078ef602 */
[----:B------:R-:W-:Y:S01]  /*84b0*/  FMUL.FTZ R73, R73, UR8 ;  /* 0x0000000849497c20 */ /* 0x000fe20008410000 */
[----:B------:R-:W-:Y:S01]  /*84c0*/  SHF.L.U32 R3, R178, 0x2, RZ ;  /* 0x00000002b2037819 */ /* 0x000fe200000006ff */
[----:B------:R-:W-:Y:S01]  /*84d0*/  FMUL.FTZ R74, R74, UR8 ;  /* 0x000000084a4a7c20 */ /* 0x000fe20008410000 */
[----:B------:R-:W-:Y:S01]  /*84e0*/  LEA R5, R2, UR23, 0x1 ;  /* 0x0000001702057c11 */ /* 0x000fe2000f8e08ff */
[----:B------:R-:W-:Y:S01]  /*84f0*/  BAR.SYNC.DEFER_BLOCKING 0x0 ;  /* 0x0000000000007b1d */ /* 0x000fe20000010000 */
[----:B------:R-:W-:Y:S01]  /*8500*/  LOP3.LUT R3, R3, 0x40, RZ, 0xc0, !PT ;  /* 0x0000004003037812 */ /* 0x000fe200078ec0ff */
[----:B------:R-:W-:Y:S01]  /*8510*/  FMUL.FTZ R75, R75, UR8 ;  /* 0x000000084b4b7c20 */ /* 0x000fe20008410000 */
[----:B------:R-:W-:Y:S01]  /*8520*/  IADD3 R2, PT, PT, R5, 0x6000, RZ ;  /* 0x0000600005027810 */ /* 0x000fe20007ffe0ff */
[----:B------:R-:W-:Y:S01]  /*8530*/  FMUL.FTZ R76, R76, UR8 ;  /* 0x000000084c4c7c20 */ /* 0x000fe20008410000 */
[----:B------:R-:W-:Y:S01]  /*8540*/  F2FP.BF16.F32.PACK_AB R86, R87, R86 ;  /* 0x000000565756723e */ /* 0x000fe200000010ff */
[----:B------:R-:W-:Y:S01]  /*8550*/  FMUL.FTZ R77, R77, UR8 ;  /* 0x000000084d4d7c20 */ /* 0x000fe20008410000 */
[----:B------:R-:W-:Y:S01]  /*8560*/  F2FP.BF16.F32.PACK_AB R96, R97, R96 ;  /* 0x000000606160723e */ /* 0x000fe200000010ff */
[----:B------:R-:W-:Y:S01]  /*8570*/  FMUL.FTZ R78, R78, UR8 ;  /* 0x000000084e4e7c20 */ /* 0x000fe20008410000 */
[----:B------:R-:W-:Y:S01]  /*8580*/  F2FP.BF16.F32.PACK_AB R98, R99, R98 ;  /* 0x000000626362723e */ /* 0x000fe200000010ff */
[----:B------:R-:W-:Y:S01]  /*8590*/  FMUL.FTZ R79, R79, UR8 ;  /* 0x000000084f4f7c20 */ /* 0x000fe20008410000 */
[----:B------:R-:W-:-:S02]  /*85a0*/  IADD3 R3, PT, PT, R2, -R3, RZ ;  /* 0x8000000302037210 */ /* 0x000fc40007ffe0ff */
[----:B------:R-:W-:Y:S02]  /*85b0*/  F2FP.BF16.F32.PACK_AB R88, R89, R88 ;  /* 0x000000585958723e */ /* 0x000fe400000010ff */
[----:B------:R-:W-:Y:S02]  /*85c0*/  F2FP.BF16.F32.PACK_AB R90, R91, R90 ;  /* 0x0000005a5b5a723e */ /* 0x000fe400000010ff */
[----:B------:R-:W-:Y:S02]  /*85d0*/  F2FP.BF16.F32.PACK_AB R92, R93, R92 ;  /* 0x0000005c5d5c723e */ /* 0x000fe400000010ff */
[----:B------:R-:W-:Y:S02]  /*85e0*/  F2FP.BF16.F32.PACK_AB R94, R95, R94 ;  /* 0x0000005e5f5e723e */ /* 0x000fe400000010ff */
[----:B------:R-:W-:Y:S02]  /*85f0*/  F2FP.BF16.F32.PACK_AB R68, R69, R68 ;  /* 0x000000444544723e */ /* 0x000fe400000010ff */
[----:B------:R-:W-:Y:S01]  /*8600*/  F2FP.BF16.F32.PACK_AB R70, R71, R70 ;  /* 0x000000464746723e */ /* 0x000fe200000010ff */
[----:B------:R1:W-:Y:S01]  /*8610*/  STS [R5+0x6000], R84 ;  /* 0x0060005405007388 */ /* 0x0003e20000000800 */
[----:B------:R-:W-:-:S02]  /*8620*/  F2FP.BF16.F32.PACK_AB R80, R81, R80 ;  /* 0x000000505150723e */ /* 0x000fc400000010ff */
[----:B------:R-:W-:Y:S01]  /*8630*/  F2FP.BF16.F32.PACK_AB R82, R83, R82 ;  /* 0x000000525352723e */ /* 0x000fe200000010ff */
[----:B------:R1:W-:Y:S01]  /*8640*/  STS [R5+0x6200], R86 ;  /* 0x0062005605007388 */ /* 0x0003e20000000800 */
[----:B------:R-:W-:Y:S02]  /*8650*/  F2FP.BF16.F32.PACK_AB R72, R73, R72 ;  /* 0x000000484948723e */ /* 0x000fe400000010ff */
[----:B------:R-:W-:Y:S01]  /*8660*/  F2FP.BF16.F32.PACK_AB R74, R75, R74 ;  /* 0x0000004a4b4a723e */ /* 0x000fe200000010ff */
[----:B------:R1:W-:Y:S01]  /*8670*/  STS [R3+0x20], R96 ;  /* 0x0000206003007388 */ /* 0x0003e20000000800 */
[----:B------:R-:W-:Y:S02]  /*8680*/  F2FP.BF16.F32.PACK_AB R76, R77, R76 ;  /* 0x0000004c4d4c723e */ /* 0x000fe400000010ff */
        /* <DEDUP_REMOVED lines=24> */
[----:B------:R-:W-:Y:S05]  /*8810*/  BRA `(.L_x_341) ;  /* 0x0000000000147947 */ /* 0x000fea0003800000 */
.L_x_340:
[----:B------:R-:W2:Y:S01]  /*8820*/  LDCU.64 UR10, c[0x0][0x5c0] ;  /* 0x0000b800ff0a77ac */ /* 0x000ea20008000a00 */
[----:B------:R-:W-:-:S05]  /*8830*/  IADD3 R16, PT, PT, R195, R196, RZ ;  /* 0x000000c4c3107210 */ /* 0x000fca0007ffe0ff */
[C---:B--2---:R-:W-:Y:S02]  /*8840*/  IMAD R6, R16.reuse, UR11, RZ ;  /* 0x0000000b10067c24 */ /* 0x044fe4000f8e02ff */
[----:B------:R-:W-:-:S05]  /*8850*/  IMAD.WIDE.U32 R16, R16, UR10, RZ ;  /* 0x0000000a10107c25 */ /* 0x000fca000f8e00ff */
[----:B------:R-:W-:Y:S02]  /*8860*/  IADD3 R6, PT, PT, R17, R6, RZ ;  /* 0x0000000611067210 */ /* 0x000fe40007ffe0ff */
.L_x_341:
        /* <DEDUP_REMOVED lines=10> */
[----:B------:R-:W-:Y:S06]  /*8910*/  BRA `(.L_x_343) ;  /* 0x0000000000147947 */ /* 0x000fec0003800000 */
.L_x_342:
[----:B------:R-:W2:Y:S01]  /*8920*/  LDCU.64 UR8, c[0x0][0x5c8] ;  /* 0x0000b900ff0877ac */ /* 0x000ea20008000a00 */
[----:B------:R-:W-:-:S05]  /*8930*/  IADD3 R14, PT, PT, R195, R196, RZ ;  /* 0x000000c4c30e7210 */ /* 0x000fca0007ffe0ff */
[C---:B--2---:R-:W-:Y:S02]  /*8940*/  IMAD R12, R14.reuse, UR9, RZ ;  /* 0x000000090e0c7c24 */ /* 0x044fe4000f8e02ff */
[----:B------:R-:W-:-:S05]  /*8950*/  IMAD.WIDE.U32 R14, R14, UR8, RZ ;  /* 0x000000080e0e7c25 */ /* 0x000fca000f8e00ff */
[----:B------:R-:W-:Y:S02]  /*8960*/  IADD3 R12, PT, PT, R15, R12, RZ ;  /* 0x0000000c0f0c7210 */ /* 0x000fe40007ffe0ff */
.L_x_343:
[----:B------:R-:W-:Y:S01]  /*8970*/  BAR.SYNC.DEFER_BLOCKING 0x0 ;  /* 0x0000000000007b1d */ /* 0x000fe20000010000 */
[----:B------:R-:W-:Y:S01]  /*8980*/  USHF.L.U32 UR4, UR22, 0x7, URZ ;  /* 0x0000000716047899 */ /* 0x000fe200080006ff */
[----:B------:R-:W-:Y:S01]  /*8990*/  SHF.R.U32.HI R0, RZ, 0x2, R0 ;  /* 0x00000002ff007819 */ /* 0x000fe20000011600 */
[----:B------:R-:W-:Y:S01]  /*89a0*/  USHF.L.U32 UR15, UR22, 0x7, URZ ;  /* 0x00000007160f7899 */ /* 0x000fe200080006ff */
[----:B------:R-:W-:Y:S01]  /*89b0*/  LOP3.LUT R22, R57, 0x18, RZ, 0xc0, !PT ;  /* 0x0000001839167812 */ /* 0x000fe200078ec0ff */
[----:B------:R-:W-:-:S03]  /*89c0*/  UIMAD.WIDE.U32 UR18, UR4, UR10, URZ ;  /* 0x0000000a041272a5 */ /* 0x000fc6000f8e00ff */
[----:B-1----:R-:W1:Y:S01]  /*89d0*/  LDC.64 R4, c[0x0][0x5d8] ;  /* 0x00017600ff047b82 */ /* 0x002e620000000a00 */
[----:B------:R-:W-:Y:S01]  /*89e0*/  USHF.R.S32.HI UR16, URZ, 0x1f, UR4 ;  /* 0x0000001fff107899 */ /* 0x000fe20008011404 */
[----:B------:R-:W-:Y:S01]  /*89f0*/  LEA.HI R178, R178, 0x40, RZ, 0x1e ;  /* 0x00000040b2b27811 */ /* 0x000fe200078ff0ff */
[----:B------:R-:W-:Y:S01]  /*8a00*/  UIADD3 UR34, UPT, UPT, -UR15, UR34, URZ ;  /* 0x000000220f227290 */ /* 0x000fe2000fffe1ff */
[----:B------:R-:W-:Y:S01]  /*8a10*/  IMAD.MOV.U32 R23, RZ, RZ, RZ ;  /* 0x000000ffff177224 */ /* 0x000fe200078e00ff */
[----:B------:R-:W-:Y:S01]  /*8a20*/  UIMAD UR14, UR16, UR10, URZ ;  /* 0x0000000a100e72a4 */ /* 0x000fe2000f8e02ff */
[----:B------:R-:W-:Y:S01]  /*8a30*/  IMAD.U32 R2, RZ, RZ, UR18 ;  /* 0x00000012ff027e24 */ /* 0x000fe2000f8e00ff */
[----:B------:R-:W-:Y:S01]  /*8a40*/  BSSY.RECONVERGENT B0, `(.L_x_344) ;  /* 0x000001b000007945 */ /* 0x000fe20003800200 */
[----:B------:R-:W-:Y:S01]  /*8a50*/  IMAD.U32 R3, RZ, RZ, UR19 ;  /* 0x00000013ff037e24 */ /* 0x000fe2000f8e00ff */
[----:B------:R-:W-:Y:S01]  /*8a60*/  UIMAD UR14, UR4, UR11, UR14 ;  /* 0x0000000b040e72a4 */ /* 0x000fe2000f8e020e */
[----:B------:R-:W-:-:S02]  /*8a70*/  ISETP.GE.AND P1, PT, R0, UR34, PT ;  /* 0x0000002200007c0c */ /* 0x000fc4000bf26270 */
[----:B------:R-:W-:Y:S02]  /*8a80*/  LOP3.LUT R19, R2, 0x18, R57, 0xf8, !PT ;  /* 0x0000001802137812 */ /* 0x000fe400078ef839 */
[----:B------:R-:W2:Y:S01]  /*8a90*/  LDC.64 R2, c[0x0][0x5e0] ;  /* 0x00017800ff027b82 */ /* 0x000ea20000000a00 */
[----:B------:R-:W-:Y:S01]  /*8aa0*/  IMAD.U32 R7, RZ, RZ, UR14 ;  /* 0x0000000eff077e24 */ /* 0x000fe2000f8e00ff */
[----:B------:R-:W-:Y:S01]  /*8ab0*/  IADD3 R18, P0, PT, R16, R19, RZ ;  /* 0x0000001310127210 */ /* 0x000fe20007f1e0ff */
[----:B------:R3:W4:Y:S01]  /*8ac0*/  LDS.128 R8, [R59+0x7000] ;  /* 0x007000003b087984 */ /* 0x0007220000000c00 */
[----:B------:R-:W-:Y:S02]  /*8ad0*/  ISETP.GE.AND P2, PT, R178, UR34, PT ;  /* 0x00000022b2007c0c */ /* 0x000fe4000bf46270 */
[----:B------:R-:W-:Y:S01]  /*8ae0*/  IADD3.X R19, PT, PT, R6, UR19, R7, P0, !PT ;  /* 0x0000001306137c10 */ /* 0x000fe200087fe407 */
[----:B------:R-:W-:Y:S01]  /*8af0*/  IMAD.U32 R6, RZ, RZ, UR8 ;  /* 0x00000008ff067e24 */ /* 0x000fe2000f8e00ff */
[----:B------:R-:W-:Y:S01]  /*8b00*/  IADD3 R16, P0, PT, R0, 0x40, RZ ;  /* 0x0000004000107810 */ /* 0x000fe20007f1e0ff */
[----:B-1----:R-:W-:-:S04]  /*8b10*/  IMAD.WIDE.U32 R20, R4, UR26, R18 ;  /* 0x0000001a04147c25 */ /* 0x002fc8000f8e0012 */
[----:B------:R-:W-:-:S04]  /*8b20*/  IMAD.WIDE.U32 R18, R6, UR4, R22 ;  /* 0x0000000406127c25 */ /* 0x000fc8000f8e0016 */
[----:B------:R-:W-:Y:S02]  /*8b30*/  IMAD.X R17, RZ, RZ, RZ, P0 ;  /* 0x000000ffff117224 */ /* 0x000fe400000e06ff */
[----:B------:R-:W-:Y:S01]  /*8b40*/  IMAD R13, R5, UR26, R21 ;  /* 0x0000001a050d7c24 */ /* 0x000fe2000f8e0215 */
[----:B---34-:R-:W-:Y:S06]  /*8b50*/  @P1 BRA `(.L_x_345) ;  /* 0x0000000000241947 */ /* 0x018fec0003800000 */
[----:B------:R-:W1:Y:S01]  /*8b60*/  LDS.128 R4, [R59+0x6000] ;  /* 0x006000003b047984 */ /* 0x000e620000000c00 */
[----:B------:R-:W3:Y:S01]  /*8b70*/  LDCU.64 UR14, c[0x0][0x560] ;  /* 0x0000ac00ff0e77ac */ /* 0x000ee20008000a00 */
[----:B------:R-:W-:Y:S02]  /*8b80*/  MOV R22, R20 ;  /* 0x0000001400167202 */ /* 0x000fe40000000f00 */
[----:B------:R-:W-:-:S03]  /*8b90*/  MOV R23, R13 ;  /* 0x0000000d00177202 */ /* 0x000fc60000000f00 */
[----:B------:R-:W-:-:S04]  /*8ba0*/  IMAD.WIDE.U32 R24, R0, UR10, R22 ;  /* 0x0000000a00187c25 */ /* 0x000fc8000f8e0016 */
[----:B------:R-:W-:Y:S01]  /*8bb0*/  IMAD R15, R0, UR11, R25 ;  /* 0x0000000b000f7c24 */ /* 0x000fe2000f8e0219 */
[----:B---3--:R-:W-:-:S04]  /*8bc0*/  LEA R22, P0, R24, UR14, 0x1 ;  /* 0x0000000e18167c11 */ /* 0x008fc8000f8008ff */
[----:B------:R-:W-:-:S05]  /*8bd0*/  LEA.HI.X R23, R24, UR15, R15, 0x1, P0 ;  /* 0x0000000f18177c11 */ /* 0x000fca00080f0c0f */
[----:B-1----:R1:W-:Y:S04]  /*8be0*/  STG.E.128 desc[UR24][R22.64], R4 ;  /* 0x0000000416007986 */ /* 0x0023e8000c101d18 */
.L_x_345:
[----:B------:R-:W-:Y:S05]  /*8bf0*/  BSYNC.RECONVERGENT B0 ;  /* 0x0000000000007941 */ /* 0x000fea0003800200 */
.L_x_344:
[----:B------:R-:W-:Y:S04]  /*8c00*/  BSSY.RECONVERGENT B0, `(.L_x_346) ;  /* 0x000000c000007945 */ /* 0x000fe80003800200 */
[----:B------:R-:W-:Y:S05]  /*8c10*/  @P2 BRA `(.L_x_347) ;  /* 0x0000000000282947 */ /* 0x000fea0003800000 */
[----:B------:R-:W3:Y:S01]  /*8c20*/  LDCU.64 UR14, c[0x0][0x560] ;  /* 0x0000ac00ff0e77ac */ /* 0x000ee20008000a00 */
[----:B-1----:R-:W-:Y:S01]  /*8c30*/  MOV R6, R20 ;  /* 0x0000001400067202 */ /* 0x002fe20000000f00 */
[----:B------:R-:W-:Y:S01]  /*8c40*/  IMAD R5, R17, UR10, RZ ;  /* 0x0000000a11057c24 */ /* 0x000fe2000f8e02ff */
[----:B------:R-:W-:-:S03]  /*8c50*/  MOV R7, R13 ;  /* 0x0000000d00077202 */ /* 0x000fc60000000f00 */
[C---:B------:R-:W-:Y:S02]  /*8c60*/  IMAD R5, R16.reuse, UR11, R5 ;  /* 0x0000000b10057c24 */ /* 0x040fe4000f8e0205 */
[----:B------:R-:W-:-:S05]  /*8c70*/  IMAD.WIDE.U32 R6, R16, UR10, R6 ;  /* 0x0000000a10067c25 */ /* 0x000fca000f8e0006 */
[----:B------:R-:W-:Y:S02]  /*8c80*/  IADD3 R5, PT, PT, R5, R7, RZ ;  /* 0x0000000705057210 */ /* 0x000fe40007ffe0ff */
[----:B---3--:R-:W-:-:S04]  /*8c90*/  LEA R4, P0, R6, UR14, 0x1 ;  /* 0x0000000e06047c11 */ /* 0x008fc8000f8008ff */
[----:B------:R-:W-:-:S05]  /*8ca0*/  LEA.HI.X R5, R6, UR15, R5, 0x1, P0 ;  /* 0x0000000f06057c11 */ /* 0x000fca00080f0c05 */
[----:B------:R3:W-:Y:S04]  /*8cb0*/  STG.E.128 desc[UR24][R4.64], R8 ;  /* 0x0000000804007986 */ /* 0x0007e8000c101d18 */
.L_x_347:
[----:B------:R-:W-:Y:S05]  /*8cc0*/  BSYNC.RECONVERGENT B0 ;  /* 0x0000000000007941 */ /* 0x000fea0003800200 */
.L_x_346:
[----:B---3--:R-:W3:Y:S01]  /*8cd0*/  LDS.128 R8, [R59+0x8000] ;  /* 0x008000003b087984 */ /* 0x008ee20000000c00 */
[----:B------:R-:W-:Y:S01]  /*8ce0*/  UIMAD UR16, UR16, UR8, URZ ;  /* 0x00000008101072a4 */ /* 0x000fe2000f8e02ff */
[----:B-1----:R-:W-:Y:S01]  /*8cf0*/  IADD3 R6, P0, PT, R14, R18, RZ ;  /* 0x000000120e067210 */ /* 0x002fe20007f1e0ff */
[----:B------:R-:W1:Y:S02]  /*8d00*/  @!P1 LDC.64 R4, c[0x0][0x568] ;  /* 0x00015a00ff049b82 */ /* 0x000e640000000a00 */
[----:B------:R-:W-:-:S06]  /*8d10*/  UIMAD UR16, UR4, UR9, UR16 ;  /* 0x00000009041072a4 */ /* 0x000fcc000f8e0210 */
[----:B------:R-:W-:Y:S02]  /*8d20*/  IADD3.X R7, PT, PT, R12, UR16, R19, P0, !PT ;  /* 0x000000100c077c10 */ /* 0x000fe400087fe413 */
[----:B------:R4:W3:Y:S01]  /*8d30*/  LDS.128 R12, [R59+0x9000] ;  /* 0x009000003b0c7984 */ /* 0x0008e20000000c00 */
[----:B--2---:R-:W-:-:S04]  /*8d40*/  IMAD.WIDE.U32 R6, R2, UR26, R6 ;  /* 0x0000001a02067c25 */ /* 0x004fc8000f8e0006 */
[----:B------:R-:W-:Y:S01]  /*8d50*/  IMAD R3, R3, UR26, R7 ;  /* 0x0000001a03037c24 */ /* 0x000fe2000f8e0207 */
[----:B------:R-:W-:-:S05]  /*8d60*/  @!P1 MOV R2, R6 ;  /* 0x0000000600029202 */ /* 0x000fca0000000f00 */
[----:B------:R-:W-:-:S04]  /*8d70*/  @!P1 IMAD.WIDE.U32 R18, R0, UR8, R2 ;  /* 0x0000000800129c25 */ /* 0x000fc8000f8e0002 */
[----:B------:R-:W-:Y:S01]  /*8d80*/  @!P1 IMAD R0, R0, UR9, R19 ;  /* 0x0000000900009c24 */ /* 0x000fe2000f8e0213 */
[----:B-1----:R-:W-:-:S04]  /*8d90*/  @!P1 LEA R4, P0, R18, R4, 0x1 ;  /* 0x0000000412049211 */ /* 0x002fc800078008ff */
[----:B------:R-:W-:-:S05]  /*8da0*/  @!P1 LEA.HI.X R5, R18, R5, R0, 0x1, P0 ;  /* 0x0000000512059211 */ /* 0x000fca00000f0c00 */
[----:B---3--:R4:W-:Y:S01]  /*8db0*/  @!P1 STG.E.128 desc[UR24][R4.64], R8 ;  /* 0x0000000804009986 */ /* 0x0089e2000c101d18 */
[----:B------:R-:W-:Y:S05]  /*8dc0*/  @P2 BRA `(.L_x_336) ;  /* 0x0000000000242947 */ /* 0x000fea0003800000 */
[----:B------:R-:W4:Y:S01]  /*8dd0*/  LDCU.64 UR10, c[0x0][0x568] ;  /* 0x0000ad00ff0a77ac */ /* 0x000f220008000a00 */
[----:B------:R-:W-:Y:S01]  /*8de0*/  MOV R2, R6 ;  /* 0x0000000600027202 */ /* 0x000fe20000000f00 */
[----:B------:R-:W-:-:S04]  /*8df0*/  IMAD R17, R17, UR8, RZ ;  /* 0x0000000811117c24 */ /* 0x000fc8000f8e02ff */
[----:B------:R-:W-:-:S04]  /*8e00*/  IMAD.WIDE.U32 R2, R16, UR8, R2 ;  /* 0x0000000810027c25 */ /* 0x000fc8000f8e0002 */
[----:B------:R-:W-:-:S05]  /*8e10*/  IMAD R17, R16, UR9, R17 ;  /* 0x0000000910117c24 */ /* 0x000fca000f8e0211 */
[----:B------:R-:W-:Y:S02]  /*8e20*/  IADD3 R17, PT, PT, R17, R3, RZ ;  /* 0x0000000311117210 */ /* 0x000fe40007ffe0ff */
[----:B----4-:R-:W-:-:S04]  /*8e30*/  LEA R4, P0, R2, UR10, 0x1 ;  /* 0x0000000a02047c11 */ /* 0x010fc8000f8008ff */
[----:B------:R-:W-:-:S05]  /*8e40*/  LEA.HI.X R5, R2, UR11, R17, 0x1, P0 ;  /* 0x0000000b02057c11 */ /* 0x000fca00080f0c11 */
[----:B------:R1:W-:Y:S04]  /*8e50*/  STG.E.128 desc[UR24][R4.64], R12 ;  /* 0x0000000c04007986 */ /* 0x0003e8000c101d18 */
.L_x_336:
[----:B------:R-:W-:Y:S05]  /*8e60*/  BSYNC.RECONVERGENT B1 ;  /* 0x0000000000017941 */ /* 0x000fea0003800200 */
.L_x_318:
[----:B------:R-:W2:Y:S01]  /*8e70*/  LDCU UR8, c[0x0][0x438] ;  /* 0x00008700ff0877ac */ /* 0x000ea20008000800 */
[----:B------:R-:W1:Y:S01]  /*8e80*/  LDC R6, c[0x0][0x438] ;  /* 0x00010e00ff067b82 */ /* 0x000e620000000800 */
        /* <DEDUP_REMOVED lines=9> */
.L_x_349:
        /* <DEDUP_REMOVED lines=14> */
.L_x_1585:


//--------------------- .text._ZN5flash44flash_bwd_dq_dk_dv_loop_seqk_parallel_kernelI23Flash_bwd_kernel_traitsILi32ELi128ELi128ELi8ELi4ELi4ELi4ELb1ELb0EN7cutlass10bfloat16_tE19Flash_kernel_traitsILi32ELi128ELi128ELi8ES3_EELb0ELb0ELb0ELb0ELb0ELb1ELb1EEEvNS_16Flash_bwd_paramsE --------------------------
	.section	.text._ZN5flash44flash_bwd_dq_dk_dv_loop_seqk_parallel_kernelI23Flash_bwd_kernel_traitsILi32ELi128ELi128ELi8ELi4ELi4ELi4ELb1ELb0EN7cutlass10bfloat16_tE19Flash_kernel_traitsILi32ELi128ELi128ELi8ES3_EELb0ELb0ELb0ELb0ELb0ELb1ELb1EEEvNS_16Flash_bwd_paramsE,"ax",@progbits
	.align	128
        .global         _ZN5flash44flash_bwd_dq_dk_dv_loop_seqk_parallel_kernelI23Flash_bwd_kernel_traitsILi32ELi128ELi128ELi8ELi4ELi4ELi4ELb1ELb0EN7cutlass10bfloat16_tE19Flash_kernel_traitsILi32ELi128ELi128ELi8ES3_EELb0ELb0ELb0ELb0ELb0ELb1ELb1EEEvNS_16Flash_bwd_paramsE
        .type           _ZN5flash44flash_bwd_dq_dk_dv_loop_seqk_parallel_kernelI23Flash_bwd_kernel_traitsILi32ELi128ELi128ELi8ELi4ELi4ELi4ELb1ELb0EN7cutlass10bfloat16_tE19Flash_kernel_traitsILi32ELi128ELi128ELi8ES3_EELb0ELb0ELb0ELb0ELb0ELb1ELb1EEEvNS_16Flash_bwd_paramsE,@function
        .size           _ZN5flash44flash_bwd_dq_dk_dv_loop_seqk_parallel_kernelI23Flash_bwd_kernel_traitsILi32ELi128ELi128ELi8ELi4ELi4ELi4ELb1ELb0EN7cutlass10bfloat16_tE19Flash_kernel_traitsILi32ELi128ELi128ELi8ES3_EELb0ELb0ELb0ELb0ELb0ELb1ELb1EEEvNS_16Flash_bwd_paramsE,(.L_x_1586 - _ZN5flash44flash_bwd_dq_dk_dv_loop_seqk_parallel_kernelI23Flash_bwd_kernel_traitsILi32ELi128ELi128ELi8ELi4ELi4ELi4ELb1ELb0EN7cutlass10bfloat16_tE19Flash_kernel_traitsILi32ELi128ELi128ELi8ES3_EELb0ELb0ELb0ELb0ELb0ELb1ELb1EEEvNS_16Flash_bwd_paramsE)
        .other          _ZN5flash44flash_bwd_dq_dk_dv_loop_seqk_parallel_kernelI23Flash_bwd_kernel_traitsILi32ELi128ELi128ELi8ELi4ELi4ELi4ELb1ELb0EN7cutlass10bfloat16_tE19Flash_kernel_traitsILi32ELi128ELi128ELi8ES3_EELb0ELb0ELb0ELb0ELb0ELb1ELb1EEEvNS_16Flash_bwd_paramsE,@"STO_CUDA_ENTRY STV_DEFAULT"
_ZN5flash44flash_bwd_dq_dk_dv_loop_seqk_parallel_kernelI23Flash_bwd_kernel_traitsILi32ELi128ELi128ELi8ELi4ELi4ELi4ELb1ELb0EN7cutlass10bfloat16_tE19Flash_kernel_traitsILi32ELi128ELi128ELi8ES3_EELb0ELb0ELb0ELb0ELb0ELb1ELb1EEEvNS_16Flash_bwd_paramsE:
.text._ZN5flash44flash_bwd_dq_dk_dv_loop_seqk_parallel_kernelI23Flash_bwd_kernel_traitsILi32ELi128ELi128ELi8ELi4ELi4ELi4ELb1ELb0EN7cutlass10bfloat16_tE19Flash_kernel_traitsILi32ELi128ELi128ELi8ES3_EELb0ELb0ELb0ELb0ELb0ELb1ELb1EEEvNS_16Flash_bwd_paramsE:
        /* <DEDUP_REMOVED lines=10> */
[----:B------:R-:W1:Y:S01]  /*00a0*/  S2R R0, SR_CTAID.Y ;  /* 0x0000000000007919 */ /* 0x000e620000002600 */
[----:B------:R-:W2:Y:S01]  /*00b0*/  LDC R2, c[0x0][0x438] ;  /* 0x00010e00ff027b82 */ /* 0x000ea20000000800 */
[----:B------:R-:W3:Y:S01]  /*00c0*/  LDCU.64 UR8, c[0x0][0x460] ;  /* 0x00008c00ff0877ac */ /* 0x000ee20008000a00 */
[----:B------:R-:W4:Y:S06]  /*00d0*/  LDCU.64 UR36, c[0x0][0x468] ;  /* 0x00008d00ff2477ac */ /* 0x000f2c0008000a00 */
[----:B------:R-:W4:Y:S01]  /*00e0*/  S2UR UR39, SR_CTAID.Y ;  /* 0x00000000002779c3 */ /* 0x000f220000002600 */
[----:B------:R-:W5:Y:S01]  /*00f0*/  LDCU.64 UR12, c[0x0][0x468] ;  /* 0x00008d00ff0c77ac */ /* 0x000f620008000a00 */
[----:B------:R-:W-:Y:S01]  /*0100*/  UMOV UR5, 0x400 ;  /* 0x0000040000057882 */ /* 0x000fe20000000000 */
[----:B------:R-:W1:Y:S05]  /*0110*/  LDCU UR10, c[0x0][0x438] ;  /* 0x00008700ff0a77ac */ /* 0x000e6a0008000800 */
[----:B------:R-:W4:Y:S01]  /*0120*/  S2UR UR6, SR_CgaCtaId ;  /* 0x00000000000679c3 */ /* 0x000f220000008800 */
[----:B------:R-:W1:Y:S01]  /*0130*/  LDCU.64 UR30, c[0x0][0x358] ;  /* 0x00006b00ff1e77ac */ /* 0x000e620008000a00 */
[----:B---3--:R-:W-:-:S06]  /*0140*/  UISETP.NE.U32.AND UP5, UPT, UR8, URZ, UPT ;  /* 0x000000ff0800728c */ /* 0x008fcc000bfa5070 */
[----:B------:R-:W3:Y:S01]  /*0150*/  S2UR UR4, SR_CgaCtaId ;  /* 0x00000000000479c3 */ /* 0x000ee20000008800 */
[----:B--2---:R-:W-:Y:S01]  /*0160*/  R2UR UR7, R2 ;  /* 0x00000000020772ca */ /* 0x004fe200000e0000 */
[----:B------:R-:W-:Y:S02]  /*0170*/  UISETP.NE.AND.EX UP5, UPT, UR9, URZ, UPT, UP5 ;  /* 0x000000ff0900728c */ /* 0x000fe4000bfa5350 */
[----:B------:R-:W-:Y:S02]  /*0180*/  UISETP.NE.U32.AND UP6, UPT, UR8, URZ, UPT ;  /* 0x000000ff0800728c */ /* 0x000fe4000bfc5070 */
[----:B-----5:R-:W-:Y:S01]  /*0190*/  UISETP.NE.U32.AND UP4, UPT, UR12, URZ, UPT ;  /* 0x000000ff0c00728c */ /* 0x020fe2000bf85070 */
[----:B-1----:R-:W-:Y:S01]  /*01a0*/  R2UR UR24, R0 ;  /* 0x00000000001872ca */ /* 0x002fe200000e0000 */
[----:B------:R-:W1:Y:S01]  /*01b0*/  S2UR UR28, SR_CTAID.Z ;  /* 0x00000000001c79c3 */ /* 0x000e620000002700 */
[----:B----4-:R-:W-:Y:S01]  /*01c0*/  ULEA UR36, UP0, UR39, UR36, 0x2 ;  /* 0x0000002427247291 */ /* 0x010fe2000f8010ff */
[----:B------:R-:W-:Y:S01]  /*01d0*/  UMOV UR8, 0x400 ;  /* 0x0000040000087882 */ /* 0x000fe20000000000 */
[----:B------:R-:W-:-:S02]  /*01e0*/  UISETP.NE.AND.EX UP6, UPT, UR9, URZ, UPT, UP6 ;  /* 0x000000ff0900728c */ /* 0x000fc4000bfc5360 */
[----:B------:R-:W-:-:S03]  /*01f0*/  ULEA.HI.X UR37, UR39, UR37, URZ, 0x2, UP0 ;  /* 0x0000002527257291 */ /* 0x000fc600080f14ff */
[----:B------:R-:W2:Y:S01]  /*0200*/  S2UR UR26, SR_CTAID.X ;  /* 0x00000000001a79c3 */ /* 0x000ea20000002500 */
[----:B------:R-:W4:Y:S01]  /*0210*/  @!UP5 LDCU UR27, c[0x0][0x434] ;  /* 0x00008680ff1bd7ac */ /* 0x000f220008000800 */
[----:B------:R-:W-:Y:S02]  /*0220*/  ULEA UR6, UR6, UR8, 0x18 ;  /* 0x0000000806067291 */ /* 0x000fe4000f8ec0ff */
[----:B------:R-:W-:-:S04]  /*0230*/  UISETP.NE.AND.EX UP4, UPT, UR13, URZ, UPT, UP4 ;  /* 0x000000ff0d00728c */ /* 0x000fc8000bf85340 */
[----:B------:R-:W1:Y:S01]  /*0240*/  S2UR UR25, SR_CTAID.Z ;  /* 0x00000000001979c3 */ /* 0x000e620000002700 */
[----:B---3--:R-:W-:Y:S01]  /*0250*/  ULEA UR4, UR4, UR5, 0x18 ;  /* 0x0000000504047291 */ /* 0x008fe2000f8ec0ff */
[----:B------:R-:W-:Y:S01]  /*0260*/  UMOV UR29, 0xffffe000 ;  /* 0xffffe000001d7882 */ /* 0x000fe20000000000 */
[----:B------:R-:W-:Y:S01]  /*0270*/  UMOV UR32, URZ ;  /* 0x000000ff00207c82 */ /* 0x000fe20008000000 */
[----:B------:R-:W-:-:S09]  /*0280*/  UMOV UR33, URZ ;  /* 0x000000ff00217c82 */ /* 0x000fd20008000000 */
.L_x_381:
[----:B---3--:R-:W3:Y:S01]  /*0290*/  LDC.64 R2, c[0x0][0x470] ;  /* 0x00011c00ff027b82 */ /* 0x008ee20000000a00 */
[----:B------:R-:W5:Y:S01]  /*02a0*/  LDCU.64 UR8, c[0x0][0x478] ;  /* 0x00008f00ff0877ac */ /* 0x000f620008000a00 */
[----:B------:R-:W-:Y:S01]  /*02b0*/  IMAD.U32 R0, RZ, RZ, UR39 ;  /* 0x00000027ff007e24 */ /* 0x000fe2000f8e00ff */
[----:B------:R-:W-:-:S05]  /*02c0*/  PLOP3.LUT P2, PT, PT, PT, UP6, 0x80, 0x8 ;  /* 0x000000000008781c */ /* 0x000fca0003f4f068 */
[----:B------:R-:W4:Y:S08]  /*02d0*/  LDC.U8 R7, c[0x0][0x532] ;  /* 0x00014c80ff077b82 */ /* 0x000f300000000000 */
[----:B-12---:R-:W2:Y:S01]  /*02e0*/  LDC.64 R8, c[0x0][0x460] ;  /* 0x00011800ff087b82 */ /* 0x006ea20000000a00 */
[----:B-----5:R-:W-:-:S04]  /*02f0*/  UISETP.NE.U32.AND UP1, UPT, UR8, URZ, UPT ;  /* 0x000000ff0800728c */ /* 0x020fc8000bf25070 */
[----:B------:R-:W-:Y:S01]  /*0300*/  UISETP.NE.AND.EX UP1, UPT, UR9, URZ, UPT, UP1 ;  /* 0x000000ff0900728c */ /* 0x000fe2000bf25310 */
[----:B---3--:R-:W-:-:S04]  /*0310*/  ISETP.NE.U32.AND P4, PT, R2, RZ, PT ;  /* 0x000000ff0200720c */ /* 0x008fc80003f85070 */
[----:B------:R-:W-:Y:S02]  /*0320*/  ISETP.NE.AND.EX P4, PT, R3, RZ, PT, P4 ;  /* 0x000000ff0300720c */ /* 0x000fe40003f85340 */
[----:B------:R-:W-:-:S04]  /*0330*/  PLOP3.LUT P0, PT, PT, PT, UP1, 0x80, 0x8 ;  /* 0x000000000008781c */ /* 0x000fc80003f0f018 */
[----:B------:R-:W-:Y:S01]  /*0340*/  @UP1 ULEA UR8, UP0, UR39, UR8, 0x2 ;  /* 0x0000000827081291 */ /* 0x000fe2000f8010ff */
[----:B----4-:R-:W-:Y:S02]  /*0350*/  ISETP.NE.AND P5, PT, R7, RZ, PT ;  /* 0x000000ff0700720c */ /* 0x010fe40003fa5270 */
[----:B------:R-:W-:Y:S01]  /*0360*/  ISETP.EQ.U32.AND P3, PT, RZ, UR12, PT ;  /* 0x0000000cff007c0c */ /* 0x000fe2000bf62070 */
[----:B------:R-:W-:Y:S01]  /*0370*/  @UP1 ULEA.HI.X UR9, UR39, UR9, URZ, 0x2, UP0 ;  /* 0x0000000927091291 */ /* 0x000fe200080f14ff */
[----:B------:R-:W-:Y:S01]  /*0380*/  IMAD.MOV.U32 R28, RZ, RZ, -0x1 ;  /* 0xffffffffff1c7424 */ /* 0x000fe200078e00ff */
[----:B------:R-:W3:Y:S01]  /*0390*/  @!UP1 LDCU UR11, c[0x0][0x43c] ;  /* 0x00008780ff0b97ac */ /* 0x000ee20008000800 */
[----:B------:R-:W-:Y:S01]  /*03a0*/  @P4 LEA R4, P1, R0, R2, 0x2 ;  /* 0x0000000200044211 */ /* 0x000fe200078210ff */
[----:B------:R-:W-:-:S03]  /*03b0*/  IMAD.U32 R2, RZ, RZ, UR8 ;  /* 0x00000008ff027e24 */ /* 0x000fc6000f8e00ff */
[C---:B------:R-:W-:Y:S01]  /*03c0*/  @P4 LEA.HI.X R5, R0.reuse, R3, RZ, 0x2, P1 ;  /* 0x0000000300054211 */ /* 0x040fe200008f14ff */
[----:B------:R-:W-:Y:S01]  /*03d0*/  IMAD.U32 R3, RZ, RZ, UR9 ;  /* 0x00000009ff037e24 */ /* 0x000fe2000f8e00ff */
[----:B------:R-:W-:Y:S02]  /*03e0*/  PLOP3.LUT P1, PT, PT, PT, UP5, 0x80, 0x8 ;  /* 0x000000000008781c */ /* 0x000fe40003f2f058 */
[----:B------:R-:W-:Y:S01]  /*03f0*/  ISETP.EQ.OR.EX P3, PT, RZ, UR13, !P5, P3 ;  /* 0x0000000dff007c0c */ /* 0x000fe2000ef62730 */
[----:B------:R-:W4:Y:S01]  /*0400*/  @P4 LDG.E R6, desc[UR30][R4.64] ;  /* 0x0000001e04064981 */ /* 0x000f22000c1e1900 */
[----:B------:R-:W5:Y:S03]  /*0410*/  @!UP1 LDCU.64 UR8, c[0x0][0x488] ;  /* 0x00009100ff0897ac */ /* 0x000f660008000a00 */
[----:B------:R2:W4:Y:S02]  /*0420*/  @P0 LDG.E R5, desc[UR30][R2.64] ;  /* 0x0000001e02050981 */ /* 0x000524000c1e1900 */
[----:B--2---:R-:W-:-:S05]  /*0430*/  IMAD.WIDE.U32 R2, R0, 0x4, R8 ;  /* 0x0000000400027825 */ /* 0x004fca00078e0008 */
[----:B------:R-:W2:Y:S04]  /*0440*/  @P2 LDG.E R4, desc[UR30][R2.64] ;  /* 0x0000001e02042981 */ /* 0x000ea8000c1e1900 */
[----:B------:R1:W2:Y:S02]  /*0450*/  @P1 LDG.E R0, desc[UR30][R2.64+0x4] ;  /* 0x0000041e02001981 */ /* 0x0002a4000c1e1900 */
[----:B-1----:R-:W-:Y:S02]  /*0460*/  IMAD.U32 R2, RZ, RZ, UR36 ;  /* 0x00000024ff027e24 */ /* 0x002fe4000f8e00ff */
[----:B------:R-:W-:-:S05]  /*0470*/  IMAD.U32 R3, RZ, RZ, UR37 ;  /* 0x00000025ff037e24 */ /* 0x000fca000f8e00ff */
[----:B------:R-:W2:Y:S01]  /*0480*/  @!P3 LDG.E R28, desc[UR30][R2.64] ;  /* 0x0000001e021cb981 */ /* 0x000ea2000c1e1900 */
[----:B------:R-:W-:Y:S01]  /*0490*/  UMOV UR35, URZ ;  /* 0x000000ff00237c82 */ /* 0x000fe20008000000 */
[----:B-----5:R-:W-:Y:S01]  /*04a0*/  @!UP1 UISETP.NE.U32.AND UP0, UPT, UR8, URZ, UPT ;  /* 0x000000ff0800928c */ /* 0x020fe2000bf05070 */
[----:B------:R-:W-:Y:S01]  /*04b0*/  UMOV UR21, 0xffffffff ;  /* 0xffffffff00157882 */ /* 0x000fe20000000000 */
[----:B------:R-:W-:Y:S02]  /*04c0*/  USHF.L.U32 UR5, UR38, 0x7, URZ ;  /* 0x0000000726057899 */ /* 0x000fe400080006ff */
[----:B------:R-:W-:-:S04]  /*04d0*/  @!UP1 UISETP.NE.AND.EX UP0, UPT, UR9, URZ, UPT, UP0 ;  /* 0x000000ff0900928c */ /* 0x000fc8000bf05300 */
[----:B---3--:R-:W-:Y:S01]  /*04e0*/  @!UP1 USEL UR11, UR11, URZ, UP0 ;  /* 0x000000ff0b0b9287 */ /* 0x008fe20008000000 */
[----:B----4-:R-:W-:Y:S02]  /*04f0*/  @P4 R2UR UR35, R6 ;  /* 0x00000000062342ca */ /* 0x010fe400000e0000 */
[----:B------:R-:W-:-:S13]  /*0500*/  @P0 R2UR UR34, R5 ;  /* 0x00000000052202ca */ /* 0x000fda00000e0000 */
[----:B------:R-:W-:Y:S01]  /*0510*/  @UP1 UIADD3 UR34, UPT, UPT, UR34, -UR35, URZ ;  /* 0x8000002322221290 */ /* 0x000fe2000fffe0ff */
[----:B--2---:R-:W-:Y:S02]  /*0520*/  @P2 R2UR UR21, R4 ;  /* 0x00000000041522ca */ /* 0x004fe400000e0000 */
[----:B------:R-:W-:Y:S01]  /*0530*/  @P1 R2UR UR8, R0 ;  /* 0x00000000000812ca */ /* 0x000fe200000e0000 */
[----:B------:R1:W-:Y:S01]  /*0540*/  STL [R1+0x50], R28 ;  /* 0x0000501c01007387 */ /* 0x0003e20000100800 */
[----:B------:R-:W-:-:S13]  /*0550*/  BRA.U !UP4, `(.L_x_350) ;  /* 0x000000010c247547 */ /* 0x000fda000b800000 */
[----:B------:R-:W-:Y:S01]  /*0560*/  IMAD.U32 R4, RZ, RZ, UR36 ;  /* 0x00000024ff047e24 */ /* 0x000fe2000f8e00ff */
[----:B------:R-:W-:Y:S01]  /*0570*/  MOV R5, UR37 ;  /* 0x0000002500057c02 */ /* 0x000fe20008000f00 */
[----:B------:R-:W-:Y:S01]  /*0580*/  IMAD.U32 R2, RZ, RZ, UR36 ;  /* 0x00000024ff027e24 */ /* 0x000fe2000f8e00ff */
[----:B------:R-:W-:-:S03]  /*0590*/  MOV R3, UR37 ;  /* 0x0000002500037c02 */ /* 0x000fc60008000f00 */
[----:B------:R-:W2:Y:S04]  /*05a0*/  @P5 LDG.E R0, desc[UR30][R4.64+0x4] ;  /* 0x0000041e04005981 */ /* 0x000ea8000c1e1900 */
[----:B------:R-:W3:Y:S01]  /*05b0*/  @!P5 LDG.E R2, desc[UR30][R2.64] ;  /* 0x0000001e0202d981 */ /* 0x000ee2000c1e1900 */
[----:B--2---:R-:W-:-:S05]  /*05c0*/  @P5 IMAD.IADD R0, R0, 0x1, -R28 ;  /* 0x0000000100005824 */ /* 0x004fca00078e0a1c */
[----:B------:R-:W-:Y:S02]  /*05d0*/  @P5 R2UR UR10, R0 ;  /* 0x00000000000a52ca */ /* 0x000fe400000e0000 */
[----:B---3--:R-:W-:-:S15]  /*05e0*/  @!P5 R2UR UR10, R2 ;  /* 0x00000000020ad2ca */ /* 0x008fde00000e0000 */
.L_x_350:
[----:B------:R-:W-:Y:S01]  /*05f0*/  @!UP1 UIADD3 UR34, UPT, UPT, UR11, UR10, -UR35 ;  /* 0x0000000a0b229290 */ /* 0x000fe2000fffe823 */
[----:B------:R-:W-:Y:S01]  /*0600*/  @!UP5 UMOV UR41, UR27 ;  /* 0x0000001b0029dc82 */ /* 0x000fe20008000000 */
[----:B------:R-:W-:Y:S02]  /*0610*/  @UP5 UIADD3 UR41, UPT, UPT, UR8, -UR21, URZ ;  /* 0x8000001508295290 */ /* 0x000fe4000fffe0ff */
[----:B------:R-:W-:-:S09]  /*0620*/  UISETP.GT.AND UP0, UPT, UR34, UR5, UPT ;  /* 0x000000052200728c */ /* 0x000fd2000bf04270 */
[----:B------:R-:W-:Y:S05]  /*0630*/  BRA.U !UP0, `(.L_x_351) ;  /* 0x0000008d08c87547 */ /* 0x000fea000b800000 */
[----:B------:R-:W-:Y:S01]  /*0640*/  UISETP.NE.AND UP0, UPT, UR21, -0x1, UPT ;  /* 0xffffffff1500788c */ /* 0x000fe2000bf05270 */
[----:B------:R-:W-:Y:S01]  /*0650*/  ISETP.NE.AND P3, PT, R28, -0x1, PT ;  /* 0xffffffff1c00780c */ /* 0x000fe20003f65270 */
[----:B------:R-:W-:-:S04]  /*0660*/  UIADD3 UR14, UPT, UPT, UR41, 0x7f, URZ ;  /* 0x0000007f290e7890 */ /* 0x000fc8000fffe0ff */
[----:B------:R-:W-:-:S04]  /*0670*/  USHF.R.S32.HI UR43, URZ, 0x1f, UR14 ;  /* 0x0000001fff2b7899 */ /* 0x000fc8000801140e */
[----:B------:R-:W-:Y:S01]  /*0680*/  ULEA.HI UR43, UR43, UR14, URZ, 0x7 ;  /* 0x0000000e2b2b7291 */ /* 0x000fe2000f8f38ff */
[----:B------:R-:W2:Y:S01]  /*0690*/  @!UP0 LDCU.64 UR10, c[0x0][0x398] ;  /* 0x00007300ff0a87ac */ /* 0x000ea20008000a00 */
[----:B------:R-:W3:Y:S02]  /*06a0*/  @UP0 LDCU.64 UR8, c[0x0][0x3b0] ;  /* 0x00007600ff0807ac */ /* 0x000ee40008000a00 */
[----:B------:R-:W-:-:S04]  /*06b0*/  USHF.R.S32.HI UR43, URZ, 0x7, UR43 ;  /* 0x00000007ff2b7899 */ /* 0x000fc8000801142b */
[----:B------:R-:W-:-:S04]  /*06c0*/  ULEA UR18, UR43, 0xffffff80, 0x7 ;  /* 0xffffff802b127891 */ /* 0x000fc8000f8e38ff */
[----:B------:R-:W-:Y:S02]  /*06d0*/  USHF.R.S32.HI UR20, URZ, 0x1f, UR18 ;  /* 0x0000001fff147899 */ /* 0x000fe40008011412 */
[----:B--2---:R-:W-:Y:S02]  /*06e0*/  @!UP0 UIMAD.WIDE.U32 UR44, UR39, UR10, URZ ;  /* 0x0000000a272c82a5 */ /* 0x004fe4000f8e00ff */
[----:B---3--:R-:W-:Y:S02]  /*06f0*/  @UP0 UIMAD.WIDE.U32 UR14, UR21, UR8, URZ ;  /* 0x00000008150e02a5 */ /* 0x008fe4000f8e00ff */
[----:B------:R-:W-:Y:S02]  /*0700*/  @!UP0 UIMAD UR19, UR39, UR11, UR45 ;  /* 0x0000000b271382a4 */ /* 0x000fe4000f8e022d */
[----:B------:R-:W-:-:S03]  /*0710*/  @UP0 UIMAD UR19, UR21, UR9, UR15 ;  /* 0x00000009151302a4 */ /* 0x000fc6000f8e020f */
[----:B------:R-:W-:Y:S01]  /*0720*/  @UP0 UMOV UR44, UR14 ;  /* 0x0000000e002c0c82 */ /* 0x000fe20008000000 */
[----:B------:R-:W-:Y:S08]  /*0730*/  @P3 BRA `(.L_x_352) ;  /* 0x0000000000403947 */ /* 0x000ff00003800000 */
[----:B------:R-:W2:Y:S01]  /*0740*/  LDCU.64 UR16, c[0x0][0x3b8] ;  /* 0x00007700ff1077ac */ /* 0x000ea20008000a00 */
[----:B------:R-:W-:Y:S01]  /*0750*/  MOV R0, UR35 ;  /* 0x0000002300007c02 */ /* 0x000fe20008000f00 */
[----:B------:R-:W3:Y:S03]  /*0760*/  LDCU.64 UR8, c[0x0][0x3a0] ;  /* 0x00007400ff0877ac */ /* 0x000ee60008000a00 */
[----:B------:R-:W-:Y:S02]  /*0770*/  SHF.R.S32.HI R0, RZ, 0x1f, R0 ;  /* 0x0000001fff007819 */ /* 0x000fe40000011400 */
[----:B--2---:R-:W-:-:S03]  /*0780*/  MOV R2, UR16 ;  /* 0x0000001000027c02 */ /* 0x004fc60008000f00 */
[----:B------:R-:W-:Y:S01]  /*0790*/  IMAD R0, R0, UR16, RZ ;  /* 0x0000001000007c24 */ /* 0x000fe2000f8e02ff */
[----:B------:R-:W-:Y:S01]  /*07a0*/  MOV R4, UR17 ;  /* 0x0000001100047c02 */ /* 0x000fe20008000f00 */
[----:B------:R-:W-:-:S04]  /*07b0*/  IMAD.WIDE.U32 R2, R2, UR35, RZ ;  /* 0x0000002302027c25 */ /* 0x000fc8000f8e00ff */
[----:B------:R-:W-:Y:S01]  /*07c0*/  IMAD R0, R4, UR35, R0 ;  /* 0x0000002304007c24 */ /* 0x000fe2000f8e0200 */
[----:B---3--:R-:W-:-:S04]  /*07d0*/  MOV R4, UR9 ;  /* 0x0000000900047c02 */ /* 0x008fc80008000f00 */
[----:B------:R-:W-:Y:S02]  /*07e0*/  IADD3 R3, PT, PT, R3, R0, RZ ;  /* 0x0000000003037210 */ /* 0x000fe40007ffe0ff */
[----:B------:R-:W-:-:S05]  /*07f0*/  MOV R0, UR8 ;  /* 0x0000000800007c02 */ /* 0x000fca0008000f00 */
[----:B------:R-:W-:-:S04]  /*0800*/  IMAD.WIDE.U32 R2, R0, UR39, R2 ;  /* 0x0000002700027c25 */ /* 0x000fc8000f8e0002 */
[----:B------:R-:W-:Y:S01]  /*0810*/  IMAD R22, R4, UR39, R3 ;  /* 0x0000002704167c24 */ /* 0x000fe2000f8e0203 */
[----:B------:R-:W-:Y:S01]  /*0820*/  MOV R21, R2 ;  /* 0x0000000200157202 */ /* 0x000fe20000000f00 */
[----:B------:R-:W-:Y:S06]  /*0830*/  BRA `(.L_x_353) ;  /* 0x0000000000187947 */ /* 0x000fec0003800000 */
.L_x_352:
[----:B------:R-:W2:Y:S01]  /*0840*/  LDCU.64 UR16, c[0x0][0x3b8] ;  /* 0x00007700ff1077ac */ /* 0x000ea20008000a00 */
[----:B------:R-:W-:-:S05]  /*0850*/  IADD3 R2, PT, PT, R28, UR35, RZ ;  /* 0x000000231c027c10 */ /* 0x000fca000fffe0ff */
[C---:B--2---:R-:W-:Y:S02]  /*0860*/  IMAD R0, R2.reuse, UR17, RZ ;  /* 0x0000001102007c24 */ /* 0x044fe4000f8e02ff */
[----:B------:R-:W-:-:S05]  /*0870*/  IMAD.WIDE.U32 R2, R2, UR16, RZ ;  /* 0x0000001002027c25 */ /* 0x000fca000f8e00ff */
[----:B------:R-:W-:Y:S02]  /*0880*/  IADD3 R22, PT, PT, R3, R0, RZ ;  /* 0x0000000003167210 */ /* 0x000fe40007ffe0ff */
[----:B------:R-:W-:-:S07]  /*0890*/  MOV R21, R2 ;  /* 0x0000000200157202 */ /* 0x000fce0000000f00 */
.L_x_353:
[----:B------:R-:W2:Y:S01]  /*08a0*/  LDC R5, c[0x0][0x3e8] ;  /* 0x0000fa00ff057b82 */ /* 0x000ea20000000800 */
[----:B------:R-:W3:Y:S01]  /*08b0*/  S2R R6, SR_CTAID.Z ;  /* 0x0000000000067919 */ /* 0x000ee20000002700 */
[----:B------:R-:W-:Y:S01]  /*08c0*/  USHF.R.S32.HI UR40, URZ, 0x1f, UR5 ;  /* 0x0000001fff287899 */ /* 0x000fe20008011405 */
[----:B--2---:R-:W-:-:S04]  /*08d0*/  IABS R4, R5 ;  /* 0x0000000500047213 */ /* 0x004fc80000000000 */
[----:B------:R-:W2:Y:S01]  /*08e0*/  I2F.RP R2, R4 ;  /* 0x0000000400027306 */ /* 0x000ea20000209400 */
[----:B---3--:R-:W-:-:S07]  /*08f0*/  IABS R6, R6 ;  /* 0x0000000600067213 */ /* 0x008fce0000000000 */
[----:B--2---:R-:W2:Y:S02]  /*0900*/  MUFU.RCP R2, R2 ;  /* 0x0000000200027308 */ /* 0x004ea40000001000 */
[----:B--2---:R-:W-:-:S06]  /*0910*/  VIADD R2, R2, 0xffffffe ;  /* 0x0ffffffe02027836 */ /* 0x004fcc0000000000 */
[----:B------:R-:W2:Y:S02]  /*0920*/  F2I.FTZ.U32.TRUNC.NTZ R3, R2 ;  /* 0x0000000200037305 */ /* 0x000ea4000021f000 */
[----:B--2---:R-:W-:Y:S01]  /*0930*/  IMAD.MOV R0, RZ, RZ, -R3 ;  /* 0x000000ffff007224 */ /* 0x004fe200078e0a03 */
[----:B------:R-:W-:-:S03]  /*0940*/  MOV R2, RZ ;  /* 0x000000ff00027202 */ /* 0x000fc60000000f00 */
[----:B------:R-:W-:-:S04]  /*0950*/  IMAD R0, R0, R4, RZ ;  /* 0x0000000400007224 */ /* 0x000fc800078e02ff */
        /* <DEDUP_REMOVED lines=8> */
[C---:B------:R-:W-:Y:S02]  /*09e0*/  ISETP.NE.AND P1, PT, R5.reuse, RZ, PT ;  /* 0x000000ff0500720c */ /* 0x040fe40003f25270 */
[----:B------:R-:W-:Y:S02]  /*09f0*/  ISETP.GE.U32.AND P2, PT, R2, R4, PT ;  /* 0x000000040200720c */ /* 0x000fe40003f46070 */
[----:B------:R-:W-:-:S04]  /*0a00*/  LOP3.LUT R2, R5, UR28, RZ, 0x3c, !PT ;  /* 0x0000001c05027c12 */ /* 0x000fc8000f8e3cff */
[----:B------:R-:W-:-:S07]  /*0a10*/  ISETP.GE.AND P0, PT, R2, RZ, PT ;  /* 0x000000ff0200720c */ /* 0x000fce0003f06270 */
[----:B------:R-:W-:-:S05]  /*0a20*/  @P2 IADD3 R0, PT, PT, R0, 0x1, RZ ;  /* 0x0000000100002810 */ /* 0x000fca0007ffe0ff */
[----:B------:R-:W-:-:S05]  /*0a30*/  IMAD.MOV.U32 R12, RZ, RZ, R0 ;  /* 0x000000ffff0c7224 */ /* 0x000fca00078e0000 */
[----:B------:R-:W-:Y:S02]  /*0a40*/  @!P0 IADD3 R12, PT, PT, -R12, RZ, RZ ;  /* 0x000000ff0c0c8210 */ /* 0x000fe40007ffe1ff */
[----:B------:R-:W-:-:S04]  /*0a50*/  @!P1 LOP3.LUT R12, RZ, R5, RZ, 0x33, !PT ;  /* 0x00000005ff0c9212 */ /* 0x000fc800078e33ff */
[----:B------:R-:W-:Y:S01]  /*0a60*/  SHF.R.S32.HI R25, RZ, 0x1f, R12 ;  /* 0x0000001fff197819 */ /* 0x000fe2000001140c */
[----:B------:R-:W-:Y:S06]  /*0a70*/  @P3 BRA `(.L_x_354) ;  /* 0x0000000000403947 */ /* 0x000fec0003800000 */
        /* <DEDUP_REMOVED lines=16> */
.L_x_354:
[----:B------:R-:W2:Y:S01]  /*0b80*/  LDCU.64 UR14, c[0x0][0x3c0] ;  /* 0x00007800ff0e77ac */ /* 0x000ea20008000a00 */
[----:B------:R-:W-:-:S05]  /*0b90*/  IADD3 R0, PT, PT, R28, UR35, RZ ;  /* 0x000000231c007c10 */ /* 0x000fca000fffe0ff */
[C---:B--2---:R-:W-:Y:S02]  /*0ba0*/  IMAD R4, R0.reuse, UR15, RZ ;  /* 0x0000000f00047c24 */ /* 0x044fe4000f8e02ff */
[----:B------:R-:W-:-:S05]  /*0bb0*/  IMAD.WIDE.U32 R2, R0, UR14, RZ ;  /* 0x0000000e00027c25 */ /* 0x000fca000f8e00ff */
[----:B------:R-:W-:Y:S02]  /*0bc0*/  IADD3 R20, PT, PT, R3, R4, RZ ;  /* 0x0000000403147210 */ /* 0x000fe40007ffe0ff */
[----:B------:R-:W-:Y:S02]  /*0bd0*/  MOV R18, R2 ;  /* 0x0000000200127202 */ /* 0x000fe40000000f00 */
.L_x_355:
[----:B------:R-:W2:Y:S01]  /*0be0*/  @!UP0 LDCU.64 UR10, c[0x0][0x588] ;  /* 0x0000b100ff0a87ac */ /* 0x000ea20008000a00 */
[----:B------:R-:W3:Y:S01]  /*0bf0*/  @UP0 LDCU.64 UR8, c[0x0][0x590] ;  /* 0x0000b200ff0807ac */ /* 0x000ee20008000a00 */
[----:B------:R-:W4:Y:S01]  /*0c00*/  LDCU UR22, c[0x0][0x3e0] ;  /* 0x00007c00ff1677ac */ /* 0x000f220008000800 */
[----:B------:R-:W4:Y:S01]  /*0c10*/  LDCU UR42, c[0x0][0x44c] ;  /* 0x00008980ff2a77ac */ /* 0x000f220008000800 */
[----:B--2---:R-:W-:-:S04]  /*0c20*/  @!UP0 UIMAD.WIDE.U32 UR50, UR39, UR10, URZ ;  /* 0x0000000a273282a5 */ /* 0x004fc8000f8e00ff */
[----:B------:R-:W-:Y:S02]  /*0c30*/  @!UP0 UIMAD UR23, UR39, UR11, UR51 ;  /* 0x0000000b271782a4 */ /* 0x000fe4000f8e0233 */
[----:B---3--:R-:W-:-:S04]  /*0c40*/  @UP0 UIMAD.WIDE.U32 UR10, UR21, UR8, URZ ;  /* 0x00000008150a02a5 */ /* 0x008fc8000f8e00ff */
[----:B------:R-:W-:Y:S02]  /*0c50*/  @UP0 UIMAD UR23, UR21, UR9, UR11 ;  /* 0x00000009151702a4 */ /* 0x000fe4000f8e020b */
[----:B----4-:R-:W-:Y:S01]  /*0c60*/  UIMAD.WIDE UR52, UR22, UR42, URZ ;  /* 0x0000002a163472a5 */ /* 0x010fe2000f8e02ff */
[----:B------:R-:W-:Y:S01]  /*0c70*/  @UP0 UMOV UR50, UR10 ;  /* 0x0000000a00320c82 */ /* 0x000fe20008000000 */
[----:B------:R-:W-:Y:S10]  /*0c80*/  BRA.U UP0, `(.L_x_356) ;  /* 0x0000000100407547 */ /* 0x000ff4000b800000 */
[----:B------:R-:W2:Y:S01]  /*0c90*/  LDCU UR46, c[0x0][0x444] ;  /* 0x00008880ff2e77ac */ /* 0x000ea20008000800 */
[----:B------:R-:W-:Y:S02]  /*0ca0*/  USHF.R.S32.HI UR9, URZ, 0x1f, UR22 ;  /* 0x0000001fff097899 */ /* 0x000fe40008011416 */
[----:B--2---:R-:W-:Y:S02]  /*0cb0*/  USHF.R.S32.HI UR8, URZ, 0x1f, UR46 ;  /* 0x0000001fff087899 */ /* 0x004fe4000801142e */
[----:B------:R-:W-:Y:S02]  /*0cc0*/  UIMAD.WIDE.U32 UR46, UR39, UR46, URZ ;  /* 0x0000002e272e72a5 */ /* 0x000fe4000f8e00ff */
[----:B------:R-:W-:Y:S02]  /*0cd0*/  UIMAD UR8, UR8, UR39, URZ ;  /* 0x00000027080872a4 */ /* 0x000fe4000f8e02ff */
[----:B------:R-:W-:Y:S02]  /*0ce0*/  UIMAD.WIDE.U32 UR10, UR46, UR22, URZ ;  /* 0x000000162e0a72a5 */ /* 0x000fe4000f8e00ff */
[----:B------:R-:W-:-:S02]  /*0cf0*/  UIADD3 UR8, UPT, UPT, UR47, UR8, URZ ;  /* 0x000000082f087290 */ /* 0x000fc4000fffe0ff */
[----:B------:R-:W-:Y:S02]  /*0d00*/  UIMAD.WIDE.U32 UR54, UR10, UR42, URZ ;  /* 0x0000002a0a3672a5 */ /* 0x000fe4000f8e00ff */
[----:B------:R-:W-:-:S04]  /*0d10*/  UIMAD UR8, UR8, UR22, URZ ;  /* 0x00000016080872a4 */ /* 0x000fc8000f8e02ff */
[----:B------:R-:W-:Y:S02]  /*0d20*/  UIMAD UR8, UR9, UR46, UR8 ;  /* 0x0000002e090872a4 */ /* 0x000fe4000f8e0208 */
[----:B------:R-:W-:Y:S02]  /*0d30*/  USHF.R.S32.HI UR9, URZ, 0x1f, UR42 ;  /* 0x0000001fff097899 */ /* 0x000fe4000801142a */
[----:B------:R-:W-:-:S04]  /*0d40*/  UIADD3 UR8, UPT, UPT, UR11, UR8, URZ ;  /* 0x000000080b087290 */ /* 0x000fc8000fffe0ff */
[----:B------:R-:W-:-:S04]  /*0d50*/  UIMAD UR8, UR8, UR42, URZ ;  /* 0x0000002a080872a4 */ /* 0x000fc8000f8e02ff */
[----:B------:R-:W-:-:S04]  /*0d60*/  UIMAD UR8, UR9, UR10, UR8 ;  /* 0x0000000a090872a4 */ /* 0x000fc8000f8e0208 */
[----:B------:R-:W-:Y:S01]  /*0d70*/  UIADD3 UR46, UPT, UPT, UR55, UR8, URZ ;  /* 0x00000008372e7290 */ /* 0x000fe2000fffe0ff */
[----:B------:R-:W-:Y:S11]  /*0d80*/  BRA `(.L_x_357) ;  /* 0x00000000000c7947 */ /* 0x000ff60003800000 */
.L_x_356:
[----:B------:R-:W-:Y:S02]  /*0d90*/  UIMAD.WIDE.U32 UR54, UR52, UR21, URZ ;  /* 0x00000015343672a5 */ /* 0x000fe4000f8e00ff */
[----:B------:R-:W-:-:S04]  /*0da0*/  UIMAD UR46, UR53, UR21, URZ ;  /* 0x00000015352e72a4 */ /* 0x000fc8000f8e02ff */
[----:B------:R-:W-:Y:S02]  /*0db0*/  UIADD3 UR46, UPT, UPT, UR55, UR46, URZ ;  /* 0x0000002e372e7290 */ /* 0x000fe4000fffe0ff */
.L_x_357:
[----:B------:R-:W2:Y:S01]  /*0dc0*/  LDCU.U8 UR9, c[0x0][0x548] ;  /* 0x0000a900ff0977ac */ /* 0x000ea20008000000 */
[----:B------:R-:W-:Y:S01]  /*0dd0*/  USHF.L.U32 UR8, UR39, 0x7, URZ ;  /* 0x0000000727087899 */ /* 0x000fe200080006ff */
[----:B------:R-:W3:Y:S03]  /*0de0*/  LDCU.U8 UR49, c[0x0][0x5f0] ;  /* 0x0000be00ff3177ac */ /* 0x000ee60008000000 */
[----:B------:R-:W-:Y:S02]  /*0df0*/  USEL UR10, UR8, URZ, UP6 ;  /* 0x000000ff080a7287 */ /* 0x000fe4000b000000 */
[----:B------:R-:W-:Y:S02]  /*0e00*/  UIMAD UR51, UR28, UR42, URZ ;  /* 0x0000002a1c3372a4 */ /* 0x000fe4000f8e02ff */
[----:B------:R-:W-:Y:S02]  /*0e10*/  UIADD3 UR10, UP0, UPT, UR18, UR10, URZ ;  /* 0x0000000a120a7290 */ /* 0x000fe4000ff1e0ff */
[----:B--2---:R-:W-:-:S02]  /*0e20*/  UISETP.NE.AND UP1, UPT, UR9, URZ, UPT ;  /* 0x000000ff0900728c */ /* 0x004fc4000bf25270 */
[----:B------:R-:W-:Y:S02]  /*0e30*/  UIADD3.X UR45, UPT, UPT, URZ, UR20, URZ, UP0, !UPT ;  /* 0x00000014ff2d7290 */ /* 0x000fe400087fe4ff */
[----:B------:R-:W-:Y:S02]  /*0e40*/  UIMAD.WIDE.U32 UR56, UR10, UR52, URZ ;  /* 0x000000340a3872a5 */ /* 0x000fe4000f8e00ff */
[----:B------:R-:W-:-:S04]  /*0e50*/  UIMAD UR45, UR45, UR52, URZ ;  /* 0x000000342d2d72a4 */ /* 0x000fc8000f8e02ff */
[----:B------:R-:W-:-:S04]  /*0e60*/  UIMAD UR45, UR53, UR10, UR45 ;  /* 0x0000000a352d72a4 */ /* 0x000fc8000f8e022d */
[----:B------:R-:W-:Y:S01]  /*0e70*/  UIADD3 UR45, UPT, UPT, UR57, UR45, URZ ;  /* 0x0000002d392d7290 */ /* 0x000fe2000fffe0ff */
[----:B---3--:R-:W-:Y:S11]  /*0e80*/  BRA.U !UP1, `(.L_x_358) ;  /* 0x00000001091c7547 */ /* 0x008ff6000b800000 */
[----:B------:R-:W2:Y:S01]  /*0e90*/  LDCU UR9, c[0x0][0x434] ;  /* 0x00008680ff0977ac */ /* 0x000ea20008000800 */
[----:B------:R-:W3:Y:S01]  /*0ea0*/  LDCU UR48, c[0x0][0x454] ;  /* 0x00008a80ff3077ac */ /* 0x000ee20008000800 */
[----:B------:R-:W-:Y:S02]  /*0eb0*/  UISETP.NE.AND UP0, UPT, UR21, -0x1, UPT ;  /* 0xffffffff1500788c */ /* 0x000fe4000bf05270 */
[----:B--2---:R-:W-:-:S04]  /*0ec0*/  UIMAD UR9, UR39, UR9, URZ ;  /* 0x00000009270972a4 */ /* 0x004fc8000f8e02ff */
[----:B------:R-:W-:-:S04]  /*0ed0*/  USEL UR9, UR9, UR21, !UP0 ;  /* 0x0000001509097287 */ /* 0x000fc8000c000000 */
[----:B---3--:R-:W-:Y:S01]  /*0ee0*/  UIMAD UR48, UR28, UR48, UR9 ;  /* 0x000000301c3072a4 */ /* 0x008fe2000f8e0209 */
[----:B------:R-:W-:Y:S05]  /*0ef0*/  BRA `(.L_x_359) ;  /* 0x00000000000c7947 */ /* 0x000fea0003800000 */
.L_x_358:
[----:B------:R-:W2:Y:S01]  /*0f00*/  LDCU UR48, c[0x0][0x434] ;  /* 0x00008680ff3077ac */ /* 0x000ea20008000800 */
[----:B------:R-:W-:-:S04]  /*0f10*/  UIMAD UR9, UR39, UR22, UR28 ;  /* 0x00000016270972a4 */ /* 0x000fc8000f8e021c */
[----:B--2---:R-:W-:Y:S02]  /*0f20*/  UIMAD UR48, UR9, UR48, URZ ;  /* 0x00000030093072a4 */ /* 0x004fe4000f8e02ff */
.L_x_359:
[----:B------:R-:W-:Y:S01]  /*0f30*/  UIADD3 UR43, UPT, UPT, UR43, -0x1, URZ ;  /* 0xffffffff2b2b7890 */ /* 0x000fe2000fffe0ff */
[----:B------:R-:W-:Y:S09]  /*0f40*/  BRA.U !UP1, `(.L_x_360) ;  /* 0x0000000109247547 */ /* 0x000ff2000b800000 */
[----:B------:R-:W2:Y:S01]  /*0f50*/  LDCU UR9, c[0x0][0x444] ;  /* 0x00008880ff0977ac */ /* 0x000ea20008000800 */
[----:B------:R-:W3:Y:S01]  /*0f60*/  LDCU UR11, c[0x0][0x430] ;  /* 0x00008600ff0b77ac */ /* 0x000ee20008000800 */
[----:B------:R-:W3:Y:S01]  /*0f70*/  LDCU UR10, c[0x0][0x454] ;  /* 0x00008a80ff0a77ac */ /* 0x000ee20008000800 */
[----:B------:R-:W-:-:S11]  /*0f80*/  UISETP.NE.AND UP0, UPT, UR21, -0x1, UPT ;  /* 0xffffffff1500788c */ /* 0x000fd6000bf05270 */
[----:B--2---:R-:W-:Y:S02]  /*0f90*/  @!UP0 UIMAD UR21, UR39, UR9, URZ ;  /* 0x00000009271582a4 */ /* 0x004fe4000f8e02ff */
[----:B---3--:R-:W-:Y:S02]  /*0fa0*/  ULEA UR10, UR11, UR10, 0x7 ;  /* 0x0000000a0b0a7291 */ /* 0x008fe4000f8e38ff */
[----:B------:R-:W-:-:S04]  /*0fb0*/  UIADD3 UR8, UPT, UPT, UR8, UR21, URZ ;  /* 0x0000001508087290 */ /* 0x000fc8000fffe0ff */
[----:B------:R-:W-:Y:S01]  /*0fc0*/  UIMAD UR47, UR10, UR28, UR8 ;  /* 0x0000001c0a2f72a4 */ /* 0x000fe2000f8e0208 */
[----:B------:R-:W-:Y:S11]  /*0fd0*/  BRA `(.L_x_361) ;  /* 0x00000000000c7947 */ /* 0x000ff60003800000 */
.L_x_360:
[----:B------:R-:W2:Y:S01]  /*0fe0*/  LDCU UR47, c[0x0][0x444] ;  /* 0x00008880ff2f77ac */ /* 0x000ea20008000800 */
[----:B------:R-:W-:-:S04]  /*0ff0*/  UIMAD UR8, UR39, UR22, UR28 ;  /* 0x00000016270872a4 */ /* 0x000fc8000f8e021c */
[----:B--2---:R-:W-:-:S12]  /*1000*/  UIMAD UR47, UR8, UR47, URZ ;  /* 0x0000002f082f72a4 */ /* 0x004fd8000f8e02ff */
.L_x_361:
[----:B------:R-:W2:Y:S01]  /*1010*/  S2R R27, SR_TID.X ;  /* 0x00000000001b7919 */ /* 0x000ea20000002100 */
[----:B------:R-:W3:Y:S01]  /*1020*/  LDCU.128 UR8, c[0x0][0x590] ;  /* 0x0000b200ff0877ac */ /* 0x000ee20008000c00 */
[----:B------:R-:W4:Y:S01]  /*1030*/  LDC.64 R10, c[0x0][0x3b0] ;  /* 0x0000ec00ff0a7b82 */ /* 0x000f220000000a00 */
[----:B------:R-:W-:Y:S01]  /*1040*/  IMAD.MOV.U32 R15, RZ, RZ, RZ ;  /* 0x000000ffff0f7224 */ /* 0x000fe200078e00ff */
[----:B------:R-:W-:Y:S01]  /*1050*/  BSSY.RECONVERGENT B1, `(.L_x_351) ;  /* 0x0000850000017945 */ /* 0x000fe20003800200 */
[----:B------:R-:W-:Y:S02]  /*1060*/  UIMAD UR42, UR22, UR42, URZ ;  /* 0x0000002a162a72a4 */ /* 0x000fe4000f8e02ff */
[----:B------:R-:W-:Y:S01]  /*1070*/  UIADD3 UR54, UP1, UP0, UR56, UR54, UR51 ;  /* 0x0000003638367290 */ /* 0x000fe2000f83e033 */
[----:B------:R-:W5:Y:S02]  /*1080*/  LDCU.64 UR52, c[0x0][0x420] ;  /* 0x00008400ff3477ac */ /* 0x000f640008000a00 */
[----:B------:R-:W1:Y:S01]  /*1090*/  LDC.64 R16, c[0x0][0x5f8] ;  /* 0x00017e00ff107b82 */ /* 0x000e620000000a00 */
[----:B------:R-:W-:-:S02]  /*10a0*/  ULEA UR47, UR43, UR47, 0x7 ;  /* 0x0000002f2b2f7291 */ /* 0x000fc4000f8e38ff */
[----:B------:R-:W-:Y:S02]  /*10b0*/  ULEA UR48, UR43, UR48, 0x7 ;  /* 0x000000302b307291 */ /* 0x000fe4000f8e38ff */
[----:B---3--:R-:W-:Y:S01]  /*10c0*/  UIMAD UR21, UR20, UR8, URZ ;  /* 0x00000008141572a4 */ /* 0x008fe2000f8e02ff */
[----:B------:R-:W-:Y:S01]  /*10d0*/  IMAD.U32 R0, RZ, RZ, UR8 ;  /* 0x00000008ff007e24 */ /* 0x000fe2000f8e00ff */
[----:B------:R-:W-:Y:S01]  /*10e0*/  MOV R6, UR11 ;  /* 0x0000000b00067c02 */ /* 0x000fe20008000f00 */
[----:B------:R-:W-:Y:S01]  /*10f0*/  IMAD.U32 R4, RZ, RZ, UR10 ;  /* 0x0000000aff047e24 */ /* 0x000fe2000f8e00ff */
[----:B------:R-:W-:Y:S01]  /*1100*/  UIMAD UR21, UR18, UR9, UR21 ;  /* 0x00000009121572a4 */ /* 0x000fe2000f8e0215 */
[----:B------:R-:W3:Y:S01]  /*1110*/  LDCU.64 UR10, c[0x0][0x570] ;  /* 0x0000ae00ff0a77ac */ /* 0x000ee20008000a00 */
[----:B-----5:R-:W-:Y:S01]  /*1120*/  UIMAD.WIDE UR52, UR48, 0x4, UR52 ;  /* 0x00000004303478a5 */ /* 0x020fe2000f8e0234 */
[----:B--2---:R-:W-:Y:S01]  /*1130*/  IMAD.SHL.U32 R23, R27, 0x8, RZ ;  /* 0x000000081b177824 */ /* 0x004fe200078e00ff */
[----:B------:R-:W-:-:S02]  /*1140*/  SHF.R.U32.HI R9, RZ, 0x5, R27 ;  /* 0x00000005ff097819 */ /* 0x000fc4000001161b */
[----:B------:R-:W-:Y:S02]  /*1150*/  LOP3.LUT R8, R27, 0x1f, RZ, 0xc0, !PT ;  /* 0x0000001f1b087812 */ /* 0x000fe400078ec0ff */
[----:B------:R-:W-:Y:S02]  /*1160*/  LOP3.LUT R14, R23, 0x18, RZ, 0xc0, !PT ;  /* 0x00000018170e7812 */ /* 0x000fe400078ec0ff */
[----:B------:R-:W-:Y:S01]  /*1170*/  SHF.R.U32.HI R26, RZ, 0x2, R27 ;  /* 0x00000002ff1a7819 */ /* 0x000fe2000001161b */
[----:B------:R-:W-:Y:S01]  /*1180*/  IMAD R8, R9, UR42, R8 ;  /* 0x0000002a09087c24 */ /* 0x000fe2000f8e0208 */
[----:B------:R-:W-:Y:S01]  /*1190*/  IADD3 R2, P0, PT, R14, UR50, RZ ;  /* 0x000000320e027c10 */ /* 0x000fe2000ff1e0ff */
[----:B------:R-:W-:-:S04]  /*11a0*/  USHF.R.S32.HI UR50, URZ, 0x1f, UR51 ;  /* 0x0000001fff327899 */ /* 0x000fc80008011433 */
[----:B------:R-:W-:Y:S01]  /*11b0*/  IMAD.X R3, RZ, RZ, UR23, P0 ;  /* 0x00000017ff037e24 */ /* 0x000fe200080e06ff */
[----:B------:R-:W2:Y:S01]  /*11c0*/  LDCU.64 UR22, c[0x0][0x3c8] ;  /* 0x00007900ff1677ac */ /* 0x000ea20008000a00 */
[----:B------:R-:W-:Y:S01]  /*11d0*/  IMAD.WIDE.U32 R2, R0, UR18, R2 ;  /* 0x0000001200027c25 */ /* 0x000fe2000f8e0002 */
[----:B------:R-:W-:-:S04]  /*11e0*/  UIADD3.X UR45, UPT, UPT, UR45, UR46, UR50, UP1, UP0 ;  /* 0x0000002e2d2d7290 */ /* 0x000fc80008fe0432 */
[----:B------:R-:W5:Y:S01]  /*11f0*/  LDCU.64 UR50, c[0x0][0x5e8] ;  /* 0x0000bd00ff3277ac */ /* 0x000f620008000a00 */
[----:B----4-:R-:W-:Y:S01]  /*1200*/  IMAD R0, R10, UR20, RZ ;  /* 0x000000140a007c24 */ /* 0x010fe2000f8e02ff */
[----:B------:R-:W-:Y:S01]  /*1210*/  IADD3 R3, PT, PT, R3, UR21, RZ ;  /* 0x0000001503037c10 */ /* 0x000fe2000fffe0ff */
[----:B------:R-:W4:Y:S02]  /*1220*/  LDCU.64 UR20, c[0x0][0x380] ;  /* 0x00007000ff1477ac */ /* 0x000f240008000a00 */
[----:B------:R-:W-:Y:S02]  /*1230*/  IMAD R0, R11, UR18, R0 ;  /* 0x000000120b007c24 */ /* 0x000fe4000f8e0200 */
[----:B------:R-:W-:Y:S01]  /*1240*/  IMAD.WIDE.U32 R4, R4, UR28, R2 ;  /* 0x0000001c04047c25 */ /* 0x000fe2000f8e0002 */
[----:B------:R-:W-:-:S03]  /*1250*/  UISETP.GT.AND UP0, UPT, UR41, URZ, UPT ;  /* 0x000000ff2900728c */ /* 0x000fc6000bf04270 */
[----:B------:R-:W-:-:S04]  /*1260*/  IMAD.WIDE.U32 R2, R10, UR18, R14 ;  /* 0x000000120a027c25 */ /* 0x000fc8000f8e000e */
[----:B------:R-:W-:Y:S01]  /*1270*/  IMAD R7, R6, UR28, R5 ;  /* 0x0000001c06077c24 */ /* 0x000fe2000f8e0205 */
[----:B------:R-:W-:Y:S01]  /*1280*/  IADD3 R2, P0, PT, R2, UR44, RZ ;  /* 0x0000002c02027c10 */ /* 0x000fe2000ff1e0ff */
[----:B--2---:R-:W-:Y:S01]  /*1290*/  IMAD.U32 R5, RZ, RZ, UR22 ;  /* 0x00000016ff057e24 */ /* 0x004fe2000f8e00ff */
[----:B------:R-:W-:Y:S01]  /*12a0*/  USHF.L.U64.HI UR22, UR8, 0x6, UR9 ;  /* 0x0000000608167899 */ /* 0x000fe20008010209 */
[----:B------:R-:W-:Y:S01]  /*12b0*/  IMAD.MOV.U32 R6, RZ, RZ, R4 ;  /* 0x000000ffff067224 */ /* 0x000fe200078e0004 */
[----:B------:R-:W-:Y:S01]  /*12c0*/  IADD3.X R3, PT, PT, R3, UR19, R0, P0, !PT ;  /* 0x0000001303037c10 */ /* 0x000fe200087fe400 */
[----:B------:R-:W2:Y:S01]  /*12d0*/  LDCU.64 UR18, c[0x0][0x550] ;  /* 0x0000aa00ff1277ac */ /* 0x000ea20008000a00 */
[----:B------:R-:W-:Y:S02]  /*12e0*/  ISETP.NE.AND P0, PT, RZ, UR49, PT ;  /* 0x00000031ff007c0c */ /* 0x000fe4000bf05270 */
[----:B------:R-:W-:Y:S01]  /*12f0*/  MOV R0, UR23 ;  /* 0x0000001700007c02 */ /* 0x000fe20008000f00 */
[----:B------:R-:W-:Y:S01]  /*1300*/  IMAD.WIDE.U32 R4, R5, UR28, R2 ;  /* 0x0000001c05047c25 */ /* 0x000fe2000f8e0002 */
[----:B------:R-:W-:-:S03]  /*1310*/  USHF.L.U32 UR23, UR42, 0x7, URZ ;  /* 0x000000072a177899 */ /* 0x000fc600080006ff */
[----:B-1----:R-:W-:-:S04]  /*1320*/  IMAD.WIDE.U32 R2, R16, UR26, RZ ;  /* 0x0000001a10027c25 */ /* 0x002fc8000f8e00ff */
[----:B------:R-:W-:Y:S01]  /*1330*/  IMAD R9, R17, UR26, R3 ;  /* 0x0000001a11097c24 */ /* 0x000fe2000f8e0203 */
[----:B------:R-:W-:Y:S01]  /*1340*/  SEL R2, R2, RZ, P0 ;  /* 0x000000ff02027207 */ /* 0x000fe20000000000 */
[----:B------:R-:W-:-:S03]  /*1350*/  IMAD R3, R0, UR28, R5 ;  /* 0x0000001c00037c24 */ /* 0x000fc6000f8e0205 */
[----:B------:R-:W-:Y:S01]  /*1360*/  IADD3 R13, P2, P1, R8, UR54, R2 ;  /* 0x00000036080d7c10 */ /* 0x000fe2000f95e002 */
[----:B------:R-:W-:Y:S01]  /*1370*/  IMAD.MOV.U32 R2, RZ, RZ, R4 ;  /* 0x000000ffff027224 */ /* 0x000fe200078e0004 */
[----:B------:R-:W-:Y:S01]  /*1380*/  SHF.R.S32.HI R8, RZ, 0x1f, R8 ;  /* 0x0000001fff087819 */ /* 0x000fe20000011408 */
[----:B------:R-:W-:Y:S01]  /*1390*/  IMAD.WIDE.U32 R4, R26, UR8, R6 ;  /* 0x000000081a047c25 */ /* 0x000fe2000f8e0006 */
[----:B------:R-:W-:-:S03]  /*13a0*/  SEL R0, R9, RZ, P0 ;  /* 0x000000ff09007207 */ /* 0x000fc60000000000 */
[----:B------:R-:W-:Y:S01]  /*13b0*/  IMAD R6, R26, UR9, R5 ;  /* 0x000000091a067c24 */ /* 0x000fe2000f8e0205 */
[----:B------:R-:W-:Y:S01]  /*13c0*/  IADD3.X R7, PT, PT, R8, UR45, R0, P2, P1 ;  /* 0x0000002d08077c10 */ /* 0x000fe200097e2400 */
[----:B------:R-:W-:Y:S01]  /*13d0*/  IMAD.U32 R0, RZ, RZ, UR23 ;  /* 0x00000017ff007e24 */ /* 0x000fe2000f8e00ff */
[----:B--2---:R-:W-:Y:S01]  /*13e0*/  LEA R31, P2, R4, UR18, 0x1 ;  /* 0x00000012041f7c11 */ /* 0x004fe2000f8408ff */
[----:B------:R-:W-:Y:S01]  /*13f0*/  IMAD.WIDE.U32 R2, R26, R10, R2 ;  /* 0x0000000a1a027225 */ /* 0x000fe200078e0002 */
[----:B------:R-:W-:Y:S01]  /*1400*/  IADD3 R5, P1, PT, R13, UR23, RZ ;  /* 0x000000170d057c10 */ /* 0x000fe2000ff3e0ff */
[----:B------:R-:W-:Y:S01]  /*1410*/  USHF.L.U32 UR18, UR8, 0x6, URZ ;  /* 0x0000000608127899 */ /* 0x000fe200080006ff */
[----:B------:R-:W-:Y:S01]  /*1420*/  LEA.HI.X R32, R4, UR19, R6, 0x1, P2 ;  /* 0x0000001304207c11 */ /* 0x000fe200090f0c06 */
[----:B------:R1:W-:Y:S01]  /*1430*/  STL [R1+0x34], R31 ;  /* 0x0000341f01007387 */ /* 0x0003e20000100800 */
[----:B------:R-:W-:Y:S01]  /*1440*/  LEA.HI.X.SX32 R4, R0, R7, 0x1, P1 ;  /* 0x0000000700047211 */ /* 0x000fe200008f0eff */
[----:B------:R-:W-:Y:S01]  /*1450*/  IMAD R0, R26, R11, R3 ;  /* 0x0000000b1a007224 */ /* 0x000fe200078e0203 */
[----:B----4-:R-:W-:Y:S01]  /*1460*/  LEA R29, P2, R2, UR20, 0x1 ;  /* 0x00000014021d7c11 */ /* 0x010fe2000f8408ff */
[----:B------:R1:W-:Y:S01]  /*1470*/  STL [R1+0x30], R32 ;  /* 0x0000302001007387 */ /* 0x0003e20000100800 */
[C---:B---3--:R-:W-:Y:S01]  /*1480*/  LEA R34, P1, R5.reuse, UR10, 0x2 ;  /* 0x0000000a05227c11 */ /* 0x048fe2000f8210ff */
[----:B------:R-:W-:Y:S01]  /*1490*/  VIADD R13, R26, 0x40 ;  /* 0x000000401a0d7836 */ /* 0x000fe20000000000 */
[----:B------:R-:W-:Y:S01]  /*14a0*/  LEA.HI.X R30, R2, UR21, R0, 0x1, P2 ;  /* 0x00000015021e7c11 */ /* 0x000fe200090f0c00 */
[----:B------:R1:W-:Y:S01]  /*14b0*/  STL [R1+0x2c], R29 ;  /* 0x00002c1d01007387 */ /* 0x0003e20000100800 */
[----:B------:R-:W-:Y:S01]  /*14c0*/  LEA.HI.X R35, R5, UR11, R4, 0x2, P1 ;  /* 0x0000000b05237c11 */ /* 0x000fe200088f1404 */
[----:B-----5:R-:W-:Y:S01]  /*14d0*/  UIMAD.WIDE UR20, UR47, 0x4, UR50 ;  /* 0x000000042f1478a5 */ /* 0x020fe2000f8e0232 */
[----:B------:R-:W-:Y:S01]  /*14e0*/  IADD3 R19, P1, PT, R26, 0x40, RZ ;  /* 0x000000401a137810 */ /* 0x000fe20007f3e0ff */
[----:B------:R1:W-:Y:S01]  /*14f0*/  STL [R1+0x28], R30 ;  /* 0x0000281e01007387 */ /* 0x0003e20000100800 */
[----:B------:R-:W-:-:S02]  /*1500*/  SHF.L.U64.HI R11, R10, 0x6, R11 ;  /* 0x000000060a0b7819 */ /* 0x000fc4000001020b */
[----:B------:R-:W-:Y:S01]  /*1510*/  SHF.L.U32 R8, R10, 0x6, RZ ;  /* 0x000000060a087819 */ /* 0x000fe200000006ff */
[----:B------:R1:W-:Y:S01]  /*1520*/  STL.64 [R1+0x18], R34 ;  /* 0x0000182201007387 */ /* 0x0003e20000100a00 */
[----:B------:R-:W-:Y:S01]  /*1530*/  IADD3.X R24, PT, PT, RZ, RZ, RZ, P1, !PT ;  /* 0x000000ffff187210 */ /* 0x000fe20000ffe4ff */
[----:B------:R-:W-:Y:S01]  /*1540*/  UMOV UR19, UR21 ;  /* 0x0000001500137c82 */ /* 0x000fe20008000000 */
[----:B------:R-:W-:Y:S05]  /*1550*/  BRA.U UP0, `(.L_x_362) ;  /* 0x0000000500b07547 */ /* 0x000fea000b800000 */
[----:B------:R-:W-:Y:S05]  /*1560*/  @P3 BRA `(.L_x_363) ;  /* 0x0000000000403947 */ /* 0x000fea0003800000 */
        /* <DEDUP_REMOVED lines=15> */
[----:B------:R-:W-:Y:S05]  /*1660*/  BRA `(.L_x_364) ;  /* 0x0000000000187947 */ /* 0x000fea0003800000 */
.L_x_363:
[----:B------:R-:W2:Y:S01]  /*1670*/  LDCU.64 UR14, c[0x0][0x5c0] ;  /* 0x0000b800ff0e77ac */ /* 0x000ea20008000a00 */
[----:B------:R-:W-:-:S05]  /*1680*/  IADD3 R0, PT, PT, R28, UR35, RZ ;  /* 0x000000231c007c10 */ /* 0x000fca000fffe0ff */
[C---:B--2---:R-:W-:Y:S02]  /*1690*/  IMAD R4, R0.reuse, UR15, RZ ;  /* 0x0000000f00047c24 */ /* 0x044fe4000f8e02ff */
[----:B------:R-:W-:-:S05]  /*16a0*/  IMAD.WIDE.U32 R2, R0, UR14, RZ ;  /* 0x0000000e00027c25 */ /* 0x000fca000f8e00ff */
[----:B------:R-:W-:Y:S02]  /*16b0*/  IADD3 R6, PT, PT, R3, R4, RZ ;  /* 0x0000000403067210 */ /* 0x000fe40007ffe0ff */
[----:B------:R-:W-:Y:S02]  /*16c0*/  MOV R5, R2 ;  /* 0x0000000200057202 */ /* 0x000fe40000000f00 */
.L_x_364:
        /* <DEDUP_REMOVED lines=17> */
.L_x_365:
[----:B------:R-:W2:Y:S01]  /*17e0*/  LDCU.64 UR10, c[0x0][0x5c8] ;  /* 0x0000b900ff0a77ac */ /* 0x000ea20008000a00 */
[----:B------:R-:W-:-:S05]  /*17f0*/  IADD3 R0, PT, PT, R28, UR35, RZ ;  /* 0x000000231c007c10 */ /* 0x000fca000fffe0ff */
[C---:B--2---:R-:W-:Y:S02]  /*1800*/  IMAD R4, R0.reuse, UR11, RZ ;  /* 0x0000000b00047c24 */ /* 0x044fe4000f8e02ff */
[----:B------:R-:W-:-:S05]  /*1810*/  IMAD.WIDE.U32 R2, R0, UR10, RZ ;  /* 0x0000000a00027c25 */ /* 0x000fca000f8e00ff */
[----:B------:R-:W-:Y:S02]  /*1820*/  IADD3 R11, PT, PT, R3, R4, RZ ;  /* 0x00000004030b7210 */ /* 0x000fe40007ffe0ff */
[----:B------:R-:W-:-:S07]  /*1830*/  MOV R10, R2 ;  /* 0x00000002000a7202 */ /* 0x000fce0000000f00 */
.L_x_366:
[----:B------:R-:W-:Y:S01]  /*1840*/  UIADD3 UR34, UPT, UPT, -UR5, UR34, URZ ;  /* 0x0000002205227290 */ /* 0x000fe2000fffe1ff */
[----:B------:R-:W-:Y:S01]  /*1850*/  IMAD.U32 R2, RZ, RZ, UR14 ;  /* 0x0000000eff027e24 */ /* 0x000fe2000f8e00ff */
[----:B------:R-:W2:Y:S01]  /*1860*/  LDCU.64 UR8, c[0x0][0x5d8] ;  /* 0x0000bb00ff0877ac */ /* 0x000ea20008000a00 */
        /* <DEDUP_REMOVED lines=8> */
[----:B------:R-:W3:Y:S01]  /*18f0*/  @!P2 LDC.64 R8, c[0x0][0x560] ;  /* 0x00015800ff08ab82 */ /* 0x000ee20000000a00 */
[----:B--2---:R-:W-:Y:S01]  /*1900*/  IMAD.U32 R4, RZ, RZ, UR8 ;  /* 0x00000008ff047e24 */ /* 0x004fe2000f8e00ff */
[----:B------:R-:W-:-:S03]  /*1910*/  MOV R0, UR9 ;  /* 0x0000000900007c02 */ /* 0x000fc60008000f00 */
[----:B------:R-:W-:-:S04]  /*1920*/  IMAD.WIDE.U32 R4, R4, UR28, R2 ;  /* 0x0000001c04047c25 */ /* 0x000fc8000f8e0002 */
[----:B------:R-:W-:Y:S01]  /*1930*/  IMAD R3, R0, UR28, R5 ;  /* 0x0000001c00037c24 */ /* 0x000fe2000f8e0205 */
[----:B------:R-:W-:-:S05]  /*1940*/  @!P2 MOV R2, R4 ;  /* 0x000000040002a202 */ /* 0x000fca0000000f00 */
[----:B------:R-:W-:-:S04]  /*1950*/  @!P2 IMAD.WIDE.U32 R6, R26, UR14, R2 ;  /* 0x0000000e1a06ac25 */ /* 0x000fc8000f8e0002 */
[----:B------:R-:W-:Y:S01]  /*1960*/  @!P2 IMAD R0, R26, UR15, R7 ;  /* 0x0000000f1a00ac24 */ /* 0x000fe2000f8e0207 */
[----:B---3--:R-:W-:-:S04]  /*1970*/  @!P2 LEA R8, P0, R6, R8, 0x1 ;  /* 0x000000080608a211 */ /* 0x008fc800078008ff */
        /* <DEDUP_REMOVED lines=11> */
[----:B------:R3:W-:Y:S04]  /*1a30*/  STG.E.128 desc[UR30][R4.64], RZ ;  /* 0x000000ff04007986 */ /* 0x0007e8000c101d1e */
.L_x_368:
[----:B------:R-:W-:Y:S05]  /*1a40*/  BSYNC.RECONVERGENT B0 ;  /* 0x0000000000007941 */ /* 0x000fea0003800200 */
.L_x_367:
[----:B------:R-:W3:Y:S01]  /*1a50*/  LDCU.64 UR8, c[0x0][0x5e0] ;  /* 0x0000bc00ff0877ac */ /* 0x000ee20008000a00 */
[----:B------:R-:W-:Y:S01]  /*1a60*/  MOV R2, UR10 ;  /* 0x0000000a00027c02 */ /* 0x000fe20008000f00 */
[----:B--2---:R-:W2:Y:S01]  /*1a70*/  @!P2 LDC.64 R8, c[0x0][0x568] ;  /* 0x00015a00ff08ab82 */ /* 0x004ea20000000a00 */
[----:B------:R-:W-:-:S03]  /*1a80*/  UIMAD UR40, UR40, UR10, URZ ;  /* 0x0000000a282872a4 */ /* 0x000fc6000f8e02ff */
[----:B------:R-:W-:Y:S01]  /*1a90*/  IMAD.WIDE.U32 R2, R2, UR5, R14 ;  /* 0x0000000502027c25 */ /* 0x000fe2000f8e000e */
[----:B------:R-:W-:Y:S02]  /*1aa0*/  UIMAD UR40, UR5, UR11, UR40 ;  /* 0x0000000b052872a4 */ /* 0x000fe4000f8e0228 */
[----:B------:R-:W-:-:S04]  /*1ab0*/  IADD3 R2, P0, PT, R10, R2, RZ ;  /* 0x000000020a027210 */ /* 0x000fc80007f1e0ff */
[----:B------:R-:W-:Y:S02]  /*1ac0*/  IADD3.X R3, PT, PT, R11, UR40, R3, P0, !PT ;  /* 0x000000280b037c10 */ /* 0x000fe400087fe403 */
[----:B---3--:R-:W-:Y:S02]  /*1ad0*/  MOV R4, UR8 ;  /* 0x0000000800047c02 */ /* 0x008fe40008000f00 */
[----:B------:R-:W-:-:S03]  /*1ae0*/  MOV R0, UR9 ;  /* 0x0000000900007c02 */ /* 0x000fc60008000f00 */
[----:B------:R-:W-:-:S04]  /*1af0*/  IMAD.WIDE.U32 R4, R4, UR28, R2 ;  /* 0x0000001c04047c25 */ /* 0x000fc8000f8e0002 */
        /* <DEDUP_REMOVED lines=18> */
.L_x_362:
[----:B------:R-:W-:Y:S01]  /*1c20*/  UIADD3 UR21, UPT, UPT, -UR5, UR34, URZ ;  /* 0x0000002205157290 */ /* 0x000fe2000fffe1ff */
[----:B------:R-:W-:Y:S01]  /*1c30*/  IMAD.U32 R2, RZ, RZ, UR14 ;  /* 0x0000000eff027e24 */ /* 0x000fe2000f8e00ff */
[----:B------:R-:W2:Y:S01]  /*1c40*/  LDCU.64 UR10, c[0x0][0x3d8] ;  /* 0x00007b00ff0a77ac */ /* 0x000ea20008000a00 */
[----:B------:R-:W-:Y:S01]  /*1c50*/  IMAD.U32 R4, RZ, RZ, UR16 ;  /* 0x00000010ff047e24 */ /* 0x000fe2000f8e00ff */
[----:B------:R-:W-:Y:S01]  /*1c60*/  LOP3.LUT R0, R23, 0xd8, RZ, 0xc0, !PT ;  /* 0x000000d817007812 */ /* 0x000fe200078ec0ff */
[--C-:B------:R-:W-:Y:S01]  /*1c70*/  IMAD.WIDE.U32 R2, R2, UR5, R14.reuse ;  /* 0x0000000502027c25 */ /* 0x100fe2000f8e000e */
[----:B------:R-:W-:Y:S01]  /*1c80*/  ISETP.GE.AND P6, PT, R26, UR21, PT ;  /* 0x000000151a007c0c */ /* 0x000fe2000bfc6270 */
[----:B------:R-:W-:Y:S01]  /*1c90*/  UIMAD UR23, UR40, UR14, URZ ;  /* 0x0000000e281772a4 */ /* 0x000fe2000f8e02ff */
[C---:B------:R-:W-:Y:S01]  /*1ca0*/  ISETP.GE.AND P5, PT, R13.reuse, UR21, PT ;  /* 0x000000150d007c0c */ /* 0x040fe2000bfa6270 */
[----:B------:R-:W-:Y:S01]  /*1cb0*/  UIMAD UR39, UR43, -0x80, UR41 ;  /* 0xffffff802b2778a4 */ /* 0x000fe2000f8e0229 */
[----:B------:R-:W-:Y:S01]  /*1cc0*/  IMAD.WIDE.U32 R4, R4, UR5, R14 ;  /* 0x0000000504047c25 */ /* 0x000fe2000f8e000e */
[----:B------:R-:W-:Y:S01]  /*1cd0*/  UIMAD UR40, UR40, UR16, URZ ;  /* 0x00000010282872a4 */ /* 0x000fe2000f8e02ff */
[----:B------:R-:W-:Y:S01]  /*1ce0*/  IADD3 R2, P2, PT, R18, R2, RZ ;  /* 0x0000000212027210 */ /* 0x000fe20007f5e0ff */
[----:B------:R-:W3:Y:S01]  /*1cf0*/  LDCU.64 UR8, c[0x0][0x3d0] ;  /* 0x00007a00ff0877ac */ /* 0x000ee20008000a00 */
[----:B------:R-:W-:Y:S01]  /*1d00*/  LOP3.LUT R0, R0, 0x18, R27, 0x78, !PT ;  /* 0x0000001800007812 */ /* 0x000fe200078e781b */
[----:B------:R-:W-:Y:S01]  /*1d10*/  IMAD.U32 R10, RZ, RZ, UR18 ;  /* 0x00000012ff0a7e24 */ /* 0x000fe2000f8e00ff */
[----:B------:R-:W-:Y:S01]  /*1d20*/  ISETP.GE.AND P3, PT, R13, UR39, PT ;  /* 0x000000270d007c0c */ /* 0x000fe2000bf66270 */
[----:B------:R-:W-:Y:S01]  /*1d30*/  UIMAD UR23, UR5, UR15, UR23 ;  /* 0x0000000f051772a4 */ /* 0x000fe2000f8e0217 */
[----:B------:R-:W-:Y:S01]  /*1d40*/  IADD3 R6, P1, PT, R21, R4, RZ ;  /* 0x0000000415067210 */ /* 0x000fe20007f3e0ff */
[----:B------:R-:W-:Y:S01]  /*1d50*/  UIMAD UR40, UR5, UR17, UR40 ;  /* 0x00000011052872a4 */ /* 0x000fe2000f8e0228 */
[----:B------:R-:W-:Y:S01]  /*1d60*/  LOP3.LUT R18, R0, 0x1f20, R23, 0xf8, !PT ;  /* 0x00001f2000127812 */ /* 0x000fe200078ef817 */
[----:B--2---:R-:W-:Y:S01]  /*1d70*/  IMAD R0, R25, UR10, RZ ;  /* 0x0000000a19007c24 */ /* 0x004fe2000f8e02ff */
[----:B------:R-:W-:Y:S01]  /*1d80*/  ISETP.GE.AND P4, PT, R26, UR39, PT ;  /* 0x000000271a007c0c */ /* 0x000fe2000bf86270 */
[----:B------:R-:W-:Y:S01]  /*1d90*/  IMAD.U32 R9, RZ, RZ, UR22 ;  /* 0x00000016ff097e24 */ /* 0x000fe2000f8e00ff */
[----:B------:R-:W-:Y:S01]  /*1da0*/  IADD3.X R3, PT, PT, R20, UR23, R3, P2, !PT ;  /* 0x0000001714037c10 */ /* 0x000fe200097fe403 */
[----:B------:R-:W-:Y:S01]  /*1db0*/  IMAD R4, R12, UR11, R0 ;  /* 0x0000000b0c047c24 */ /* 0x000fe2000f8e0200 */
[----:B------:R-:W2:Y:S01]  /*1dc0*/  @!P6 LDC.64 R20, c[0x0][0x390] ;  /* 0x0000e400ff14eb82 */ /* 0x000ea20000000a00 */
[----:B------:R-:W-:Y:S01]  /*1dd0*/  IADD3.X R7, PT, PT, R22, UR40, R5, P1, !PT ;  /* 0x0000002816077c10 */ /* 0x000fe20008ffe405 */
[----:B------:R-:W-:Y:S01]  /*1de0*/  IMAD.U32 R5, RZ, RZ, UR18 ;  /* 0x00000012ff057e24 */ /* 0x000fe2000f8e00ff */
[----:B------:R-:W-:Y:S01]  /*1df0*/  @!P3 LEA R16, P1, R8, R29, 0x1 ;  /* 0x0000001d0810b211 */ /* 0x000fe200078208ff */
[----:B------:R-:W-:-:S04]  /*1e00*/  IMAD.WIDE.U32 R2, R12, UR10, R2 ;  /* 0x0000000a0c027c25 */ /* 0x000fc8000f8e0002 */
[----:B------:R-:W-:Y:S01]  /*1e10*/  @P0 BAR.SYNC.DEFER_BLOCKING 0x0 ;  /* 0x0000000000000b1d */ /* 0x000fe20000010000 */
[----:B------:R-:W-:Y:S01]  /*1e20*/  @!P3 LEA R14, P2, R5, R31, 0x1 ;  /* 0x0000001f050eb211 */ /* 0x000fe200078408ff */
[----:B---3--:R-:W-:Y:S01]  /*1e30*/  IMAD R0, R25, UR8, RZ ;  /* 0x0000000819007c24 */ /* 0x008fe2000f8e02ff */
[----:B------:R-:W-:Y:S01]  /*1e40*/  SHF.R.U32.HI R25, RZ, 0x1, R27 ;  /* 0x00000001ff197819 */ /* 0x000fe2000001161b */
[----:B------:R-:W-:-:S04]  /*1e50*/  IMAD.IADD R3, R3, 0x1, R4 ;  /* 0x0000000103037824 */ /* 0x000fc800078e0204 */
[----:B------:R-:W3:Y:S01]  /*1e60*/  @!P5 LDC.64 R22, c[0x0][0x390] ;  /* 0x0000e400ff16db82 */ /* 0x000ee20000000a00 */
[----:B------:R-:W-:Y:S01]  /*1e70*/  @!P3 LEA.HI.X R15, R10, R32, R9, 0x1, P2 ;  /* 0x000000200a0fb211 */ /* 0x000fe200010f0c09 */
[----:B------:R-:W-:Y:S01]  /*1e80*/  IMAD.WIDE.U32 R6, R12, UR8, R6 ;  /* 0x000000080c067c25 */ /* 0x000fe2000f8e0006 */
[----:B------:R-:W-:Y:S01]  /*1e90*/  @!P3 LEA.HI.X R17, R8, R30, R11, 0x1, P1 ;  /* 0x0000001e0811b211 */ /* 0x000fe200008f0c0b */
[----:B------:R-:W-:Y:S01]  /*1ea0*/  ULOP3.LUT UR8, UR43, 0x80000001, URZ, 0xc0, !UPT ;  /* 0x800000012b087892 */ /* 0x000fe2000f8ec0ff */
[----:B------:R-:W-:Y:S01]  /*1eb0*/  LOP3.LUT R10, R25, 0x30, RZ, 0xc0, !PT ;  /* 0x00000030190a7812 */ /* 0x000fe200078ec0ff */
[----:B------:R-:W-:Y:S01]  /*1ec0*/  IMAD R11, R12, UR9, R0 ;  /* 0x000000090c0b7c24 */ /* 0x000fe2000f8e0200 */
[----:B------:R-:W4:Y:S01]  /*1ed0*/  S2R R156, SR_TID.X ;  /* 0x00000000009c7919 */ /* 0x000f220000002100 */
[----:B------:R-:W-:Y:S01]  /*1ee0*/  @!P5 IMAD R0, R24, UR14, RZ ;  /* 0x0000000e1800dc24 */ /* 0x000fe2000f8e02ff */
[----:B------:R-:W-:Y:S01]  /*1ef0*/  LOP3.LUT R28, R10, 0x7, R26, 0xf8, !PT ;  /* 0x000000070a1c7812 */ /* 0x000fe200078ef81a */
[--C-:B------:R-:W-:Y:S01]  /*1f00*/  @!P5 IMAD.MOV.U32 R8, RZ, RZ, R2.reuse ;  /* 0x000000ffff08d224 */ /* 0x100fe200078e0002 */
[----:B------:R-:W-:Y:S01]  /*1f10*/  UISETP.NE.AND UP0, UPT, UR8, 0x1, UPT ;  /* 0x000000010800788c */ /* 0x000fe2000bf05270 */
[--C-:B------:R-:W-:Y:S01]  /*1f20*/  @!P5 IMAD.MOV.U32 R9, RZ, RZ, R3.reuse ;  /* 0x000000ffff09d224 */ /* 0x100fe200078e0003 */
[----:B------:R-:W-:Y:S01]  /*1f30*/  LOP3.LUT R12, R28, 0x40, RZ, 0xfc, !PT ;  /* 0x000000401c0c7812 */ /* 0x000fe200078efcff */
[----:B------:R-:W-:Y:S01]  /*1f40*/  @!P6 IMAD.WIDE.U32 R4, R26, UR14, R2 ;  /* 0x0000000e1a04ec25 */ /* 0x000fe2000f8e0002 */
[----:B------:R-:W-:Y:S01]  /*1f50*/  USEL UR8, URZ, 0x2000, UP0 ;  /* 0x00002000ff087887 */ /* 0x000fe20008000000 */
[----:B------:R-:W-:Y:S02]  /*1f60*/  STL [R1+0x20], R28 ;  /* 0x0000201c01007387 */ /* 0x000fe40000100800 */
[----:B------:R-:W-:Y:S01]  /*1f70*/  IMAD.MOV.U32 R153, RZ, RZ, 0x20 ;  /* 0x00000020ff997424 */ /* 0x000fe200078e00ff */
[----:B--2---:R-:W-:Y:S01]  /*1f80*/  @!P6 LEA R10, P2, R4, R20, 0x1 ;  /* 0x00000014040ae211 */ /* 0x004fe200078408ff */
[C---:B------:R-:W-:Y:S01]  /*1f90*/  @!P5 IMAD R0, R19.reuse, UR15, R0 ;  /* 0x0000000f1300dc24 */ /* 0x040fe2000f8e0200 */
[----:B------:R-:W-:Y:S01]  /*1fa0*/  UIADD3 UR11, UPT, UPT, UR5, 0x80, URZ ;  /* 0x00000080050b7890 */ /* 0x000fe2000fffe0ff */
[----:B------:R-:W-:Y:S01]  /*1fb0*/  @!P5 IMAD.WIDE.U32 R2, R19, UR14, R8 ;  /* 0x0000000e1302dc25 */ /* 0x000fe2000f8e0008 */
[----:B------:R-:W2:Y:S03]  /*1fc0*/  LDCU UR14, c[0x0][0x590] ;  /* 0x0000b200ff0e77ac */ /* 0x000ea60008000800 */
[----:B------:R-:W-:Y:S01]  /*1fd0*/  @!P6 IMAD R5, R26, UR15, R5 ;  /* 0x0000000f1a05ec24 */ /* 0x000fe2000f8e0205 */
[----:B---3--:R-:W-:Y:S01]  /*1fe0*/  @!P5 LEA R8, P1, R2, R22, 0x1 ;  /* 0x000000160208d211 */ /* 0x008fe200078208ff */
[----:B------:R-:W-:Y:S01]  /*1ff0*/  VIADD R9, R28, 0x8 ;  /* 0x000000081c097836 */ /* 0x000fe20000000000 */
[----:B------:R-:W-:Y:S01]  /*2000*/  CS2R R94, SRZ ;  /* 0x00000000005e7805 */ /* 0x000fe2000001ff00 */
[----:B------:R-:W-:Y:S01]  /*2010*/  @!P5 IMAD.IADD R0, R3, 0x1, R0 ;  /* 0x000000010300d824 */ /* 0x000fe200078e0200 */
[----:B------:R-:W-:Y:S01]  /*2020*/  CS2R R92, SRZ ;  /* 0x00000000005c7805 */ /* 0x000fe2000001ff00 */
[----:B------:R-:W-:Y:S01]  /*2030*/  IMAD.IADD R3, R7, 0x1, R11 ;  /* 0x0000000107037824 */ /* 0x000fe200078e020b */
[----:B------:R-:W-:Y:S01]  /*2040*/  @!P6 LEA.HI.X R11, R4, R21, R5, 0x1, P2 ;  /* 0x00000015040be211 */ /* 0x000fe200010f0c05 */
[----:B------:R-:W-:Y:S01]  /*2050*/  @!P5 IMAD.MOV.U32 R4, RZ, RZ, R6 ;  /* 0x000000ffff04d224 */ /* 0x000fe200078e0006 */
[----:B------:R-:W-:Y:S01]  /*2060*/  ISETP.GE.AND P2, PT, R9, UR39, PT ;  /* 0x0000002709007c0c */ /* 0x000fe2000bf46270 */
[----:B------:R-:W-:Y:S01]  /*2070*/  @!P5 IMAD.MOV.U32 R5, RZ, RZ, R3 ;  /* 0x000000ffff05d224 */ /* 0x000fe200078e0003 */
[----:B------:R-:W-:Y:S01]  /*2080*/  @!P5 LEA.HI.X R9, R2, R23, R0, 0x1, P1 ;  /* 0x000000170209d211 */ /* 0x000fe200008f0c00 */
[----:B------:R-:W-:Y:S01]  /*2090*/  @!P6 IMAD.MOV.U32 R2, RZ, RZ, R6 ;  /* 0x000000ffff02e224 */ /* 0x000fe200078e0006 */
[----:B------:R-:W-:Y:S01]  /*20a0*/  ISETP.GE.AND P1, PT, R12, UR39, PT ;  /* 0x000000270c007c0c */ /* 0x000fe2000bf26270 */
[----:B------:R-:W-:Y:S01]  /*20b0*/  @!P5 IMAD R6, R24, UR16, RZ ;  /* 0x000000101806dc24 */ /* 0x000fe2000f8e02ff */
[----:B------:R-:W3:Y:S01]  /*20c0*/  @!P6 LDC.64 R12, c[0x0][0x388] ;  /* 0x0000e200ff0ceb82 */ /* 0x000ee20000000a00 */
[----:B------:R-:W-:Y:S01]  /*20d0*/  LEA R0, R18, UR6, 0x1 ;  /* 0x0000000612007c11 */ /* 0x000fe2000f8e08ff */
[----:B------:R-:W-:Y:S01]  /*20e0*/  @!P4 IMAD.MOV.U32 R7, RZ, RZ, R32 ;  /* 0x000000ffff07c224 */ /* 0x000fe200078e0020 */
[----:B------:R-:W-:Y:S01]  /*20f0*/  CS2R R98, SRZ ;  /* 0x0000000000627805 */ /* 0x000fe2000001ff00 */
[----:B------:R-:W-:Y:S01]  /*2100*/  @!P5 IMAD R18, R19, UR17, R6 ;  /* 0x000000111312dc24 */ /* 0x000fe2000f8e0206 */
[----:B------:R-:W-:Y:S01]  /*2110*/  CS2R R96, SRZ ;  /* 0x0000000000607805 */ /* 0x000fe2000001ff00 */
[----:B------:R-:W-:Y:S01]  /*2120*/  @!PT LDS RZ, [RZ] ;  /* 0x00000000fffff984 */ /* 0x000fe20000000800 */
[----:B------:R-:W-:Y:S01]  /*2130*/  @!PT LDS RZ, [RZ] ;  /* 0x00000000fffff984 */ /* 0x000fe20000000800 */
[----:B------:R-:W-:Y:S01]  /*2140*/  @!PT LDS RZ, [RZ] ;  /* 0x00000000fffff984 */ /* 0x000fe20000000800 */
[----:B------:R5:W-:Y:S01]  /*2150*/  @!P6 LDGSTS.E.BYPASS.LTC128B.128 [R0+0x8000], desc[UR30][R10.64] ;  /* 0x080000000a00efae */ /* 0x000be2000b981a1e */
[----:B------:R-:W-:Y:S01]  /*2160*/  @!P4 IMAD.MOV.U32 R6, RZ, RZ, R31 ;  /* 0x000000ffff06c224 */ /* 0x000fe200078e001f */
[----:B------:R-:W-:Y:S01]  /*2170*/  CS2R R90, SRZ ;  /* 0x00000000005a7805 */ /* 0x000fe2000001ff00 */
[----:B------:R-:W-:Y:S01]  /*2180*/  @!P6 IMAD.WIDE.U32 R2, R26, UR16, R2 ;  /* 0x000000101a02ec25 */ /* 0x000fe2000f8e0002 */
[----:B------:R-:W-:Y:S01]  /*2190*/  @P6 STS.128 [R0+0x8000], RZ ;  /* 0x008000ff00006388 */ /* 0x000fe20000000c00 */
[----:B------:R-:W-:-:S02]  /*21a0*/  CS2R R88, SRZ ;  /* 0x0000000000587805 */ /* 0x000fc4000001ff00 */
[----:B------:R-:W-:Y:S01]  /*21b0*/  CS2R R86, SRZ ;  /* 0x0000000000567805 */ /* 0x000fe2000001ff00 */
[----:B------:R-:W-:Y:S01]  /*21c0*/  @!P5 IMAD.WIDE.U32 R4, R19, UR16, R4 ;  /* 0x000000101304dc25 */ /* 0x000fe2000f8e0004 */
[----:B------:R-:W-:Y:S01]  /*21d0*/  @P5 STS.128 [R0+0x9000], RZ ;  /* 0x009000ff00005388 */ /* 0x000fe20000000c00 */
[----:B------:R-:W-:Y:S02]  /*21e0*/  CS2R R84, SRZ ;  /* 0x0000000000547805 */ /* 0x000fe4000001ff00 */
[----:B------:R-:W-:Y:S01]  /*21f0*/  CS2R R78, SRZ ;  /* 0x00000000004e7805 */ /* 0x000fe2000001ff00 */
[----:B------:R-:W-:Y:S01]  /*2200*/  VIADD R19, R0, UR8 ;  /* 0x0000000800137c36 */ /* 0x000fe20008000000 */
[----:B------:R-:W-:Y:S01]  /*2210*/  @!PT LDS RZ, [RZ] ;  /* 0x00000000fffff984 */ /* 0x000fe20000000800 */
[----:B------:R-:W-:Y:S01]  /*2220*/  @!PT LDS RZ, [RZ] ;  /* 0x00000000fffff984 */ /* 0x000fe20000000800 */
[----:B------:R-:W-:Y:S01]  /*2230*/  @!PT LDS RZ, [RZ] ;  /* 0x00000000fffff984 */ /* 0x000fe20000000800 */
[----:B------:R1:W-:Y:S01]  /*2240*/  @!P5 LDGSTS.E.BYPASS.LTC128B.128 [R0+0x9000], desc[UR30][R8.64] ;  /* 0x090000000800dfae */ /* 0x0003e2000b981a1e */
[----:B------:R-:W-:Y:S01]  /*2250*/  @!P6 IMAD R3, R26, UR17, R3 ;  /* 0x000000111a03ec24 */ /* 0x000fe2000f8e0203 */
[----:B------:R-:W-:Y:S01]  /*2260*/  CS2R R76, SRZ ;  /* 0x00000000004c7805 */ /* 0x000fe2000001ff00 */
[C---:B----4-:R-:W-:Y:S01]  /*2270*/  IMAD.SHL.U32 R158, R156.reuse, 0x20, RZ ;  /* 0x000000209c9e7824 */ /* 0x050fe200078e00ff */
[----:B------:R-:W0:Y:S01]  /*2280*/  LDGDEPBAR ;  /* 0x00000000000079af */ /* 0x000e220000000000 */
[----:B------:R-:W-:Y:S01]  /*2290*/  IMAD.SHL.U32 R157, R156, 0x40, RZ ;  /* 0x000000409c9d7824 */ /* 0x000fe200078e00ff */
[----:B------:R-:W-:-:S02]  /*22a0*/  CS2R R82, SRZ ;  /* 0x0000000000527805 */ /* 0x000fc4000001ff00 */
[----:B------:R-:W-:Y:S01]  /*22b0*/  CS2R R80, SRZ ;  /* 0x0000000000507805 */ /* 0x000fe2000001ff00 */
[----:B------:R3:W-:Y:S01]  /*22c0*/  @!P4 LDGSTS.E.BYPASS.LTC128B.128 [R0+0x4000], desc[UR30][R6.64] ;  /* 0x040000000600cfae */ /* 0x0007e2000b981a1e */
[----:B------:R-:W-:Y:S02]  /*22d0*/  CS2R R74, SRZ ;  /* 0x00000000004a7805 */ /* 0x000fe4000001ff00 */
[----:B------:R-:W-:Y:S02]  /*22e0*/  CS2R R72, SRZ ;  /* 0x0000000000487805 */ /* 0x000fe4000001ff00 */
[----:B------:R-:W-:Y:S01]  /*22f0*/  CS2R R70, SRZ ;  /* 0x0000000000467805 */ /* 0x000fe2000001ff00 */
[----:B------:R-:W-:Y:S01]  /*2300*/  @P4 STS.128 [R0+0x4000], RZ ;  /* 0x004000ff00004388 */ /* 0x000fe20000000c00 */
[----:B------:R-:W-:Y:S01]  /*2310*/  CS2R R68, SRZ ;  /* 0x0000000000447805 */ /* 0x000fe2000001ff00 */
[----:B------:R-:W-:Y:S01]  /*2320*/  USHF.L.U32 UR42, UR42, 0x3, URZ ;  /* 0x000000032a2a7899 */ /* 0x000fe200080006ff */
[----:B-----5:R-:W4:Y:S01]  /*2330*/  @!P5 LDC.64 R10, c[0x0][0x388] ;  /* 0x0000e200ff0adb82 */ /* 0x020f220000000a00 */
[----:B------:R-:W-:Y:S01]  /*2340*/  @P3 STS.128 [R0+0x5000], RZ ;  /* 0x005000ff00003388 */ /* 0x000fe20000000c00 */
[----:B------:R-:W2:Y:S03]  /*2350*/  LDCU UR5, c[0x0][0x3e0] ;  /* 0x00007c00ff0577ac */ /* 0x000ea60008000800 */
[----:B------:R-:W-:Y:S01]  /*2360*/  @!PT LDS RZ, [RZ] ;  /* 0x00000000fffff984 */ /* 0x000fe20000000800 */
[----:B------:R-:W-:Y:S01]  /*2370*/  @!PT LDS RZ, [RZ] ;  /* 0x00000000fffff984 */ /* 0x000fe20000000800 */
[----:B------:R-:W-:Y:S01]  /*2380*/  @!PT LDS RZ, [RZ] ;  /* 0x00000000fffff984 */ /* 0x000fe20000000800 */
[----:B------:R-:W-:Y:S01]  /*2390*/  @!P3 LDGSTS.E.BYPASS.LTC128B.128 [R0+0x5000], desc[UR30][R14.64] ;  /* 0x050000000e00bfae */ /* 0x000fe2000b981a1e */
[----:B------:R-:W2:Y:S03]  /*23a0*/  LDCU UR10, c[0x0][0x50c] ;  /* 0x0000a180ff0a77ac */ /* 0x000ea60008000800 */
[----:B------:R-:W-:Y:S01]  /*23b0*/  STL [R1+0x24], R19 ;  /* 0x0000241301007387 */ /* 0x000fe20000100800 */
[----:B------:R-:W2:Y:S01]  /*23c0*/  LDCU UR9, c[0x0][0x45c] ;  /* 0x00008b80ff0977ac */ /* 0x000ea20008000800 */
[----:B-1----:R-:W-:-:S02]  /*23d0*/  @!P4 IMAD.MOV.U32 R8, RZ, RZ, R29 ;  /* 0x000000ffff08c224 */ /* 0x002fc400078e001d */
[----:B------:R-:W-:-:S05]  /*23e0*/  @!P4 IMAD.MOV.U32 R9, RZ, RZ, R30 ;  /* 0x000000ffff09c224 */ /* 0x000fca00078e001e */
[----:B------:R1:W-:Y:S01]  /*23f0*/  @!P4 LDGSTS.E.BYPASS.LTC128B.128 [R19], desc[UR30][R8.64] ;  /* 0x000000000813cfae */ /* 0x0003e2000b981a1e */
[----:B---3--:R-:W-:-:S03]  /*2400*/  @!P6 LEA R6, P0, R2, R12, 0x1 ;  /* 0x0000000c0206e211 */ /* 0x008fc600078008ff */
[----:B------:R-:W-:Y:S01]  /*2410*/  @P4 STS.128 [R19], RZ ;  /* 0x000000ff13004388 */ /* 0x000fe20000000c00 */
[----:B------:R-:W-:Y:S01]  /*2420*/  @!P6 LEA.HI.X R7, R2, R13, R3, 0x1, P0 ;  /* 0x0000000d0207e211 */ /* 0x000fe200000f0c03 */
[----:B------:R-:W-:Y:S01]  /*2430*/  @!P5 IMAD.IADD R3, R5, 0x1, R18 ;  /* 0x000000010503d824 */ /* 0x000fe200078e0212 */
[C---:B----4-:R-:W-:Y:S01]  /*2440*/  @!P5 LEA R2, P0, R4.reuse, R10, 0x1 ;  /* 0x0000000a0402d211 */ /* 0x050fe200078008ff */
[----:B------:R-:W-:Y:S01]  /*2450*/  @P3 STS.128 [R19+0x1000], RZ ;  /* 0x001000ff13003388 */ /* 0x000fe20000000c00 */
[----:B------:R-:W-:Y:S02]  /*2460*/  IMAD.MOV.U32 R5, RZ, RZ, 0x7f800000 ;  /* 0x7f800000ff057424 */ /* 0x000fe400078e00ff */
[----:B------:R-:W-:Y:S01]  /*2470*/  @!P5 LEA.HI.X R3, R4, R11, R3, 0x1, P0 ;  /* 0x0000000b0403d211 */ /* 0x000fe200000f0c03 */
[----:B------:R-:W-:Y:S01]  /*2480*/  @!PT LDS RZ, [RZ] ;  /* 0x00000000fffff984 */ /* 0x000fe20000000800 */
[----:B------:R-:W-:Y:S01]  /*2490*/  @!PT LDS RZ, [RZ] ;  /* 0x00000000fffff984 */ /* 0x000fe20000000800 */
[----:B------:R-:W-:Y:S01]  /*24a0*/  @!PT LDS RZ, [RZ] ;  /* 0x00000000fffff984 */ /* 0x000fe20000000800 */
[----:B------:R-:W-:Y:S01]  /*24b0*/  @!P3 LDGSTS.E.BYPASS.LTC128B.128 [R19+0x1000], desc[UR30][R16.64] ;  /* 0x010000001013bfae */ /* 0x000fe2000b981a1e */
[----:B------:R-:W-:Y:S01]  /*24c0*/  IMAD.MOV.U32 R4, RZ, RZ, 0x4 ;  /* 0x00000004ff047424 */ /* 0x000fe200078e00ff */
[----:B------:R-:W-:-:S02]  /*24d0*/  ISETP.GE.AND P0, PT, R28, UR39, PT ;  /* 0x000000271c007c0c */ /* 0x000fc4000bf06270 */
[----:B------:R3:W-:Y:S04]  /*24e0*/  @!P6 LDGSTS.E.BYPASS.LTC128B.128 [R0+0x6000], desc[UR30][R6.64] ;  /* 0x060000000600efae */ /* 0x0007e8000b981a1e */
[----:B------:R-:W-:Y:S04]  /*24f0*/  @P6 STS.128 [R0+0x6000], RZ ;  /* 0x006000ff00006388 */ /* 0x000fe80000000c00 */
[----:B------:R4:W-:Y:S01]  /*2500*/  @P5 STS.128 [R0+0x7000], RZ ;  /* 0x007000ff00005388 */ /* 0x0009e20000000c00 */
[----:B-1----:R-:W-:-:S03]  /*2510*/  VIADD R8, R28, 0x48 ;  /* 0x000000481c087836 */ /* 0x002fc60000000000 */
[----:B------:R-:W-:Y:S01]  /*2520*/  @!PT LDS RZ, [RZ] ;  /* 0x00000000fffff984 */ /* 0x000fe20000000800 */
[----:B------:R-:W-:Y:S01]  /*2530*/  @!PT LDS RZ, [RZ] ;  /* 0x00000000fffff984 */ /* 0x000fe20000000800 */
[----:B------:R-:W-:Y:S01]  /*2540*/  @!PT LDS RZ, [RZ] ;  /* 0x00000000fffff984 */ /* 0x000fe20000000800 */
[----:B------:R4:W-:Y:S01]  /*2550*/  @!P5 LDGSTS.E.BYPASS.LTC128B.128 [R0+0x7000], desc[UR30][R2.64] ;  /* 0x070000000200dfae */ /* 0x0009e2000b981a1e */
[----:B------:R-:W-:Y:S01]  /*2560*/  IMAD.MOV.U32 R9, RZ, RZ, 0x7f800000 ;  /* 0x7f800000ff097424 */ /* 0x000fe200078e00ff */
[----:B------:R-:W-:Y:S01]  /*2570*/  ISETP.GE.AND P3, PT, R8, UR39, PT ;  /* 0x0000002708007c0c */ /* 0x000fe2000bf66270 */
[----:B---3--:R-:W-:Y:S01]  /*2580*/  IMAD.MOV.U32 R6, RZ, RZ, 0x7f800000 ;  /* 0x7f800000ff067424 */ /* 0x008fe200078e00ff */
[----:B------:R-:W0:Y:S01]  /*2590*/  LDGDEPBAR ;  /* 0x00000000000079af */ /* 0x000e220000000000 */
[----:B----4-:R-:W-:Y:S02]  /*25a0*/  IMAD.MOV.U32 R0, RZ, RZ, 0x7f800000 ;  /* 0x7f800000ff007424 */ /* 0x010fe400078e00ff */
[----:B------:R-:W-:-:S08]  /*25b0*/  IMAD.WIDE.U32 R2, R28, R4, UR52 ;  /* 0x000000341c027e25 */ /* 0x000fd0000f8e0004 */
[----:B------:R-:W3:Y:S04]  /*25c0*/  @!P3 LDG.E R0, desc[UR30][R2.64+0x120] ;  /* 0x0001201e0200b981 */ /* 0x000ee8000c1e1900 */
[----:B------:R-:W4:Y:S01]  /*25d0*/  @!P1 LDG.E R5, desc[UR30][R2.64+0x100] ;  /* 0x0001001e02059981 */ /* 0x000f22000c1e1900 */
[----:B------:R-:W-:Y:S01]  /*25e0*/  IMAD.SHL.U32 R8, R27, 0x20, RZ ;  /* 0x000000201b087824 */ /* 0x000fe200078e00ff */
[----:B------:R-:W-:-:S04]  /*25f0*/  DEPBAR.LE SB0, 0x1 ;  /* 0x000080400000791a */ /* 0x000fc80000000000 */
[----:B------:R-:W5:Y:S04]  /*2600*/  @!P0 LDG.E R9, desc[UR30][R2.64] ;  /* 0x0000001e02098981 */ /* 0x000f68000c1e1900 */
[----:B------:R1:W5:Y:S01]  /*2610*/  @!P2 LDG.E R6, desc[UR30][R2.64+0x20] ;  /* 0x0000201e0206a981 */ /* 0x000362000c1e1900 */
[----:B------:R-:W-:-:S05]  /*2620*/  IMAD.SHL.U32 R7, R27, 0x4, RZ ;  /* 0x000000041b077824 */ /* 0x000fca00078e00ff */
[----:B------:R-:W-:Y:S02]  /*2630*/  LOP3.LUT R7, R7, 0x18, RZ, 0xc0, !PT ;  /* 0x0000001807077812 */ /* 0x000fe400078ec0ff */
[----:B------:R-:W-:Y:S01]  /*2640*/  SHF.R.U32.HI R4, RZ, 0x4, R27 ;  /* 0x00000004ff047819 */ /* 0x000fe2000001161b */
[----:B-1----:R-:W-:-:S03]  /*2650*/  IMAD.SHL.U32 R2, R27, 0x10, RZ ;  /* 0x000000101b027824 */ /* 0x002fc600078e00ff */
[----:B------:R-:W-:Y:S01]  /*2660*/  LOP3.LUT R4, R4, 0x8, RZ, 0xc0, !PT ;  /* 0x0000000804047812 */ /* 0x000fe200078ec0ff */
[----:B------:R-:W-:-:S03]  /*2670*/  IMAD.SHL.U32 R10, R156, 0x2, RZ ;  /* 0x000000029c0a7824 */ /* 0x000fc600078e00ff */
[----:B------:R-:W-:Y:S01]  /*2680*/  LOP3.LUT R4, R4, 0x10, R27, 0xf8, !PT ;  /* 0x0000001004047812 */ /* 0x000fe200078ef81b */
[----:B------:R-:W-:Y:S01]  /*2690*/  BAR.SYNC.DEFER_BLOCKING 0x0 ;  /* 0x0000000000007b1d */ /* 0x000fe20000010000 */
[----:B------:R-:W-:Y:S02]  /*26a0*/  LOP3.LUT P1, RZ, R27, 0x4, RZ, 0xc0, !PT ;  /* 0x000000041bff7812 */ /* 0x000fe4000782c0ff */
[C---:B------:R-:W-:Y:S02]  /*26b0*/  LOP3.LUT P2, RZ, R156.reuse, 0x4, RZ, 0xc0, !PT ;  /* 0x000000049cff7812 */ /* 0x040fe4000784c0ff */
[----:B------:R-:W-:-:S04]  /*26c0*/  LOP3.LUT P0, RZ, R156, 0x2, RZ, 0xc0, !PT ;  /* 0x000000029cff7812 */ /* 0x000fc8000780c0ff */
[----:B------:R-:W-:Y:S02]  /*26d0*/  R2P PR, R156, 0x18 ;  /* 0x000000189c007804 */ /* 0x000fe40000000000 */
[----:B------:R-:W-:Y:S02]  /*26e0*/  SEL R153, R153, 0xffffffe0, !P1 ;  /* 0xffffffe099997807 */ /* 0x000fe40004800000 */
[----:B------:R-:W-:Y:S01]  /*26f0*/  LOP3.LUT R154, R157, 0x200, RZ, 0xc0, !PT ;  /* 0x000002009d9a7812 */ /* 0x000fe200078ec0ff */
[----:B------:R-:W-:-:S03]  /*2700*/  UISETP.GE.AND UP1, UPT, UR11, UR34, UPT ;  /* 0x000000220b00728c */ /* 0x000fc6000bf26270 */
[----:B------:R-:W-:Y:S01]  /*2710*/  LOP3.LUT R154, R154, 0xc00, R158, 0xf8, !PT ;  /* 0x00000c009a9a7812 */ /* 0x000fe200078ef89e */
[----:B--2---:R-:W-:Y:S01]  /*2720*/  USHF.L.U32 UR11, UR14, 0x7, URZ ;  /* 0x000000070e0b7899 */ /* 0x004fe200080006ff */
[----:B---3--:R1:W-:Y:S04]  /*2730*/  STL [R1+0x38], R0 ;  /* 0x0000380001007387 */ /* 0x0083e80000100800 */
[----:B----4-:R2:W-:Y:S01]  /*2740*/  STL [R1+0x3c], R5 ;  /* 0x00003c0501007387 */ /* 0x0105e20000100800 */
[C---:B-1----:R-:W-:Y:S02]  /*2750*/  LOP3.LUT R0, R8.reuse, 0x20, RZ, 0xc0, !PT ;  /* 0x0000002008007812 */ /* 0x042fe400078ec0ff */
[----:B--2---:R-:W-:Y:S02]  /*2760*/  LOP3.LUT R5, R8, 0x120, RZ, 0xc0, !PT ;  /* 0x0000012008057812 */ /* 0x004fe400078ec0ff */
[----:B------:R-:W-:-:S02]  /*2770*/  LOP3.LUT R0, R0, 0x3800, R2, 0xf8, !PT ;  /* 0x0000380000007812 */ /* 0x000fc400078ef802 */
[--C-:B------:R-:W-:Y:S02]  /*2780*/  LOP3.LUT R5, R5, 0x600, R2.reuse, 0xf8, !PT ;  /* 0x0000060005057812 */ /* 0x100fe400078ef802 */
[----:B------:R-:W-:Y:S02]  /*2790*/  LOP3.LUT R2, R0, 0x100, R2, 0xf8, !PT ;  /* 0x0000010000027812 */ /* 0x000fe400078ef802 */
[----:B------:R-:W-:Y:S01]  /*27a0*/  LOP3.LUT R0, R7, 0xc0, R8, 0xf8, !PT ;  /* 0x000000c007007812 */ /* 0x000fe200078ef808 */
[----:B-----5:R1:W-:Y:S03]  /*27b0*/  STL [R1+0x44], R9 ;  /* 0x0000440901007387 */ /* 0x0203e60000100800 */
[C---:B------:R-:W-:Y:S01]  /*27c0*/  LOP3.LUT R3, R0.reuse, 0x8, R25, 0x78, !PT ;  /* 0x0000000800037812 */ /* 0x040fe200078e7819 */
[----:B------:R2:W-:Y:S01]  /*27d0*/  STL [R1+0x40], R6 ;  /* 0x0000400601007387 */ /* 0x0005e20000100800 */
[----:B------:R-:W-:-:S02]  /*27e0*/  LOP3.LUT R0, R0, 0x8, R27, 0x78, !PT ;  /* 0x0000000800007812 */ /* 0x000fc400078e781b */
[----:B------:R-:W-:Y:S01]  /*27f0*/  LOP3.LUT R149, R5, R3, RZ, 0xfc, !PT ;  /* 0x0000000305957212 */ /* 0x000fe200078efcff */
[----:B------:R-:W-:Y:S01]  /*2800*/  IMAD.SHL.U32 R5, R156, 0x10, RZ ;  /* 0x000000109c057824 */ /* 0x000fe200078e00ff */
[----:B------:R-:W-:Y:S02]  /*2810*/  LOP3.LUT R0, R2, R0, RZ, 0xfc, !PT ;  /* 0x0000000002007212 */ /* 0x000fe400078efcff */
[----:B------:R-:W-:Y:S02]  /*2820*/  LOP3.LUT R2, R158, 0x120, RZ, 0xc0, !PT ;  /* 0x000001209e027812 */ /* 0x000fe400078ec0ff */
[----:B------:R-:W-:Y:S02]  /*2830*/  LOP3.LUT R3, R4, 0xc0, R8, 0xf8, !PT ;  /* 0x000000c004037812 */ /* 0x000fe400078ef808 */
[----:B------:R-:W-:Y:S02]  /*2840*/  LOP3.LUT R4, R10, 0xe006, R157, 0xc8, !PT ;  /* 0x0000e0060a047812 */ /* 0x000fe400078ec89d */
[----:B------:R-:W-:Y:S01]  /*2850*/  LOP3.LUT R2, R2, 0x600, R5, 0xf8, !PT ;  /* 0x0000060002027812 */ /* 0x000fe200078ef805 */
[----:B-1----:R-:W-:Y:S01]  /*2860*/  IMAD.SHL.U32 R9, R156, 0x4, RZ ;  /* 0x000000049c097824 */ /* 0x002fe200078e00ff */
[----:B--2---:R-:W-:-:S04]  /*2870*/  LOP3.LUT R6, R158, 0xc0, RZ, 0xc0, !PT ;  /* 0x000000c09e067812 */ /* 0x004fc800078ec0ff */
[----:B------:R-:W-:Y:S02]  /*2880*/  LOP3.LUT R6, R6, 0x18, R9, 0xf8, !PT ;  /* 0x0000001806067812 */ /* 0x000fe400078ef809 */
[----:B------:R-:W-:Y:S02]  /*2890*/  LOP3.LUT R9, R5, 0x1c0, RZ, 0xc0, !PT ;  /* 0x000001c005097812 */ /* 0x000fe400078ec0ff */
[----:B------:R-:W-:Y:S02]  /*28a0*/  LOP3.LUT R5, R3, R7, RZ, 0x3c, !PT ;  /* 0x0000000703057212 */ /* 0x000fe400078e3cff */
[----:B------:R-:W-:Y:S02]  /*28b0*/  LOP3.LUT R3, R9, 0x38, R10, 0xf8, !PT ;  /* 0x0000003809037812 */ /* 0x000fe400078ef80a */
[----:B------:R-:W-:Y:S02]  /*28c0*/  LOP3.LUT R4, R4, 0xc00, R158, 0xf8, !PT ;  /* 0x00000c0004047812 */ /* 0x000fe400078ef89e */
[----:B------:R-:W-:-:S02]  /*28d0*/  LEA R150, R0, UR6, 0x1 ;  /* 0x0000000600967c11 */ /* 0x000fc4000f8e08ff */
[----:B------:R-:W-:Y:S02]  /*28e0*/  LOP3.LUT R3, R4, R3, RZ, 0xfc, !PT ;  /* 0x0000000304037212 */ /* 0x000fe400078efcff */
[----:B------:R-:W-:Y:S01]  /*28f0*/  SHF.R.U32.HI R7, RZ, 0x1, R156 ;  /* 0x00000001ff077819 */ /* 0x000fe2000001169c */
[----:B------:R-:W1:Y:S04]  /*2900*/  LDSM.16.M88.4 R116, [R150+0x8000] ;  /* 0x008000009674783b */ /* 0x000e680000000200 */
[----:B------:R2:W-:Y:S01]  /*2910*/  STL [R1+0x4c], R3 ;  /* 0x00004c0301007387 */ /* 0x0005e20000100800 */
[----:B------:R-:W-:Y:S01]  /*2920*/  VIADD R144, R150, 0x8020 ;  /* 0x0000802096907836 */ /* 0x000fe20000000000 */
[----:B------:R-:W-:Y:S02]  /*2930*/  LOP3.LUT R0, R6, 0x8, R7, 0x78, !PT ;  /* 0x0000000806007812 */ /* 0x000fe400078e7807 */
[----:B------:R3:W4:Y:S04]  /*2940*/  LDSM.16.M88.4 R120, [R150+0x8400] ;  /* 0x008400009678783b */ /* 0x0007280000000200 */
[----:B------:R3:W1:Y:S04]  /*2950*/  LDSM.16.M88.4 R124, [R150+0x8800] ;  /* 0x00880000967c783b */ /* 0x0006680000000200 */
[----:B------:R3:W1:Y:S01]  /*2960*/  LDSM.16.M88.4 R128, [R150+0x8c00] ;  /* 0x008c00009680783b */ /* 0x0006620000000200 */
[----:B--2---:R-:W-:-:S04]  /*2970*/  VIADD R3, R150, 0x8000 ;  /* 0x0000800096037836 */ /* 0x004fc80000000000 */
[----:B------:R-:W-:-:S05]  /*2980*/  @P1 VIADD R144, R3, 0xffffffe0 ;  /* 0xffffffe003901836 */ /* 0x000fca0000000000 */
[----:B------:R3:W2:Y:S04]  /*2990*/  LDSM.16.M88.4 R132, [R144] ;  /* 0x000000009084783b */ /* 0x0006a80000000200 */
[----:B------:R3:W1:Y:S04]  /*29a0*/  LDSM.16.M88.4 R136, [R144+0x400] ;  /* 0x000400009088783b */ /* 0x0006680000000200 */
[----:B------:R3:W1:Y:S04]  /*29b0*/  LDSM.16.M88.4 R140, [R144+0x800] ;  /* 0x00080000908c783b */ /* 0x0006680000000200 */
[----:B------:R-:W1:Y:S01]  /*29c0*/  LDSM.16.M88.4 R144, [R144+0xc00] ;  /* 0x000c00009090783b */ /* 0x000e620000000200 */
[----:B------:R-:W-:Y:S01]  /*29d0*/  LOP3.LUT R155, R2, R0, RZ, 0xfc, !PT ;  /* 0x00000000029b7212 */ /* 0x000fe200078efcff */
[----:B------:R-:W-:-:S05]  /*29e0*/  IMAD.MOV.U32 R0, RZ, RZ, 0x20 ;  /* 0x00000020ff007424 */ /* 0x000fca00078e00ff */
[C---:B------:R-:W-:Y:S02]  /*29f0*/  SEL R152, R0.reuse, 0xffffffe0, !P0 ;  /* 0xffffffe000987807 */ /* 0x040fe40004000000 */
[----:B------:R-:W-:-:S05]  /*2a00*/  SEL R0, R0, 0xffffffe0, !P3 ;  /* 0xffffffe000007807 */ /* 0x000fca0005800000 */
[----:B------:R3:W-:Y:S01]  /*2a10*/  STL [R1+0x48], R0 ;  /* 0x0000480001007387 */ /* 0x0007e20000100800 */
[----:B------:R-:W-:Y:S01]  /*2a20*/  LOP3.LUT R5, R5, 0x120, R8, 0xf8, !PT ;  /* 0x0000012005057812 */ /* 0x000fe200078ef808 */
[----:B------:R-:W-:Y:S01]  /*2a30*/  IMAD.MOV.U32 R2, RZ, RZ, 0x10 ;  /* 0x00000010ff027424 */ /* 0x000fe200078e00ff */
[----:B------:R-:W-:Y:S02]  /*2a40*/  LEA R149, R149, UR6, 0x1 ;  /* 0x0000000695957c11 */ /* 0x000fe4000f8e08ff */
[----:B------:R-:W-:Y:S01]  /*2a50*/  LEA R148, R5, UR6, 0x1 ;  /* 0x0000000605947c11 */ /* 0x000fe2000f8e08ff */
[----:B------:R-:W-:Y:S01]  /*2a60*/  IMAD.IADD R151, R150, 0x1, R153 ;  /* 0x0000000196977824 */ /* 0x000fe200078e0299 */
[----:B------:R-:W-:Y:S01]  /*2a70*/  SEL R2, R2, 0xfffffff0, !P2 ;  /* 0xfffffff002027807 */ /* 0x000fe20005000000 */
[----:B------:R-:W-:Y:S02]  /*2a80*/  VIADD R149, R149, UR8 ;  /* 0x0000000895957c36 */ /* 0x000fe40008000000 */
[----:B----4-:R-:W-:-:S07]  /*2a90*/  VIADD R148, R148, UR8 ;  /* 0x0000000894947c36 */ /* 0x010fce0008000000 */
.L_x_372:
[----:B------:R-:W0:Y:S01]  /*2aa0*/  LDGDEPBAR ;  /* 0x00000000000079af */ /* 0x000e220000000000 */
[----:B------:R-:W-:Y:S01]  /*2ab0*/  IMAD.IADD R112, R149, 0x1, R153 ;  /* 0x0000000195707824 */ /* 0x000fe200078e0299 */
[----:B------:R-:W-:Y:S01]  /*2ac0*/  PLOP3.LUT P0, PT, PT, PT, UP1, 0x80, 0x8 ;  /* 0x000000000008781c */ /* 0x000fe20003f0f018 */
[----:B---3--:R-:W-:Y:S05]  /*2ad0*/  IMAD.SHL.U32 R0, R156, 0x2, RZ ;  /* 0x000000029c007824 */ /* 0x008fea00078e00ff */
[----:B------:R-:W3:Y:S01]  /*2ae0*/  LDL R3, [R1+0x44] ;  /* 0x0000440001037983 */ /* 0x000ee20000100800 */
[----:B------:R-:W-:Y:S01]  /*2af0*/  PLOP3.LUT P3, PT, PT, PT, UP1, 0x80, 0x8 ;  /* 0x000000000008781c */ /* 0x000fe20003f6f018 */
[----:B------:R-:W-:Y:S01]  /*2b00*/  UIADD3 UR8, UPT, UPT, UR43, 0x1, URZ ;  /* 0x000000012b087890 */ /* 0x000fe2000fffe0ff */
[----:B------:R-:W-:Y:S01]  /*2b10*/  PLOP3.LUT P1, PT, PT, PT, UP1, 0x80, 0x8 ;  /* 0x000000000008781c */ /* 0x000fe20003f2f018 */
[----:B------:R-:W4:Y:S01]  /*2b20*/  LDL R2, [R1+0x40] ;  /* 0x0000400001027983 */ /* 0x000f220000100800 */
[--C-:B------:R-:W-:Y:S01]  /*2b30*/  SHF.R.U32.HI R157, RZ, 0x1, R156.reuse ;  /* 0x00000001ff9d7819 */ /* 0x100fe2000001169c */
[----:B------:R-:W-:Y:S01]  /*2b40*/  UISETP.NE.AND UP0, UPT, UR8, 0x1, UPT ;  /* 0x000000010800788c */ /* 0x000fe2000bf05270 */
[----:B------:R-:W-:Y:S01]  /*2b50*/  PLOP3.LUT P5, PT, PT, PT, UP1, 0x80, 0x8 ;  /* 0x000000000008781c */ /* 0x000fe20003faf018 */
[----:B------:R-:W-:Y:S01]  /*2b60*/  STL [R1+0xcc], R98 ;  /* 0x0000cc6201007387 */ /* 0x000fe20000100800 */
[----:B------:R-:W-:Y:S03]  /*2b70*/  PLOP3.LUT P6, PT, PT, PT, UP1, 0x80, 0x8 ;  /* 0x000000000008781c */ /* 0x000fe60003fcf018 */
[----:B------:R-:W-:Y:S04]  /*2b80*/  STL [R1+0xc8], R97 ;  /* 0x0000c86101007387 */ /* 0x000fe80000100800 */
        /* <DEDUP_REMOVED lines=28> */
[----:B------:R-:W-:Y:S01]  /*2d50*/  STL [R1+0x54], R68 ;  /* 0x0000544401007387 */ /* 0x000fe20000100800 */
[----:B------:R-:W-:Y:S04]  /*2d60*/  DEPBAR.LE SB0, 0x0 ;  /* 0x000080000000791a */ /* 0x000fe80000000000 */
[----:B------:R-:W-:Y:S06]  /*2d70*/  BAR.SYNC.DEFER_BLOCKING 0x0 ;  /* 0x0000000000007b1d */ /* 0x000fec0000010000 */
[----:B------:R-:W-:Y:S08]  /*2d80*/  LDSM.16.M88.4 R64, [R149] ;  /* 0x000000009540783b */ /* 0x000ff00000000200 */
[----:B------:R-:W2:Y:S08]  /*2d90*/  LDSM.16.M88.4 R16, [R150+0x6000] ;  /* 0x006000009610783b */ /* 0x000eb00000000200 */
[----:B------:R-:W1:Y:S08]  /*2da0*/  LDSM.16.M88.4 R60, [R149+0x1000] ;  /* 0x00100000953c783b */ /* 0x000e700000000200 */
[----:B------:R-:W1:Y:S08]  /*2db0*/  LDSM.16.M88.4 R32, [R150+0x6400] ;  /* 0x006400009620783b */ /* 0x000e700000000200 */
[----:B------:R-:W1:Y:S08]  /*2dc0*/  LDSM.16.M88.4 R48, [R150+0x6800] ;  /* 0x006800009630783b */ /* 0x000e700000000200 */
[----:B------:R-:W3:Y:S01]  /*2dd0*/  LDSM.16.M88.4 R100, [R150+0x6c00] ;  /* 0x006c00009664783b */ /* 0x000ee20000000200 */
[-C--:B--2---:R-:W-:Y:S07]  /*2de0*/  HMMA.16816.F32.BF16 R4, R64, R16.reuse, RZ ;  /* 0x000000104004723c */ /* 0x084fee00000418ff */
[----:B------:R-:W-:Y:S01]  /*2df0*/  LDSM.16.M88.4 R104, [R112] ;  /* 0x000000007068783b */ /* 0x000fe20000000200 */
[C---:B-1----:R-:W-:Y:S07]  /*2e00*/  HMMA.16816.F32.BF16 R8, R60.reuse, R16, RZ ;  /* 0x000000103c08723c */ /* 0x042fee00000418ff */
[----:B------:R-:W1:Y:S01]  /*2e10*/  LDSM.16.M88.4 R108, [R151+0x6000] ;  /* 0x00600000976c783b */ /* 0x000e620000000200 */
[-C--:B------:R-:W-:Y:S07]  /*2e20*/  HMMA.16816.F32.BF16 R12, R60, R18.reuse, RZ ;  /* 0x000000123c0c723c */ /* 0x080fee00000418ff */
[----:B------:R-:W2:Y:S01]  /*2e30*/  LDSM.16.M88.4 R112, [R112+0x1000] ;  /* 0x001000007070783b */ /* 0x000ea20000000200 */
        /* <DEDUP_REMOVED lines=9> */
[-C--:B---3--:R-:W-:Y:S08]  /*2ed0*/  HMMA.16816.F32.BF16 R52, R64, R100.reuse, RZ ;  /* 0x000000644034723c */ /* 0x088ff000000418ff */
[C---:B------:R-:W-:Y:S08]  /*2ee0*/  HMMA.16816.F32.BF16 R56, R60.reuse, R100, RZ ;  /* 0x000000643c38723c */ /* 0x040ff000000418ff */
[-C--:B------:R-:W-:Y:S08]  /*2ef0*/  HMMA.16816.F32.BF16 R60, R60, R102.reuse, RZ ;  /* 0x000000663c3c723c */ /* 0x080ff000000418ff */
[----:B------:R-:W-:Y:S08]  /*2f00*/  HMMA.16816.F32.BF16 R64, R64, R102, RZ ;  /* 0x000000664040723c */ /* 0x000ff000000418ff */
[-C--:B-1----:R-:W-:Y:S08]  /*2f10*/  HMMA.16816.F32.BF16 R4, R104, R108.reuse, R4 ;  /* 0x0000006c6804723c */ /* 0x082ff00000041804 */
[C---:B--2---:R-:W-:Y:S04]  /*2f20*/  HMMA.16816.F32.BF16 R8, R112.reuse, R108, R8 ;  /* 0x0000006c7008723c */ /* 0x044fe80000041808 */
[----:B------:R-:W-:Y:S04]  /*2f30*/  SHF.R.U32.HI R108, RZ, 0x1, R156 ;  /* 0x00000001ff6c7819 */ /* 0x000fe8000001169c */
[-C--:B------:R-:W-:Y:S03]  /*2f40*/  HMMA.16816.F32.BF16 R12, R112, R110.reuse, R12 ;  /* 0x0000006e700c723c */ /* 0x080fe6000004180c */
[----:B------:R-:W-:Y:S01]  /*2f50*/  FMUL.FTZ R4, R4, UR10 ;  /* 0x0000000a04047c20 */ /* 0x000fe20008410000 */
[----:B------:R-:W-:Y:S01]  /*2f60*/  FMUL.FTZ R5, R5, UR10 ;  /* 0x0000000a05057c20 */ /* 0x000fe20008410000 */
[----:B------:R-:W-:Y:S01]  /*2f70*/  FMUL.FTZ R6, R6, UR10 ;  /* 0x0000000a06067c20 */ /* 0x000fe20008410000 */
[----:B------:R-:W-:Y:S01]  /*2f80*/  FMUL.FTZ R7, R7, UR10 ;  /* 0x0000000a07077c20 */ /* 0x000fe20008410000 */
[----:B------:R-:W-:Y:S01]  /*2f90*/  MUFU.TANH R101, R4 ;  /* 0x0000000400657308 */ /* 0x000fe20000002400 */
[C---:B------:R-:W-:Y:S04]  /*2fa0*/  HMMA.16816.F32.BF16 R16, R104.reuse, R110, R16 ;  /* 0x0000006e6810723c */ /* 0x040fe80000041810 */
[----:B------:R-:W-:Y:S01]  /*2fb0*/  FMUL.FTZ R11, R11, UR10 ;  /* 0x0000000a0b0b7c20 */ /* 0x000fe20008410000 */
[----:B------:R-:W-:Y:S01]  /*2fc0*/  FMUL.FTZ R10, R10, UR10 ;  /* 0x0000000a0a0a7c20 */ /* 0x000fe20008410000 */
[----:B------:R-:W-:Y:S03]  /*2fd0*/  FMUL.FTZ R8, R8, UR10 ;  /* 0x0000000a08087c20 */ /* 0x000fe60008410000 */
[----:B------:R-:W1:Y:S01]  /*2fe0*/  MUFU.TANH R98, R5 ;  /* 0x0000000500627308 */ /* 0x000e620000002400 */
[----:B------:R-:W-:Y:S01]  /*2ff0*/  FMUL.FTZ R9, R9, UR10 ;  /* 0x0000000a09097c20 */ /* 0x000fe20008410000 */
[----:B------:R-:W-:Y:S01]  /*3000*/  FMUL.FTZ R12, R12, UR10 ;  /* 0x0000000a0c0c7c20 */ /* 0x000fe20008410000 */
[----:B------:R-:W-:Y:S01]  /*3010*/  FMUL.FTZ R13, R13, UR10 ;  /* 0x0000000a0d0d7c20 */ /* 0x000fe20008410000 */
[----:B------:R-:W-:Y:S01]  /*3020*/  FMUL.FTZ R15, R15, UR10 ;  /* 0x0000000a0f0f7c20 */ /* 0x000fe20008410000 */
[----:B------:R-:W-:Y:S05]  /*3030*/  FMUL.FTZ R14, R14, UR10 ;  /* 0x0000000a0e0e7c20 */ /* 0x000fea0008410000 */
[----:B------:R2:W-:Y:S01]  /*3040*/  MUFU.TANH R217, R12 ;  /* 0x0000000c00d97308 */ /* 0x0005e20000002400 */
[----:B------:R-:W-:Y:S01]  /*3050*/  FMUL.FTZ R16, R16, UR10 ;  /* 0x0000000a10107c20 */ /* 0x000fe20008410000 */
[----:B------:R-:W-:Y:S01]  /*3060*/  FMUL.FTZ R19, R19, UR10 ;  /* 0x0000000a13137c20 */ /* 0x000fe20008410000 */
[----:B------:R-:W-:Y:S01]  /*3070*/  FMUL.FTZ R18, R18, UR10 ;  /* 0x0000000a12127c20 */ /* 0x000fe20008410000 */
[----:B------:R-:W-:Y:S06]  /*3080*/  FMUL.FTZ R17, R17, UR10 ;  /* 0x0000000a11117c20 */ /* 0x000fec0008410000 */
[----:B------:R3:W-:Y:S10]  /*3090*/  MUFU.TANH R216, R13 ;  /* 0x0000000d00d87308 */ /* 0x0007f40000002400 */
[----:B------:R4:W-:Y:S01]  /*30a0*/  MUFU.TANH R236, R11 ;  /* 0x0000000b00ec7308 */ /* 0x0009e20000002400 */
[----:B--2---:R-:W2:Y:S09]  /*30b0*/  LDL R12, [R1+0x3c] ;  /* 0x00003c00010c7983 */ /* 0x004eb20000100800 */
[----:B------:R1:W-:Y:S01]  /*30c0*/  MUFU.TANH R220, R9 ;  /* 0x0000000900dc7308 */ /* 0x0003e20000002400 */
[----:B---3--:R-:W3:Y:S09]  /*30d0*/  LDL R13, [R1+0x20] ;  /* 0x00002000010d7983 */ /* 0x008ef20000100800 */
[----:B------:R1:W-:Y:S01]  /*30e0*/  MUFU.TANH R222, R8 ;  /* 0x0000000800de7308 */ /* 0x0003e20000002400 */
[----:B----4-:R-:W4:Y:S09]  /*30f0*/  LDL R11, [R1+0x38] ;  /* 0x00003800010b7983 */ /* 0x010f320000100800 */
[----:B------:R1:W-:Y:S02]  /*3100*/  MUFU.TANH R238, R10 ;  /* 0x0000000a00ee7308 */ /* 0x0003e40000002400 */
[----:B-1----:R-:W-:Y:S02]  /*3110*/  @P0 LOP3.LUT R9, R0, 0x6, RZ, 0xc0, !PT ;  /* 0x0000000600090812 */ /* 0x002fe400078ec0ff */
[----:B------:R-:W-:Y:S02]  /*3120*/  PLOP3.LUT P0, PT, PT, PT, UP1, 0x80, 0x8 ;  /* 0x000000000008781c */ /* 0x000fe40003f0f018 */
[----:B------:R-:W-:Y:S02]  /*3130*/  MOV R0, UR38 ;  /* 0x0000002600007c02 */ /* 0x000fe40008000f00 */
[----:B------:R-:W-:Y:S02]  /*3140*/  @P3 LOP3.LUT R9, R9, 0x1c0, R157, 0xf8, !PT ;  /* 0x000001c009093812 */ /* 0x000fe400078ef89d */
[----:B------:R-:W-:Y:S01]  /*3150*/  MUFU.TANH R69, R6 ;  /* 0x0000000600457308 */ /* 0x000fe20000002400 */
[C---:B------:R-:W-:Y:S01]  /*3160*/  FMUL.FTZ R8, R3.reuse, 1.4426950216293334961 ;  /* 0x3fb8aa3b03087820 */ /* 0x040fe20000410000 */
[----:B------:R-:W-:Y:S01]  /*3170*/  FSETP.NEU.FTZ.AND P3, PT, R3, -INF , PT ;  /* 0xff8000000300780b */ /* 0x000fe20003f7d000 */
[----:B------:R-:W-:Y:S01]  /*3180*/  FMUL.FTZ R3, R2, 1.4426950216293334961 ;  /* 0x3fb8aa3b02037820 */ /* 0x000fe20000410000 */
[----:B------:R-:W-:Y:S01]  /*3190*/  @P1 IMAD R9, R0, 0x80, R9 ;  /* 0x0000008000091824 */ /* 0x000fe200078e0209 */
[----:B------:R-:W-:Y:S02]  /*31a0*/  PLOP3.LUT P1, PT, PT, PT, UP1, 0x80, 0x8 ;  /* 0x000000000008781c */ /* 0x000fe40003f2f018 */
[----:B------:R-:W-:Y:S03]  /*31b0*/  FSEL R8, R8, RZ, P3 ;  /* 0x000000ff08087208 */ /* 0x000fe60001800000 */
[----:B------:R1:W1:Y:S01]  /*31c0*/  MUFU.TANH R68, R7 ;  /* 0x0000000700447308 */ /* 0x0002620000002400 */
[C---:B------:R-:W-:Y:S01]  /*31d0*/  @P0 VIADD R0, R9.reuse, 0x1 ;  /* 0x0000000109000836 */ /* 0x040fe20000000000 */
[----:B------:R-:W-:Y:S01]  /*31e0*/  @P5 ISETP.GE.AND P5, PT, R9, UR34, PT ;  /* 0x0000002209005c0c */ /* 0x000fe2000bfa6270 */
[----:B------:R-:W-:Y:S01]  /*31f0*/  IMAD.MOV.U32 R10, RZ, RZ, R98 ;  /* 0x000000ffff0a7224 */ /* 0x000fe200078e0062 */
[----:B------:R-:W-:Y:S02]  /*3200*/  PLOP3.LUT P0, PT, PT, PT, UP1, 0x80, 0x8 ;  /* 0x000000000008781c */ /* 0x000fe40003f0f018 */
[----:B------:R-:W-:Y:S04]  /*3210*/  @P6 ISETP.GE.AND P6, PT, R0, UR34, PT ;  /* 0x0000002200006c0c */ /* 0x000fe8000bfc6270 */
[----:B------:R-:W-:Y:S01]  /*3220*/  MUFU.TANH R233, R15 ;  /* 0x0000000f00e97308 */ /* 0x000fe20000002400 */
[----:B------:R-:W-:Y:S02]  /*3230*/  MOV R0, R101 ;  /* 0x0000006500007202 */ /* 0x000fe40000000f00 */
[----:B------:R-:W-:Y:S02]  /*3240*/  @P1 FSEL R0, R101, -INF , !P5 ;  /* 0xff80000065001808 */ /* 0x000fe40006800000 */
[----:B------:R-:W-:Y:S02]  /*3250*/  PLOP3.LUT P3, PT, PT, PT, UP1, 0x80, 0x8 ;  /* 0x000000000008781c */ /* 0x000fe40003f6f018 */
[----:B------:R-:W-:Y:S03]  /*3260*/  PLOP3.LUT P1, PT, PT, PT, UP1, 0x80, 0x8 ;  /* 0x000000000008781c */ /* 0x000fe60003f2f018 */
[----:B------:R-:W-:Y:S01]  /*3270*/  MUFU.TANH R234, R14 ;  /* 0x0000000e00ea7308 */ /* 0x000fe20000002400 */
[--C-:B------:R-:W-:Y:S01]  /*3280*/  FFMA.FTZ R0, R0, UR9, -R8.reuse ;  /* 0x0000000900007c23 */ /* 0x100fe20008010808 */
[----:B-1----:R-:W1:Y:S01]  /*3290*/  LDSM.16.M88.4 R4, [R151+0x6400] ;  /* 0x006400009704783b */ /* 0x002e620000000200 */
[----:B------:R-:W-:Y:S02]  /*32a0*/  @P0 FSEL R10, R98, -INF , !P6 ;  /* 0xff800000620a0808 */ /* 0x000fe40007000000 */
[----:B------:R-:W-:Y:S02]  /*32b0*/  FSETP.NEU.FTZ.AND P0, PT, R2, -INF , PT ;  /* 0xff8000000200780b */ /* 0x000fe40003f1d000 */
[----:B------:R-:W-:Y:S03]  /*32c0*/  MOV R2, R68 ;  /* 0x0000004400027202 */ /* 0x000fe60000000f00 */
[----:B------:R1:W-:Y:S01]  /*32d0*/  MUFU.EX2 R157, R0 ;  /* 0x00000000009d7308 */ /* 0x0003e20000000800 */
[----:B------:R-:W-:Y:S02]  /*32e0*/  FSEL R3, R3, RZ, P0 ;  /* 0x000000ff03037208 */ /* 0x000fe40000000000 */
[----:B------:R-:W-:Y:S02]  /*32f0*/  PLOP3.LUT P0, PT, PT, PT, UP1, 0x80, 0x8 ;  /* 0x000000000008781c */ /* 0x000fe40003f0f018 */
[----:B------:R-:W-:Y:S02]  /*3300*/  @P1 FSEL R2, R68, -INF , !P6 ;  /* 0xff80000044021808 */ /* 0x000fe40007000000 */
[----:B------:R-:W-:Y:S03]  /*3310*/  PLOP3.LUT P1, PT, PT, PT, UP1, 0x80, 0x8 ;  /* 0x000000000008781c */ /* 0x000fe60003f2f018 */
[----:B------:R-:W-:Y:S10]  /*3320*/  MUFU.TANH R191, R19 ;  /* 0x0000001300bf7308 */ /* 0x000ff40000002400 */
[----:B------:R-:W-:Y:S01]  /*3330*/  MUFU.TANH R92, R16 ;  /* 0x00000010005c7308 */ /* 0x000fe20000002400 */
[----:B-1----:R-:W-:Y:S01]  /*3340*/  IMAD.MOV.U32 R0, RZ, RZ, R69 ;  /* 0x000000ffff007224 */ /* 0x002fe200078e0045 */
[----:B------:R-:W-:Y:S05]  /*3350*/  @P3 FSEL R0, R69, -INF , !P5 ;  /* 0xff80000045003808 */ /* 0x000fea0006800000 */
[--C-:B------:R-:W-:Y:S03]  /*3360*/  FFMA.FTZ R0, R0, UR9, -R3.reuse ;  /* 0x0000000900007c23 */ /* 0x100fe60008010803 */
[----:B------:R-:W-:Y:S10]  /*3370*/  MUFU.TANH R190, R18 ;  /* 0x0000001200be7308 */ /* 0x000ff40000002400 */
[----:B------:R1:W-:Y:S01]  /*3380*/  MUFU.EX2 R70, R0 ;  /* 0x0000000000467308 */ /* 0x0003e20000000800 */
[-C--:B------:R-:W-:Y:S09]  /*3390*/  HMMA.16816.F32.BF16 R20, R104, R4.reuse, R20 ;  /* 0x000000046814723c */ /* 0x080ff20000041814 */
[----:B------:R-:W2:Y:S01]  /*33a0*/  MUFU.TANH R91, R17 ;  /* 0x00000011005b7308 */ /* 0x000ea20000002400 */
[C---:B------:R-:W-:Y:S04]  /*33b0*/  HMMA.16816.F32.BF16 R24, R112.reuse, R4, R24 ;  /* 0x000000047018723c */ /* 0x040fe80000041818 */
[----:B------:R-:W-:Y:S01]  /*33c0*/  FFMA.FTZ R4, R10, UR9, -R8 ;  /* 0x000000090a047c23 */ /* 0x000fe20008010808 */
[----:B------:R-:W-:Y:S01]  /*33d0*/  MOV R5, R238 ;  /* 0x000000ee00057202 */ /* 0x000fe20000000f00 */
[----:B------:R-:W-:Y:S02]  /*33e0*/  IMAD.MOV.U32 R10, RZ, RZ, R220 ;  /* 0x000000ffff0a7224 */ /* 0x000fe400078e00dc */
[----:B-1----:R-:W-:Y:S01]  /*33f0*/  FFMA.FTZ R0, R2, UR9, -R3 ;  /* 0x0000000902007c23 */ /* 0x002fe20008010803 */
[----:B------:R-:W-:Y:S01]  /*3400*/  MUFU.EX2 R97, R4 ;  /* 0x0000000400617308 */ /* 0x000fe20000000800 */
[-C--:B------:R-:W-:Y:S03]  /*3410*/  HMMA.16816.F32.BF16 R28, R112, R6.reuse, R28 ;  /* 0x00000006701c723c */ /* 0x080fe6000004181c */
[----:B------:R-:W-:Y:S01]  /*3420*/  FMUL.FTZ R21, R21, UR10 ;  /* 0x0000000a15157c20 */ /* 0x000fe20008410000 */
[----:B------:R-:W-:Y:S01]  /*3430*/  FMUL.FTZ R20, R20, UR10 ;  /* 0x0000000a14147c20 */ /* 0x000fe20008410000 */
[----:B------:R-:W-:Y:S01]  /*3440*/  @P0 FSEL R10, R220, -INF , !P6 ;  /* 0xff800000dc0a0808 */ /* 0x000fe20007000000 */
[----:B------:R-:W-:Y:S03]  /*3450*/  FMUL.FTZ R22, R22, UR10 ;  /* 0x0000000a16167c20 */ /* 0x000fe60008410000 */
[----:B------:R1:W-:Y:S01]  /*3460*/  MUFU.EX2 R158, R0 ;  /* 0x00000000009e7308 */ /* 0x0003e20000000800 */
[C---:B------:R-:W-:Y:S04]  /*3470*/  HMMA.16816.F32.BF16 R32, R104.reuse, R6, R32 ;  /* 0x000000066820723c */ /* 0x040fe80000041820 */
[----:B------:R-:W-:Y:S01]  /*3480*/  FMUL.FTZ R23, R23, UR10 ;  /* 0x0000000a17177c20 */ /* 0x000fe20008410000 */
[----:B------:R-:W-:Y:S01]  /*3490*/  FMUL.FTZ R24, R24, UR10 ;  /* 0x0000000a18187c20 */ /* 0x000fe20008410000 */
[----:B------:R-:W-:Y:S03]  /*34a0*/  FMUL.FTZ R27, R27, UR10 ;  /* 0x0000000a1b1b7c20 */ /* 0x000fe60008410000 */
[----:B------:R-:W-:Y:S01]  /*34b0*/  MUFU.TANH R89, R21 ;  /* 0x0000001500597308 */ /* 0x000fe20000002400 */
[----:B------:R-:W-:Y:S01]  /*34c0*/  FMUL.FTZ R26, R26, UR10 ;  /* 0x0000000a1a1a7c20 */ /* 0x000fe20008410000 */
[----:B------:R-:W-:Y:S01]  /*34d0*/  FMUL.FTZ R25, R25, UR10 ;  /* 0x0000000a19197c20 */ /* 0x000fe20008410000 */
[----:B------:R-:W-:Y:S01]  /*34e0*/  FMUL.FTZ R29, R29, UR10 ;  /* 0x0000000a1d1d7c20 */ /* 0x000fe20008410000 */
[----:B------:R-:W-:Y:S01]  /*34f0*/  FMUL.FTZ R30, R30, UR10 ;  /* 0x0000000a1e1e7c20 */ /* 0x000fe20008410000 */
[----:B------:R-:W-:Y:S01]  /*3500*/  FMUL.FTZ R28, R28, UR10 ;  /* 0x0000000a1c1c7c20 */ /* 0x000fe20008410000 */
[----:B------:R-:W-:Y:S04]  /*3510*/  FMUL.FTZ R31, R31, UR10 ;  /* 0x0000000a1f1f7c20 */ /* 0x000fe80008410000 */
[----:B------:R-:W-:Y:S01]  /*3520*/  MUFU.TANH R90, R20 ;  /* 0x00000014005a7308 */ /* 0x000fe20000002400 */
[----:B-1----:R-:W-:Y:S01]  /*3530*/  IMAD.MOV.U32 R0, RZ, RZ, R222 ;  /* 0x000000ffff007224 */ /* 0x002fe200078e00de */
[----:B------:R-:W-:Y:S02]  /*3540*/  @P1 FSEL R0, R222, -INF , !P5 ;  /* 0xff800000de001808 */ /* 0x000fe40006800000 */
[----:B------:R-:W-:Y:S01]  /*3550*/  PLOP3.LUT P1, PT, PT, PT, UP1, 0x80, 0x8 ;  /* 0x000000000008781c */ /* 0x000fe20003f2f018 */
[----:B------:R-:W-:Y:S01]  /*3560*/  FMUL.FTZ R32, R32, UR10 ;  /* 0x0000000a20207c20 */ /* 0x000fe20008410000 */
[----:B------:R-:W-:Y:S01]  /*3570*/  FMUL.FTZ R33, R33, UR10 ;  /* 0x0000000a21217c20 */ /* 0x000fe20008410000 */
[----:B------:R-:W-:Y:S03]  /*3580*/  FMUL.FTZ R34, R34, UR10 ;  /* 0x0000000a22227c20 */ /* 0x000fe60008410000 */
[----:B------:R-:W-:Y:S01]  /*3590*/  MUFU.TANH R188, R22 ;  /* 0x0000001600bc7308 */ /* 0x000fe20000002400 */
[----:B------:R-:W-:Y:S09]  /*35a0*/  FMUL.FTZ R35, R35, UR10 ;  /* 0x0000000a23237c20 */ /* 0x000ff20008410000 */
[----:B------:R-:W-:Y:S10]  /*35b0*/  MUFU.TANH R186, R23 ;  /* 0x0000001700ba7308 */ /* 0x000ff40000002400 */
        /* <DEDUP_REMOVED lines=11> */
[----:B------:R-:W-:Y:S01]  /*3670*/  MUFU.TANH R85, R33 ;  /* 0x0000002100557308 */ /* 0x000fe20000002400 */
[C---:B--2---:R-:W-:Y:S01]  /*3680*/  FMUL.FTZ R2, R12.reuse, 1.4426950216293334961 ;  /* 0x3fb8aa3b0c027820 */ /* 0x044fe20000410000 */
[----:B------:R-:W-:Y:S02]  /*3690*/  FSETP.NEU.FTZ.AND P3, PT, R12, -INF , PT ;  /* 0xff8000000c00780b */ /* 0x000fe40003f7d000 */
[----:B------:R-:W-:Y:S02]  /*36a0*/  MOV R12, R91 ;  /* 0x0000005b000c7202 */ /* 0x000fe40000000f00 */
[----:B------:R-:W-:Y:S02]  /*36b0*/  FSEL R2, R2, RZ, P3 ;  /* 0x000000ff02027208 */ /* 0x000fe40001800000 */
[----:B------:R-:W-:Y:S03]  /*36c0*/  PLOP3.LUT P3, PT, PT, PT, UP1, 0x80, 0x8 ;  /* 0x000000000008781c */ /* 0x000fe60003f6f018 */
[--C-:B------:R-:W-:Y:S01]  /*36d0*/  FFMA.FTZ R0, R0, UR9, -R2.reuse ;  /* 0x0000000900007c23 */ /* 0x100fe20008010802 */
[----:B------:R-:W-:Y:S03]  /*36e0*/  FFMA.FTZ R10, R10, UR9, -R2 ;  /* 0x000000090a0a7c23 */ /* 0x000fe60008010802 */
[----:B------:R1:W-:Y:S01]  /*36f0*/  MUFU.EX2 R251, R0 ;  /* 0x0000000000fb7308 */ /* 0x0003e20000000800 */
[C---:B----4-:R-:W-:Y:S01]  /*3700*/  FMUL.FTZ R4, R11.reuse, 1.4426950216293334961 ;  /* 0x3fb8aa3b0b047820 */ /* 0x050fe20000410000 */
[----:B------:R-:W-:Y:S01]  /*3710*/  FSETP.NEU.FTZ.AND P0, PT, R11, -INF , PT ;  /* 0xff8000000b00780b */ /* 0x000fe20003f1d000 */
[----:B------:R-:W-:Y:S03]  /*3720*/  IMAD.MOV.U32 R11, RZ, RZ, R190 ;  /* 0x000000ffff0b7224 */ /* 0x000fe600078e00be */
[----:B------:R-:W-:Y:S04]  /*3730*/  @P3 FSEL R5, R238, -INF , !P5 ;  /* 0xff800000ee053808 */ /* 0x000fe80006800000 */
[----:B------:R2:W-:Y:S01]  /*3740*/  MUFU.EX2 R248, R10 ;  /* 0x0000000a00f87308 */ /* 0x0005e20000000800 */
[----:B------:R-:W-:Y:S02]  /*3750*/  PLOP3.LUT P5, PT, PT, PT, UP1, 0x80, 0x8 ;  /* 0x000000000008781c */ /* 0x000fe40003faf018 */
[----:B------:R-:W-:Y:S02]  /*3760*/  PLOP3.LUT P3, PT, PT, PT, UP1, 0x80, 0x8 ;  /* 0x000000000008781c */ /* 0x000fe40003f6f018 */
[----:B-1----:R-:W-:Y:S01]  /*3770*/  FSEL R0, R4, RZ, P0 ;  /* 0x000000ff04007208 */ /* 0x002fe20000000000 */
[----:B------:R-:W-:Y:S01]  /*3780*/  IMAD.MOV.U32 R4, RZ, RZ, R236 ;  /* 0x000000ffff047224 */ /* 0x000fe200078e00ec */
[----:B------:R-:W-:Y:S02]  /*3790*/  @P1 FSEL R4, R236, -INF , !P6 ;  /* 0xff800000ec041808 */ /* 0x000fe40007000000 */
[----:B------:R-:W-:Y:S01]  /*37a0*/  PLOP3.LUT P0, PT, PT, PT, UP1, 0x80, 0x8 ;  /* 0x000000000008781c */ /* 0x000fe20003f0f018 */
[--C-:B------:R-:W-:Y:S01]  /*37b0*/  FFMA.FTZ R5, R5, UR9, -R0.reuse ;  /* 0x0000000905057c23 */ /* 0x100fe20008010800 */
[----:B------:R-:W-:Y:S01]  /*37c0*/  PLOP3.LUT P6, PT, PT, PT, UP1, 0x80, 0x8 ;  /* 0x000000000008781c */ /* 0x000fe20003fcf018 */
[----:B------:R-:W-:Y:S01]  /*37d0*/  FFMA.FTZ R4, R4, UR9, -R0 ;  /* 0x0000000904047c23 */ /* 0x000fe20008010800 */
[----:B------:R-:W-:Y:S01]  /*37e0*/  PLOP3.LUT P1, PT, PT, PT, UP1, 0x80, 0x8 ;  /* 0x000000000008781c */ /* 0x000fe20003f2f018 */
[----:B------:R1:W4:Y:S01]  /*37f0*/  MUFU.EX2 R20, R5 ;  /* 0x0000000500147308 */ /* 0x0003220000000800 */
[----:B--2---:R-:W-:Y:S09]  /*3800*/  IMAD.MOV.U32 R10, RZ, RZ, R233 ;  /* 0x000000ffff0a7224 */ /* 0x004ff200078e00e9 */
[----:B------:R2:W3:Y:S02]  /*3810*/  MUFU.EX2 R21, R4 ;  /* 0x0000000400157308 */ /* 0x0004e40000000800 */
[----:B-1----:R-:W-:Y:S01]  /*3820*/  @P1 VIADD R5, R9, 0x9 ;  /* 0x0000000909051836 */ /* 0x002fe20000000000 */
[----:B------:R-:W-:Y:S01]  /*3830*/  PLOP3.LUT P1, PT, PT, PT, UP1, 0x80, 0x8 ;  /* 0x000000000008781c */ /* 0x000fe20003f2f018 */
[----:B----4-:R-:W-:Y:S03]  /*3840*/  STL [R1+0x10], R20 ;  /* 0x0000101401007387 */ /* 0x010fe60000100800 */
[----:B------:R-:W-:Y:S01]  /*3850*/  @P6 ISETP.GE.AND P6, PT, R5, UR34, PT ;  /* 0x0000002205006c0c */ /* 0x000fe2000bfc6270 */
[----:B------:R-:W-:Y:S02]  /*3860*/  IMAD.MOV.U32 R5, RZ, RZ, R216 ;  /* 0x000000ffff057224 */ /* 0x000fe400078e00d8 */
[----:B--2---:R-:W-:Y:S01]  /*3870*/  @P0 VIADD R4, R9, 0x8 ;  /* 0x0000000809040836 */ /* 0x004fe20000000000 */
[----:B------:R-:W-:Y:S01]  /*3880*/  PLOP3.LUT P0, PT, PT, PT, UP1, 0x80, 0x8 ;  /* 0x000000000008781c */ /* 0x000fe20003f0f018 */
[----:B---3--:R-:W-:Y:S03]  /*3890*/  STL [R1+0xc], R21 ;  /* 0x00000c1501007387 */ /* 0x008fe60000100800 */
[----:B------:R-:W-:Y:S02]  /*38a0*/  @P5 ISETP.GE.AND P5, PT, R4, UR34, PT ;  /* 0x0000002204005c0c */ /* 0x000fe4000bfa6270 */
[----:B------:R-:W-:Y:S02]  /*38b0*/  MOV R4, R217 ;  /* 0x000000d900047202 */ /* 0x000fe40000000f00 */
[----:B------:R-:W-:Y:S02]  /*38c0*/  @P3 FSEL R4, R217, -INF , !P5 ;  /* 0xff800000d9043808 */ /* 0x000fe40006800000 */
[----:B------:R-:W-:Y:S03]  /*38d0*/  PLOP3.LUT P3, PT, PT, PT, UP1, 0x80, 0x8 ;  /* 0x000000000008781c */ /* 0x000fe60003f6f018 */
[----:B------:R-:W-:Y:S01]  /*38e0*/  @P0 FSEL R5, R216, -INF , !P6 ;  /* 0xff800000d8050808 */ /* 0x000fe20007000000 */
[--C-:B------:R-:W-:Y:S01]  /*38f0*/  FFMA.FTZ R4, R4, UR9, -R2.reuse ;  /* 0x0000000904047c23 */ /* 0x100fe20008010802 */
[----:B------:R-:W-:Y:S03]  /*3900*/  PLOP3.LUT P0, PT, PT, PT, UP1, 0x80, 0x8 ;  /* 0x000000000008781c */ /* 0x000fe60003f0f018 */
[----:B------:R1:W-:Y:S01]  /*3910*/  MUFU.EX2 R245, R4 ;  /* 0x0000000400f57308 */ /* 0x0003e20000000800 */
[----:B------:R-:W-:Y:S04]  /*3920*/  FFMA.FTZ R5, R5, UR9, -R2 ;  /* 0x0000000905057c23 */ /* 0x000fe80008010802 */
[----:B------:R-:W-:Y:S02]  /*3930*/  @P3 FSEL R11, R190, -INF , !P5 ;  /* 0xff800000be0b3808 */ /* 0x000fe40006800000 */
[----:B------:R-:W-:Y:S03]  /*3940*/  PLOP3.LUT P3, PT, PT, PT, UP1, 0x80, 0x8 ;  /* 0x000000000008781c */ /* 0x000fe60003f6f018 */
[----:B------:R-:W-:Y:S01]  /*3950*/  MUFU.EX2 R244, R5 ;  /* 0x0000000500f47308 */ /* 0x000fe20000000800 */
[----:B------:R-:W-:Y:S01]  /*3960*/  @P0 FSEL R10, R233, -INF , !P6 ;  /* 0xff800000e90a0808 */ /* 0x000fe20007000000 */
[----:B------:R-:W-:Y:S01]  /*3970*/  FFMA.FTZ R11, R11, UR9, -R3 ;  /* 0x000000090b0b7c23 */ /* 0x000fe20008010803 */
[----:B------:R-:W-:Y:S03]  /*3980*/  PLOP3.LUT P0, PT, PT, PT, UP1, 0x80, 0x8 ;  /* 0x000000000008781c */ /* 0x000fe60003f0f018 */
[--C-:B------:R-:W-:Y:S04]  /*3990*/  FFMA.FTZ R10, R10, UR9, -R0.reuse ;  /* 0x000000090a0a7c23 */ /* 0x100fe80008010800 */
[----:B------:R2:W-:Y:S01]  /*39a0*/  MUFU.EX2 R223, R11 ;  /* 0x0000000b00df7308 */ /* 0x0005e20000000800 */
[----:B-1----:R-:W-:Y:S02]  /*39b0*/  MOV R4, R234 ;  /* 0x000000ea00047202 */ /* 0x002fe40000000f00 */
[----:B------:R-:W-:Y:S02]  /*39c0*/  @P1 FSEL R4, R234, -INF , !P5 ;  /* 0xff800000ea041808 */ /* 0x000fe40006800000 */
[----:B------:R-:W-:Y:S05]  /*39d0*/  PLOP3.LUT P1, PT, PT, PT, UP1, 0x80, 0x8 ;  /* 0x000000000008781c */ /* 0x000fea0003f2f018 */
[----:B------:R1:W-:Y:S01]  /*39e0*/  MUFU.EX2 R19, R10 ;  /* 0x0000000a00137308 */ /* 0x0003e20000000800 */
[----:B------:R-:W-:Y:S01]  /*39f0*/  FFMA.FTZ R4, R4, UR9, -R0 ;  /* 0x0000000904047c23 */ /* 0x000fe20008010800 */
[----:B------:R-:W-:Y:S02]  /*3a00*/  @P0 FSEL R12, R91, -INF , !P6 ;  /* 0xff8000005b0c0808 */ /* 0x000fe40007000000 */
[----:B------:R-:W-:Y:S03]  /*3a10*/  PLOP3.LUT P0, PT, PT, PT, UP1, 0x80, 0x8 ;  /* 0x000000000008781c */ /* 0x000fe60003f0f018 */
[----:B------:R-:W-:Y:S03]  /*3a20*/  FFMA.FTZ R12, R12, UR9, -R8 ;  /* 0x000000090c0c7c23 */ /* 0x000fe60008010808 */
[----:B------:R3:W4:Y:S01]  /*3a30*/  MUFU.EX2 R18, R4 ;  /* 0x0000000400127308 */ /* 0x0007220000000800 */
[----:B--2---:R-:W-:Y:S01]  /*3a40*/  @P3 VIADD R11, R9, 0x11 ;  /* 0x00000011090b3836 */ /* 0x004fe20000000000 */
[----:B------:R-:W-:Y:S08]  /*3a50*/  PLOP3.LUT P3, PT, PT, PT, UP1, 0x80, 0x8 ;  /* 0x000000000008781c */ /* 0x000ff00003f6f018 */
[----:B------:R2:W-:Y:S01]  /*3a60*/  MUFU.EX2 R95, R12 ;  /* 0x0000000c005f7308 */ /* 0x0005e20000000800 */
[----:B-1----:R-:W-:Y:S01]  /*3a70*/  IMAD.MOV.U32 R10, RZ, RZ, R92 ;  /* 0x000000ffff0a7224 */ /* 0x002fe200078e005c */
[----:B------:R-:W-:Y:S02]  /*3a80*/  @P1 FSEL R10, R92, -INF , !P5 ;  /* 0xff8000005c0a1808 */ /* 0x000fe40006800000 */
[----:B------:R-:W-:Y:S02]  /*3a90*/  PLOP3.LUT P1, PT, PT, PT, UP1, 0x80, 0x8 ;  /* 0x000000000008781c */ /* 0x000fe40003f2f018 */
[----:B------:R-:W-:Y:S01]  /*3aa0*/  PLOP3.LUT P5, PT, PT, PT, UP1, 0x80, 0x8 ;  /* 0x000000000008781c */ /* 0x000fe20003faf018 */
[----:B------:R-:W-:Y:S01]  /*3ab0*/  FFMA.FTZ R10, R10, UR9, -R8 ;  /* 0x000000090a0a7c23 */ /* 0x000fe20008010808 */
[----:B---3--:R-:W1:Y:S03]  /*3ac0*/  LDSM.16.M88.4 R4, [R151+0x6800] ;  /* 0x006800009704783b */ /* 0x008e660000000200 */
[----:B------:R3:W-:Y:S05]  /*3ad0*/  MUFU.EX2 R96, R10 ;  /* 0x0000000a00607308 */ /* 0x0007ea0000000800 */
[----:B----4-:R-:W-:Y:S01]  /*3ae0*/  STL [R1+0x8], R18 ;  /* 0x0000081201007387 */ /* 0x010fe20000100800 */
[----:B--2---:R-:W-:Y:S03]  /*3af0*/  IMAD.MOV.U32 R12, RZ, RZ, R85 ;  /* 0x000000ffff0c7224 */ /* 0x004fe600078e0055 */
[----:B------:R-:W-:Y:S01]  /*3b00*/  STL [R1+0x4], R19 ;  /* 0x0000041301007387 */ /* 0x000fe20000100800 */
[----:B---3--:R-:W-:Y:S01]  /*3b10*/  IMAD.MOV.U32 R10, RZ, RZ, R191 ;  /* 0x000000ffff0a7224 */ /* 0x008fe200078e00bf */
[----:B------:R-:W-:Y:S02]  /*3b20*/  @P1 FSEL R10, R191, -INF , !P6 ;  /* 0xff800000bf0a1808 */ /* 0x000fe40007000000 */
[----:B------:R-:W-:Y:S02]  /*3b30*/  PLOP3.LUT P1, PT, PT, PT, UP1, 0x80, 0x8 ;  /* 0x000000000008781c */ /* 0x000fe40003f2f018 */
[----:B------:R-:W-:Y:S01]  /*3b40*/  PLOP3.LUT P6, PT, PT, PT, UP1, 0x80, 0x8 ;  /* 0x000000000008781c */ /* 0x000fe20003fcf018 */
[--C-:B------:R-:W-:Y:S04]  /*3b50*/  FFMA.FTZ R10, R10, UR9, -R3.reuse ;  /* 0x000000090a0a7c23 */ /* 0x100fe80008010803 */
[----:B------:R2:W-:Y:S08]  /*3b60*/  MUFU.EX2 R225, R10 ;  /* 0x0000000a00e17308 */ /* 0x0005f00000000800 */
[----:B------:R-:W-:Y:S02]  /*3b70*/  @P6 ISETP.GE.AND P6, PT, R11, UR34, PT ;  /* 0x000000220b006c0c */ /* 0x000fe4000bfc6270 */
[----:B------:R-:W-:Y:S01]  /*3b80*/  MOV R11, R89 ;  /* 0x00000059000b7202 */ /* 0x000fe20000000f00 */
[-C--:B-1----:R-:W-:Y:S03]  /*3b90*/  HMMA.16816.F32.BF16 R36, R104, R4.reuse, R36 ;  /* 0x000000046824723c */ /* 0x082fe60000041824 */
[----:B--2---:R-:W-:Y:S05]  /*3ba0*/  @P0 IADD3 R10, PT, PT, R9, 0x10, RZ ;  /* 0x00000010090a0810 */ /* 0x004fea0007ffe0ff */
[C---:B------:R-:W-:Y:S01]  /*3bb0*/  HMMA.16816.F32.BF16 R40, R112.reuse, R4, R40 ;  /* 0x000000047028723c */ /* 0x040fe20000041828 */
[----:B------:R-:W-:Y:S03]  /*3bc0*/  PLOP3.LUT P0, PT, PT, PT, UP1, 0x80, 0x8 ;  /* 0x000000000008781c */ /* 0x000fe60003f0f018 */
[----:B------:R-:W-:Y:S01]  /*3bd0*/  @P5 ISETP.GE.AND P5, PT, R10, UR34, PT ;  /* 0x000000220a005c0c */ /* 0x000fe2000bfa6270 */
[----:B------:R-:W-:Y:S02]  /*3be0*/  IMAD.MOV.U32 R4, RZ, RZ, R188 ;  /* 0x000000ffff047224 */ /* 0x000fe400078e00bc */
[----:B------:R-:W-:Y:S01]  /*3bf0*/  IMAD.MOV.U32 R10, RZ, RZ, R90 ;  /* 0x000000ffff0a7224 */ /* 0x000fe200078e005a */
[----:B------:R-:W-:Y:S01]  /*3c00*/  @P3 FSEL R4, R188, -INF , !P5 ;  /* 0xff800000bc043808 */ /* 0x000fe20006800000 */
[----:B------:R-:W-:Y:S01]  /*3c10*/  IMAD.MOV.U32 R5, RZ, RZ, R186 ;  /* 0x000000ffff057224 */ /* 0x000fe200078e00ba */
[----:B------:R-:W-:Y:S01]  /*3c20*/  @P1 FSEL R10, R90, -INF , !P5 ;  /* 0xff8000005a0a1808 */ /* 0x000fe20006800000 */
[-C--:B------:R-:W-:Y:S01]  /*3c30*/  HMMA.16816.F32.BF16 R44, R112, R6.reuse, R44 ;  /* 0x00000006702c723c */ /* 0x080fe2000004182c */
[----:B------:R-:W-:Y:S02]  /*3c40*/  PLOP3.LUT P1, PT, PT, PT, UP1, 0x80, 0x8 ;  /* 0x000000000008781c */ /* 0x000fe40003f2f018 */
[--C-:B------:R-:W-:Y:S01]  /*3c50*/  FFMA.FTZ R4, R4, UR9, -R3.reuse ;  /* 0x0000000904047c23 */ /* 0x100fe20008010803 */
[----:B------:R-:W-:Y:S01]  /*3c60*/  @P0 FSEL R11, R89, -INF , !P6 ;  /* 0xff800000590b0808 */ /* 0x000fe20007000000 */
[----:B------:R-:W-:Y:S01]  /*3c70*/  FMUL.FTZ R36, R36, UR10 ;  /* 0x0000000a24247c20 */ /* 0x000fe20008410000 */
[----:B------:R-:W-:Y:S01]  /*3c80*/  FFMA.FTZ R10, R10, UR9, -R8 ;  /* 0x000000090a0a7c23 */ /* 0x000fe20008010808 */
[----:B------:R1:W-:Y:S01]  /*3c90*/  MUFU.EX2 R215, R4 ;  /* 0x0000000400d77308 */ /* 0x0003e20000000800 */
[C---:B------:R-:W-:Y:S01]  /*3ca0*/  HMMA.16816.F32.BF16 R48, R104.reuse, R6, R48 ;  /* 0x000000066830723c */ /* 0x040fe20000041830 */
[----:B------:R-:W-:Y:S02]  /*3cb0*/  PLOP3.LUT P3, PT, PT, PT, UP1, 0x80, 0x8 ;  /* 0x000000000008781c */ /* 0x000fe40003f6f018 */
[----:B------:R-:W-:Y:S01]  /*3cc0*/  PLOP3.LUT P0, PT, PT, PT, UP1, 0x80, 0x8 ;  /* 0x000000000008781c */ /* 0x000fe20003f0f018 */
[----:B------:R-:W-:Y:S01]  /*3cd0*/  FMUL.FTZ R37, R37, UR10 ;  /* 0x0000000a25257c20 */ /* 0x000fe20008410000 */
[----:B------:R-:W-:Y:S01]  /*3ce0*/  FMUL.FTZ R38, R38, UR10 ;  /* 0x0000000a26267c20 */ /* 0x000fe20008410000 */
[----:B------:R-:W-:Y:S03]  /*3cf0*/  @P1 FSEL R5, R186, -INF , !P6 ;  /* 0xff800000ba051808 */ /* 0x000fe60007000000 */
[----:B------:R-:W-:Y:S01]  /*3d00*/  MUFU.TANH R82, R36 ;  /* 0x0000002400527308 */ /* 0x000fe20000002400 */
[----:B------:R-:W-:Y:S01]  /*3d10*/  PLOP3.LUT P1, PT, PT, PT, UP1, 0x80, 0x8 ;  /* 0x000000000008781c */ /* 0x000fe20003f2f018 */
[----:B------:R-:W-:Y:S01]  /*3d20*/  FMUL.FTZ R39, R39, UR10 ;  /* 0x0000000a27277c20 */ /* 0x000fe20008410000 */
[----:B------:R-:W-:Y:S01]  /*3d30*/  FMUL.FTZ R40, R40, UR10 ;  /* 0x0000000a28287c20 */ /* 0x000fe20008410000 */
[----:B------:R-:W-:Y:S01]  /*3d40*/  FMUL.FTZ R46, R46, UR10 ;  /* 0x0000000a2e2e7c20 */ /* 0x000fe20008410000 */
[----:B------:R-:W-:Y:S01]  /*3d50*/  FMUL.FTZ R45, R45, UR10 ;  /* 0x0000000a2d2d7c20 */ /* 0x000fe20008410000 */
[----:B------:R-:W-:Y:S01]  /*3d60*/  FMUL.FTZ R44, R44, UR10 ;  /* 0x0000000a2c2c7c20 */ /* 0x000fe20008410000 */
[----:B------:R-:W-:Y:S03]  /*3d70*/  FMUL.FTZ R43, R43, UR10 ;  /* 0x0000000a2b2b7c20 */ /* 0x000fe60008410000 */
[----:B------:R2:W-:Y:S01]  /*3d80*/  MUFU.EX2 R94, R10 ;  /* 0x0000000a005e7308 */ /* 0x0005e20000000800 */
[----:B-1----:R-:W-:Y:S01]  /*3d90*/  FFMA.FTZ R4, R5, UR9, -R3 ;  /* 0x0000000905047c23 */ /* 0x002fe20008010803 */
[----:B------:R-:W-:Y:S01]  /*3da0*/  IMAD.MOV.U32 R5, RZ, RZ, R230 ;  /* 0x000000ffff057224 */ /* 0x000fe200078e00e6 */
[----:B------:R-:W-:Y:S01]  /*3db0*/  @P3 FSEL R5, R230, -INF , !P5 ;  /* 0xff800000e6053808 */ /* 0x000fe20006800000 */
[----:B------:R-:W-:Y:S01]  /*3dc0*/  FMUL.FTZ R48, R48, UR10 ;  /* 0x0000000a30307c20 */ /* 0x000fe20008410000 */
[----:B------:R-:W-:Y:S01]  /*3dd0*/  FMUL.FTZ R49, R49, UR10 ;  /* 0x0000000a31317c20 */ /* 0x000fe20008410000 */
[----:B------:R-:W-:Y:S01]  /*3de0*/  FMUL.FTZ R41, R41, UR10 ;  /* 0x0000000a29297c20 */ /* 0x000fe20008410000 */
[----:B------:R-:W-:Y:S03]  /*3df0*/  FMUL.FTZ R47, R47, UR10 ;  /* 0x0000000a2f2f7c20 */ /* 0x000fe60008410000 */
[----:B------:R-:W-:Y:S01]  /*3e00*/  MUFU.TANH R179, R38 ;  /* 0x0000002600b37308 */ /* 0x000fe20000002400 */
[----:B------:R-:W-:Y:S01]  /*3e10*/  FFMA.FTZ R5, R5, UR9, -R0 ;  /* 0x0000000905057c23 */ /* 0x000fe20008010800 */
[----:B------:R-:W-:Y:S01]  /*3e20*/  FMUL.FTZ R42, R42, UR10 ;  /* 0x0000000a2a2a7c20 */ /* 0x000fe20008410000 */
[----:B------:R-:W-:Y:S01]  /*3e30*/  FMUL.FTZ R50, R50, UR10 ;  /* 0x0000000a32327c20 */ /* 0x000fe20008410000 */
[----:B------:R-:W-:Y:S01]  /*3e40*/  PLOP3.LUT P3, PT, PT, PT, UP1, 0x80, 0x8 ;  /* 0x000000000008781c */ /* 0x000fe20003f6f018 */
[----:B------:R-:W-:Y:S05]  /*3e50*/  FMUL.FTZ R51, R51, UR10 ;  /* 0x0000000a33337c20 */ /* 0x000fea0008410000 */
[----:B------:R1:W-:Y:S01]  /*3e60*/  MUFU.EX2 R214, R4 ;  /* 0x0000000400d67308 */ /* 0x0003e20000000800 */
[----:B--2---:R-:W-:Y:S01]  /*3e70*/  FFMA.FTZ R10, R11, UR9, -R8 ;  /* 0x000000090b0a7c23 */ /* 0x004fe20008010808 */
[----:B------:R-:W-:Y:S08]  /*3e80*/  MOV R11, R183 ;  /* 0x000000b7000b7202 */ /* 0x000ff00000000f00 */
[----:B------:R-:W-:Y:S10]  /*3e90*/  MUFU.TANH R178, R39 ;  /* 0x0000002700b27308 */ /* 0x000ff40000002400 */
[----:B------:R2:W-:Y:S01]  /*3ea0*/  MUFU.EX2 R93, R10 ;  /* 0x0000000a005d7308 */ /* 0x0005e20000000800 */
[----:B-1----:R-:W-:Y:S02]  /*3eb0*/  MOV R4, R209 ;  /* 0x000000d100047202 */ /* 0x002fe40000000f00 */
[----:B------:R-:W-:Y:S02]  /*3ec0*/  @P1 FSEL R4, R209, -INF , !P5 ;  /* 0xff800000d1041808 */ /* 0x000fe40006800000 */
[----:B------:R-:W-:Y:S02]  /*3ed0*/  PLOP3.LUT P1, PT, PT, PT, UP1, 0x80, 0x8 ;  /* 0x000000000008781c */ /* 0x000fe40003f2f018 */
[----:B------:R-:W-:Y:S03]  /*3ee0*/  PLOP3.LUT P5, PT, PT, PT, UP1, 0x80, 0x8 ;  /* 0x000000000008781c */ /* 0x000fe60003faf018 */
[----:B------:R-:W-:Y:S01]  /*3ef0*/  MUFU.TANH R193, R40 ;  /* 0x0000002800c17308 */ /* 0x000fe20000002400 */
[----:B------:R-:W-:Y:S09]  /*3f00*/  FFMA.FTZ R4, R4, UR9, -R2 ;  /* 0x0000000904047c23 */ /* 0x000ff20008010802 */
[----:B------:R1:W-:Y:S01]  /*3f10*/  MUFU.EX2 R241, R4 ;  /* 0x0000000400f17308 */ /* 0x0003e20000000800 */
[----:B--2---:R-:W-:Y:S01]  /*3f20*/  IMAD.MOV.U32 R10, RZ, RZ, R208 ;  /* 0x000000ffff0a7224 */ /* 0x004fe200078e00d0 */
[----:B------:R-:W-:Y:S02]  /*3f30*/  @P0 FSEL R10, R208, -INF , !P6 ;  /* 0xff800000d00a0808 */ /* 0x000fe40007000000 */
[----:B------:R-:W-:Y:S03]  /*3f40*/  PLOP3.LUT P0, PT, PT, PT, UP1, 0x80, 0x8 ;  /* 0x000000000008781c */ /* 0x000fe60003f0f018 */
[----:B------:R-:W-:Y:S03]  /*3f50*/  FFMA.FTZ R10, R10, UR9, -R2 ;  /* 0x000000090a0a7c23 */ /* 0x000fe60008010802 */
[----:B------:R-:W-:Y:S10]  /*3f60*/  MUFU.TANH R81, R37 ;  /* 0x0000002500517308 */ /* 0x000ff40000002400 */
[----:B------:R-:W2:Y:S01]  /*3f70*/  MUFU.EX2 R17, R5 ;  /* 0x0000000500117308 */ /* 0x000ea20000000800 */
[----:B-1----:R-:W-:Y:S02]  /*3f80*/  MOV R4, R229 ;  /* 0x000000e500047202 */ /* 0x002fe40000000f00 */
[----:B------:R-:W-:Y:S02]  /*3f90*/  @P1 FSEL R4, R229, -INF , !P6 ;  /* 0xff800000e5041808 */ /* 0x000fe40007000000 */
[----:B------:R-:W-:Y:S02]  /*3fa0*/  PLOP3.LUT P1, PT, PT, PT, UP1, 0x80, 0x8 ;  /* 0x000000000008781c */ /* 0x000fe40003f2f018 */
[----:B------:R-:W-:Y:S03]  /*3fb0*/  PLOP3.LUT P6, PT, PT, PT, UP1, 0x80, 0x8 ;  /* 0x000000000008781c */ /* 0x000fe60003fcf018 */
[----:B------:R-:W-:Y:S01]  /*3fc0*/  MUFU.TANH R211, R43 ;  /* 0x0000002b00d37308 */ /* 0x000fe20000002400 */
[----:B------:R-:W-:Y:S09]  /*3fd0*/  FFMA.FTZ R4, R4, UR9, -R0 ;  /* 0x0000000904047c23 */ /* 0x000ff20008010800 */
[----:B------:R1:W-:Y:S01]  /*3fe0*/  MUFU.EX2 R252, R4 ;  /* 0x0000000400fc7308 */ /* 0x0003e20000000800 */
[----:B--2---:R-:W-:Y:S01]  /*3ff0*/  STL [R1], R17 ;  /* 0x0000001101007387 */ /* 0x004fe20000100800 */
[----:B------:R-:W-:Y:S02]  /*4000*/  @P1 IADD3 R5, PT, PT, R9, 0x19, RZ ;  /* 0x0000001909051810 */ /* 0x000fe40007ffe0ff */
[----:B------:R-:W-:Y:S01]  /*4010*/  PLOP3.LUT P1, PT, PT, PT, UP1, 0x80, 0x8 ;  /* 0x000000000008781c */ /* 0x000fe20003f2f018 */
[----:B------:R-:W2:Y:S01]  /*4020*/  LDL R15, [R1+0x4c] ;  /* 0x00004c00010f7983 */ /* 0x000ea20000100800 */
[----:B------:R-:W-:Y:S01]  /*4030*/  @P6 ISETP.GE.AND P6, PT, R5, UR34, PT ;  /* 0x0000002205006c0c */ /* 0x000fe2000bfc6270 */
[----:B------:R-:W-:Y:S03]  /*4040*/  IMAD.MOV.U32 R5, RZ, RZ, R204 ;  /* 0x000000ffff057224 */ /* 0x000fe600078e00cc */
[----:B------:R-:W-:Y:S01]  /*4050*/  MUFU.TANH R192, R41 ;  /* 0x0000002900c07308 */ /* 0x000fe20000002400 */
[----:B------:R-:W3:Y:S09]  /*4060*/  LDL R16, [R1+0x48] ;  /* 0x0000480001107983 */ /* 0x000ef20000100800 */
[----:B------:R4:W-:Y:S01]  /*4070*/  MUFU.EX2 R240, R10 ;  /* 0x0000000a00f07308 */ /* 0x0009e20000000800 */
[----:B-1----:R-:W-:Y:S01]  /*4080*/  @P0 VIADD R4, R9, 0x18 ;  /* 0x0000001809040836 */ /* 0x002fe20000000000 */
[----:B------:R-:W-:Y:S04]  /*4090*/  PLOP3.LUT P0, PT, PT, PT, UP1, 0x80, 0x8 ;  /* 0x000000000008781c */ /* 0x000fe80003f0f018 */
[----:B------:R-:W-:Y:S01]  /*40a0*/  @P5 ISETP.GE.AND P5, PT, R4, UR34, PT ;  /* 0x0000002204005c0c */ /* 0x000fe2000bfa6270 */
[----:B------:R-:W-:Y:S03]  /*40b0*/  IMAD.MOV.U32 R4, RZ, RZ, R205 ;  /* 0x000000ffff047224 */ /* 0x000fe600078e00cd */
[----:B------:R-:W-:Y:S01]  /*40c0*/  MUFU.TANH R212, R42 ;  /* 0x0000002a00d47308 */ /* 0x000fe20000002400 */
[----:B------:R-:W-:Y:S02]  /*40d0*/  @P3 FSEL R4, R205, -INF , !P5 ;  /* 0xff800000cd043808 */ /* 0x000fe40006800000 */
[----:B------:R-:W-:Y:S02]  /*40e0*/  PLOP3.LUT P3, PT, PT, PT, UP1, 0x80, 0x8 ;  /* 0x000000000008781c */ /* 0x000fe40003f6f018 */
[----:B------:R-:W-:Y:S05]  /*40f0*/  @P0 FSEL R5, R204, -INF , !P6 ;  /* 0xff800000cc050808 */ /* 0x000fea0007000000 */
[----:B------:R-:W-:Y:S01]  /*4100*/  MUFU.TANH R185, R44 ;  /* 0x0000002c00b97308 */ /* 0x000fe20000002400 */
[----:B------:R-:W-:Y:S01]  /*4110*/  PLOP3.LUT P0, PT, PT, PT, UP1, 0x80, 0x8 ;  /* 0x000000000008781c */ /* 0x000fe20003f0f018 */
[--C-:B------:R-:W-:Y:S01]  /*4120*/  FFMA.FTZ R4, R4, UR9, -R2.reuse ;  /* 0x0000000904047c23 */ /* 0x100fe20008010802 */
[----:B----4-:R-:W-:Y:S01]  /*4130*/  MOV R10, R226 ;  /* 0x000000e2000a7202 */ /* 0x010fe20000000f00 */
[----:B------:R-:W-:Y:S06]  /*4140*/  FFMA.FTZ R5, R5, UR9, -R2 ;  /* 0x0000000905057c23 */ /* 0x000fec0008010802 */
[----:B------:R-:W-:Y:S01]  /*4150*/  MUFU.TANH R184, R45 ;  /* 0x0000002d00b87308 */ /* 0x000fe20000002400 */
[----:B------:R-:W-:Y:S02]  /*4160*/  @P3 FSEL R11, R183, -INF , !P5 ;  /* 0xff800000b70b3808 */ /* 0x000fe40006800000 */
[----:B------:R-:W-:Y:S02]  /*4170*/  PLOP3.LUT P3, PT, PT, PT, UP1, 0x80, 0x8 ;  /* 0x000000000008781c */ /* 0x000fe40003f6f018 */
[----:B------:R-:W-:Y:S01]  /*4180*/  @P0 FSEL R10, R226, -INF , !P6 ;  /* 0xff800000e20a0808 */ /* 0x000fe20007000000 */
[----:B------:R-:W-:Y:S04]  /*4190*/  FFMA.FTZ R11, R11, UR9, -R3 ;  /* 0x000000090b0b7c23 */ /* 0x000fe80008010803 */
[----:B------:R1:W-:Y:S01]  /*41a0*/  MUFU.EX2 R235, R4 ;  /* 0x0000000400eb7308 */ /* 0x0003e20000000800 */
[----:B------:R-:W-:Y:S01]  /*41b0*/  PLOP3.LUT P0, PT, PT, PT, UP1, 0x80, 0x8 ;  /* 0x000000000008781c */ /* 0x000fe20003f0f018 */
[----:B------:R-:W-:Y:S08]  /*41c0*/  FFMA.FTZ R10, R10, UR9, -R0 ;  /* 0x000000090a0a7c23 */ /* 0x000ff00008010800 */
[----:B------:R4:W-:Y:S04]  /*41d0*/  MUFU.EX2 R246, R10 ;  /* 0x0000000a00f67308 */ /* 0x0009e80000000800 */
[----:B------:R-:W-:Y:S06]  /*41e0*/  @P0 FSEL R12, R85, -INF , !P6 ;  /* 0xff800000550c0808 */ /* 0x000fec0007000000 */
[----:B------:R-:W-:Y:S01]  /*41f0*/  MUFU.EX2 R232, R5 ;  /* 0x0000000500e87308 */ /* 0x000fe20000000800 */
[----:B-1----:R-:W-:Y:S01]  /*4200*/  IMAD.MOV.U32 R4, RZ, RZ, R227 ;  /* 0x000000ffff047224 */ /* 0x002fe200078e00e3 */
[----:B------:R-:W-:Y:S01]  /*4210*/  @P1 FSEL R4, R227, -INF , !P5 ;  /* 0xff800000e3041808 */ /* 0x000fe20006800000 */
[----:B------:R-:W-:Y:S01]  /*4220*/  FFMA.FTZ R12, R12, UR9, -R8 ;  /* 0x000000090c0c7c23 */ /* 0x000fe20008010808 */
[----:B------:R-:W-:Y:S02]  /*4230*/  PLOP3.LUT P1, PT, PT, PT, UP1, 0x80, 0x8 ;  /* 0x000000000008781c */ /* 0x000fe40003f2f018 */
[----:B------:R-:W-:Y:S01]  /*4240*/  PLOP3.LUT P0, PT, PT, PT, UP1, 0x80, 0x8 ;  /* 0x000000000008781c */ /* 0x000fe20003f0f018 */
[----:B------:R-:W-:Y:S03]  /*4250*/  FFMA.FTZ R4, R4, UR9, -R0 ;  /* 0x0000000904047c23 */ /* 0x000fe60008010800 */
[----:B------:R1:W-:Y:S01]  /*4260*/  MUFU.EX2 R202, R11 ;  /* 0x0000000b00ca7308 */ /* 0x0003e20000000800 */
[----:B----4-:R-:W-:Y:S09]  /*4270*/  IMAD.MOV.U32 R10, RZ, RZ, R86 ;  /* 0x000000ffff0a7224 */ /* 0x010ff200078e0056 */
[----:B------:R4:W-:Y:S01]  /*4280*/  MUFU.EX2 R247, R4 ;  /* 0x0000000400f77308 */ /* 0x0009e20000000800 */
[----:B------:R-:W-:Y:S02]  /*4290*/  @P1 FSEL R10, R86, -INF , !P5 ;  /* 0xff800000560a1808 */ /* 0x000fe40006800000 */
[----:B------:R-:W-:Y:S02]  /*42a0*/  PLOP3.LUT P1, PT, PT, PT, UP1, 0x80, 0x8 ;  /* 0x000000000008781c */ /* 0x000fe40003f2f018 */
[----:B------:R-:W-:Y:S01]  /*42b0*/  PLOP3.LUT P5, PT, PT, PT, UP1, 0x80, 0x8 ;  /* 0x000000000008781c */ /* 0x000fe20003faf018 */
[----:B------:R-:W-:Y:S04]  /*42c0*/  FFMA.FTZ R10, R10, UR9, -R8 ;  /* 0x000000090a0a7c23 */ /* 0x000fe80008010808 */
[----:B------:R-:W-:Y:S01]  /*42d0*/  MUFU.TANH R207, R46 ;  /* 0x0000002e00cf7308 */ /* 0x000fe20000002400 */
[----:B-1----:R-:W-:Y:S01]  /*42e0*/  @P3 VIADD R11, R9, 0x21 ;  /* 0x00000021090b3836 */ /* 0x002fe20000000000 */
[----:B------:R-:W-:Y:S08]  /*42f0*/  PLOP3.LUT P3, PT, PT, PT, UP1, 0x80, 0x8 ;  /* 0x000000000008781c */ /* 0x000ff00003f6f018 */
[----:B------:R1:W-:Y:S01]  /*4300*/  MUFU.EX2 R88, R10 ;  /* 0x0000000a00587308 */ /* 0x0003e20000000800 */
[----:B----4-:R-:W4:Y:S09]  /*4310*/  LDSM.16.M88.4 R4, [R151+0x6c00] ;  /* 0x006c00009704783b */ /* 0x010f320000000200 */
[----:B------:R-:W4:Y:S10]  /*4320*/  MUFU.TANH R206, R47 ;  /* 0x0000002f00ce7308 */ /* 0x000f340000002400 */
[----:B------:R-:W-:Y:S01]  /*4330*/  MUFU.TANH R78, R48 ;  /* 0x00000030004e7308 */ /* 0x000fe20000002400 */
[----:B-1----:R-:W-:Y:S01]  /*4340*/  IMAD.MOV.U32 R10, RZ, RZ, R182 ;  /* 0x000000ffff0a7224 */ /* 0x002fe200078e00b6 */
[----:B------:R-:W-:Y:S02]  /*4350*/  @P1 FSEL R10, R182, -INF , !P6 ;  /* 0xff800000b60a1808 */ /* 0x000fe40007000000 */
[----:B------:R-:W-:Y:S02]  /*4360*/  PLOP3.LUT P1, PT, PT, PT, UP1, 0x80, 0x8 ;  /* 0x000000000008781c */ /* 0x000fe40003f2f018 */
[----:B------:R-:W-:Y:S01]  /*4370*/  PLOP3.LUT P6, PT, PT, PT, UP1, 0x80, 0x8 ;  /* 0x000000000008781c */ /* 0x000fe20003fcf018 */
[----:B------:R-:W-:Y:S03]  /*4380*/  FFMA.FTZ R10, R10, UR9, -R3 ;  /* 0x000000090a0a7c23 */ /* 0x000fe60008010803 */
[----:B------:R-:W1:Y:S10]  /*4390*/  MUFU.TANH R171, R50 ;  /* 0x0000003200ab7308 */ /* 0x000e740000002400 */
[----:B------:R1:W-:Y:S01]  /*43a0*/  MUFU.EX2 R201, R10 ;  /* 0x0000000a00c97308 */ /* 0x0003e20000000800 */
[----:B------:R-:W-:Y:S01]  /*43b0*/  @P6 ISETP.GE.AND P6, PT, R11, UR34, PT ;  /* 0x000000220b006c0c */ /* 0x000fe2000bfc6270 */
[----:B------:R-:W-:Y:S08]  /*43c0*/  IMAD.MOV.U32 R11, RZ, RZ, R81 ;  /* 0x000000ffff0b7224 */ /* 0x000ff000078e0051 */
[----:B------:R1:W-:Y:S01]  /*43d0*/  MUFU.EX2 R87, R12 ;  /* 0x0000000c00577308 */ /* 0x0003e20000000800 */
[-C--:B----4-:R-:W-:Y:S09]  /*43e0*/  HMMA.16816.F32.BF16 R52, R104, R4.reuse, R52 ;  /* 0x000000046834723c */ /* 0x090ff20000041834 */
[----:B------:R-:W-:Y:S01]  /*43f0*/  MUFU.TANH R77, R49 ;  /* 0x00000031004d7308 */ /* 0x000fe20000002400 */
[----:B-1----:R-:W-:Y:S01]  /*4400*/  @P0 VIADD R10, R9, 0x20 ;  /* 0x00000020090a0836 */ /* 0x002fe20000000000 */
[C---:B------:R-:W-:Y:S01]  /*4410*/  HMMA.16816.F32.BF16 R56, R112.reuse, R4, R56 ;  /* 0x000000047038723c */ /* 0x040fe20000041838 */
[----:B------:R-:W-:Y:S03]  /*4420*/  PLOP3.LUT P0, PT, PT, PT, UP1, 0x80, 0x8 ;  /* 0x000000000008781c */ /* 0x000fe60003f0f018 */
[----:B------:R-:W-:Y:S01]  /*4430*/  @P5 ISETP.GE.AND P5, PT, R10, UR34, PT ;  /* 0x000000220a005c0c */ /* 0x000fe2000bfa6270 */
[----:B------:R-:W-:Y:S03]  /*4440*/  IMAD.MOV.U32 R5, RZ, RZ, R178 ;  /* 0x000000ffff057224 */ /* 0x000fe600078e00b2 */
[----:B------:R-:W-:Y:S01]  /*4450*/  MUFU.TANH R170, R51 ;  /* 0x0000003300aa7308 */ /* 0x000fe20000002400 */
[----:B------:R-:W-:Y:S01]  /*4460*/  MOV R4, R179 ;  /* 0x000000b300047202 */ /* 0x000fe20000000f00 */
[-C--:B------:R-:W-:Y:S03]  /*4470*/  HMMA.16816.F32.BF16 R60, R112, R6.reuse, R60 ;  /* 0x00000006703c723c */ /* 0x080fe6000004183c */
[----:B------:R-:W-:Y:S01]  /*4480*/  @P3 FSEL R4, R179, -INF , !P5 ;  /* 0xff800000b3043808 */ /* 0x000fe20006800000 */
[----:B------:R-:W-:Y:S01]  /*4490*/  FMUL.FTZ R52, R52, UR10 ;  /* 0x0000000a34347c20 */ /* 0x000fe20008410000 */
[----:B------:R-:W-:Y:S01]  /*44a0*/  MOV R10, R82 ;  /* 0x00000052000a7202 */ /* 0x000fe20000000f00 */
[----:B------:R-:W-:Y:S01]  /*44b0*/  FMUL.FTZ R53, R53, UR10 ;  /* 0x0000000a35357c20 */ /* 0x000fe20008410000 */
[----:B------:R-:W-:Y:S01]  /*44c0*/  @P1 FSEL R10, R82, -INF , !P5 ;  /* 0xff800000520a1808 */ /* 0x000fe20006800000 */
[----:B------:R-:W-:Y:S01]  /*44d0*/  MUFU.TANH R74, R52 ;  /* 0x00000034004a7308 */ /* 0x000fe20000002400 */
[--C-:B------:R-:W-:Y:S01]  /*44e0*/  FFMA.FTZ R4, R4, UR9, -R3.reuse ;  /* 0x0000000904047c23 */ /* 0x100fe20008010803 */
[----:B------:R-:W-:Y:S01]  /*44f0*/  PLOP3.LUT P1, PT, PT, PT, UP1, 0x80, 0x8 ;  /* 0x000000000008781c */ /* 0x000fe20003f2f018 */
[----:B------:R-:W-:Y:S01]  /*4500*/  HMMA.16816.F32.BF16 R64, R104, R6, R64 ;  /* 0x000000066840723c */ /* 0x000fe20000041840 */
[----:B------:R-:W-:Y:S03]  /*4510*/  PLOP3.LUT P3, PT, PT, PT, UP1, 0x80, 0x8 ;  /* 0x000000000008781c */ /* 0x000fe60003f6f018 */
[----:B------:R-:W-:Y:S03]  /*4520*/  @P0 FSEL R11, R81, -INF , !P6 ;  /* 0xff800000510b0808 */ /* 0x000fe60007000000 */
[----:B------:R1:W-:Y:S01]  /*4530*/  MUFU.EX2 R194, R4 ;  /* 0x0000000400c27308 */ /* 0x0003e20000000800 */
[----:B------:R-:W-:Y:S01]  /*4540*/  FFMA.FTZ R10, R10, UR9, -R8 ;  /* 0x000000090a0a7c23 */ /* 0x000fe20008010808 */
[----:B------:R-:W-:Y:S01]  /*4550*/  MOV R6, R206 ;  /* 0x000000ce00067202 */ /* 0x000fe20000000f00 */
[----:B------:R-:W-:Y:S01]  /*4560*/  FMUL.FTZ R60, R60, UR10 ;  /* 0x0000000a3c3c7c20 */ /* 0x000fe20008410000 */
[----:B------:R-:W-:Y:S01]  /*4570*/  FMUL.FTZ R61, R61, UR10 ;  /* 0x0000000a3d3d7c20 */ /* 0x000fe20008410000 */
[----:B------:R-:W-:Y:S01]  /*4580*/  FMUL.FTZ R62, R62, UR10 ;  /* 0x0000000a3e3e7c20 */ /* 0x000fe20008410000 */
[----:B------:R-:W-:Y:S01]  /*4590*/  FMUL.FTZ R63, R63, UR10 ;  /* 0x0000000a3f3f7c20 */ /* 0x000fe20008410000 */
[----:B------:R-:W-:Y:S03]  /*45a0*/  @P1 FSEL R5, R178, -INF , !P6 ;  /* 0xff800000b2051808 */ /* 0x000fe60007000000 */
[----:B------:R4:W-:Y:S01]  /*45b0*/  MUFU.EX2 R84, R10 ;  /* 0x0000000a00547308 */ /* 0x0009e20000000800 */
[----:B------:R-:W-:Y:S01]  /*45c0*/  PLOP3.LUT P1, PT, PT, PT, UP1, 0x80, 0x8 ;  /* 0x000000000008781c */ /* 0x000fe20003f2f018 */
[----:B------:R-:W-:Y:S01]  /*45d0*/  FMUL.FTZ R54, R54, UR10 ;  /* 0x0000000a36367c20 */ /* 0x000fe20008410000 */
[----:B------:R-:W-:Y:S01]  /*45e0*/  PLOP3.LUT P0, PT, PT, PT, UP1, 0x80, 0x8 ;  /* 0x000000000008781c */ /* 0x000fe20003f0f018 */
[----:B------:R-:W-:Y:S01]  /*45f0*/  FMUL.FTZ R56, R56, UR10 ;  /* 0x0000000a38387c20 */ /* 0x000fe20008410000 */
[----:B------:R-:W-:Y:S01]  /*4600*/  MOV R12, R171 ;  /* 0x000000ab000c7202 */ /* 0x000fe20000000f00 */
[----:B------:R-:W-:Y:S01]  /*4610*/  FMUL.FTZ R64, R64, UR10 ;  /* 0x0000000a40407c20 */ /* 0x000fe20008410000 */
[----:B------:R-:W-:Y:S03]  /*4620*/  FMUL.FTZ R65, R65, UR10 ;  /* 0x0000000a41417c20 */ /* 0x000fe60008410000 */
[----:B------:R-:W-:Y:S01]  /*4630*/  MUFU.TANH R168, R54 ;  /* 0x0000003600a87308 */ /* 0x000fe20000002400 */
[----:B-1----:R-:W-:Y:S01]  /*4640*/  FFMA.FTZ R4, R5, UR9, -R3 ;  /* 0x0000000905047c23 */ /* 0x002fe20008010803 */
[----:B------:R-:W-:Y:S01]  /*4650*/  FMUL.FTZ R66, R66, UR10 ;  /* 0x0000000a42427c20 */ /* 0x000fe20008410000 */
[----:B------:R-:W-:Y:S01]  /*4660*/  FMUL.FTZ R67, R67, UR10 ;  /* 0x0000000a43437c20 */ /* 0x000fe20008410000 */
[----:B------:R-:W-:Y:S01]  /*4670*/  IMAD.MOV.U32 R5, RZ, RZ, R212 ;  /* 0x000000ffff057224 */ /* 0x000fe200078e00d4 */
[----:B------:R-:W-:Y:S01]  /*4680*/  @P3 FSEL R5, R212, -INF , !P5 ;  /* 0xff800000d4053808 */ /* 0x000fe20006800000 */
[----:B------:R-:W-:Y:S01]  /*4690*/  FMUL.FTZ R58, R58, UR10 ;  /* 0x0000000a3a3a7c20 */ /* 0x000fe20008410000 */
[----:B------:R-:W-:Y:S03]  /*46a0*/  PLOP3.LUT P3, PT, PT, PT, UP1, 0x80, 0x8 ;  /* 0x000000000008781c */ /* 0x000fe60003f6f018 */
[----:B------:R1:W-:Y:S01]  /*46b0*/  MUFU.EX2 R195, R4 ;  /* 0x0000000400c37308 */ /* 0x0003e20000000800 */
[----:B----4-:R-:W-:Y:S01]  /*46c0*/  FFMA.FTZ R10, R11, UR9, -R8 ;  /* 0x000000090b0a7c23 */ /* 0x010fe20008010808 */
[----:B------:R-:W-:Y:S01]  /*46d0*/  MOV R11, R184 ;  /* 0x000000b8000b7202 */ /* 0x000fe20000000f00 */
[----:B------:R-:W-:Y:S01]  /*46e0*/  FFMA.FTZ R5, R5, UR9, -R0 ;  /* 0x0000000905057c23 */ /* 0x000fe20008010800 */
[----:B------:R-:W-:Y:S01]  /*46f0*/  FMUL.FTZ R57, R57, UR10 ;  /* 0x0000000a39397c20 */ /* 0x000fe20008410000 */
[----:B------:R-:W-:Y:S01]  /*4700*/  FMUL.FTZ R55, R55, UR10 ;  /* 0x0000000a37377c20 */ /* 0x000fe20008410000 */
[----:B------:R-:W-:Y:S04]  /*4710*/  FMUL.FTZ R59, R59, UR10 ;  /* 0x0000000a3b3b7c20 */ /* 0x000fe80008410000 */
[----:B------:R4:W-:Y:S10]  /*4720*/  MUFU.EX2 R83, R10 ;  /* 0x0000000a00537308 */ /* 0x0009f40000000800 */
[----:B------:R4:W-:Y:S01]  /*4730*/  MUFU.EX2 R243, R5 ;  /* 0x0000000500f37308 */ /* 0x0009e20000000800 */
[----:B-1----:R-:W-:Y:S01]  /*4740*/  IMAD.MOV.U32 R4, RZ, RZ, R193 ;  /* 0x000000ffff047224 */ /* 0x002fe200078e00c1 */
[----:B------:R-:W-:Y:S02]  /*4750*/  @P1 FSEL R4, R193, -INF , !P5 ;  /* 0xff800000c1041808 */ /* 0x000fe40006800000 */
[----:B------:R-:W-:Y:S02]  /*4760*/  PLOP3.LUT P1, PT, PT, PT, UP1, 0x80, 0x8 ;  /* 0x000000000008781c */ /* 0x000fe40003f2f018 */
[----:B------:R-:W-:Y:S01]  /*4770*/  PLOP3.LUT P5, PT, PT, PT, UP1, 0x80, 0x8 ;  /* 0x000000000008781c */ /* 0x000fe20003faf018 */
[--C-:B------:R-:W-:Y:S03]  /*4780*/  FFMA.FTZ R4, R4, UR9, -R2.reuse ;  /* 0x0000000904047c23 */ /* 0x100fe60008010802 */
[----:B------:R-:W-:Y:S01]  /*4790*/  MUFU.TANH R73, R53 ;  /* 0x0000003500497308 */ /* 0x000fe20000002400 */
[----:B----4-:R-:W-:Y:S02]  /*47a0*/  MOV R10, R192 ;  /* 0x000000c0000a7202 */ /* 0x010fe40000000f00 */
[----:B------:R-:W-:Y:S02]  /*47b0*/  @P0 FSEL R10, R192, -INF , !P6 ;  /* 0xff800000c00a0808 */ /* 0x000fe40007000000 */
[----:B------:R-:W-:Y:S05]  /*47c0*/  PLOP3.LUT P0, PT, PT, PT, UP1, 0x80, 0x8 ;  /* 0x000000000008781c */ /* 0x000fea0003f0f018 */
[----:B------:R1:W-:Y:S01]  /*47d0*/  MUFU.EX2 R224, R4 ;  /* 0x0000000400e07308 */ /* 0x0003e20000000800 */
[----:B------:R-:W-:Y:S09]  /*47e0*/  FFMA.FTZ R10, R10, UR9, -R2 ;  /* 0x000000090a0a7c23 */ /* 0x000ff20008010802 */
[----:B------:R4:W-:Y:S01]  /*47f0*/  MUFU.EX2 R221, R10 ;  /* 0x0000000a00dd7308 */ /* 0x0009e20000000800 */
[----:B------:R-:W-:Y:S02]  /*4800*/  @P0 IADD3 R5, PT, PT, R9, 0x29, RZ ;  /* 0x0000002909050810 */ /* 0x000fe40007ffe0ff */
[----:B------:R-:W-:Y:S07]  /*4810*/  PLOP3.LUT P0, PT, PT, PT, UP1, 0x80, 0x8 ;  /* 0x000000000008781c */ /* 0x000fee0003f0f018 */
[----:B------:R-:W2:Y:S01]  /*4820*/  MUFU.TANH R181, R56 ;  /* 0x0000003800b57308 */ /* 0x000ea20000002400 */
[----:B-1----:R-:W-:Y:S02]  /*4830*/  MOV R4, R211 ;  /* 0x000000d300047202 */ /* 0x002fe40000000f00 */
[----:B------:R-:W-:Y:S02]  /*4840*/  @P1 FSEL R4, R211, -INF , !P6 ;  /* 0xff800000d3041808 */ /* 0x000fe40007000000 */
[----:B------:R-:W-:Y:S02]  /*4850*/  PLOP3.LUT P1, PT, PT, PT, UP1, 0x80, 0x8 ;  /* 0x000000000008781c */ /* 0x000fe40003f2f018 */
[----:B------:R-:W-:Y:S01]  /*4860*/  PLOP3.LUT P6, PT, PT, PT, UP1, 0x80, 0x8 ;  /* 0x000000000008781c */ /* 0x000fe20003fcf018 */
[----:B------:R-:W-:Y:S01]  /*4870*/  FFMA.FTZ R4, R4, UR9, -R0 ;  /* 0x0000000904047c23 */ /* 0x000fe20008010800 */
[----:B----4-:R-:W-:Y:S01]  /*4880*/  IMAD.MOV.U32 R10, RZ, RZ, R185 ;  /* 0x000000ffff0a7224 */ /* 0x010fe200078e00b9 */
[----:B------:R-:W1:Y:S10]  /*4890*/  MUFU.TANH R198, R58 ;  /* 0x0000003a00c67308 */ /* 0x000e740000002400 */
[----:B------:R4:W-:Y:S01]  /*48a0*/  MUFU.EX2 R242, R4 ;  /* 0x0000000400f27308 */ /* 0x0009e20000000800 */
[----:B------:R-:W-:Y:S01]  /*48b0*/  @P6 ISETP.GE.AND P6, PT, R5, UR34, PT ;  /* 0x0000002205006c0c */ /* 0x000fe2000bfc6270 */
[----:B------:R-:W-:Y:S03]  /*48c0*/  IMAD.U32 R5, RZ, RZ, UR19 ;  /* 0x00000013ff057e24 */ /* 0x000fe6000f8e00ff */
[----:B------:R-:W-:Y:S05]  /*48d0*/  @P0 FSEL R11, R184, -INF , !P6 ;  /* 0xff800000b80b0808 */ /* 0x000fea0007000000 */
[----:B------:R-:W-:Y:S01]  /*48e0*/  MUFU.TANH R180, R57 ;  /* 0x0000003900b47308 */ /* 0x000fe20000002400 */
[--C-:B------:R-:W-:Y:S09]  /*48f0*/  FFMA.FTZ R11, R11, UR9, -R2.reuse ;  /* 0x000000090b0b7c23 */ /* 0x100ff20008010802 */
[----:B------:R3:W-:Y:S01]  /*4900*/  MUFU.EX2 R210, R11 ;  /* 0x0000000b00d27308 */ /* 0x0007e20000000800 */
[----:B----4-:R-:W-:Y:S01]  /*4910*/  @P1 VIADD R4, R9, 0x28 ;  /* 0x0000002809041836 */ /* 0x010fe20000000000 */
[----:B------:R-:W-:Y:S04]  /*4920*/  PLOP3.LUT P1, PT, PT, PT, UP1, 0x80, 0x8 ;  /* 0x000000000008781c */ /* 0x000fe80003f2f018 */
[----:B------:R-:W-:Y:S02]  /*4930*/  @P5 ISETP.GE.AND P5, PT, R4, UR34, PT ;  /* 0x0000002204005c0c */ /* 0x000fe4000bfa6270 */
[----:B------:R-:W-:Y:S02]  /*4940*/  MOV R4, UR20 ;  /* 0x0000001400047c02 */ /* 0x000fe40008000f00 */
[----:B------:R-:W4:Y:S02]  /*4950*/  MUFU.TANH R167, R55 ;  /* 0x0000003700a77308 */ /* 0x000f240000002400 */
[----:B------:R-:W-:Y:S03]  /*4960*/  LEA R4, P0, R13, R4, 0x2 ;  /* 0x000000040d047211 */ /* 0x000fe600078010ff */
[----:B------:R-:W-:Y:S02]  /*4970*/  @P1 FSEL R10, R185, -INF , !P5 ;  /* 0xff800000b90a1808 */ /* 0x000fe40006800000 */
[----:B------:R-:W-:Y:S03]  /*4980*/  PLOP3.LUT P1, PT, PT, PT, UP1, 0x80, 0x8 ;  /* 0x000000000008781c */ /* 0x000fe60003f2f018 */
[----:B------:R-:W4:Y:S01]  /*4990*/  MUFU.TANH R197, R59 ;  /* 0x0000003b00c57308 */ /* 0x000f220000002400 */
[----:B------:R-:W-:Y:S01]  /*49a0*/  LEA.HI.X R5, R13, R5, RZ, 0x2, P0 ;  /* 0x000000050d057211 */ /* 0x000fe200000f14ff */
[----:B------:R-:W-:Y:S01]  /*49b0*/  FFMA.FTZ R10, R10, UR9, -R2 ;  /* 0x000000090a0a7c23 */ /* 0x000fe20008010802 */
[----:B------:R-:W-:Y:S01]  /*49c0*/  PLOP3.LUT P0, PT, PT, PT, UP1, 0x80, 0x8 ;  /* 0x000000000008781c */ /* 0x000fe20003f0f018 */
[----:B--2---:R-:W-:Y:S02]  /*49d0*/  IMAD.MOV.U32 R13, RZ, RZ, R181 ;  /* 0x000000ffff0d7224 */ /* 0x004fe400078e00b5 */
[----:B------:R-:W2:Y:S04]  /*49e0*/  LDG.E R112, desc[UR30][R4.64] ;  /* 0x0000001e04707981 */ /* 0x000ea8000c1e1900 */
[----:B------:R1:W-:Y:S01]  /*49f0*/  MUFU.EX2 R213, R10 ;  /* 0x0000000a00d57308 */ /* 0x0003e20000000800 */
[----:B------:R-:W2:Y:S01]  /*4a00*/  LDG.E R111, desc[UR30][R4.64+0x20] ;  /* 0x0000201e046f7981 */ /* 0x000ea2000c1e1900 */
[----:B------:R-:W-:Y:S01]  /*4a10*/  LEA R113, R15, UR4, 0x1 ;  /* 0x000000040f717c11 */ /* 0x000fe2000f8e08ff */
[----:B------:R-:W-:Y:S01]  /*4a20*/  IMAD.MOV.U32 R15, RZ, RZ, 0x10 ;  /* 0x00000010ff0f7424 */ /* 0x000fe200078e00ff */
[----:B------:R-:W-:Y:S01]  /*4a30*/  @P1 FSEL R6, R206, -INF , !P6 ;  /* 0xff800000ce061808 */ /* 0x000fe20007000000 */
[----:B------:R-:W5:Y:S01]  /*4a40*/  LDG.E R110, desc[UR30][R4.64+0x100] ;  /* 0x0001001e046e7981 */ /* 0x000f62000c1e1900 */
[----:B------:R-:W-:Y:S01]  /*4a50*/  PLOP3.LUT P1, PT, PT, PT, UP1, 0x80, 0x8 ;  /* 0x000000000008781c */ /* 0x000fe20003f2f018 */
[----:B---3--:R-:W-:Y:S01]  /*4a60*/  @P0 VIADD R11, R9, 0x30 ;  /* 0x00000030090b0836 */ /* 0x008fe20000000000 */
[----:B------:R-:W-:Y:S01]  /*4a70*/  PLOP3.LUT P0, PT, PT, PT, UP1, 0x80, 0x8 ;  /* 0x000000000008781c */ /* 0x000fe20003f0f018 */
[----:B------:R3:W5:Y:S01]  /*4a80*/  LDG.E R109, desc[UR30][R4.64+0x120] ;  /* 0x0001201e046d7981 */ /* 0x000762000c1e1900 */
[--C-:B------:R-:W-:Y:S01]  /*4a90*/  FFMA.FTZ R6, R6, UR9, -R0.reuse ;  /* 0x0000000906067c23 */ /* 0x100fe20008010800 */
[----:B------:R-:W-:Y:S01]  /*4aa0*/  SEL R15, R15, 0xfffffff0, !P2 ;  /* 0xfffffff00f0f7807 */ /* 0x000fe20005000000 */
[----:B------:R-:W4:Y:S01]  /*4ab0*/  MUFU.TANH R174, R60 ;  /* 0x0000003c00ae7308 */ /* 0x000f220000002400 */
[C---:B------:R-:W-:Y:S01]  /*4ac0*/  IADD3 R115, PT, PT, R113.reuse, R16, RZ ;  /* 0x0000001071737210 */ /* 0x040fe20007ffe0ff */
[----:B------:R-:W-:Y:S01]  /*4ad0*/  VIADD R114, R113, 0x10040 ;  /* 0x0001004071727836 */ /* 0x000fe20000000000 */
[----:B------:R-:W-:Y:S01]  /*4ae0*/  IADD3 R163, PT, PT, R15, R113, RZ ;  /* 0x000000710fa37210 */ /* 0x000fe20007ffe0ff */
[----:B-1----:R-:W-:Y:S01]  /*4af0*/  IMAD.MOV.U32 R10, RZ, RZ, R207 ;  /* 0x000000ffff0a7224 */ /* 0x002fe200078e00cf */
[----:B------:R-:W-:Y:S01]  /*4b00*/  @P3 FSEL R10, R207, -INF , !P5 ;  /* 0xff800000cf0a3808 */ /* 0x000fe20006800000 */
[----:B------:R-:W-:Y:S01]  /*4b10*/  IMAD.IADD R162, R15, 0x1, R115 ;  /* 0x000000010fa27824 */ /* 0x000fe200078e0273 */
[----:B------:R-:W-:Y:S03]  /*4b20*/  PLOP3.LUT P3, PT, PT, PT, UP1, 0x80, 0x8 ;  /* 0x000000000008781c */ /* 0x000fe60003f6f018 */
[----:B------:R1:W-:Y:S01]  /*4b30*/  MUFU.EX2 R237, R6 ;  /* 0x0000000600ed7308 */ /* 0x0003e20000000800 */
[----:B------:R-:W-:Y:S01]  /*4b40*/  @P0 IADD3 R14, PT, PT, R9, 0x31, RZ ;  /* 0x00000031090e0810 */ /* 0x000fe20007ffe0ff */
[----:B------:R-:W-:Y:S01]  /*4b50*/  FFMA.FTZ R7, R10, UR9, -R0 ;  /* 0x000000090a077c23 */ /* 0x000fe20008010800 */
[----:B------:R-:W-:Y:S02]  /*4b60*/  MOV R10, R77 ;  /* 0x0000004d000a7202 */ /* 0x000fe40000000f00 */
[----:B------:R-:W-:Y:S05]  /*4b70*/  PLOP3.LUT P0, PT, PT, PT, UP1, 0x80, 0x8 ;  /* 0x000000000008781c */ /* 0x000fea0003f0f018 */
[----:B------:R4:W-:Y:S01]  /*4b80*/  MUFU.EX2 R239, R7 ;  /* 0x0000000700ef7308 */ /* 0x0009e20000000800 */
[----:B------:R-:W-:Y:S02]  /*4b90*/  @P3 FSEL R12, R171, -INF , !P5 ;  /* 0xff800000ab0c3808 */ /* 0x000fe40006800000 */
[----:B------:R-:W-:Y:S02]  /*4ba0*/  PLOP3.LUT P3, PT, PT, PT, UP1, 0x80, 0x8 ;  /* 0x000000000008781c */ /* 0x000fe40003f6f018 */
[----:B---3--:R-:W-:Y:S01]  /*4bb0*/  F2FP.BF16.F32.PACK_AB R4, R225, R223 ;  /* 0x000000dfe104723e */ /* 0x008fe200000010ff */
[----:B-1----:R-:W-:Y:S04]  /*4bc0*/  IMAD.MOV.U32 R6, RZ, RZ, R170 ;  /* 0x000000ffff067224 */ /* 0x002fe800078e00aa */
[----:B------:R-:W-:Y:S01]  /*4bd0*/  MUFU.TANH R173, R61 ;  /* 0x0000003d00ad7308 */ /* 0x000fe20000002400 */
[----:B----4-:R-:W-:Y:S01]  /*4be0*/  IMAD.MOV.U32 R7, RZ, RZ, R78 ;  /* 0x000000ffff077224 */ /* 0x010fe200078e004e */
[----:B------:R-:W-:Y:S08]  /*4bf0*/  @P1 FSEL R7, R78, -INF , !P5 ;  /* 0xff8000004e071808 */ /* 0x000ff00006800000 */
[----:B------:R-:W1:Y:S01]  /*4c00*/  MUFU.TANH R250, R64 ;  /* 0x0000004000fa7308 */ /* 0x000e620000002400 */
[----:B------:R-:W-:Y:S02]  /*4c10*/  PLOP3.LUT P1, PT, PT, PT, UP1, 0x80, 0x8 ;  /* 0x000000000008781c */ /* 0x000fe40003f2f018 */
[----:B------:R-:W-:Y:S01]  /*4c20*/  @P3 FSEL R6, R170, -INF , !P6 ;  /* 0xff800000aa063808 */ /* 0x000fe20007000000 */
[--C-:B------:R-:W-:Y:S01]  /*4c30*/  FFMA.FTZ R7, R7, UR9, -R8.reuse ;  /* 0x0000000907077c23 */ /* 0x100fe20008010808 */
[----:B------:R-:W-:Y:S02]  /*4c40*/  PLOP3.LUT P5, PT, PT, PT, UP1, 0x80, 0x8 ;  /* 0x000000000008781c */ /* 0x000fe40003faf018 */
[----:B------:R-:W-:Y:S03]  /*4c50*/  PLOP3.LUT P3, PT, PT, PT, UP1, 0x80, 0x8 ;  /* 0x000000000008781c */ /* 0x000fe60003f6f018 */
[----:B------:R3:W-:Y:S01]  /*4c60*/  MUFU.EX2 R80, R7 ;  /* 0x0000000700507308 */ /* 0x0007e20000000800 */
[--C-:B------:R-:W-:Y:S03]  /*4c70*/  FFMA.FTZ R6, R6, UR9, -R3.reuse ;  /* 0x0000000906067c23 */ /* 0x100fe60008010803 */
[----:B------:R-:W-:Y:S02]  /*4c80*/  @P1 FSEL R10, R77, -INF , !P6 ;  /* 0xff8000004d0a1808 */ /* 0x000fe40007000000 */
[----:B------:R-:W-:Y:S04]  /*4c90*/  PLOP3.LUT P1, PT, PT, PT, UP1, 0x80, 0x8 ;  /* 0x000000000008781c */ /* 0x000fe80003f2f018 */
[----:B------:R4:W-:Y:S01]  /*4ca0*/  MUFU.EX2 R176, R6 ;  /* 0x0000000600b07308 */ /* 0x0009e20000000800 */
[----:B------:R-:W-:Y:S01]  /*4cb0*/  PLOP3.LUT P6, PT, PT, PT, UP1, 0x80, 0x8 ;  /* 0x000000000008781c */ /* 0x000fe20003fcf018 */
[----:B------:R-:W-:Y:S01]  /*4cc0*/  FFMA.FTZ R10, R10, UR9, -R8 ;  /* 0x000000090a0a7c23 */ /* 0x000fe20008010808 */
[----:B------:R-:W-:Y:S02]  /*4cd0*/  @P5 ISETP.GE.AND P5, PT, R11, UR34, PT ;  /* 0x000000220b005c0c */ /* 0x000fe4000bfa6270 */
[----:B------:R-:W-:Y:S02]  /*4ce0*/  MOV R11, R168 ;  /* 0x000000a8000b7202 */ /* 0x000fe40000000f00 */
[----:B------:R-:W-:Y:S03]  /*4cf0*/  @P3 ISETP.GE.AND P3, PT, R14, UR34, PT ;  /* 0x000000220e003c0c */ /* 0x000fe6000bf66270 */
[----:B------:R1:W-:Y:S01]  /*4d00*/  MUFU.EX2 R79, R10 ;  /* 0x0000000a004f7308 */ /* 0x0003e20000000800 */
[----:B---3--:R-:W-:Y:S01]  /*4d10*/  IMAD.MOV.U32 R7, RZ, RZ, R74 ;  /* 0x000000ffff077224 */ /* 0x008fe200078e004a */
[----:B------:R-:W-:Y:S02]  /*4d20*/  @P0 FSEL R13, R181, -INF , !P5 ;  /* 0xff800000b50d0808 */ /* 0x000fe40006800000 */
[----:B------:R-:W-:Y:S02]  /*4d30*/  @P1 FSEL R7, R74, -INF , !P5 ;  /* 0xff8000004a071808 */ /* 0x000fe40006800000 */
[----:B------:R-:W-:Y:S01]  /*4d40*/  @P6 FSEL R11, R168, -INF , !P5 ;  /* 0xff800000a80b6808 */ /* 0x000fe20006800000 */
[----:B------:R-:W-:Y:S01]  /*4d50*/  FFMA.FTZ R5, R13, UR9, -R2 ;  /* 0x000000090d057c23 */ /* 0x000fe20008010802 */
[----:B------:R-:W-:Y:S01]  /*4d60*/  PLOP3.LUT P6, PT, PT, PT, UP1, 0x80, 0x8 ;  /* 0x000000000008781c */ /* 0x000fe20003fcf018 */
[----:B----4-:R-:W-:Y:S01]  /*4d70*/  FFMA.FTZ R6, R7, UR9, -R8 ;  /* 0x0000000907067c23 */ /* 0x010fe20008010808 */
[----:B------:R-:W-:Y:S01]  /*4d80*/  PLOP3.LUT P1, PT, PT, PT, UP1, 0x80, 0x8 ;  /* 0x000000000008781c */ /* 0x000fe20003f2f018 */
[----:B------:R3:W-:Y:S01]  /*4d90*/  MUFU.EX2 R203, R5 ;  /* 0x0000000500cb7308 */ /* 0x0007e20000000800 */
[----:B------:R-:W-:Y:S02]  /*4da0*/  PLOP3.LUT P0, PT, PT, PT, UP1, 0x80, 0x8 ;  /* 0x000000000008781c */ /* 0x000fe40003f0f018 */
[----:B------:R-:W-:Y:S01]  /*4db0*/  IADD3 R14, PT, PT, R113, 0x10000, RZ ;  /* 0x00010000710e7810 */ /* 0x000fe20007ffe0ff */
[----:B-1----:R-:W-:Y:S01]  /*4dc0*/  FFMA.FTZ R10, R12, UR9, -R3 ;  /* 0x000000090c0a7c23 */ /* 0x002fe20008010803 */
[----:B------:R-:W-:Y:S05]  /*4dd0*/  MOV R12, R198 ;  /* 0x000000c6000c7202 */ /* 0x000fea0000000f00 */
[----:B------:R-:W-:Y:S01]  /*4de0*/  MUFU.EX2 R76, R6 ;  /* 0x00000006004c7308 */ /* 0x000fe20000000800 */
[----:B------:R-:W-:Y:S02]  /*4df0*/  @P4 IADD3 R114, PT, PT, R14, -0x40, RZ ;  /* 0xffffffc00e724810 */ /* 0x000fe40007ffe0ff */
[----:B------:R-:W-:Y:S02]  /*4e00*/  @P1 FSEL R12, R198, -INF , !P5 ;  /* 0xff800000c60c1808 */ /* 0x000fe40006800000 */
[----:B------:R-:W-:Y:S01]  /*4e10*/  PLOP3.LUT P1, PT, PT, PT, UP1, 0x80, 0x8 ;  /* 0x000000000008781c */ /* 0x000fe20003f2f018 */
[----:B------:R-:W-:Y:S04]  /*4e20*/  IMAD.IADD R159, R16, 0x1, R114 ;  /* 0x00000001109f7824 */ /* 0x000fe800078e0272 */
[----:B------:R1:W-:Y:S01]  /*4e30*/  MUFU.EX2 R177, R10 ;  /* 0x0000000a00b17308 */ /* 0x0003e20000000800 */
[----:B------:R-:W-:Y:S02]  /*4e40*/  PLOP3.LUT P5, PT, PT, PT, UP1, 0x80, 0x8 ;  /* 0x000000000008781c */ /* 0x000fe40003faf018 */
[----:B------:R-:W-:Y:S02]  /*4e50*/  @P0 IADD3 R7, PT, PT, R9, 0x38, RZ ;  /* 0x0000003809070810 */ /* 0x000fe40007ffe0ff */
[----:B---3--:R-:W-:Y:S02]  /*4e60*/  F2FP.BF16.F32.PACK_AB R5, R21, R20 ;  /* 0x000000141505723e */ /* 0x008fe400000010ff */
[----:B------:R-:W-:Y:S03]  /*4e70*/  PLOP3.LUT P0, PT, PT, PT, UP1, 0x80, 0x8 ;  /* 0x000000000008781c */ /* 0x000fe60003f0f018 */
[----:B------:R-:W3:Y:S01]  /*4e80*/  MUFU.TANH R249, R65 ;  /* 0x0000004100f97308 */ /* 0x000ee20000002400 */
[----:B------:R-:W-:Y:S01]  /*4e90*/  IADD3 R160, PT, PT, R15, R114, RZ ;  /* 0x000000720fa07210 */ /* 0x000fe20007ffe0ff */
[----:B------:R-:W-:Y:S01]  /*4ea0*/  @P1 VIADD R9, R9, 0x39 ;  /* 0x0000003909091836 */ /* 0x000fe20000000000 */
[----:B------:R-:W-:Y:S02]  /*4eb0*/  PLOP3.LUT P1, PT, PT, PT, UP1, 0x80, 0x8 ;  /* 0x000000000008781c */ /* 0x000fe40003f2f018 */
[----:B------:R-:W-:Y:S02]  /*4ec0*/  @P5 ISETP.GE.AND P5, PT, R7, UR34, PT ;  /* 0x0000002207005c0c */ /* 0x000fe4000bfa6270 */
[----:B------:R-:W-:Y:S01]  /*4ed0*/  F2FP.BF16.F32.PACK_AB R7, R158, R70 ;  /* 0x000000469e07723e */ /* 0x000fe200000010ff */
[----:B-1----:R-:W-:Y:S01]  /*4ee0*/  IMAD.MOV.U32 R10, RZ, RZ, R73 ;  /* 0x000000ffff0a7224 */ /* 0x002fe200078e0049 */
[----:B------:R-:W-:Y:S01]  /*4ef0*/  @P6 FSEL R10, R73, -INF , !P3 ;  /* 0xff800000490a6808 */ /* 0x000fe20005800000 */
[----:B------:R-:W-:Y:S01]  /*4f00*/  MUFU.TANH R165, R66 ;  /* 0x0000004200a57308 */ /* 0x000fe20000002400 */
[----:B------:R-:W-:Y:S01]  /*4f10*/  PLOP3.LUT P6, PT, PT, PT, UP1, 0x80, 0x8 ;  /* 0x000000000008781c */ /* 0x000fe20003fcf018 */
[----:B------:R1:W-:Y:S01]  /*4f20*/  STS [R113+0x10400], R7 ;  /* 0x0104000771007388 */ /* 0x0003e20000000800 */
[----:B------:R-:W-:Y:S01]  /*4f30*/  IADD3 R161, PT, PT, R15, R159, RZ ;  /* 0x0000009f0fa17210 */ /* 0x000fe20007ffe0ff */
[----:B------:R-:W-:Y:S01]  /*4f40*/  FFMA.FTZ R6, R10, UR9, -R8 ;  /* 0x000000090a067c23 */ /* 0x000fe20008010808 */
[----:B------:R-:W-:Y:S01]  /*4f50*/  IMAD.MOV.U32 R10, RZ, RZ, R167 ;  /* 0x000000ffff0a7224 */ /* 0x000fe200078e00a7 */
[----:B------:R-:W-:Y:S04]  /*4f60*/  @P0 FSEL R10, R167, -INF , !P3 ;  /* 0xff800000a70a0808 */ /* 0x000fe80005800000 */
[----:B------:R4:W-:Y:S01]  /*4f70*/  MUFU.EX2 R75, R6 ;  /* 0x00000006004b7308 */ /* 0x0009e20000000800 */
[----:B------:R-:W-:Y:S01]  /*4f80*/  PLOP3.LUT P0, PT, PT, PT, UP1, 0x80, 0x8 ;  /* 0x000000000008781c */ /* 0x000fe20003f0f018 */
[--C-:B------:R-:W-:Y:S02]  /*4f90*/  FFMA.FTZ R10, R10, UR9, -R3.reuse ;  /* 0x000000090a0a7c23 */ /* 0x100fe40008010803 */
[----:B------:R-:W-:Y:S02]  /*4fa0*/  @P6 ISETP.GE.AND P6, PT, R9, UR34, PT ;  /* 0x0000002209006c0c */ /* 0x000fe4000bfc6270 */
[----:B------:R-:W-:Y:S04]  /*4fb0*/  F2FP.BF16.F32.PACK_AB R9, R97, R157 ;  /* 0x0000009d6109723e */ /* 0x000fe800000010ff */
[----:B------:R-:W3:Y:S01]  /*4fc0*/  MUFU.TANH R164, R67 ;  /* 0x0000004300a47308 */ /* 0x000ee20000002400 */
[----:B------:R3:W-:Y:S04]  /*4fd0*/  STS [R113+0x10000], R9 ;  /* 0x0100000971007388 */ /* 0x0007e80000000800 */
[----:B------:R3:W-:Y:S01]  /*4fe0*/  STS [R163+0x10400], R4 ;  /* 0x01040004a3007388 */ /* 0x0007e20000000800 */
[----:B----4-:R-:W-:Y:S01]  /*4ff0*/  FFMA.FTZ R6, R11, UR9, -R3 ;  /* 0x000000090b067c23 */ /* 0x010fe20008010803 */
[----:B-1----:R-:W-:Y:S03]  /*5000*/  MOV R7, R180 ;  /* 0x000000b400077202 */ /* 0x002fe60000000f00 */
[----:B------:R-:W-:Y:S01]  /*5010*/  MUFU.TANH R189, R62 ;  /* 0x0000003e00bd7308 */ /* 0x000fe20000002400 */
[----:B------:R-:W-:Y:S02]  /*5020*/  @P1 FSEL R7, R180, -INF , !P3 ;  /* 0xff800000b4071808 */ /* 0x000fe40005800000 */
[----:B------:R-:W-:Y:S07]  /*5030*/  PLOP3.LUT P1, PT, PT, PT, UP1, 0x80, 0x8 ;  /* 0x000000000008781c */ /* 0x000fee0003f2f018 */
[----:B------:R1:W-:Y:S10]  /*5040*/  MUFU.EX2 R175, R6 ;  /* 0x0000000600af7308 */ /* 0x0003f40000000800 */
[----:B------:R-:W4:Y:S01]  /*5050*/  MUFU.TANH R187, R63 ;  /* 0x0000003f00bb7308 */ /* 0x000f220000002400 */
[----:B---3--:R-:W-:Y:S01]  /*5060*/  FFMA.FTZ R9, R7, UR9, -R2 ;  /* 0x0000000907097c23 */ /* 0x008fe20008010802 */
[----:B------:R-:W-:Y:S01]  /*5070*/  IMAD.MOV.U32 R7, RZ, RZ, R197 ;  /* 0x000000ffff077224 */ /* 0x000fe200078e00c5 */
[----:B------:R-:W-:Y:S02]  /*5080*/  @P0 FSEL R7, R197, -INF , !P3 ;  /* 0xff800000c5070808 */ /* 0x000fe40005800000 */
[----:B------:R-:W-:Y:S05]  /*5090*/  F2FP.BF16.F32.PACK_AB R4, R244, R245 ;  /* 0x000000f5f404723e */ /* 0x000fea00000010ff */
[----:B------:R3:W-:Y:S01]  /*50a0*/  MUFU.EX2 R200, R9 ;  /* 0x0000000900c87308 */ /* 0x0007e20000000800 */
[----:B-1----:R-:W-:Y:S01]  /*50b0*/  F2FP.BF16.F32.PACK_AB R6, R95, R96 ;  /* 0x000000605f06723e */ /* 0x002fe200000010ff */
[----:B------:R-:W-:Y:S01]  /*50c0*/  FFMA.FTZ R7, R7, UR9, -R0 ;  /* 0x0000000907077c23 */ /* 0x000fe20008010800 */
[----:B------:R-:W-:Y:S02]  /*50d0*/  PLOP3.LUT P3, PT, PT, PT, UP1, 0x80, 0x8 ;  /* 0x000000000008781c */ /* 0x000fe40003f6f018 */
[----:B------:R-:W-:Y:S01]  /*50e0*/  PLOP3.LUT P0, PT, PT, PT, UP1, 0x80, 0x8 ;  /* 0x000000000008781c */ /* 0x000fe20003f0f018 */
[----:B------:R1:W-:Y:S04]  /*50f0*/  STS [R163+0x10000], R6 ;  /* 0x01000006a3007388 */ /* 0x0003e80000000800 */
[----:B------:R4:W-:Y:S01]  /*5100*/  MUFU.EX2 R228, R7 ;  /* 0x0000000700e47308 */ /* 0x0009e20000000800 */
[----:B------:R1:W-:Y:S09]  /*5110*/  STS [R113+0x12400], R5 ;  /* 0x0124000571007388 */ /* 0x0003f20000000800 */
[----:B------:R-:W-:Y:S01]  /*5120*/  MUFU.EX2 R172, R10 ;  /* 0x0000000a00ac7308 */ /* 0x000fe20000000800 */
[----:B---3--:R-:W-:Y:S01]  /*5130*/  IMAD.MOV.U32 R9, RZ, RZ, R174 ;  /* 0x000000ffff097224 */ /* 0x008fe200078e00ae */
[----:B------:R-:W-:Y:S02]  /*5140*/  @P1 FSEL R9, R174, -INF , !P5 ;  /* 0xff800000ae091808 */ /* 0x000fe40006800000 */
[----:B------:R-:W-:Y:S02]  /*5150*/  PLOP3.LUT P1, PT, PT, PT, UP1, 0x80, 0x8 ;  /* 0x000000000008781c */ /* 0x000fe40003f2f018 */
[----:B----4-:R-:W-:Y:S02]  /*5160*/  MOV R7, R250 ;  /* 0x000000fa00077202 */ /* 0x010fe40000000f00 */
[----:B-1----:R-:W-:Y:S09]  /*5170*/  F2FP.BF16.F32.PACK_AB R6, R248, R251 ;  /* 0x000000fbf806723e */ /* 0x002ff200000010ff */
[----:B------:R-:W-:Y:S02]  /*5180*/  @P1 FSEL R7, R250, -INF , !P5 ;  /* 0xff800000fa071808 */ /* 0x000fe40006800000 */
[----:B------:R-:W-:Y:S01]  /*5190*/  F2FP.BF16.F32.PACK_AB R5, R93, R94 ;  /* 0x0000005e5d05723e */ /* 0x000fe200000010ff */
[----:B------:R1:W-:Y:S01]  /*51a0*/  STS [R113+0x12000], R6 ;  /* 0x0120000671007388 */ /* 0x0003e20000000800 */
[----:B------:R-:W-:Y:S03]  /*51b0*/  PLOP3.LUT P1, PT, PT, PT, UP1, 0x80, 0x8 ;  /* 0x000000000008781c */ /* 0x000fe60003f2f018 */
[----:B------:R3:W-:Y:S01]  /*51c0*/  STS [R163+0x12000], R4 ;  /* 0x01200004a3007388 */ /* 0x0007e20000000800 */
[----:B-1----:R-:W-:Y:S01]  /*51d0*/  F2FP.BF16.F32.PACK_AB R6, R19, R18 ;  /* 0x000000121306723e */ /* 0x002fe200000010ff */
[----:B---3--:R-:W-:Y:S04]  /*51e0*/  FFMA.FTZ R4, R12, UR9, -R0 ;  /* 0x000000090c047c23 */ /* 0x008fe80008010800 */
[----:B------:R1:W-:Y:S01]  /*51f0*/  STS [R163+0x12400], R6 ;  /* 0x01240006a3007388 */ /* 0x0003e20000000800 */
[----:B------:R3:W-:Y:S03]  /*5200*/  MUFU.EX2 R231, R4 ;  /* 0x0000000400e77308 */ /* 0x0007e60000000800 */
[----:B------:R4:W-:Y:S01]  /*5210*/  STS [R115+0x10000], R5 ;  /* 0x0100000573007388 */ /* 0x0009e20000000800 */
[----:B---3--:R-:W-:Y:S05]  /*5220*/  F2FP.BF16.F32.PACK_AB R4, R214, R215 ;  /* 0x000000d7d604723e */ /* 0x008fea00000010ff */
[----:B------:R3:W-:Y:S01]  /*5230*/  STS [R115+0x10400], R4 ;  /* 0x0104000473007388 */ /* 0x0007e20000000800 */
[----:B-1----:R-:W-:Y:S02]  /*5240*/  MOV R6, R173 ;  /* 0x000000ad00067202 */ /* 0x002fe40000000f00 */
[----:B------:R-:W-:Y:S02]  /*5250*/  @P0 FSEL R6, R173, -INF , !P6 ;  /* 0xff800000ad060808 */ /* 0x000fe40007000000 */
[----:B----4-:R-:W-:Y:S02]  /*5260*/  F2FP.BF16.F32.PACK_AB R5, R87, R88 ;  /* 0x000000585705723e */ /* 0x010fe400000010ff */
[----:B------:R-:W-:Y:S03]  /*5270*/  PLOP3.LUT P0, PT, PT, PT, UP1, 0x80, 0x8 ;  /* 0x000000000008781c */ /* 0x000fe60003f0f018 */
[----:B------:R1:W-:Y:S01]  /*5280*/  STS [R162+0x10000], R5 ;  /* 0x01000005a2007388 */ /* 0x0003e20000000800 */
[--C-:B---3--:R-:W-:Y:S01]  /*5290*/  FFMA.FTZ R4, R9, UR9, -R2.reuse ;  /* 0x0000000909047c23 */ /* 0x108fe20008010802 */
[----:B------:R-:W-:Y:S01]  /*52a0*/  FFMA.FTZ R2, R6, UR9, -R2 ;  /* 0x0000000906027c23 */ /* 0x000fe20008010802 */
[--C-:B------:R-:W-:Y:S02]  /*52b0*/  FFMA.FTZ R6, R7, UR9, -R8.reuse ;  /* 0x0000000907067c23 */ /* 0x100fe40008010808 */
[----:B------:R3:W-:Y:S01]  /*52c0*/  MUFU.EX2 R199, R4 ;  /* 0x0000000400c77308 */ /* 0x0007e20000000800 */
[----:B-1----:R-:W-:Y:S04]  /*52d0*/  IMAD.MOV.U32 R5, RZ, RZ, R249 ;  /* 0x000000ffff057224 */ /* 0x002fe800078e00f9 */
[----:B------:R-:W-:Y:S05]  /*52e0*/  @P0 FSEL R5, R249, -INF , !P6 ;  /* 0xff800000f9050808 */ /* 0x000fea0007000000 */
[----:B------:R1:W-:Y:S01]  /*52f0*/  MUFU.EX2 R196, R2 ;  /* 0x0000000200c47308 */ /* 0x0003e20000000800 */
[----:B------:R-:W-:Y:S01]  /*5300*/  PLOP3.LUT P0, PT, PT, PT, UP1, 0x80, 0x8 ;  /* 0x000000000008781c */ /* 0x000fe20003f0f018 */
[----:B------:R-:W-:Y:S01]  /*5310*/  FFMA.FTZ R8, R5, UR9, -R8 ;  /* 0x0000000905087c23 */ /* 0x000fe20008010808 */
[----:B------:R-:W-:Y:S01]  /*5320*/  IMAD.MOV.U32 R5, RZ, RZ, R164 ;  /* 0x000000ffff057224 */ /* 0x000fe200078e00a4 */
[----:B------:R-:W-:Y:S06]  /*5330*/  @P1 FSEL R5, R164, -INF , !P6 ;  /* 0xff800000a4051808 */ /* 0x000fec0007000000 */
[----:B------:R4:W-:Y:S01]  /*5340*/  MUFU.EX2 R72, R6 ;  /* 0x0000000600487308 */ /* 0x0009e20000000800 */
[----:B---3--:R-:W-:Y:S05]  /*5350*/  F2FP.BF16.F32.PACK_AB R4, R201, R202 ;  /* 0x000000cac904723e */ /* 0x008fea00000010ff */
[----:B------:R3:W-:Y:S04]  /*5360*/  STS [R162+0x10400], R4 ;  /* 0x01040004a2007388 */ /* 0x0007e80000000800 */
[----:B------:R-:W-:Y:S01]  /*5370*/  MUFU.EX2 R71, R8 ;  /* 0x0000000800477308 */ /* 0x000fe20000000800 */
[----:B-1----:R-:W-:Y:S05]  /*5380*/  F2FP.BF16.F32.PACK_AB R2, R252, R17 ;  /* 0x00000011fc02723e */ /* 0x002fea00000010ff */
[----:B------:R1:W-:Y:S01]  /*5390*/  STS [R115+0x12400], R2 ;  /* 0x0124000273007388 */ /* 0x0003e20000000800 */
[----:B----4-:R-:W-:Y:S02]  /*53a0*/  MOV R6, R165 ;  /* 0x000000a500067202 */ /* 0x010fe40000000f00 */
[----:B------:R-:W-:Y:S02]  /*53b0*/  @P3 FSEL R6, R165, -INF , !P5 ;  /* 0xff800000a5063808 */ /* 0x000fe40006800000 */
[----:B------:R-:W-:Y:S03]  /*53c0*/  PLOP3.LUT P3, PT, PT, PT, UP1, 0x80, 0x8 ;  /* 0x000000000008781c */ /* 0x000fe60003f6f018 */
[--C-:B------:R-:W-:Y:S01]  /*53d0*/  FFMA.FTZ R7, R6, UR9, -R3.reuse ;  /* 0x0000000906077c23 */ /* 0x100fe20008010803 */
[----:B------:R-:W-:Y:S01]  /*53e0*/  FFMA.FTZ R3, R5, UR9, -R3 ;  /* 0x0000000905037c23 */ /* 0x000fe20008010803 */
[----:B------:R-:W-:Y:S01]  /*53f0*/  F2FP.BF16.F32.PACK_AB R6, R83, R84 ;  /* 0x000000545306723e */ /* 0x000fe200000010ff */
[----:B------:R-:W-:Y:S01]  /*5400*/  IMAD.MOV.U32 R5, RZ, RZ, R187 ;  /* 0x000000ffff057224 */ /* 0x000fe200078e00bb */
[----:B------:R-:W-:Y:S01]  /*5410*/  MUFU.EX2 R169, R7 ;  /* 0x0000000700a97308 */ /* 0x000fe20000000800 */
[----:B---3--:R-:W-:Y:S05]  /*5420*/  F2FP.BF16.F32.PACK_AB R4, R240, R241 ;  /* 0x000000f1f004723e */ /* 0x008fea00000010ff */
[----:B------:R-:W-:Y:S01]  /*5430*/  @P3 FSEL R5, R187, -INF , !P6 ;  /* 0xff800000bb053808 */ /* 0x000fe20007000000 */
[----:B------:R3:W-:Y:S03]  /*5440*/  STS [R115+0x12000], R4 ;  /* 0x0120000473007388 */ /* 0x0007e60000000800 */
[----:B------:R4:W2:Y:S01]  /*5450*/  MUFU.EX2 R166, R3 ;  /* 0x0000000300a67308 */ /* 0x0008a20000000800 */
[----:B-1----:R-:W-:Y:S05]  /*5460*/  F2FP.BF16.F32.PACK_AB R2, R246, R247 ;  /* 0x000000f7f602723e */ /* 0x002fea00000010ff */
[----:B------:R1:W-:Y:S01]  /*5470*/  STS [R162+0x12400], R2 ;  /* 0x01240002a2007388 */ /* 0x0003e20000000800 */
[----:B----4-:R-:W-:Y:S02]  /*5480*/  F2FP.BF16.F32.PACK_AB R3, R79, R80 ;  /* 0x000000504f03723e */ /* 0x010fe400000010ff */
[----:B---3--:R-:W-:Y:S05]  /*5490*/  F2FP.BF16.F32.PACK_AB R4, R232, R235 ;  /* 0x000000ebe804723e */ /* 0x008fea00000010ff */
[----:B------:R3:W-:Y:S01]  /*54a0*/  STS [R162+0x12000], R4 ;  /* 0x01200004a2007388 */ /* 0x0007e20000000800 */
[----:B-1----:R-:W-:Y:S03]  /*54b0*/  F2FP.BF16.F32.PACK_AB R2, R195, R194 ;  /* 0x000000c2c302723e */ /* 0x002fe600000010ff */
[----:B------:R-:W-:Y:S04]  /*54c0*/  STS [R114], R6 ;  /* 0x0000000672007388 */ /* 0x000fe80000000800 */
[----:B------:R1:W-:Y:S04]  /*54d0*/  STS [R114+0x400], R2 ;  /* 0x0004000272007388 */ /* 0x0003e80000000800 */
[----:B------:R4:W-:Y:S01]  /*54e0*/  STS [R160], R3 ;  /* 0x00000003a0007388 */ /* 0x0009e20000000800 */
[----:B---3--:R-:W-:Y:S02]  /*54f0*/  MOV R4, R189 ;  /* 0x000000bd00047202 */ /* 0x008fe40000000f00 */
[----:B------:R-:W-:Y:S05]  /*5500*/  @P0 FSEL R4, R189, -INF , !P5 ;  /* 0xff800000bd040808 */ /* 0x000fea0006800000 */
[--C-:B------:R-:W-:Y:S01]  /*5510*/  FFMA.FTZ R4, R4, UR9, -R0.reuse ;  /* 0x0000000904047c23 */ /* 0x100fe20008010800 */
[----:B-1----:R-:W-:Y:S01]  /*5520*/  F2FP.BF16.F32.PACK_AB R2, R176, R177 ;  /* 0x000000b1b002723e */ /* 0x002fe200000010ff */
[----:B------:R-:W-:Y:S01]  /*5530*/  FFMA.FTZ R0, R5, UR9, -R0 ;  /* 0x0000000905007c23 */ /* 0x000fe20008010800 */
[----:B------:R-:W-:Y:S01]  /*5540*/  F2FP.BF16.F32.PACK_AB R5, R237, R239 ;  /* 0x000000efed05723e */ /* 0x000fe200000010ff */
[----:B------:R1:W-:Y:S01]  /*5550*/  MUFU.EX2 R219, R4 ;  /* 0x0000000400db7308 */ /* 0x0003e20000000800 */
[----:B----4-:R-:W-:Y:S01]  /*5560*/  F2FP.BF16.F32.PACK_AB R3, R242, R243 ;  /* 0x000000f3f203723e */ /* 0x010fe200000010ff */
[----:B------:R3:W-:Y:S04]  /*5570*/  STS [R160+0x400], R2 ;  /* 0x00040002a0007388 */ /* 0x0007e80000000800 */
[----:B------:R4:W-:Y:S04]  /*5580*/  STS [R114+0x2400], R3 ;  /* 0x0024000372007388 */ /* 0x0009e80000000800 */
[----:B------:R2:W4:Y:S01]  /*5590*/  MUFU.EX2 R218, R0 ;  /* 0x0000000000da7308 */ /* 0x0005220000000800 */
[----:B-1----:R-:W-:Y:S05]  /*55a0*/  F2FP.BF16.F32.PACK_AB R4, R221, R224 ;  /* 0x000000e0dd04723e */ /* 0x002fea00000010ff */
[----:B------:R1:W-:Y:S01]  /*55b0*/  STS [R114+0x2000], R4 ;  /* 0x0020000472007388 */ /* 0x0003e20000000800 */
[----:B--2---:R-:W-:Y:S03]  /*55c0*/  F2FP.BF16.F32.PACK_AB R0, R166, R169 ;  /* 0x000000a9a600723e */ /* 0x004fe600000010ff */
[----:B------:R2:W-:Y:S01]  /*55d0*/  STS [R160+0x2400], R5 ;  /* 0x00240005a0007388 */ /* 0x0005e20000000800 */
[----:B---3--:R-:W-:Y:S02]  /*55e0*/  F2FP.BF16.F32.PACK_AB R2, R210, R213 ;  /* 0x000000d5d202723e */ /* 0x008fe400000010ff */
[----:B----4-:R-:W-:Y:S03]  /*55f0*/  F2FP.BF16.F32.PACK_AB R3, R172, R175 ;  /* 0x000000afac03723e */ /* 0x010fe600000010ff */
[----:B------:R3:W-:Y:S04]  /*5600*/  STS [R160+0x2000], R2 ;  /* 0x00200002a0007388 */ /* 0x0007e80000000800 */
[----:B------:R4:W-:Y:S01]  /*5610*/  STS [R159+0x400], R3 ;  /* 0x000400039f007388 */ /* 0x0009e20000000800 */
[----:B-1----:R-:W-:Y:S02]  /*5620*/  F2FP.BF16.F32.PACK_AB R4, R75, R76 ;  /* 0x0000004c4b04723e */ /* 0x002fe400000010ff */
[----:B--2---:R-:W-:Y:S03]  /*5630*/  F2FP.BF16.F32.PACK_AB R5, R200, R203 ;  /* 0x000000cbc805723e */ /* 0x004fe600000010ff */
[----:B------:R1:W-:Y:S04]  /*5640*/  STS [R159], R4 ;  /* 0x000000049f007388 */ /* 0x0003e80000000800 */
[----:B------:R2:W-:Y:S01]  /*5650*/  STS [R161+0x400], R0 ;  /* 0x00040000a1007388 */ /* 0x0005e20000000800 */
[----:B---3--:R-:W-:Y:S02]  /*5660*/  F2FP.BF16.F32.PACK_AB R2, R71, R72 ;  /* 0x000000484702723e */ /* 0x008fe400000010ff */
[----:B----4-:R-:W-:Y:S03]  /*5670*/  F2FP.BF16.F32.PACK_AB R3, R196, R199 ;  /* 0x000000c7c403723e */ /* 0x010fe600000010ff */
[----:B------:R3:W-:Y:S04]  /*5680*/  STS [R161], R2 ;  /* 0x00000002a1007388 */ /* 0x0007e80000000800 */
[----:B------:R-:W-:Y:S01]  /*5690*/  STS [R159+0x2000], R5 ;  /* 0x002000059f007388 */ /* 0x000fe20000000800 */
[----:B-1----:R-:W-:Y:S02]  /*56a0*/  F2FP.BF16.F32.PACK_AB R4, R228, R231 ;  /* 0x000000e7e404723e */ /* 0x002fe400000010ff */
[----:B--2---:R-:W-:Y:S03]  /*56b0*/  LEA R0, R155, UR4, 0x1 ;  /* 0x000000049b007c11 */ /* 0x004fe6000f8e08ff */
[----:B------:R-:W-:Y:S04]  /*56c0*/  STS [R159+0x2400], R4 ;  /* 0x002400049f007388 */ /* 0x000fe80000000800 */
[----:B------:R1:W-:Y:S01]  /*56d0*/  STS [R161+0x2000], R3 ;  /* 0x00200003a1007388 */ /* 0x0003e20000000800 */
[----:B---3--:R-:W-:Y:S05]  /*56e0*/  F2FP.BF16.F32.PACK_AB R2, R218, R219 ;  /* 0x000000dbda02723e */ /* 0x008fea00000010ff */
[----:B------:R2:W-:Y:S04]  /*56f0*/  STS [R161+0x2400], R2 ;  /* 0x00240002a1007388 */ /* 0x0005e80000000800 */
[----:B------:R-:W3:Y:S08]  /*5700*/  LDSM.16.M88.4 R64, [R0+0x4000] ;  /* 0x004000000040783b */ /* 0x000ef00000000200 */
[----:B------:R4:W3:Y:S01]  /*5710*/  LDSM.16.M88.4 R60, [R0+0x5000] ;  /* 0x00500000003c783b */ /* 0x0008e20000000200 */
[----:B-1----:R-:W-:Y:S04]  /*5720*/  IMAD.MOV.U32 R3, RZ, RZ, R101 ;  /* 0x000000ffff037224 */ /* 0x002fe800078e0065 */
[----:B------:R-:W-:Y:S01]  /*5730*/  FFMA.FTZ R3, -R3, R3, 1 ;  /* 0x3f80000003037423 */ /* 0x000fe20000010103 */
[C---:B--2---:R-:W-:Y:S03]  /*5740*/  IADD3 R2, PT, PT, R0.reuse, 0x4000, RZ ;  /* 0x0000400000027810 */ /* 0x044fe60007ffe0ff */
[----:B------:R-:W-:Y:S01]  /*5750*/  FMUL.FTZ R3, R3, UR10 ;  /* 0x0000000a03037c20 */ /* 0x000fe20008410000 */
[----:B----4-:R-:W-:Y:S01]  /*5760*/  VIADD R0, R0, 0x4020 ;  /* 0x0000402000007836 */ /* 0x010fe20000000000 */
[----:B------:R-:W-:Y:S05]  /*5770*/  @P2 IADD3 R0, PT, PT, R2, -0x20, RZ ;  /* 0xffffffe002002810 */ /* 0x000fea0007ffe0ff */
[----:B------:R-:W1:Y:S01]  /*5780*/  LDSM.16.M88.4 R100, [R0] ;  /* 0x000000000064783b */ /* 0x000e620000000200 */
[-C--:B---3--:R-:W-:Y:S07]  /*5790*/  HMMA.16816.F32.BF16 R4, R64, R116.reuse, RZ ;  /* 0x000000744004723c */ /* 0x088fee00000418ff */
        /* <DEDUP_REMOVED lines=17> */
[C---:B--2---:R-:W-:Y:S08]  /*58b0*/  HMMA.16816.F32.BF16 R8, R104.reuse, R132, R8 ;  /* 0x000000846808723c */ /* 0x044ff00000041808 */
[-C--:B------:R-:W-:Y:S03]  /*58c0*/  HMMA.16816.F32.BF16 R12, R104, R134.reuse, R12 ;  /* 0x00000086680c723c */ /* 0x080fe6000004180c */
[C---:B------:R-:W-:Y:S01]  /*58d0*/  FADD.FTZ R4, -R112.reuse, R4 ;  /* 0x0000000470047221 */ /* 0x040fe20000010100 */
[----:B------:R-:W-:Y:S01]  /*58e0*/  FADD.FTZ R5, -R112, R5 ;  /* 0x0000000570057221 */ /* 0x000fe20000010100 */
[C---:B------:R-:W-:Y:S01]  /*58f0*/  FADD.FTZ R6, -R111.reuse, R6 ;  /* 0x000000066f067221 */ /* 0x040fe20000010100 */
[----:B------:R-:W-:Y:S02]  /*5900*/  FADD.FTZ R7, -R111, R7 ;  /* 0x000000076f077221 */ /* 0x000fe40000010100 */
[C---:B------:R-:W-:Y:S04]  /*5910*/  HMMA.16816.F32.BF16 R16, R100.reuse, R134, R16 ;  /* 0x000000866410723c */ /* 0x040fe80000041810 */
[----:B------:R-:W-:Y:S01]  /*5920*/  FMUL.FTZ R5, R97, R5 ;  /* 0x0000000561057220 */ /* 0x000fe20000410000 */
[----:B------:R-:W-:Y:S01]  /*5930*/  FMUL.FTZ R7, R158, R7 ;  /* 0x000000079e077220 */ /* 0x000fe20000410000 */
[----:B------:R-:W-:Y:S02]  /*5940*/  SHF.L.U32 R158, R156, 0x5, RZ ;  /* 0x000000059c9e7819 */ /* 0x000fe400000006ff */
[-C--:B------:R-:W-:Y:S08]  /*5950*/  HMMA.16816.F32.BF16 R20, R100, R136.reuse, R20 ;  /* 0x000000886414723c */ /* 0x080ff00000041814 */
[C---:B------:R-:W-:Y:S04]  /*5960*/  HMMA.16816.F32.BF16 R24, R104.reuse, R136, R24 ;  /* 0x000000886818723c */ /* 0x040fe80000041818 */
[C---:B------:R-:W-:Y:S04]  /*5970*/  FADD.FTZ R16, -R112.reuse, R16 ;  /* 0x0000001070107221 */ /* 0x040fe80000010100 */
[-C--:B------:R-:W-:Y:S08]  /*5980*/  HMMA.16816.F32.BF16 R28, R104, R138.reuse, R28 ;  /* 0x0000008a681c723c */ /* 0x080ff0000004181c */
[C---:B------:R-:W-:Y:S08]  /*5990*/  HMMA.16816.F32.BF16 R32, R100.reuse, R138, R32 ;  /* 0x0000008a6420723c */ /* 0x040ff00000041820 */
[-C--:B------:R-:W-:Y:S08]  /*59a0*/  HMMA.16816.F32.BF16 R36, R100, R140.reuse, R36 ;  /* 0x0000008c6424723c */ /* 0x080ff00000041824 */
[C---:B------:R-:W-:Y:S04]  /*59b0*/  HMMA.16816.F32.BF16 R40, R104.reuse, R140, R40 ;  /* 0x0000008c6828723c */ /* 0x040fe80000041828 */
[----:B------:R-:W-:Y:S04]  /*59c0*/  FADD.FTZ R32, -R112, R32 ;  /* 0x0000002070207221 */ /* 0x000fe80000010100 */
[-C--:B------:R-:W-:Y:S08]  /*59d0*/  HMMA.16816.F32.BF16 R44, R104, R142.reuse, R44 ;  /* 0x0000008e682c723c */ /* 0x080ff0000004182c */
[C---:B------:R-:W-:Y:S08]  /*59e0*/  HMMA.16816.F32.BF16 R48, R100.reuse, R142, R48 ;  /* 0x0000008e6430723c */ /* 0x040ff00000041830 */
[-C--:B------:R-:W-:Y:S08]  /*59f0*/  HMMA.16816.F32.BF16 R52, R100, R144.reuse, R52 ;  /* 0x000000906434723c */ /* 0x080ff00000041834 */
[C---:B------:R-:W-:Y:S08]  /*5a00*/  HMMA.16816.F32.BF16 R56, R104.reuse, R144, R56 ;  /* 0x000000906838723c */ /* 0x040ff00000041838 */
[-C--:B------:R-:W-:Y:S03]  /*5a10*/  HMMA.16816.F32.BF16 R60, R104, R146.reuse, R60 ;  /* 0x00000092683c723c */ /* 0x080fe6000004183c */
[----:B------:R-:W-:Y:S01]  /*5a20*/  LOP3.LUT R105, R108, 0x30, RZ, 0xc0, !PT ;  /* 0x000000306c697812 */ /* 0x000fe200078ec0ff */
[----:B------:R-:W-:Y:S01]  /*5a30*/  FMUL.FTZ R106, R157, R4 ;  /* 0x000000049d6a7220 */ /* 0x000fe20000410000 */
[----:B------:R-:W-:Y:S02]  /*5a40*/  IMAD.SHL.U32 R157, R156, 0x40, RZ ;  /* 0x000000409c9d7824 */ /* 0x000fe400078e00ff */
[----:B------:R-:W-:Y:S01]  /*5a50*/  FFMA.FTZ R4, -R98, R98, 1 ;  /* 0x3f80000062047423 */ /* 0x000fe20000010162 */
[----:B------:R-:W-:Y:S01]  /*5a60*/  LOP3.LUT R2, R105, 0x8, R156, 0xf8, !PT ;  /* 0x0000000869027812 */ /* 0x000fe200078ef89c */
[----:B------:R1:W5:Y:S01]  /*5a70*/  LDL.LU R98, [R1+0xcc] ;  /* 0x0000cc0001627983 */ /* 0x0003620000300800 */
[----:B------:R-:W-:Y:S01]  /*5a80*/  SHF.L.U32 R104, R156, 0x3, RZ ;  /* 0x000000039c687819 */ /* 0x000fe200000006ff */
[----:B------:R-:W-:Y:S01]  /*5a90*/  FMUL.FTZ R4, R4, UR10 ;  /* 0x0000000a04047c20 */ /* 0x000fe20008410000 */
[----:B------:R-:W-:Y:S01]  /*5aa0*/  LOP3.LUT R2, R2, 0x1c0, R157, 0xf8, !PT ;  /* 0x000001c002027812 */ /* 0x000fe200078ef89d */
[----:B------:R1:W5:Y:S01]  /*5ab0*/  LDL.LU R97, [R1+0xc8] ;  /* 0x0000c80001617983 */ /* 0x0003620000300800 */
[----:B------:R-:W-:Y:S04]  /*5ac0*/  HMMA.16816.F32.BF16 R64, R100, R146, R64 ;  /* 0x000000926440723c */ /* 0x000fe80000041840 */
[----:B------:R-:W-:Y:S01]  /*5ad0*/  LOP3.LUT R0, R157, 0x400, RZ, 0xc0, !PT ;  /* 0x000004009d007812 */ /* 0x000fe200078ec0ff */
[----:B------:R-:W-:Y:S01]  /*5ae0*/  FMUL.FTZ R100, R106, R3 ;  /* 0x000000036a647220 */ /* 0x000fe20000410000 */
[----:B------:R-:W-:Y:S01]  /*5af0*/  LOP3.LUT R2, R2, 0x38, R104, 0x78, !PT ;  /* 0x0000003802027812 */ /* 0x000fe200078e7868 */
[----:B------:R-:W-:Y:S01]  /*5b00*/  FMUL.FTZ R3, R5, R4 ;  /* 0x0000000405037220 */ /* 0x000fe20000410000 */
[----:B------:R-:W-:Y:S01]  /*5b10*/  FADD.FTZ R4, -R112, R17 ;  /* 0x0000001170047221 */ /* 0x000fe20000010100 */
[----:B------:R-:W-:Y:S01]  /*5b20*/  FMUL.FTZ R17, R96, R16 ;  /* 0x0000001060117220 */ /* 0x000fe20000410000 */
[----:B------:R-:W-:Y:S01]  /*5b30*/  FFMA.FTZ R5, -R90, R90, 1 ;  /* 0x3f8000005a057423 */ /* 0x000fe2000001015a */
[----:B------:R1:W5:Y:S01]  /*5b40*/  LDL.LU R96, [R1+0xc4] ;  /* 0x0000c40001607983 */ /* 0x0003620000300800 */
[----:B------:R-:W-:Y:S02]  /*5b50*/  IMAD R2, R2, 0x2, R0 ;  /* 0x0000000202027824 */ /* 0x000fe400078e0200 */
[C---:B------:R-:W-:Y:S01]  /*5b60*/  FADD.FTZ R0, -R112.reuse, R20 ;  /* 0x0000001470007221 */ /* 0x040fe20000010100 */
[----:B------:R-:W-:Y:S01]  /*5b70*/  FMUL.FTZ R20, R95, R4 ;  /* 0x000000045f147220 */ /* 0x000fe20000410000 */
[----:B------:R-:W-:Y:S01]  /*5b80*/  FFMA.FTZ R4, -R89, R89, 1 ;  /* 0x3f80000059047423 */ /* 0x000fe20000010159 */
[----:B------:R1:W5:Y:S01]  /*5b90*/  LDL.LU R95, [R1+0xc0] ;  /* 0x0000c000015f7983 */ /* 0x0003620000300800 */
[----:B------:R-:W-:Y:S01]  /*5ba0*/  FADD.FTZ R101, -R112, R21 ;  /* 0x0000001570657221 */ /* 0x000fe20000010100 */
[----:B------:R-:W-:Y:S01]  /*5bb0*/  FMUL.FTZ R21, R94, R0 ;  /* 0x000000005e157220 */ /* 0x000fe20000410000 */
[----:B------:R-:W-:Y:S01]  /*5bc0*/  FFMA.FTZ R0, -R92, R92, 1 ;  /* 0x3f8000005c007423 */ /* 0x000fe2000001015c */
[----:B------:R1:W5:Y:S01]  /*5bd0*/  LDL.LU R94, [R1+0xbc] ;  /* 0x0000bc00015e7983 */ /* 0x0003620000300800 */
[----:B------:R-:W-:Y:S01]  /*5be0*/  FMUL.FTZ R101, R93, R101 ;  /* 0x000000655d657220 */ /* 0x000fe20000410000 */
[----:B------:R-:W-:Y:S01]  /*5bf0*/  FFMA.FTZ R16, -R91, R91, 1 ;  /* 0x3f8000005b107423 */ /* 0x000fe2000001015b */
[----:B------:R-:W-:Y:S01]  /*5c00*/  FMUL.FTZ R5, R5, UR10 ;  /* 0x0000000a05057c20 */ /* 0x000fe20008410000 */
[----:B------:R1:W5:Y:S01]  /*5c10*/  LDL.LU R93, [R1+0xb8] ;  /* 0x0000b800015d7983 */ /* 0x0003620000300800 */
[----:B------:R-:W-:Y:S01]  /*5c20*/  FMUL.FTZ R4, R4, UR10 ;  /* 0x0000000a04047c20 */ /* 0x000fe20008410000 */
[----:B------:R-:W-:Y:S01]  /*5c30*/  FMUL.FTZ R0, R0, UR10 ;  /* 0x0000000a00007c20 */ /* 0x000fe20008410000 */
[----:B------:R-:W-:Y:S01]  /*5c40*/  FMUL.FTZ R5, R21, R5 ;  /* 0x0000000515057220 */ /* 0x000fe20000410000 */
[----:B------:R1:W5:Y:S01]  /*5c50*/  LDL.LU R92, [R1+0xb4] ;  /* 0x0000b400015c7983 */ /* 0x0003620000300800 */
[----:B------:R-:W-:Y:S01]  /*5c60*/  FFMA.FTZ R21, -R86, R86, 1 ;  /* 0x3f80000056157423 */ /* 0x000fe20000010156 */
[----:B------:R-:W-:Y:S01]  /*5c70*/  FMUL.FTZ R4, R101, R4 ;  /* 0x0000000465047220 */ /* 0x000fe20000410000 */
[----:B------:R-:W-:Y:S01]  /*5c80*/  FMUL.FTZ R0, R17, R0 ;  /* 0x0000000011007220 */ /* 0x000fe20000410000 */
[----:B------:R1:W5:Y:S01]  /*5c90*/  LDL.LU R91, [R1+0xb0] ;  /* 0x0000b000015b7983 */ /* 0x0003620000300800 */
[C---:B------:R-:W-:Y:S01]  /*5ca0*/  FADD.FTZ R17, -R112.reuse, R33 ;  /* 0x0000002170117221 */ /* 0x040fe20000010100 */
[C---:B------:R-:W-:Y:S01]  /*5cb0*/  FADD.FTZ R33, -R112.reuse, R37 ;  /* 0x0000002570217221 */ /* 0x040fe20000010100 */
[----:B------:R-:W-:Y:S01]  /*5cc0*/  FADD.FTZ R37, -R112, R49 ;  /* 0x0000003170257221 */ /* 0x000fe20000010100 */
[----:B------:R1:W5:Y:S01]  /*5cd0*/  LDL.LU R90, [R1+0xac] ;  /* 0x0000ac00015a7983 */ /* 0x0003620000300800 */
[----:B------:R-:W-:Y:S01]  /*5ce0*/  FMUL.FTZ R17, R87, R17 ;  /* 0x0000001157117220 */ /* 0x000fe20000410000 */
[----:B------:R-:W-:Y:S01]  /*5cf0*/  FMUL.FTZ R33, R83, R33 ;  /* 0x0000002153217220 */ /* 0x000fe20000410000 */
[----:B------:R-:W-:Y:S01]  /*5d00*/  FMUL.FTZ R37, R79, R37 ;  /* 0x000000254f257220 */ /* 0x000fe20000410000 */
[----:B------:R1:W5:Y:S01]  /*5d10*/  LDL.LU R89, [R1+0xa8] ;  /* 0x0000a80001597983 */ /* 0x0003620000300800 */
[----:B------:R-:W-:Y:S01]  /*5d20*/  F2FP.BF16.F32.PACK_AB R3, R3, R100 ;  /* 0x000000640303723e */ /* 0x000fe200000010ff */
[----:B------:R-:W-:Y:S01]  /*5d30*/  FMUL.FTZ R16, R16, UR10 ;  /* 0x0000000a10107c20 */ /* 0x000fe20008410000 */
[----:B------:R-:W-:Y:S01]  /*5d40*/  F2FP.BF16.F32.PACK_AB R100, R4, R5 ;  /* 0x000000050464723e */ /* 0x000fe200000010ff */
[----:B------:R-:W-:Y:S01]  /*5d50*/  FMUL.FTZ R5, R88, R32 ;  /* 0x0000002058057220 */ /* 0x000fe20000410000 */
[----:B------:R-:W-:Y:S01]  /*5d60*/  FFMA.FTZ R4, -R82, R82, 1 ;  /* 0x3f80000052047423 */ /* 0x000fe20000010152 */
[----:B------:R1:W5:Y:S01]  /*5d70*/  LDL.LU R88, [R1+0xa4] ;  /* 0x0000a40001587983 */ /* 0x0003620000300800 */
[----:B------:R-:W-:Y:S01]  /*5d80*/  FMUL.FTZ R16, R20, R16 ;  /* 0x0000001014107220 */ /* 0x000fe20000410000 */
[----:B------:R-:W-:Y:S01]  /*5d90*/  FFMA.FTZ R20, -R85, R85, 1 ;  /* 0x3f80000055147423 */ /* 0x000fe20000010155 */
[C---:B------:R-:W-:Y:S01]  /*5da0*/  FADD.FTZ R32, -R112.reuse, R36 ;  /* 0x0000002470207221 */ /* 0x040fe20000010100 */
[----:B------:R1:W5:Y:S01]  /*5db0*/  LDL.LU R87, [R1+0xa0] ;  /* 0x0000a00001577983 */ /* 0x0003620000300800 */
[----:B------:R-:W-:Y:S01]  /*5dc0*/  FADD.FTZ R36, -R112, R48 ;  /* 0x0000003070247221 */ /* 0x000fe20000010100 */
[----:B------:R-:W-:Y:S01]  /*5dd0*/  F2FP.BF16.F32.PACK_AB R16, R16, R0 ;  /* 0x000000001010723e */ /* 0x000fe200000010ff */
[----:B------:R-:W-:Y:S01]  /*5de0*/  FMUL.FTZ R32, R84, R32 ;  /* 0x0000002054207220 */ /* 0x000fe20000410000 */
[----:B------:R1:W5:Y:S01]  /*5df0*/  LDL.LU R86, [R1+0x9c] ;  /* 0x00009c0001567983 */ /* 0x0003620000300800 */
[----:B------:R-:W-:Y:S01]  /*5e00*/  FFMA.FTZ R0, -R81, R81, 1 ;  /* 0x3f80000051007423 */ /* 0x000fe20000010151 */
[----:B------:R-:W-:Y:S01]  /*5e10*/  FMUL.FTZ R36, R80, R36 ;  /* 0x0000002450247220 */ /* 0x000fe20000410000 */
[C---:B------:R-:W-:Y:S01]  /*5e20*/  FADD.FTZ R48, -R112.reuse, R52 ;  /* 0x0000003470307221 */ /* 0x040fe20000010100 */
[----:B------:R1:W5:Y:S01]  /*5e30*/  LDL.LU R85, [R1+0x98] ;  /* 0x0000980001557983 */ /* 0x0003620000300800 */
[----:B------:R-:W-:Y:S01]  /*5e40*/  FADD.FTZ R49, -R112, R53 ;  /* 0x0000003570317221 */ /* 0x000fe20000010100 */
[----:B------:R-:W-:Y:S01]  /*5e50*/  FMUL.FTZ R20, R20, UR10 ;  /* 0x0000000a14147c20 */ /* 0x000fe20008410000 */
[----:B------:R-:W-:Y:S01]  /*5e60*/  FMUL.FTZ R48, R76, R48 ;  /* 0x000000304c307220 */ /* 0x000fe20000410000 */
[----:B------:R1:W5:Y:S01]  /*5e70*/  LDL.LU R84, [R1+0x94] ;  /* 0x0000940001547983 */ /* 0x0003620000300800 */
[----:B------:R-:W-:Y:S01]  /*5e80*/  FMUL.FTZ R49, R75, R49 ;  /* 0x000000314b317220 */ /* 0x000fe20000410000 */
[----:B------:R-:W-:Y:S01]  /*5e90*/  FMUL.FTZ R20, R17, R20 ;  /* 0x0000001411147220 */ /* 0x000fe20000410000 */
[----:B------:R-:W-:Y:S01]  /*5ea0*/  FFMA.FTZ R17, -R78, R78, 1 ;  /* 0x3f8000004e117423 */ /* 0x000fe2000001014e */
[----:B------:R1:W5:Y:S01]  /*5eb0*/  LDL.LU R83, [R1+0x90] ;  /* 0x0000900001537983 */ /* 0x0003620000300800 */
[----:B------:R-:W-:Y:S01]  /*5ec0*/  FMUL.FTZ R21, R21, UR10 ;  /* 0x0000000a15157c20 */ /* 0x000fe20008410000 */
[----:B------:R-:W-:Y:S01]  /*5ed0*/  FMUL.FTZ R4, R4, UR10 ;  /* 0x0000000a04047c20 */ /* 0x000fe20008410000 */
[----:B------:R-:W-:Y:S01]  /*5ee0*/  FMUL.FTZ R0, R0, UR10 ;  /* 0x0000000a00007c20 */ /* 0x000fe20008410000 */
[----:B------:R1:W5:Y:S01]  /*5ef0*/  LDL.LU R82, [R1+0x8c] ;  /* 0x00008c0001527983 */ /* 0x0003620000300800 */
[----:B------:R-:W-:Y:S01]  /*5f00*/  FMUL.FTZ R21, R5, R21 ;  /* 0x0000001505157220 */ /* 0x000fe20000410000 */
[----:B------:R-:W-:Y:S01]  /*5f10*/  FFMA.FTZ R5, -R77, R77, 1 ;  /* 0x3f8000004d057423 */ /* 0x000fe2000001014d */
[----:B------:R-:W-:Y:S01]  /*5f20*/  FMUL.FTZ R4, R32, R4 ;  /* 0x0000000420047220 */ /* 0x000fe20000410000 */
[----:B------:R1:W5:Y:S01]  /*5f30*/  LDL.LU R81, [R1+0x88] ;  /* 0x0000880001517983 */ /* 0x0003620000300800 */
[----:B------:R-:W-:Y:S01]  /*5f40*/  FFMA.FTZ R32, -R74, R74, 1 ;  /* 0x3f8000004a207423 */ /* 0x000fe2000001014a */
[----:B------:R-:W-:Y:S01]  /*5f50*/  FMUL.FTZ R0, R33, R0 ;  /* 0x0000000021007220 */ /* 0x000fe20000410000 */
[----:B------:R-:W-:Y:S01]  /*5f60*/  FFMA.FTZ R33, -R73, R73, 1 ;  /* 0x3f80000049217423 */ /* 0x000fe20000010149 */
[----:B------:R1:W5:Y:S01]  /*5f70*/  LDL.LU R80, [R1+0x84] ;  /* 0x0000840001507983 */ /* 0x0003620000300800 */
[----:B------:R-:W-:Y:S01]  /*5f80*/  F2FP.BF16.F32.PACK_AB R53, R20, R21 ;  /* 0x000000151435723e */ /* 0x000fe200000010ff */
[----:B------:R-:W-:Y:S01]  /*5f90*/  FMUL.FTZ R20, R70, R6 ;  /* 0x0000000646147220 */ /* 0x000fe20000410000 */
[----:B------:R-:W-:Y:S01]  /*5fa0*/  FFMA.FTZ R6, -R68, R68, 1 ;  /* 0x3f80000044067423 */ /* 0x000fe20000010144 */
[----:B------:R1:W5:Y:S01]  /*5fb0*/  LDL.LU R79, [R1+0x80] ;  /* 0x00008000014f7983 */ /* 0x0003620000300800 */
[----:B------:R-:W-:Y:S01]  /*5fc0*/  FMUL.FTZ R32, R32, UR10 ;  /* 0x0000000a20207c20 */ /* 0x000fe20008410000 */
[----:B------:R-:W-:Y:S01]  /*5fd0*/  FMUL.FTZ R17, R17, UR10 ;  /* 0x0000000a11117c20 */ /* 0x000fe20008410000 */
[----:B------:R-:W-:Y:S01]  /*5fe0*/  F2FP.BF16.F32.PACK_AB R52, R0, R4 ;  /* 0x000000040034723e */ /* 0x000fe200000010ff */
[----:B------:R1:W5:Y:S01]  /*5ff0*/  LDL.LU R78, [R1+0x7c] ;  /* 0x00007c00014e7983 */ /* 0x0003620000300800 */
[----:B------:R-:W-:Y:S01]  /*6000*/  FMUL.FTZ R4, R48, R32 ;  /* 0x0000002030047220 */ /* 0x000fe20000410000 */
[----:B------:R-:W-:Y:S01]  /*6010*/  FADD.FTZ R32, -R112, R64 ;  /* 0x0000004070207221 */ /* 0x000fe20000010100 */
[----:B------:R-:W-:Y:S01]  /*6020*/  FMUL.FTZ R17, R36, R17 ;  /* 0x0000001124117220 */ /* 0x000fe20000410000 */
[----:B------:R1:W5:Y:S01]  /*6030*/  LDL.LU R77, [R1+0x78] ;  /* 0x00007800014d7983 */ /* 0x0003620000300800 */
[----:B------:R-:W-:Y:S01]  /*6040*/  FFMA.FTZ R21, -R249, R249, 1 ;  /* 0x3f800000f9157423 */ /* 0x000fe200000101f9 */
[----:B------:R-:W-:Y:S01]  /*6050*/  FMUL.FTZ R32, R72, R32 ;  /* 0x0000002048207220 */ /* 0x000fe20000410000 */
[----:B------:R-:W-:Y:S01]  /*6060*/  FMUL.FTZ R5, R5, UR10 ;  /* 0x0000000a05057c20 */ /* 0x000fe20008410000 */
[----:B------:R1:W5:Y:S01]  /*6070*/  LDL.LU R76, [R1+0x74] ;  /* 0x00007400014c7983 */ /* 0x0003620000300800 */
[----:B------:R-:W-:Y:S01]  /*6080*/  FMUL.FTZ R21, R21, UR10 ;  /* 0x0000000a15157c20 */ /* 0x000fe20008410000 */
[----:B------:R-:W-:Y:S01]  /*6090*/  FMUL.FTZ R33, R33, UR10 ;  /* 0x0000000a21217c20 */ /* 0x000fe20008410000 */
[----:B------:R-:W-:Y:S01]  /*60a0*/  FMUL.FTZ R5, R37, R5 ;  /* 0x0000000525057220 */ /* 0x000fe20000410000 */
[----:B------:R1:W5:Y:S01]  /*60b0*/  LDL.LU R75, [R1+0x70] ;  /* 0x00007000014b7983 */ /* 0x0003620000300800 */
[----:B------:R-:W-:Y:S01]  /*60c0*/  FMUL.FTZ R6, R6, UR10 ;  /* 0x0000000a06067c20 */ /* 0x000fe20008410000 */
[----:B------:R-:W-:Y:S02]  /*60d0*/  FMUL.FTZ R0, R49, R33 ;  /* 0x0000002131007220 */ /* 0x000fe40000410000 */
[----:B------:R1:W5:Y:S01]  /*60e0*/  LDL.LU R74, [R1+0x6c] ;  /* 0x00006c00014a7983 */ /* 0x0003620000300800 */
[----:B------:R-:W-:Y:S01]  /*60f0*/  F2FP.BF16.F32.PACK_AB R49, R5, R17 ;  /* 0x000000110531723e */ /* 0x000fe200000010ff */
[----:B------:R-:W-:Y:S01]  /*6100*/  FADD.FTZ R17, -R112, R65 ;  /* 0x0000004170117221 */ /* 0x000fe20000010100 */
[----:B------:R-:W-:Y:S01]  /*6110*/  FFMA.FTZ R5, -R250, R250, 1 ;  /* 0x3f800000fa057423 */ /* 0x000fe200000101fa */
[----:B------:R1:W5:Y:S01]  /*6120*/  LDL.LU R73, [R1+0x68] ;  /* 0x0000680001497983 */ /* 0x0003620000300800 */
[----:B------:R-:W-:Y:S01]  /*6130*/  F2FP.BF16.F32.PACK_AB R48, R0, R4 ;  /* 0x000000040030723e */ /* 0x000fe200000010ff */
[----:B------:R-:W-:Y:S01]  /*6140*/  FMUL.FTZ R17, R71, R17 ;  /* 0x0000001147117220 */ /* 0x000fe20000410000 */
[----:B------:R-:W-:Y:S01]  /*6150*/  FMUL.FTZ R5, R5, UR10 ;  /* 0x0000000a05057c20 */ /* 0x000fe20008410000 */
[----:B------:R1:W5:Y:S02]  /*6160*/  LDL.LU R72, [R1+0x64] ;  /* 0x0000640001487983 */ /* 0x0003640000300800 */
[----:B------:R-:W-:Y:S01]  /*6170*/  FMUL.FTZ R21, R17, R21 ;  /* 0x0000001511157220 */ /* 0x000fe20000410000 */
[----:B------:R-:W-:Y:S01]  /*6180*/  FFMA.FTZ R17, -R69, R69, 1 ;  /* 0x3f80000045117423 */ /* 0x000fe20000010145 */
[----:B------:R1:W5:Y:S01]  /*6190*/  LDL.LU R71, [R1+0x60] ;  /* 0x0000600001477983 */ /* 0x0003620000300800 */
[----:B------:R-:W-:Y:S02]  /*61a0*/  FMUL.FTZ R32, R32, R5 ;  /* 0x0000000520207220 */ /* 0x000fe40000410000 */
[----:B------:R-:W-:Y:S01]  /*61b0*/  FMUL.FTZ R17, R17, UR10 ;  /* 0x0000000a11117c20 */ /* 0x000fe20008410000 */
[----:B------:R1:W5:Y:S04]  /*61c0*/  LDL.LU R70, [R1+0x5c] ;  /* 0x00005c0001467983 */ /* 0x0003680000300800 */
[----:B------:R1:W5:Y:S04]  /*61d0*/  LDL.LU R69, [R1+0x58] ;  /* 0x0000580001457983 */ /* 0x0003680000300800 */
[----:B------:R1:W5:Y:S01]  /*61e0*/  LDL.LU R68, [R1+0x54] ;  /* 0x0000540001447983 */ /* 0x0003620000300800 */
[----:B------:R-:W-:Y:S05]  /*61f0*/  BRA.U !UP0, `(.L_x_370) ;  /* 0x0000000108747547 */ /* 0x000fea000b800000 */
[----:B------:R-:W2:Y:S01]  /*6200*/  LDL.LU R103, [R1+0x2c] ;  /* 0x00002c0001677983 */ /* 0x000ea20000300800 */
[----:B------:R-:W3:Y:S01]  /*6210*/  LDC R33, c[0x0][0x3b0] ;  /* 0x0000ec00ff217b82 */ /* 0x000ee20000000800 */
[----:B------:R-:W-:Y:S01]  /*6220*/  IADD3 R4, P0, PT, RZ, -UR32, RZ ;  /* 0x80000020ff047c10 */ /* 0x000fe2000ff1e0ff */
[----:B------:R-:W-:Y:S01]  /*6230*/  ULOP3.LUT UR8, UR43, 0x1, URZ, 0xc0, !UPT ;  /* 0x000000012b087892 */ /* 0x000fe2000f8ec0ff */
[----:B------:R-:W4:Y:S03]  /*6240*/  LDL.LU R102, [R1+0x28] ;  /* 0x0000280001667983 */ /* 0x000f260000300800 */
[----:B------:R-:W-:Y:S01]  /*6250*/  UISETP.NE.U32.AND UP2, UPT, UR8, 0x1, UPT ;  /* 0x000000010800788c */ /* 0x000fe2000bf45070 */
[----:B------:R-:W3:Y:S03]  /*6260*/  LDL.LU R101, [R1+0x24] ;  /* 0x0000240001657983 */ /* 0x000ee60000300800 */
[----:B------:R-:W-:Y:S06]  /*6270*/  USEL UR8, UR29, 0x2000, !UP2 ;  /* 0x000020001d087887 */ /* 0x000fec000d000000 */
[----:B------:R-:W-:Y:S02]  /*6280*/  VIADD R149, R149, UR8 ;  /* 0x0000000895957c36 */ /* 0x000fe40008000000 */
[----:B---3--:R-:W-:Y:S02]  /*6290*/  VIADD R101, R101, UR8 ;  /* 0x0000000865657c36 */ /* 0x008fe40008000000 */
[C---:B------:R-:W-:Y:S04]  /*62a0*/  IMAD.SHL.U32 R0, R33.reuse, 0x80, RZ ;  /* 0x0000008021007824 */ /* 0x040fe800078e00ff */
[----:B------:R-:W-:Y:S05]  /*62b0*/  IMAD.X R0, RZ, RZ, ~R0, P0 ;  /* 0x000000ffff007224 */ /* 0x000fea00000e0e00 */
[----:B------:R-:W-:Y:S04]  /*62c0*/  SHF.R.S64 R4, R4, 0x1f, R0 ;  /* 0x0000001f04047819 */ /* 0x000fe80000001000 */
[----:B--2---:R-:W-:Y:S04]  /*62d0*/  IADD3 R103, P0, PT, R4, R103, RZ ;  /* 0x0000006704677210 */ /* 0x004fe80007f1e0ff */
[----:B----4-:R-:W-:Y:S01]  /*62e0*/  LEA.HI.X.SX32 R102, R0, R102, 0x1, P0 ;  /* 0x0000006600667211 */ /* 0x010fe200000f0eff */
[----:B------:R-:W-:Y:S01]  /*62f0*/  IMAD.MOV.U32 R4, RZ, RZ, R103 ;  /* 0x000000ffff047224 */ /* 0x000fe200078e0067 */
[----:B------:R-:W2:Y:S03]  /*6300*/  LDC R0, c[0x0][0x3b4] ;  /* 0x0000ed00ff007b82 */ /* 0x000ea60000000800 */
[----:B------:R3:W-:Y:S01]  /*6310*/  STL [R1+0x28], R102 ;  /* 0x0000286601007387 */ /* 0x0007e20000100800 */
[----:B------:R-:W-:Y:S03]  /*6320*/  IMAD.MOV.U32 R5, RZ, RZ, R102 ;  /* 0x000000ffff057224 */ /* 0x000fe600078e0066 */
[----:B------:R3:W-:Y:S04]  /*6330*/  STL [R1+0x2c], R103 ;  /* 0x00002c6701007387 */ /* 0x0007e80000100800 */
[----:B------:R-:W-:Y:S01]  /*6340*/  @!PT LDS RZ, [RZ] ;  /* 0x00000000fffff984 */ /* 0x000fe20000000800 */
[----:B------:R-:W-:Y:S01]  /*6350*/  @!PT LDS RZ, [RZ] ;  /* 0x00000000fffff984 */ /* 0x000fe20000000800 */
[----:B------:R-:W-:Y:S01]  /*6360*/  @!PT LDS RZ, [RZ] ;  /* 0x00000000fffff984 */ /* 0x000fe20000000800 */
[----:B------:R4:W-:Y:S04]  /*6370*/  LDGSTS.E.BYPASS.LTC128B.128 [R101], desc[UR30][R4.64] ;  /* 0x0000000004657fae */ /* 0x0009e8000b981a1e */
[----:B------:R3:W-:Y:S01]  /*6380*/  STL [R1+0x24], R101 ;  /* 0x0000246501007387 */ /* 0x0007e20000100800 */
[C---:B----4-:R-:W-:Y:S04]  /*6390*/  LEA R4, P0, R33.reuse, R103, 0x7 ;  /* 0x0000006721047211 */ /* 0x050fe800078038ff */
[----:B--2---:R-:W-:Y:S05]  /*63a0*/  LEA.HI.X R5, R33, R102, R0, 0x7, P0 ;  /* 0x0000006621057211 */ /* 0x004fea00000f3c00 */
[----:B------:R3:W-:Y:S04]  /*63b0*/  LDGSTS.E.BYPASS.LTC128B.128 [R101+0x1000], desc[UR30][R4.64] ;  /* 0x0100000004657fae */ /* 0x0007e8000b981a1e */
[----:B------:R-:W0:Y:S02]  /*63c0*/  LDGDEPBAR ;  /* 0x00000000000079af */ /* 0x000e240000000000 */
.L_x_370:
[----:B---3--:R-:W2:Y:S01]  /*63d0*/  LDL.LU R103, [R1+0x10] ;  /* 0x0000100001677983 */ /* 0x008ea20000300800 */
[----:B------:R-:W-:Y:S01]  /*63e0*/  F2FP.BF16.F32.PACK_AB R37, R21, R32 ;  /* 0x000000201525723e */ /* 0x000fe200000010ff */
[----:B------:R-:W-:Y:S01]  /*63f0*/  FMUL.FTZ R6, R7, R6 ;  /* 0x0000000607067220 */ /* 0x000fe20000410000 */
[----:B------:R-:W-:Y:S01]  /*6400*/  FMUL.FTZ R17, R20, R17 ;  /* 0x0000001114117220 */ /* 0x000fe20000410000 */
[----:B------:R-:W3:Y:S01]  /*6410*/  LDL.LU R102, [R1+0xc] ;  /* 0x00000c0001667983 */ /* 0x000ee20000300800 */
[----:B------:R-:W-:Y:S01]  /*6420*/  FADD.FTZ R39, -R111, R39 ;  /* 0x000000276f277221 */ /* 0x000fe20000010100 */
[C---:B-----5:R-:W-:Y:S01]  /*6430*/  FADD.FTZ R29, -R110.reuse, R29 ;  /* 0x0000001d6e1d7221 */ /* 0x060fe20000010100 */
[----:B------:R-:W-:Y:S01]  /*6440*/  FADD.FTZ R25, -R110, R25 ;  /* 0x000000196e197221 */ /* 0x000fe20000010100 */
[----:B------:R-:W4:Y:S01]  /*6450*/  LDL.LU R101, [R1+0x8] ;  /* 0x0000080001657983 */ /* 0x000f220000300800 */
[----:B------:R-:W-:Y:S01]  /*6460*/  FFMA.FTZ R0, -R190, R190, 1 ;  /* 0x3f800000be007423 */ /* 0x000fe200000101be */
[----:B------:R-:W-:Y:S01]  /*6470*/  FFMA.FTZ R4, -R191, R191, 1 ;  /* 0x3f800000bf047423 */ /* 0x000fe200000101bf */
[C---:B------:R-:W-:Y:S01]  /*6480*/  FADD.FTZ R23, -R111.reuse, R23 ;  /* 0x000000176f177221 */ /* 0x040fe20000010100 */
[----:B------:R-:W4:Y:S01]  /*6490*/  LDL.LU R65, [R1+0x4] ;  /* 0x0000040001417983 */ /* 0x000f220000300800 */
[----:B------:R-:W-:Y:S01]  /*64a0*/  FMUL.FTZ R5, R0, UR10 ;  /* 0x0000000a00057c20 */ /* 0x000fe20008410000 */
[----:B------:R-:W-:Y:S01]  /*64b0*/  FFMA.FTZ R0, -R186, R186, 1 ;  /* 0x3f800000ba007423 */ /* 0x000fe200000101ba */
[----:B------:R-:W-:Y:S01]  /*64c0*/  FMUL.FTZ R7, R4, UR10 ;  /* 0x0000000a04077c20 */ /* 0x000fe20008410000 */
[----:B------:R-:W4:Y:S01]  /*64d0*/  LDL.LU R64, [R1] ;  /* 0x0000000001407983 */ /* 0x000f220000300800 */
[C---:B------:R-:W-:Y:S01]  /*64e0*/  FADD.FTZ R18, -R111.reuse, R18 ;  /* 0x000000126f127221 */ /* 0x040fe20000010100 */
[----:B------:R-:W-:Y:S01]  /*64f0*/  FMUL.FTZ R23, R214, R23 ;  /* 0x00000017d6177220 */ /* 0x000fe20000410000 */
[----:B------:R-:W-:Y:S01]  /*6500*/  FADD.FTZ R19, -R111, R19 ;  /* 0x000000136f137221 */ /* 0x000fe20000010100 */
[----:B------:R1:W-:Y:S01]  /*6510*/  STS [R113+0x8000], R3 ;  /* 0x0080000371007388 */ /* 0x0003e20000000800 */
[----:B------:R-:W-:Y:S01]  /*6520*/  FMUL.FTZ R18, R223, R18 ;  /* 0x00000012df127220 */ /* 0x000fe20000410000 */
[C---:B------:R-:W-:Y:S01]  /*6530*/  FADD.FTZ R22, -R111.reuse, R22 ;  /* 0x000000166f167221 */ /* 0x040fe20000010100 */
[----:B------:R-:W-:Y:S01]  /*6540*/  FADD.FTZ R38, -R111, R38 ;  /* 0x000000266f267221 */ /* 0x000fe20000010100 */
[----:B------:R-:W-:Y:S01]  /*6550*/  FMUL.FTZ R19, R225, R19 ;  /* 0x00000013e1137220 */ /* 0x000fe20000410000 */
[----:B------:R-:W-:Y:S01]  /*6560*/  FMUL.FTZ R18, R18, R5 ;  /* 0x0000000512127220 */ /* 0x000fe20000410000 */
[----:B------:R-:W-:Y:S01]  /*6570*/  FFMA.FTZ R5, -R179, R179, 1 ;  /* 0x3f800000b3057423 */ /* 0x000fe200000101b3 */
[----:B------:R-:W-:Y:S01]  /*6580*/  FMUL.FTZ R22, R215, R22 ;  /* 0x00000016d7167220 */ /* 0x000fe20000410000 */
[----:B------:R-:W-:Y:S01]  /*6590*/  FMUL.FTZ R38, R194, R38 ;  /* 0x00000026c2267220 */ /* 0x000fe20000410000 */
[----:B------:R-:W-:Y:S01]  /*65a0*/  FADD.FTZ R34, -R111, R34 ;  /* 0x000000226f227221 */ /* 0x000fe20000010100 */
[----:B------:R-:W-:Y:S01]  /*65b0*/  FMUL.FTZ R5, R5, UR10 ;  /* 0x0000000a05057c20 */ /* 0x000fe20008410000 */
[----:B------:R-:W-:Y:S01]  /*65c0*/  FADD.FTZ R50, -R111, R50 ;  /* 0x000000326f327221 */ /* 0x000fe20000010100 */
[----:B------:R-:W-:Y:S01]  /*65d0*/  FMUL.FTZ R39, R195, R39 ;  /* 0x00000027c3277220 */ /* 0x000fe20000410000 */
[----:B------:R-:W-:Y:S01]  /*65e0*/  FMUL.FTZ R34, R202, R34 ;  /* 0x00000022ca227220 */ /* 0x000fe20000410000 */
[----:B------:R-:W-:Y:S01]  /*65f0*/  FMUL.FTZ R38, R38, R5 ;  /* 0x0000000526267220 */ /* 0x000fe20000410000 */
[----:B------:R-:W-:Y:S01]  /*6600*/  FFMA.FTZ R5, -R171, R171, 1 ;  /* 0x3f800000ab057423 */ /* 0x000fe200000101ab */
[----:B------:R-:W-:Y:S01]  /*6610*/  FMUL.FTZ R50, R177, R50 ;  /* 0x00000032b1327220 */ /* 0x000fe20000410000 */
[C---:B------:R-:W-:Y:S01]  /*6620*/  FADD.FTZ R55, -R111.reuse, R55 ;  /* 0x000000376f377221 */ /* 0x040fe20000010100 */
[----:B------:R-:W-:Y:S01]  /*6630*/  FADD.FTZ R66, -R111, R66 ;  /* 0x000000426f427221 */ /* 0x000fe20000010100 */
[----:B------:R-:W-:Y:S01]  /*6640*/  FMUL.FTZ R5, R5, UR10 ;  /* 0x0000000a05057c20 */ /* 0x000fe20008410000 */
[----:B------:R-:W-:Y:S01]  /*6650*/  FADD.FTZ R51, -R111, R51 ;  /* 0x000000336f337221 */ /* 0x000fe20000010100 */
[----:B------:R-:W-:Y:S01]  /*6660*/  FMUL.FTZ R55, R172, R55 ;  /* 0x00000037ac377220 */ /* 0x000fe20000410000 */
[----:B------:R-:W-:Y:S01]  /*6670*/  FMUL.FTZ R66, R169, R66 ;  /* 0x00000042a9427220 */ /* 0x000fe20000410000 */
[----:B------:R-:W-:Y:S01]  /*6680*/  FMUL.FTZ R50, R50, R5 ;  /* 0x0000000532327220 */ /* 0x000fe20000410000 */
[----:B------:R-:W-:Y:S01]  /*6690*/  FFMA.FTZ R5, -R165, R165, 1 ;  /* 0x3f800000a5057423 */ /* 0x000fe200000101a5 */
[----:B-1----:R-:W-:Y:S01]  /*66a0*/  FFMA.FTZ R3, -R188, R188, 1 ;  /* 0x3f800000bc037423 */ /* 0x002fe200000101bc */
[----:B------:R-:W-:Y:S01]  /*66b0*/  FMUL.FTZ R51, R176, R51 ;  /* 0x00000033b0337220 */ /* 0x000fe20000410000 */
[----:B------:R-:W-:Y:S01]  /*66c0*/  FADD.FTZ R8, -R110, R8 ;  /* 0x000000086e087221 */ /* 0x000fe20000010100 */
[----:B------:R-:W-:Y:S01]  /*66d0*/  FMUL.FTZ R5, R5, UR10 ;  /* 0x0000000a05057c20 */ /* 0x000fe20008410000 */
[----:B------:R-:W-:Y:S01]  /*66e0*/  FMUL.FTZ R4, R3, UR10 ;  /* 0x0000000a03047c20 */ /* 0x000fe20008410000 */
[----:B------:R-:W-:Y:S01]  /*66f0*/  FMUL.FTZ R3, R0, UR10 ;  /* 0x0000000a00037c20 */ /* 0x000fe20008410000 */
[----:B------:R-:W-:Y:S01]  /*6700*/  FMUL.FTZ R0, R19, R7 ;  /* 0x0000000713007220 */ /* 0x000fe20000410000 */
[----:B------:R-:W-:Y:S01]  /*6710*/  FMUL.FTZ R66, R66, R5 ;  /* 0x0000000542427220 */ /* 0x000fe20000410000 */
[----:B------:R-:W-:Y:S01]  /*6720*/  FMUL.FTZ R22, R22, R4 ;  /* 0x0000000416167220 */ /* 0x000fe20000410000 */
[----:B------:R-:W-:Y:S01]  /*6730*/  FMUL.FTZ R23, R23, R3 ;  /* 0x0000000317177220 */ /* 0x000fe20000410000 */
[----:B------:R-:W-:Y:S01]  /*6740*/  F2FP.BF16.F32.PACK_AB R3, R6, R17 ;  /* 0x000000110603723e */ /* 0x000fe200000010ff */
[----:B------:R-:W-:Y:S01]  /*6750*/  FFMA.FTZ R4, -R182, R182, 1 ;  /* 0x3f800000b6047423 */ /* 0x000fe200000101b6 */
[----:B------:R-:W-:Y:S01]  /*6760*/  FFMA.FTZ R6, -R183, R183, 1 ;  /* 0x3f800000b7067423 */ /* 0x000fe200000101b7 */
[----:B------:R-:W-:Y:S01]  /*6770*/  F2FP.BF16.F32.PACK_AB R0, R0, R18 ;  /* 0x000000120000723e */ /* 0x000fe200000010ff */
[----:B------:R-:W-:Y:S01]  /*6780*/  FADD.FTZ R9, -R110, R9 ;  /* 0x000000096e097221 */ /* 0x000fe20000010100 */
[----:B------:R1:W-:Y:S01]  /*6790*/  STS [R113+0x8400], R3 ;  /* 0x0084000371007388 */ /* 0x0003e20000000800 */
[----:B------:R-:W-:Y:S01]  /*67a0*/  FMUL.FTZ R33, R4, UR10 ;  /* 0x0000000a04217c20 */ /* 0x000fe20008410000 */
[----:B------:R-:W-:Y:S01]  /*67b0*/  FFMA.FTZ R4, -R178, R178, 1 ;  /* 0x3f800000b2047423 */ /* 0x000fe200000101b2 */
[----:B------:R-:W-:Y:S01]  /*67c0*/  FMUL.FTZ R6, R6, UR10 ;  /* 0x0000000a06067c20 */ /* 0x000fe20008410000 */
[----:B------:R1:W-:Y:S01]  /*67d0*/  STS [R163+0x8400], R0 ;  /* 0x00840000a3007388 */ /* 0x0003e20000000800 */
[----:B------:R-:W-:Y:S01]  /*67e0*/  F2FP.BF16.F32.PACK_AB R36, R23, R22 ;  /* 0x000000161724723e */ /* 0x000fe200000010ff */
[----:B------:R-:W-:Y:S01]  /*67f0*/  FMUL.FTZ R4, R4, UR10 ;  /* 0x0000000a04047c20 */ /* 0x000fe20008410000 */
[----:B------:R-:W-:Y:S01]  /*6800*/  FMUL.FTZ R34, R34, R6 ;  /* 0x0000000622227220 */ /* 0x000fe20000410000 */
[----:B------:R-:W-:Y:S01]  /*6810*/  FFMA.FTZ R6, -R167, R167, 1 ;  /* 0x3f800000a7067423 */ /* 0x000fe200000101a7 */
[----:B------:R-:W-:Y:S01]  /*6820*/  FFMA.FTZ R5, -R220, R220, 1 ;  /* 0x3f800000dc057423 */ /* 0x000fe200000101dc */
[----:B------:R-:W-:Y:S01]  /*6830*/  FMUL.FTZ R21, R39, R4 ;  /* 0x0000000427157220 */ /* 0x000fe20000410000 */
[----:B------:R-:W-:Y:S01]  /*6840*/  FFMA.FTZ R4, -R170, R170, 1 ;  /* 0x3f800000aa047423 */ /* 0x000fe200000101aa */
[----:B------:R-:W-:Y:S01]  /*6850*/  FMUL.FTZ R6, R6, UR10 ;  /* 0x0000000a06067c20 */ /* 0x000fe20008410000 */
[----:B------:R-:W-:Y:S01]  /*6860*/  FADD.FTZ R13, -R110, R13 ;  /* 0x0000000d6e0d7221 */ /* 0x000fe20000010100 */
[----:B------:R-:W-:Y:S01]  /*6870*/  FADD.FTZ R67, -R111, R67 ;  /* 0x000000436f437221 */ /* 0x000fe20000010100 */
[----:B------:R-:W-:Y:S01]  /*6880*/  FMUL.FTZ R4, R4, UR10 ;  /* 0x0000000a04047c20 */ /* 0x000fe20008410000 */
[----:B------:R-:W-:Y:S01]  /*6890*/  FMUL.FTZ R32, R55, R6 ;  /* 0x0000000637207220 */ /* 0x000fe20000410000 */
[----:B------:R-:W-:Y:S01]  /*68a0*/  FFMA.FTZ R6, -R222, R222, 1 ;  /* 0x3f800000de067423 */ /* 0x000fe200000101de */
[----:B------:R-:W-:Y:S01]  /*68b0*/  FMUL.FTZ R8, R251, R8 ;  /* 0x00000008fb087220 */ /* 0x000fe20000410000 */
[----:B------:R-:W-:Y:S01]  /*68c0*/  FMUL.FTZ R22, R51, R4 ;  /* 0x0000000433167220 */ /* 0x000fe20000410000 */
[----:B------:R-:W-:Y:S01]  /*68d0*/  FFMA.FTZ R4, -R164, R164, 1 ;  /* 0x3f800000a4047423 */ /* 0x000fe200000101a4 */
[----:B------:R-:W-:Y:S01]  /*68e0*/  FMUL.FTZ R9, R248, R9 ;  /* 0x00000009f8097220 */ /* 0x000fe20000410000 */
[----:B------:R-:W-:Y:S01]  /*68f0*/  FMUL.FTZ R6, R6, UR10 ;  /* 0x0000000a06067c20 */ /* 0x000fe20008410000 */
[----:B------:R-:W-:Y:S01]  /*6900*/  FMUL.FTZ R5, R5, UR10 ;  /* 0x0000000a05057c20 */ /* 0x000fe20008410000 */
[----:B------:R-:W-:Y:S01]  /*6910*/  FMUL.FTZ R13, R244, R13 ;  /* 0x0000000df40d7220 */ /* 0x000fe20000410000 */
[----:B-1----:R-:W-:Y:S01]  /*6920*/  FFMA.FTZ R3, -R216, R216, 1 ;  /* 0x3f800000d8037423 */ /* 0x002fe200000101d8 */
[----:B------:R-:W-:Y:S01]  /*6930*/  FMUL.FTZ R67, R166, R67 ;  /* 0x00000043a6437220 */ /* 0x000fe20000410000 */
[----:B------:R-:W-:Y:S01]  /*6940*/  FMUL.FTZ R4, R4, UR10 ;  /* 0x0000000a04047c20 */ /* 0x000fe20008410000 */
[----:B------:R-:W-:Y:S01]  /*6950*/  FMUL.FTZ R8, R8, R6 ;  /* 0x0000000608087220 */ /* 0x000fe20000410000 */
[----:B------:R-:W-:Y:S01]  /*6960*/  FMUL.FTZ R3, R3, UR10 ;  /* 0x0000000a03037c20 */ /* 0x000fe20008410000 */
[----:B------:R-:W-:Y:S01]  /*6970*/  FMUL.FTZ R9, R9, R5 ;  /* 0x0000000509097220 */ /* 0x000fe20000410000 */
[----:B------:R-:W-:Y:S01]  /*6980*/  FMUL.FTZ R23, R67, R4 ;  /* 0x0000000443177220 */ /* 0x000fe20000410000 */
[----:B------:R-:W-:Y:S01]  /*6990*/  FADD.FTZ R12, -R110, R12 ;  /* 0x0000000c6e0c7221 */ /* 0x000fe20000010100 */
[----:B------:R-:W-:Y:S01]  /*69a0*/  FMUL.FTZ R13, R13, R3 ;  /* 0x000000030d0d7220 */ /* 0x000fe20000410000 */
[----:B------:R-:W-:Y:S01]  /*69b0*/  FFMA.FTZ R3, -R204, R204, 1 ;  /* 0x3f800000cc037423 */ /* 0x000fe200000101cc */
[----:B------:R-:W-:Y:S01]  /*69c0*/  FFMA.FTZ R4, -R217, R217, 1 ;  /* 0x3f800000d9047423 */ /* 0x000fe200000101d9 */
[----:B------:R-:W-:Y:S01]  /*69d0*/  F2FP.BF16.F32.PACK_AB R0, R9, R8 ;  /* 0x000000080900723e */ /* 0x000fe200000010ff */
[----:B------:R1:W-:Y:S01]  /*69e0*/  STS [R163+0x8000], R16 ;  /* 0x00800010a3007388 */ /* 0x0003e20000000800 */
[----:B------:R-:W-:Y:S01]  /*69f0*/  FMUL.FTZ R29, R232, R29 ;  /* 0x0000001de81d7220 */ /* 0x000fe20000410000 */
[----:B------:R-:W-:Y:S01]  /*6a00*/  FMUL.FTZ R3, R3, UR10 ;  /* 0x0000000a03037c20 */ /* 0x000fe20008410000 */
[----:B------:R-:W-:Y:S01]  /*6a10*/  FADD.FTZ R24, -R110, R24 ;  /* 0x000000186e187221 */ /* 0x000fe20000010100 */
[----:B------:R-:W-:Y:S01]  /*6a20*/  FFMA.FTZ R6, -R209, R209, 1 ;  /* 0x3f800000d1067423 */ /* 0x000fe200000101d1 */
[----:B------:R-:W-:Y:S01]  /*6a30*/  FMUL.FTZ R12, R245, R12 ;  /* 0x0000000cf50c7220 */ /* 0x000fe20000410000 */
[----:B------:R-:W-:Y:S01]  /*6a40*/  FMUL.FTZ R4, R4, UR10 ;  /* 0x0000000a04047c20 */ /* 0x000fe20008410000 */
[----:B------:R1:W-:Y:S01]  /*6a50*/  STS [R113+0xa000], R0 ;  /* 0x00a0000071007388 */ /* 0x0003e20000000800 */
[----:B------:R-:W-:Y:S01]  /*6a60*/  FMUL.FTZ R20, R29, R3 ;  /* 0x000000031d147220 */ /* 0x000fe20000410000 */
[----:B------:R-:W-:Y:S01]  /*6a70*/  FMUL.FTZ R24, R241, R24 ;  /* 0x00000018f1187220 */ /* 0x000fe20000410000 */
[----:B------:R-:W-:Y:S01]  /*6a80*/  FMUL.FTZ R6, R6, UR10 ;  /* 0x0000000a06067c20 */ /* 0x000fe20008410000 */
[----:B------:R-:W-:Y:S01]  /*6a90*/  FMUL.FTZ R12, R12, R4 ;  /* 0x000000040c0c7220 */ /* 0x000fe20000410000 */
[----:B------:R-:W-:Y:S01]  /*6aa0*/  FFMA.FTZ R5, -R208, R208, 1 ;  /* 0x3f800000d0057423 */ /* 0x000fe200000101d0 */
[----:B------:R-:W-:Y:S01]  /*6ab0*/  FADD.FTZ R45, -R110, R45 ;  /* 0x0000002d6e2d7221 */ /* 0x000fe20000010100 */
[----:B------:R-:W-:Y:S01]  /*6ac0*/  FFMA.FTZ R3, -R184, R184, 1 ;  /* 0x3f800000b8037423 */ /* 0x000fe200000101b8 */
[----:B------:R-:W-:Y:S01]  /*6ad0*/  FADD.FTZ R28, -R110, R28 ;  /* 0x0000001c6e1c7221 */ /* 0x000fe20000010100 */
[----:B------:R-:W-:Y:S01]  /*6ae0*/  FFMA.FTZ R4, -R205, R205, 1 ;  /* 0x3f800000cd047423 */ /* 0x000fe200000101cd */
[----:B------:R-:W-:Y:S01]  /*6af0*/  FMUL.FTZ R24, R24, R6 ;  /* 0x0000000618187220 */ /* 0x000fe20000410000 */
[----:B------:R-:W-:Y:S01]  /*6b00*/  FMUL.FTZ R25, R240, R25 ;  /* 0x00000019f0197220 */ /* 0x000fe20000410000 */
[----:B------:R-:W-:Y:S01]  /*6b10*/  FMUL.FTZ R5, R5, UR10 ;  /* 0x0000000a05057c20 */ /* 0x000fe20008410000 */
[----:B------:R-:W-:Y:S01]  /*6b20*/  FADD.FTZ R40, -R110, R40 ;  /* 0x000000286e287221 */ /* 0x000fe20000010100 */
[----:B------:R-:W-:Y:S01]  /*6b30*/  FMUL.FTZ R45, R210, R45 ;  /* 0x0000002dd22d7220 */ /* 0x000fe20000410000 */
[----:B------:R-:W-:Y:S01]  /*6b40*/  FFMA.FTZ R6, -R193, R193, 1 ;  /* 0x3f800000c1067423 */ /* 0x000fe200000101c1 */
[----:B------:R-:W-:Y:S01]  /*6b50*/  FMUL.FTZ R3, R3, UR10 ;  /* 0x0000000a03037c20 */ /* 0x000fe20008410000 */
[----:B------:R-:W-:Y:S01]  /*6b60*/  FMUL.FTZ R28, R235, R28 ;  /* 0x0000001ceb1c7220 */ /* 0x000fe20000410000 */
[----:B------:R-:W-:Y:S01]  /*6b70*/  FMUL.FTZ R4, R4, UR10 ;  /* 0x0000000a04047c20 */ /* 0x000fe20008410000 */
[----:B------:R-:W-:Y:S01]  /*6b80*/  F2FP.BF16.F32.PACK_AB R19, R13, R12 ;  /* 0x0000000c0d13723e */ /* 0x000fe200000010ff */
[----:B------:R-:W-:Y:S01]  /*6b90*/  FMUL.FTZ R18, R25, R5 ;  /* 0x0000000519127220 */ /* 0x000fe20000410000 */
[----:B------:R-:W-:Y:S01]  /*6ba0*/  FMUL.FTZ R40, R224, R40 ;  /* 0x00000028e0287220 */ /* 0x000fe20000410000 */
[----:B------:R-:W-:Y:S01]  /*6bb0*/  FMUL.FTZ R6, R6, UR10 ;  /* 0x0000000a06067c20 */ /* 0x000fe20008410000 */
[----:B------:R-:W-:Y:S01]  /*6bc0*/  FMUL.FTZ R13, R45, R3 ;  /* 0x000000032d0d7220 */ /* 0x000fe20000410000 */
[----:B------:R-:W-:Y:S01]  /*6bd0*/  FMUL.FTZ R28, R28, R4 ;  /* 0x000000041c1c7220 */ /* 0x000fe20000410000 */
[----:B------:R-:W-:Y:S01]  /*6be0*/  FADD.FTZ R41, -R110, R41 ;  /* 0x000000296e297221 */ /* 0x000fe20000010100 */
[----:B------:R-:W-:Y:S01]  /*6bf0*/  FFMA.FTZ R5, -R192, R192, 1 ;  /* 0x3f800000c0057423 */ /* 0x000fe200000101c0 */
[----:B------:R-:W-:Y:S01]  /*6c00*/  FFMA.FTZ R3, -R181, R181, 1 ;  /* 0x3f800000b5037423 */ /* 0x000fe200000101b5 */
[----:B------:R-:W-:Y:S01]  /*6c10*/  FADD.FTZ R44, -R110, R44 ;  /* 0x0000002c6e2c7221 */ /* 0x000fe20000010100 */
[----:B------:R-:W-:Y:S01]  /*6c20*/  FFMA.FTZ R4, -R185, R185, 1 ;  /* 0x3f800000b9047423 */ /* 0x000fe200000101b9 */
[----:B------:R-:W-:Y:S01]  /*6c30*/  FMUL.FTZ R40, R40, R6 ;  /* 0x0000000628287220 */ /* 0x000fe20000410000 */
[----:B------:R-:W-:Y:S01]  /*6c40*/  FMUL.FTZ R41, R221, R41 ;  /* 0x00000029dd297220 */ /* 0x000fe20000410000 */
[----:B------:R-:W-:Y:S01]  /*6c50*/  FMUL.FTZ R5, R5, UR10 ;  /* 0x0000000a05057c20 */ /* 0x000fe20008410000 */
[----:B------:R-:W-:Y:S01]  /*6c60*/  FMUL.FTZ R6, R3, UR10 ;  /* 0x0000000a03067c20 */ /* 0x000fe20008410000 */
[----:B------:R-:W-:Y:S01]  /*6c70*/  FMUL.FTZ R44, R213, R44 ;  /* 0x0000002cd52c7220 */ /* 0x000fe20000410000 */
[----:B------:R-:W-:Y:S01]  /*6c80*/  FMUL.FTZ R4, R4, UR10 ;  /* 0x0000000a04047c20 */ /* 0x000fe20008410000 */
[----:B------:R-:W-:Y:S01]  /*6c90*/  FADD.FTZ R61, -R110, R61 ;  /* 0x0000003d6e3d7221 */ /* 0x000fe20000010100 */
[----:B------:R-:W-:Y:S01]  /*6ca0*/  FFMA.FTZ R3, -R173, R173, 1 ;  /* 0x3f800000ad037423 */ /* 0x000fe200000101ad */
[----:B------:R-:W-:Y:S01]  /*6cb0*/  FMUL.FTZ R12, R41, R5 ;  /* 0x00000005290c7220 */ /* 0x000fe20000410000 */
[----:B------:R-:W-:Y:S01]  /*6cc0*/  FMUL.FTZ R44, R44, R4 ;  /* 0x000000042c2c7220 */ /* 0x000fe20000410000 */
[----:B------:R-:W-:Y:S01]  /*6cd0*/  FMUL.FTZ R61, R196, R61 ;  /* 0x0000003dc43d7220 */ /* 0x000fe20000410000 */
[----:B------:R-:W-:Y:S01]  /*6ce0*/  FMUL.FTZ R3, R3, UR10 ;  /* 0x0000000a03037c20 */ /* 0x000fe20008410000 */
[----:B------:R-:W-:Y:S01]  /*6cf0*/  FADD.FTZ R57, -R110, R57 ;  /* 0x000000396e397221 */ /* 0x000fe20000010100 */
[----:B------:R-:W-:Y:S01]  /*6d00*/  FFMA.FTZ R5, -R180, R180, 1 ;  /* 0x3f800000b4057423 */ /* 0x000fe200000101b4 */
[----:B------:R-:W-:Y:S01]  /*6d10*/  FADD.FTZ R60, -R110, R60 ;  /* 0x0000003c6e3c7221 */ /* 0x000fe20000010100 */
[----:B------:R-:W-:Y:S01]  /*6d20*/  FFMA.FTZ R4, -R174, R174, 1 ;  /* 0x3f800000ae047423 */ /* 0x000fe200000101ae */
[----:B-1----:R-:W-:Y:S01]  /*6d30*/  FMUL.FTZ R16, R61, R3 ;  /* 0x000000033d107220 */ /* 0x002fe20000410000 */
[----:B------:R-:W-:Y:S01]  /*6d40*/  FMUL.FTZ R57, R200, R57 ;  /* 0x00000039c8397220 */ /* 0x000fe20000410000 */
[----:B------:R-:W-:Y:S01]  /*6d50*/  FMUL.FTZ R5, R5, UR10 ;  /* 0x0000000a05057c20 */ /* 0x000fe20008410000 */
[----:B------:R-:W-:Y:S01]  /*6d60*/  FMUL.FTZ R60, R199, R60 ;  /* 0x0000003cc73c7220 */ /* 0x000fe20000410000 */
[----:B------:R-:W-:Y:S01]  /*6d70*/  FMUL.FTZ R4, R4, UR10 ;  /* 0x0000000a04047c20 */ /* 0x000fe20008410000 */
[----:B------:R-:W-:Y:S01]  /*6d80*/  FFMA.FTZ R3, -R238, R238, 1 ;  /* 0x3f800000ee037423 */ /* 0x000fe200000101ee */
[----:B------:R-:W-:Y:S01]  /*6d90*/  FFMA.FTZ R0, -R236, R236, 1 ;  /* 0x3f800000ec007423 */ /* 0x000fe200000101ec */
[----:B------:R-:W-:Y:S01]  /*6da0*/  FMUL.FTZ R17, R57, R5 ;  /* 0x0000000539117220 */ /* 0x000fe20000410000 */
[----:B------:R-:W-:Y:S01]  /*6db0*/  FMUL.FTZ R60, R60, R4 ;  /* 0x000000043c3c7220 */ /* 0x000fe20000410000 */
[----:B------:R-:W-:Y:S01]  /*6dc0*/  FMUL.FTZ R5, R3, UR10 ;  /* 0x0000000a03057c20 */ /* 0x000fe20008410000 */
[----:B------:R-:W-:Y:S01]  /*6dd0*/  FMUL.FTZ R4, R0, UR10 ;  /* 0x0000000a00047c20 */ /* 0x000fe20008410000 */
[C---:B------:R-:W-:Y:S01]  /*6de0*/  FADD.FTZ R14, -R109.reuse, R14 ;  /* 0x0000000e6d0e7221 */ /* 0x040fe20000010100 */
[----:B------:R-:W-:Y:S01]  /*6df0*/  FFMA.FTZ R3, -R234, R234, 1 ;  /* 0x3f800000ea037423 */ /* 0x000fe200000101ea */
[----:B------:R-:W-:Y:S01]  /*6e00*/  FADD.FTZ R15, -R109, R15 ;  /* 0x0000000f6d0f7221 */ /* 0x000fe20000010100 */
[----:B------:R-:W-:Y:S01]  /*6e10*/  FFMA.FTZ R0, -R233, R233, 1 ;  /* 0x3f800000e9007423 */ /* 0x000fe200000101e9 */
[----:B------:R-:W-:Y:S01]  /*6e20*/  FADD.FTZ R11, -R109, R11 ;  /* 0x0000000b6d0b7221 */ /* 0x000fe20000010100 */
[----:B------:R-:W-:Y:S01]  /*6e30*/  FMUL.FTZ R3, R3, UR10 ;  /* 0x0000000a03037c20 */ /* 0x000fe20008410000 */
[C---:B------:R-:W-:Y:S01]  /*6e40*/  FADD.FTZ R10, -R109.reuse, R10 ;  /* 0x0000000a6d0a7221 */ /* 0x040fe20000010100 */
[----:B------:R-:W-:Y:S01]  /*6e50*/  FMUL.FTZ R0, R0, UR10 ;  /* 0x0000000a00007c20 */ /* 0x000fe20008410000 */
[C---:B------:R-:W-:Y:S01]  /*6e60*/  FADD.FTZ R26, -R109.reuse, R26 ;  /* 0x0000001a6d1a7221 */ /* 0x040fe20000010100 */
[----:B------:R-:W-:Y:S01]  /*6e70*/  FADD.FTZ R31, -R109, R31 ;  /* 0x0000001f6d1f7221 */ /* 0x000fe20000010100 */
[----:B------:R-:W-:Y:S01]  /*6e80*/  FADD.FTZ R35, -R111, R35 ;  /* 0x000000236f237221 */ /* 0x000fe20000010100 */
[C---:B------:R-:W-:Y:S01]  /*6e90*/  FADD.FTZ R47, -R109.reuse, R47 ;  /* 0x0000002f6d2f7221 */ /* 0x040fe20000010100 */
[----:B------:R-:W-:Y:S01]  /*6ea0*/  FADD.FTZ R27, -R109, R27 ;  /* 0x0000001b6d1b7221 */ /* 0x000fe20000010100 */
[----:B------:R-:W-:Y:S01]  /*6eb0*/  FMUL.FTZ R31, R246, R31 ;  /* 0x0000001ff61f7220 */ /* 0x000fe20000410000 */
[----:B------:R-:W-:Y:S01]  /*6ec0*/  FMUL.FTZ R35, R201, R35 ;  /* 0x00000023c9237220 */ /* 0x000fe20000410000 */
[----:B------:R-:W-:Y:S01]  /*6ed0*/  FADD.FTZ R56, -R110, R56 ;  /* 0x000000386e387221 */ /* 0x000fe20000010100 */
[----:B------:R-:W-:Y:S01]  /*6ee0*/  FMUL.FTZ R47, R237, R47 ;  /* 0x0000002fed2f7220 */ /* 0x000fe20000410000 */
[----:B------:R-:W-:Y:S01]  /*6ef0*/  FMUL.FTZ R27, R252, R27 ;  /* 0x0000001bfc1b7220 */ /* 0x000fe20000410000 */
[----:B------:R-:W-:Y:S01]  /*6f00*/  FMUL.FTZ R33, R35, R33 ;  /* 0x0000002123217220 */ /* 0x000fe20000410000 */
[----:B------:R-:W-:Y:S01]  /*6f10*/  FADD.FTZ R30, -R109, R30 ;  /* 0x0000001e6d1e7221 */ /* 0x000fe20000010100 */
[----:B------:R-:W-:Y:S01]  /*6f20*/  FMUL.FTZ R56, R203, R56 ;  /* 0x00000038cb387220 */ /* 0x000fe20000410000 */
[----:B------:R-:W-:Y:S01]  /*6f30*/  FADD.FTZ R54, -R111, R54 ;  /* 0x000000366f367221 */ /* 0x000fe20000010100 */
[----:B------:R-:W-:Y:S01]  /*6f40*/  FFMA.FTZ R7, -R168, R168, 1 ;  /* 0x3f800000a8077423 */ /* 0x000fe200000101a8 */
[----:B------:R-:W-:Y:S01]  /*6f50*/  FMUL.FTZ R30, R247, R30 ;  /* 0x0000001ef71e7220 */ /* 0x000fe20000410000 */
[----:B------:R-:W-:Y:S01]  /*6f60*/  FADD.FTZ R63, -R109, R63 ;  /* 0x0000003f6d3f7221 */ /* 0x000fe20000010100 */
[----:B------:R-:W-:Y:S01]  /*6f70*/  F2FP.BF16.F32.PACK_AB R33, R33, R34 ;  /* 0x000000222121723e */ /* 0x000fe200000010ff */
[----:B------:R-:W-:Y:S01]  /*6f80*/  FMUL.FTZ R56, R56, R6 ;  /* 0x0000000638387220 */ /* 0x000fe20000410000 */
[----:B------:R-:W-:Y:S01]  /*6f90*/  FADD.FTZ R42, -R109, R42 ;  /* 0x0000002a6d2a7221 */ /* 0x000fe20000010100 */
[----:B------:R-:W-:Y:S01]  /*6fa0*/  FFMA.FTZ R6, -R212, R212, 1 ;  /* 0x3f800000d4067423 */ /* 0x000fe200000101d4 */
[----:B------:R-:W-:Y:S01]  /*6fb0*/  FMUL.FTZ R54, R175, R54 ;  /* 0x00000036af367220 */ /* 0x000fe20000410000 */
[----:B------:R-:W-:Y:S01]  /*6fc0*/  FMUL.FTZ R7, R7, UR10 ;  /* 0x0000000a07077c20 */ /* 0x000fe20008410000 */
[----:B------:R-:W-:Y:S01]  /*6fd0*/  FADD.FTZ R43, -R109, R43 ;  /* 0x0000002b6d2b7221 */ /* 0x000fe20000010100 */
[----:B------:R-:W-:Y:S01]  /*6fe0*/  FMUL.FTZ R63, R218, R63 ;  /* 0x0000003fda3f7220 */ /* 0x000fe20000410000 */
[----:B------:R-:W-:Y:S01]  /*6ff0*/  F2FP.BF16.F32.PACK_AB R18, R18, R24 ;  /* 0x000000181212723e */ /* 0x000fe200000010ff */
[----:B------:R-:W-:Y:S01]  /*7000*/  FMUL.FTZ R42, R243, R42 ;  /* 0x0000002af32a7220 */ /* 0x000fe20000410000 */
[----:B------:R-:W-:Y:S01]  /*7010*/  FMUL.FTZ R6, R6, UR10 ;  /* 0x0000000a06067c20 */ /* 0x000fe20008410000 */
[----:B------:R-:W-:Y:S01]  /*7020*/  FMUL.FTZ R54, R54, R7 ;  /* 0x0000000736367220 */ /* 0x000fe20000410000 */
[----:B------:R-:W-:Y:S01]  /*7030*/  FMUL.FTZ R43, R242, R43 ;  /* 0x0000002bf22b7220 */ /* 0x000fe20000410000 */
[C---:B------:R-:W-:Y:S01]  /*7040*/  FADD.FTZ R46, -R109.reuse, R46 ;  /* 0x0000002e6d2e7221 */ /* 0x040fe20000010100 */
[----:B------:R-:W-:Y:S01]  /*7050*/  F2FP.BF16.F32.PACK_AB R20, R20, R28 ;  /* 0x0000001c1414723e */ /* 0x000fe200000010ff */
[----:B------:R-:W-:Y:S01]  /*7060*/  FMUL.FTZ R42, R42, R6 ;  /* 0x000000062a2a7220 */ /* 0x000fe20000410000 */
[----:B------:R-:W-:Y:S01]  /*7070*/  FADD.FTZ R58, -R109, R58 ;  /* 0x0000003a6d3a7221 */ /* 0x000fe20000010100 */
[----:B------:R-:W-:Y:S01]  /*7080*/  FMUL.FTZ R46, R239, R46 ;  /* 0x0000002eef2e7220 */ /* 0x000fe20000410000 */
[----:B------:R-:W-:Y:S01]  /*7090*/  FFMA.FTZ R6, -R198, R198, 1 ;  /* 0x3f800000c6067423 */ /* 0x000fe200000101c6 */
[----:B------:R-:W-:Y:S01]  /*70a0*/  FADD.FTZ R59, -R109, R59 ;  /* 0x0000003b6d3b7221 */ /* 0x000fe20000010100 */
[----:B------:R-:W-:Y:S01]  /*70b0*/  F2FP.BF16.F32.PACK_AB R21, R21, R38 ;  /* 0x000000261515723e */ /* 0x000fe200000010ff */
[----:B------:R-:W-:Y:S01]  /*70c0*/  FMUL.FTZ R58, R231, R58 ;  /* 0x0000003ae73a7220 */ /* 0x000fe20000410000 */
[----:B------:R-:W-:Y:S01]  /*70d0*/  FMUL.FTZ R6, R6, UR10 ;  /* 0x0000000a06067c20 */ /* 0x000fe20008410000 */
[----:B------:R-:W-:Y:S01]  /*70e0*/  FMUL.FTZ R59, R228, R59 ;  /* 0x0000003be43b7220 */ /* 0x000fe20000410000 */
[----:B------:R-:W-:Y:S01]  /*70f0*/  FADD.FTZ R62, -R109, R62 ;  /* 0x0000003e6d3e7221 */ /* 0x000fe20000010100 */
[----:B------:R-:W-:Y:S01]  /*7100*/  F2FP.BF16.F32.PACK_AB R22, R22, R50 ;  /* 0x000000321616723e */ /* 0x000fe200000010ff */
[----:B------:R-:W-:Y:S01]  /*7110*/  FMUL.FTZ R58, R58, R6 ;  /* 0x000000063a3a7220 */ /* 0x000fe20000410000 */
[----:B------:R-:W-:Y:S01]  /*7120*/  F2FP.BF16.F32.PACK_AB R12, R12, R40 ;  /* 0x000000280c0c723e */ /* 0x000fe200000010ff */
[----:B------:R-:W-:Y:S01]  /*7130*/  FMUL.FTZ R62, R219, R62 ;  /* 0x0000003edb3e7220 */ /* 0x000fe20000410000 */
[----:B------:R-:W-:Y:S01]  /*7140*/  F2FP.BF16.F32.PACK_AB R13, R13, R44 ;  /* 0x0000002c0d0d723e */ /* 0x000fe200000010ff */
[----:B------:R-:W4:Y:S01]  /*7150*/  LDL.LU.64 R40, [R1+0x18] ;  /* 0x0000180001287983 */ /* 0x000f220000300a00 */
[----:B------:R-:W-:Y:S01]  /*7160*/  F2FP.BF16.F32.PACK_AB R32, R32, R54 ;  /* 0x000000362020723e */ /* 0x000fe200000010ff */
[----:B------:R-:W1:Y:S01]  /*7170*/  LDC R44, c[0x0][0x44c] ;  /* 0x00011300ff2c7b82 */ /* 0x000e620000000800 */
[----:B------:R-:W-:Y:S02]  /*7180*/  F2FP.BF16.F32.PACK_AB R23, R23, R66 ;  /* 0x000000421717723e */ /* 0x000fe400000010ff */
[----:B------:R-:W-:Y:S02]  /*7190*/  F2FP.BF16.F32.PACK_AB R17, R17, R56 ;  /* 0x000000381111723e */ /* 0x000fe400000010ff */
[----:B------:R-:W-:Y:S02]  /*71a0*/  F2FP.BF16.F32.PACK_AB R16, R16, R60 ;  /* 0x0000003c1010723e */ /* 0x000fe400000010ff */
[----:B------:R-:W-:Y:S01]  /*71b0*/  SHF.L.U32 R60, R156, 0x2, RZ ;  /* 0x000000029c3c7819 */ /* 0x000fe200000006ff */
[----:B-1----:R-:W-:Y:S02]  /*71c0*/  IMAD R61, R44, UR5, RZ ;  /* 0x000000052c3d7c24 */ /* 0x002fe4000f8e02ff */
[----:B--2---:R-:W-:Y:S01]  /*71d0*/  FMUL.FTZ R10, R103, R10 ;  /* 0x0000000a670a7220 */ /* 0x004fe20000410000 */
[----:B---3--:R-:W-:Y:S03]  /*71e0*/  FMUL.FTZ R11, R102, R11 ;  /* 0x0000000b660b7220 */ /* 0x008fe60000410000 */
[----:B------:R-:W-:Y:S01]  /*71f0*/  FMUL.FTZ R5, R10, R5 ;  /* 0x000000050a057220 */ /* 0x000fe20000410000 */
[----:B----4-:R-:W-:Y:S01]  /*7200*/  FMUL.FTZ R14, R101, R14 ;  /* 0x0000000e650e7220 */ /* 0x010fe20000410000 */
[----:B------:R-:W-:Y:S01]  /*7210*/  FMUL.FTZ R8, R11, R4 ;  /* 0x000000040b087220 */ /* 0x000fe20000410000 */
[----:B------:R-:W-:Y:S02]  /*7220*/  FMUL.FTZ R15, R65, R15 ;  /* 0x0000000f410f7220 */ /* 0x000fe40000410000 */
[----:B------:R-:W-:Y:S01]  /*7230*/  FMUL.FTZ R14, R14, R3 ;  /* 0x000000030e0e7220 */ /* 0x000fe20000410000 */
[----:B------:R-:W-:Y:S01]  /*7240*/  FFMA.FTZ R3, -R230, R230, 1 ;  /* 0x3f800000e6037423 */ /* 0x000fe200000101e6 */
[----:B------:R-:W-:Y:S01]  /*7250*/  F2FP.BF16.F32.PACK_AB R8, R8, R5 ;  /* 0x000000050808723e */ /* 0x000fe200000010ff */
[----:B------:R-:W-:Y:S01]  /*7260*/  FMUL.FTZ R15, R15, R0 ;  /* 0x000000000f0f7220 */ /* 0x000fe20000410000 */
[----:B------:R-:W-:Y:S01]  /*7270*/  FFMA.FTZ R0, -R229, R229, 1 ;  /* 0x3f800000e5007423 */ /* 0x000fe200000101e5 */
[----:B------:R-:W-:Y:S01]  /*7280*/  FMUL.FTZ R26, R64, R26 ;  /* 0x0000001a401a7220 */ /* 0x000fe20000410000 */
[----:B------:R-:W-:Y:S01]  /*7290*/  FMUL.FTZ R4, R3, UR10 ;  /* 0x0000000a03047c20 */ /* 0x000fe20008410000 */
[----:B------:R-:W-:Y:S01]  /*72a0*/  FFMA.FTZ R3, -R227, R227, 1 ;  /* 0x3f800000e3037423 */ /* 0x000fe200000101e3 */
[----:B------:R-:W-:Y:S01]  /*72b0*/  FMUL.FTZ R9, R0, UR10 ;  /* 0x0000000a00097c20 */ /* 0x000fe20008410000 */
[----:B------:R-:W-:Y:S01]  /*72c0*/  FFMA.FTZ R0, -R226, R226, 1 ;  /* 0x3f800000e2007423 */ /* 0x000fe200000101e2 */
[----:B------:R-:W-:Y:S01]  /*72d0*/  FMUL.FTZ R26, R26, R4 ;  /* 0x000000041a1a7220 */ /* 0x000fe20000410000 */
[----:B------:R-:W-:Y:S01]  /*72e0*/  FMUL.FTZ R4, R3, UR10 ;  /* 0x0000000a03047c20 */ /* 0x000fe20008410000 */
[----:B------:R-:W-:Y:S01]  /*72f0*/  STS [R113+0xa400], R8 ;  /* 0x00a4000871007388 */ /* 0x000fe20000000800 */
[----:B------:R-:W-:Y:S01]  /*7300*/  FMUL.FTZ R3, R0, UR10 ;  /* 0x0000000a00037c20 */ /* 0x000fe20008410000 */
[----:B------:R-:W-:Y:S01]  /*7310*/  F2FP.BF16.F32.PACK_AB R0, R15, R14 ;  /* 0x0000000e0f00723e */ /* 0x000fe200000010ff */
[----:B------:R-:W-:Y:S01]  /*7320*/  FMUL.FTZ R9, R27, R9 ;  /* 0x000000091b097220 */ /* 0x000fe20000410000 */
[----:B------:R-:W-:Y:S01]  /*7330*/  STS [R163+0xa000], R19 ;  /* 0x00a00013a3007388 */ /* 0x000fe20000000800 */
[----:B------:R-:W-:Y:S01]  /*7340*/  FMUL.FTZ R31, R31, R3 ;  /* 0x000000031f1f7220 */ /* 0x000fe20000410000 */
[----:B------:R-:W-:Y:S01]  /*7350*/  FFMA.FTZ R3, -R206, R206, 1 ;  /* 0x3f800000ce037423 */ /* 0x000fe200000101ce */
[----:B------:R-:W-:Y:S01]  /*7360*/  FFMA.FTZ R5, -R211, R211, 1 ;  /* 0x3f800000d3057423 */ /* 0x000fe200000101d3 */
[----:B------:R1:W-:Y:S01]  /*7370*/  STS [R163+0xa400], R0 ;  /* 0x00a40000a3007388 */ /* 0x0003e20000000800 */
[----:B------:R-:W-:Y:S01]  /*7380*/  FMUL.FTZ R30, R30, R4 ;  /* 0x000000041e1e7220 */ /* 0x000fe20000410000 */
[----:B------:R-:W-:Y:S01]  /*7390*/  FMUL.FTZ R3, R3, UR10 ;  /* 0x0000000a03037c20 */ /* 0x000fe20008410000 */
[----:B------:R-:W-:Y:S01]  /*73a0*/  F2FP.BF16.F32.PACK_AB R9, R9, R26 ;  /* 0x0000001a0909723e */ /* 0x000fe200000010ff */
[----:B------:R-:W-:Y:S01]  /*73b0*/  STS [R115+0x8000], R100 ;  /* 0x0080006473007388 */ /* 0x000fe20000000800 */
[----:B------:R-:W-:Y:S01]  /*73c0*/  FMUL.FTZ R5, R5, UR10 ;  /* 0x0000000a05057c20 */ /* 0x000fe20008410000 */
[----:B------:R-:W-:Y:S01]  /*73d0*/  FMUL.FTZ R47, R47, R3 ;  /* 0x000000032f2f7220 */ /* 0x000fe20000410000 */
[----:B------:R-:W-:Y:S01]  /*73e0*/  FFMA.FTZ R3, -R187, R187, 1 ;  /* 0x3f800000bb037423 */ /* 0x000fe200000101bb */
[----:B------:R-:W-:Y:S01]  /*73f0*/  STS [R115+0x8400], R36 ;  /* 0x0084002473007388 */ /* 0x000fe20000000800 */
[----:B------:R-:W-:Y:S01]  /*7400*/  FFMA.FTZ R4, -R207, R207, 1 ;  /* 0x3f800000cf047423 */ /* 0x000fe200000101cf */
[----:B------:R-:W-:Y:S01]  /*7410*/  FMUL.FTZ R43, R43, R5 ;  /* 0x000000052b2b7220 */ /* 0x000fe20000410000 */
[----:B------:R-:W-:Y:S01]  /*7420*/  FMUL.FTZ R3, R3, UR10 ;  /* 0x0000000a03037c20 */ /* 0x000fe20008410000 */
[----:B------:R-:W-:Y:S01]  /*7430*/  STS [R162+0x8000], R53 ;  /* 0x00800035a2007388 */ /* 0x000fe20000000800 */
[----:B------:R-:W-:Y:S01]  /*7440*/  FMUL.FTZ R4, R4, UR10 ;  /* 0x0000000a04047c20 */ /* 0x000fe20008410000 */
[----:B------:R-:W-:Y:S01]  /*7450*/  FFMA.FTZ R5, -R197, R197, 1 ;  /* 0x3f800000c5057423 */ /* 0x000fe200000101c5 */
[----:B------:R-:W-:Y:S01]  /*7460*/  FMUL.FTZ R7, R63, R3 ;  /* 0x000000033f077220 */ /* 0x000fe20000410000 */
[----:B------:R-:W-:Y:S01]  /*7470*/  STS [R162+0x8400], R33 ;  /* 0x00840021a2007388 */ /* 0x000fe20000000800 */
[----:B------:R-:W-:Y:S01]  /*7480*/  F2FP.BF16.F32.PACK_AB R3, R31, R30 ;  /* 0x0000001e1f03723e */ /* 0x000fe200000010ff */
[----:B------:R-:W-:Y:S01]  /*7490*/  FMUL.FTZ R46, R46, R4 ;  /* 0x000000042e2e7220 */ /* 0x000fe20000410000 */
[----:B------:R-:W-:Y:S01]  /*74a0*/  FMUL.FTZ R5, R5, UR10 ;  /* 0x0000000a05057c20 */ /* 0x000fe20008410000 */
[----:B------:R-:W-:Y:S01]  /*74b0*/  STS [R115+0xa000], R18 ;  /* 0x00a0001273007388 */ /* 0x000fe20000000800 */
[----:B------:R-:W-:Y:S02]  /*74c0*/  FFMA.FTZ R4, -R189, R189, 1 ;  /* 0x3f800000bd047423 */ /* 0x000fe400000101bd */
[----:B------:R-:W-:Y:S01]  /*74d0*/  FMUL.FTZ R6, R59, R5 ;  /* 0x000000053b067220 */ /* 0x000fe20000410000 */
[----:B------:R-:W-:Y:S01]  /*74e0*/  STS [R115+0xa400], R9 ;  /* 0x00a4000973007388 */ /* 0x000fe20000000800 */
[----:B------:R-:W-:Y:S01]  /*74f0*/  FMUL.FTZ R4, R4, UR10 ;  /* 0x0000000a04047c20 */ /* 0x000fe20008410000 */
[----:B------:R-:W-:Y:S02]  /*7500*/  F2FP.BF16.F32.PACK_AB R5, R43, R42 ;  /* 0x0000002a2b05723e */ /* 0x000fe400000010ff */
[----:B------:R-:W-:Y:S01]  /*7510*/  STS [R162+0xa000], R20 ;  /* 0x00a00014a2007388 */ /* 0x000fe20000000800 */
[----:B------:R-:W-:Y:S01]  /*7520*/  FMUL.FTZ R62, R62, R4 ;  /* 0x000000043e3e7220 */ /* 0x000fe20000410000 */
[----:B------:R-:W-:Y:S02]  /*7530*/  F2FP.BF16.F32.PACK_AB R4, R47, R46 ;  /* 0x0000002e2f04723e */ /* 0x000fe400000010ff */
[----:B------:R2:W-:Y:S01]  /*7540*/  STS [R162+0xa400], R3 ;  /* 0x00a40003a2007388 */ /* 0x0005e20000000800 */
[----:B------:R-:W-:Y:S02]  /*7550*/  F2FP.BF16.F32.PACK_AB R6, R6, R58 ;  /* 0x0000003a0606723e */ /* 0x000fe400000010ff */
[----:B------:R-:W-:Y:S01]  /*7560*/  F2FP.BF16.F32.PACK_AB R7, R7, R62 ;  /* 0x0000003e0707723e */ /* 0x000fe200000010ff */
[----:B------:R-:W-:Y:S01]  /*7570*/  STS [R114+-0x8000], R52 ;  /* 0xff80003472007388 */ /* 0x000fe20000000800 */
[--C-:B-1----:R-:W-:Y:S03]  /*7580*/  SHF.R.U32.HI R0, RZ, 0x4, R156.reuse ;  /* 0x00000004ff007819 */ /* 0x102fe6000001169c */
[----:B------:R-:W-:Y:S01]  /*7590*/  STS [R114+-0x7c00], R21 ;  /* 0xff84001572007388 */ /* 0x000fe20000000800 */
[----:B------:R-:W-:Y:S02]  /*75a0*/  LOP3.LUT R59, R0, 0x8, RZ, 0xc0, !PT ;  /* 0x00000008003b7812 */ /* 0x000fe400078ec0ff */
[----:B------:R-:W-:Y:S01]  /*75b0*/  LEA R0, -R61, RZ, 0x7 ;  /* 0x000000ff3d007211 */ /* 0x000fe200078e39ff */
[----:B------:R-:W-:Y:S04]  /*75c0*/  STS [R160+-0x8000], R49 ;  /* 0xff800031a0007388 */ /* 0x000fe80000000800 */
[----:B------:R-:W-:Y:S04]  /*75d0*/  STS [R160+-0x7c00], R22 ;  /* 0xff840016a0007388 */ /* 0x000fe80000000800 */
[----:B------:R-:W-:Y:S04]  /*75e0*/  STS [R114+-0x6000], R12 ;  /* 0xffa0000c72007388 */ /* 0x000fe80000000800 */
[----:B------:R-:W-:Y:S01]  /*75f0*/  STS [R114+-0x5c00], R5 ;  /* 0xffa4000572007388 */ /* 0x000fe20000000800 */
[----:B--2---:R-:W-:Y:S03]  /*7600*/  LOP3.LUT R3, R59, 0x10, R156, 0xf8, !PT ;  /* 0x000000103b037812 */ /* 0x004fe600078ef89c */
[----:B------:R-:W-:Y:S01]  /*7610*/  STS [R160+-0x6000], R13 ;  /* 0xffa0000da0007388 */ /* 0x000fe20000000800 */
[----:B------:R-:W-:Y:S03]  /*7620*/  LOP3.LUT R3, R3, 0xc0, R158, 0xf8, !PT ;  /* 0x000000c003037812 */ /* 0x000fe600078ef89e */
[----:B------:R-:W-:Y:S01]  /*7630*/  STS [R160+-0x5c00], R4 ;  /* 0xffa40004a0007388 */ /* 0x000fe20000000800 */
[----:B------:R-:W-:Y:S03]  /*7640*/  LOP3.LUT R3, R3, 0x18, R60, 0x78, !PT ;  /* 0x0000001803037812 */ /* 0x000fe600078e783c */
[----:B------:R-:W-:Y:S01]  /*7650*/  STS [R159+-0x8000], R48 ;  /* 0xff8000309f007388 */ /* 0x000fe20000000800 */
[----:B------:R-:W-:Y:S03]  /*7660*/  LOP3.LUT R3, R3, 0x120, R158, 0xf8, !PT ;  /* 0x0000012003037812 */ /* 0x000fe600078ef89e */
[----:B------:R-:W-:Y:S01]  /*7670*/  STS [R159+-0x7c00], R32 ;  /* 0xff8400209f007388 */ /* 0x000fe20000000800 */
[----:B------:R-:W-:Y:S03]  /*7680*/  LEA R3, R3, UR4, 0x1 ;  /* 0x0000000403037c11 */ /* 0x000fe6000f8e08ff */
        /* <DEDUP_REMOVED lines=60> */
[----:B------:R-:W-:Y:S02]  /*7a50*/  LEA R6, P0, R0, R40, 0x2 ;  /* 0x0000002800067211 */ /* 0x000fe400078010ff */
[----:B------:R-:W-:Y:S02]  /*7a60*/  LOP3.LUT R4, R104, 0xd8, RZ, 0xc0, !PT ;  /* 0x000000d868047812 */ /* 0x000fe400078ec0ff */
[-C--:B--2---:R-:W-:Y:S05]  /*7a70*/  HMMA.16816.F32.BF16 R68, R16, R20.reuse, R68 ;  /* 0x000000141044723c */ /* 0x084fea0000041844 */
[----:B------:R-:W-:Y:S02]  /*7a80*/  MOV R106, R6 ;  /* 0x00000006006a7202 */ /* 0x000fe40000000f00 */
[----:B------:R-:W-:Y:S01]  /*7a90*/  LOP3.LUT R4, R4, 0x18, R156, 0x78, !PT ;  /* 0x0000001804047812 */ /* 0x000fe200078e789c */
[C---:B------:R-:W-:Y:S04]  /*7aa0*/  HMMA.16816.F32.BF16 R72, R24.reuse, R20, R72 ;  /* 0x000000141848723c */ /* 0x040fe80000041848 */
[----:B------:R-:W-:Y:S02]  /*7ab0*/  LOP3.LUT R5, R4, 0x1f20, R104, 0xf8, !PT ;  /* 0x00001f2004057812 */ /* 0x000fe400078ef868 */
[----:B------:R-:W-:Y:S02]  /*7ac0*/  LEA.HI.X.SX32 R4, R0, R41, 0x2, P0 ;  /* 0x0000002900047211 */ /* 0x000fe400000f16ff */
[-C--:B------:R-:W-:Y:S03]  /*7ad0*/  HMMA.16816.F32.BF16 R76, R24, R22.reuse, R76 ;  /* 0x00000016184c723c */ /* 0x080fe6000004184c */
[----:B------:R-:W-:Y:S02]  /*7ae0*/  MOV R107, R4 ;  /* 0x00000004006b7202 */ /* 0x000fe40000000f00 */
[----:B------:R-:W-:Y:S02]  /*7af0*/  LOP3.LUT R0, R157, 0x1c0, RZ, 0xc0, !PT ;  /* 0x000001c09d007812 */ /* 0x000fe400078ec0ff */
[----:B------:R-:W-:Y:S01]  /*7b00*/  LEA R102, R5, UR4, 0x1 ;  /* 0x0000000405667c11 */ /* 0x000fe2000f8e08ff */
[----:B------:R-:W-:Y:S01]  /*7b10*/  HMMA.16816.F32.BF16 R80, R16, R22, R80 ;  /* 0x000000161050723c */ /* 0x000fe20000041850 */
[----:B------:R1:W-:Y:S01]  /*7b20*/  STL.64 [R1+0x18], R106 ;  /* 0x0000186a01007387 */ /* 0x0003e20000100a00 */
[----:B------:R-:W-:Y:S07]  /*7b30*/  @!UPT UIADD3 URZ, UPT, UPT, URZ, URZ, URZ ;  /* 0x000000fffffff290 */ /* 0x000fee000fffe0ff */
[----:B------:R-:W-:Y:S11]  /*7b40*/  BRA.U !UP0, `(.L_x_371) ;  /* 0x0000000108587547 */ /* 0x000ff6000b800000 */
[----:B------:R-:W2:Y:S01]  /*7b50*/  LDL.LU R41, [R1+0x30] ;  /* 0x0000300001297983 */ /* 0x000ea20000300800 */
[----:B------:R-:W-:Y:S01]  /*7b60*/  IADD3 R5, P0, PT, RZ, -UR33, RZ ;  /* 0x80000021ff057c10 */ /* 0x000fe2000ff1e0ff */
[----:B------:R-:W-:Y:S02]  /*7b70*/  IMAD.U32 R7, RZ, RZ, UR18 ;  /* 0x00000012ff077e24 */ /* 0x000fe4000f8e00ff */
[----:B------:R-:W3:Y:S01]  /*7b80*/  LDL.LU R40, [R1+0x34] ;  /* 0x0000340001287983 */ /* 0x000ee20000300800 */
[----:B------:R-:W-:Y:S02]  /*7b90*/  IMAD.U32 R6, RZ, RZ, UR22 ;  /* 0x00000016ff067e24 */ /* 0x000fe4000f8e00ff */
[----:B------:R-:W-:Y:S05]  /*7ba0*/  IMAD.X R4, RZ, RZ, ~UR11, P0 ;  /* 0x8000000bff047e24 */ /* 0x000fea00080e06ff */
[----:B------:R-:W-:Y:S04]  /*7bb0*/  SHF.R.S64 R5, R5, 0x1f, R4 ;  /* 0x0000001f05057819 */ /* 0x000fe80000001004 */
[----:B---3--:R-:W-:Y:S01]  /*7bc0*/  IADD3 R40, P0, PT, R5, R40, RZ ;  /* 0x0000002805287210 */ /* 0x008fe20007f1e0ff */
[----:B------:R-:W-:Y:S03]  /*7bd0*/  IMAD.U32 R5, RZ, RZ, UR18 ;  /* 0x00000012ff057e24 */ /* 0x000fe6000f8e00ff */
[----:B--2---:R-:W-:Y:S01]  /*7be0*/  LEA.HI.X.SX32 R41, R4, R41, 0x1, P0 ;  /* 0x0000002904297211 */ /* 0x004fe200000f0eff */
[----:B------:R2:W-:Y:S01]  /*7bf0*/  STL [R1+0x34], R40 ;  /* 0x0000342801007387 */ /* 0x0005e20000100800 */
[----:B------:R-:W-:Y:S03]  /*7c00*/  LEA R4, P0, R5, R40, 0x1 ;  /* 0x0000002805047211 */ /* 0x000fe600078008ff */
[----:B------:R2:W-:Y:S01]  /*7c10*/  STL [R1+0x30], R41 ;  /* 0x0000302901007387 */ /* 0x0005e20000100800 */
[----:B------:R-:W-:Y:S01]  /*7c20*/  LEA.HI.X R5, R7, R41, R6, 0x1, P0 ;  /* 0x0000002907057211 */ /* 0x000fe200000f0c06 */
[----:B------:R-:W-:Y:S02]  /*7c30*/  IMAD.MOV.U32 R6, RZ, RZ, R40 ;  /* 0x000000ffff067224 */ /* 0x000fe400078e0028 */
[----:B------:R-:W-:Y:S05]  /*7c40*/  IMAD.MOV.U32 R7, RZ, RZ, R41 ;  /* 0x000000ffff077224 */ /* 0x000fea00078e0029 */
[----:B------:R-:W-:Y:S01]  /*7c50*/  @!PT LDS RZ, [RZ] ;  /* 0x00000000fffff984 */ /* 0x000fe20000000800 */
[----:B------:R-:W-:Y:S01]  /*7c60*/  @!PT LDS RZ, [RZ] ;  /* 0x00000000fffff984 */ /* 0x000fe20000000800 */
[----:B------:R-:W-:Y:S01]  /*7c70*/  @!PT LDS RZ, [RZ] ;  /* 0x00000000fffff984 */ /* 0x000fe20000000800 */
[----:B------:R2:W-:Y:S04]  /*7c80*/  LDGSTS.E.BYPASS.LTC128B.128 [R102+0x4000], desc[UR30][R6.64] ;  /* 0x0400000006667fae */ /* 0x0005e8000b981a1e */
[----:B------:R2:W-:Y:S04]  /*7c90*/  LDGSTS.E.BYPASS.LTC128B.128 [R102+0x5000], desc[UR30][R4.64] ;  /* 0x0500000004667fae */ /* 0x0005e8000b981a1e */
[----:B------:R-:W0:Y:S02]  /*7ca0*/  LDGDEPBAR ;  /* 0x00000000000079af */ /* 0x000e240000000000 */
.L_x_371:
[----:B------:R-:W3:Y:S01]  /*7cb0*/  LDL R112, [R1+0x20] ;  /* 0x0000200001707983 */ /* 0x000ee20000100800 */
[----:B------:R-:W-:Y:S01]  /*7cc0*/  LOP3.LUT R0, R0, 0x38, R104, 0xf8, !PT ;  /* 0x0000003800007812 */ /* 0x000fe200078ef868 */
[----:B------:R-:W-:Y:S01]  /*7cd0*/  IMAD.U32 R100, RZ, RZ, UR42 ;  /* 0x0000002aff647e24 */ /* 0x000fe2000f8e00ff */
[----:B------:R-:W-:Y:S01]  /*7ce0*/  PLOP3.LUT P1, PT, PT, PT, UP0, 0x80, 0x8 ;  /* 0x000000000008781c */ /* 0x000fe20003f2f008 */
[----:B------:R-:W4:Y:S01]  /*7cf0*/  LDL R111, [R1+0x44] ;  /* 0x00004400016f7983 */ /* 0x000f220000100800 */
[----:B------:R-:W-:Y:S01]  /*7d00*/  LOP3.LUT R0, R0, 0x8, R108, 0x78, !PT ;  /* 0x0000000800007812 */ /* 0x000fe200078e786c */
[----:B------:R-:W-:Y:S01]  /*7d10*/  IMAD.MOV.U32 R113, RZ, RZ, 0x4 ;  /* 0x00000004ff717424 */ /* 0x000fe200078e00ff */
[----:B------:R-:W-:Y:S01]  /*7d20*/  LEA R100, P0, R100, R106, 0x2 ;  /* 0x0000006a64647211 */ /* 0x000fe200078010ff */
[----:B------:R-:W5:Y:S01]  /*7d30*/  LDL R110, [R1+0x40] ;  /* 0x00004000016e7983 */ /* 0x000f620000100800 */
[----:B------:R-:W-:Y:S01]  /*7d40*/  LOP3.LUT R0, R154, R0, RZ, 0xfc, !PT ;  /* 0x000000009a007212 */ /* 0x000fe200078efcff */
[----:B------:R-:W-:Y:S02]  /*7d50*/  ULOP3.LUT UR8, UR43, 0x1, URZ, 0xc0, !UPT ;  /* 0x000000012b087892 */ /* 0x000fe4000f8ec0ff */
[----:B------:R-:W5:Y:S01]  /*7d60*/  LDL R109, [R1+0x3c] ;  /* 0x00003c00016d7983 */ /* 0x000f620000100800 */
[----:B------:R-:W-:Y:S01]  /*7d70*/  LEA R0, R0, UR4, 0x1 ;  /* 0x0000000400007c11 */ /* 0x000fe2000f8e08ff */
[----:B------:R-:W-:Y:S02]  /*7d80*/  UISETP.NE.U32.AND UP2, UPT, UR8, 0x1, UPT ;  /* 0x000000010800788c */ /* 0x000fe4000bf45070 */
[----:B------:R-:W5:Y:S01]  /*7d90*/  LDL R103, [R1+0x38] ;  /* 0x0000380001677983 */ /* 0x000f620000100800 */
[----:B------:R-:W-:Y:S01]  /*7da0*/  @UP0 UIADD3 UR14, UP3, UPT, UR52, -0x200, URZ ;  /* 0xfffffe00340e0890 */ /* 0x000fe2000ff7e0ff */
[C---:B------:R-:W-:Y:S01]  /*7db0*/  IMAD.IADD R57, R0.reuse, 0x1, R152 ;  /* 0x0000000100397824 */ /* 0x040fe200078e0298 */
[----:B------:R-:W-:Y:S01]  /*7dc0*/  UIADD3 UR15, UPT, UPT, UR43, -0x1, URZ ;  /* 0xffffffff2b0f7890 */ /* 0x000fe2000fffe0ff */
[----:B------:R-:W-:Y:S01]  /*7dd0*/  LDSM.16.MT88.4 R20, [R3+0x6000] ;  /* 0x006000000314783b */ /* 0x000fe20000004200 */
[C---:B------:R-:W-:Y:S01]  /*7de0*/  VIADD R8, R0.reuse, 0x8000 ;  /* 0x0000800000087836 */ /* 0x040fe20000000000 */
[----:B------:R-:W-:Y:S01]  /*7df0*/  @UP0 UIADD3.X UR8, UPT, UPT, UR53, -0x1, URZ, UP3, !UPT ;  /* 0xffffffff35080890 */ /* 0x000fe20009ffe4ff */
[----:B------:R-:W-:Y:S01]  /*7e00*/  VIADD R56, R0, 0x8040 ;  /* 0x0000804000387836 */ /* 0x000fe20000000000 */
[----:B------:R-:W1:Y:S01]  /*7e10*/  LDSM.16.M88.4 R16, [R0+0x8000] ;  /* 0x008000000010783b */ /* 0x000e620000000200 */
[----:B------:R-:W-:Y:S03]  /*7e20*/  @P2 VIADD R56, R8, 0xffffffc0 ;  /* 0xffffffc008382836 */ /* 0x000fe60000000000 */
[----:B------:R-:W1:Y:S01]  /*7e30*/  LDSM.16.M88.4 R12, [R0+0xa000] ;  /* 0x00a00000000c783b */ /* 0x000e620000000200 */
[----:B------:R-:W-:Y:S03]  /*7e40*/  IMAD.IADD R58, R152, 0x1, R56 ;  /* 0x00000001983a7824 */ /* 0x000fe600078e0238 */
[----:B------:R-:W-:Y:S04]  /*7e50*/  LDSM.16.MT88.4 R28, [R3+0x6400] ;  /* 0x00640000031c783b */ /* 0x000fe80000004200 */
[----:B------:R-:W1:Y:S04]  /*7e60*/  LDSM.16.M88.4 R24, [R57+0x8000] ;  /* 0x008000003918783b */ /* 0x000e680000000200 */
[----:B------:R-:W1:Y:S04]  /*7e70*/  LDSM.16.M88.4 R32, [R57+0xa000] ;  /* 0x00a000003920783b */ /* 0x000e680000000200 */
[----:B--2---:R-:W-:Y:S04]  /*7e80*/  LDSM.16.MT88.4 R40, [R3+0x6800] ;  /* 0x006800000328783b */ /* 0x004fe80000004200 */
[----:B------:R-:W2:Y:S04]  /*7e90*/  LDSM.16.M88.4 R36, [R56] ;  /* 0x000000003824783b */ /* 0x000ea80000000200 */
[----:B------:R-:W2:Y:S04]  /*7ea0*/  LDSM.16.M88.4 R44, [R56+0x2000] ;  /* 0x00200000382c783b */ /* 0x000ea80000000200 */
[----:B------:R-:W-:Y:S04]  /*7eb0*/  LDSM.16.MT88.4 R48, [R3+0x6c00] ;  /* 0x006c00000330783b */ /* 0x000fe80000004200 */
[----:B------:R-:W-:Y:S01]  /*7ec0*/  LDSM.16.M88.4 R52, [R58+0x2000] ;  /* 0x002000003a34783b */ /* 0x000fe20000000200 */
[-C--:B-1----:R-:W-:Y:S08]  /*7ed0*/  HMMA.16816.F32.BF16 R4, R16, R20.reuse, RZ ;  /* 0x000000141004723c */ /* 0x082ff000000418ff */
[C---:B------:R-:W-:Y:S08]  /*7ee0*/  HMMA.16816.F32.BF16 R8, R12.reuse, R20, RZ ;  /* 0x000000140c08723c */ /* 0x040ff000000418ff */
[-C--:B------:R-:W-:Y:S08]  /*7ef0*/  HMMA.16816.F32.BF16 R12, R12, R22.reuse, RZ ;  /* 0x000000160c0c723c */ /* 0x080ff000000418ff */
[----:B------:R-:W-:Y:S01]  /*7f00*/  HMMA.16816.F32.BF16 R16, R16, R22, RZ ;  /* 0x000000161010723c */ /* 0x000fe200000418ff */
[----:B------:R-:W1:Y:S07]  /*7f10*/  LDSM.16.M88.4 R20, [R58] ;  /* 0x000000003a14783b */ /* 0x000e6e0000000200 */
[-C--:B------:R-:W-:Y:S08]  /*7f20*/  HMMA.16816.F32.BF16 R4, R24, R28.reuse, R4 ;  /* 0x0000001c1804723c */ /* 0x080ff00000041804 */
[C---:B------:R-:W-:Y:S08]  /*7f30*/  HMMA.16816.F32.BF16 R8, R32.reuse, R28, R8 ;  /* 0x0000001c2008723c */ /* 0x040ff00000041808 */
[-C--:B------:R-:W-:Y:S01]  /*7f40*/  HMMA.16816.F32.BF16 R12, R32, R30.reuse, R12 ;  /* 0x0000001e200c723c */ /* 0x080fe2000004180c */
[----:B------:R-:W-:Y:S07]  /*7f50*/  LDSM.16.M88.4 R32, [R0+0xe000] ;  /* 0x00e000000020783b */ /* 0x000fee0000000200 */
[----:B------:R-:W-:Y:S01]  /*7f60*/  HMMA.16816.F32.BF16 R16, R24, R30, R16 ;  /* 0x0000001e1810723c */ /* 0x000fe20000041810 */
[----:B------:R-:W-:Y:S04]  /*7f70*/  LDSM.16.MT88.4 R28, [R3+0x7000] ;  /* 0x00700000031c783b */ /* 0x000fe80000004200 */
[----:B------:R1:W1:Y:S03]  /*7f80*/  LDSM.16.M88.4 R24, [R0+0xc000] ;  /* 0x00c000000018783b */ /* 0x0002660000000200 */
[-C--:B--2---:R-:W-:Y:S08]  /*7f90*/  HMMA.16816.F32.BF16 R4, R36, R40.reuse, R4 ;  /* 0x000000282404723c */ /* 0x084ff00000041804 */
[C---:B------:R-:W-:Y:S08]  /*7fa0*/  HMMA.16816.F32.BF16 R8, R44.reuse, R40, R8 ;  /* 0x000000282c08723c */ /* 0x040ff00000041808 */
[-C--:B------:R-:W-:Y:S01]  /*7fb0*/  HMMA.16816.F32.BF16 R12, R44, R42.reuse, R12 ;  /* 0x0000002a2c0c723c */ /* 0x080fe2000004180c */
[----:B------:R-:W-:Y:S01]  /*7fc0*/  LDSM.16.MT88.4 R44, [R3+0x7800] ;  /* 0x00780000032c783b */ /* 0x000fe20000004200 */
[----:B-1----:R-:W-:Y:S06]  /*7fd0*/  IMAD.U32 R0, RZ, RZ, UR42 ;  /* 0x0000002aff007e24 */ /* 0x002fec000f8e00ff */
[----:B------:R-:W-:Y:S01]  /*7fe0*/  HMMA.16816.F32.BF16 R16, R36, R42, R16 ;  /* 0x0000002a2410723c */ /* 0x000fe20000041810 */
[----:B------:R-:W-:Y:S03]  /*7ff0*/  LDSM.16.MT88.4 R40, [R3+0x7400] ;  /* 0x007400000328783b */ /* 0x000fe60000004200 */
[----:B------:R-:W-:Y:S01]  /*8000*/  LEA.HI.X.SX32 R101, R0, R107, 0x2, P0 ;  /* 0x0000006b00657211 */ /* 0x000fe200000f16ff */
[----:B------:R-:W1:Y:S01]  /*8010*/  LDSM.16.M88.4 R36, [R57+0xc000] ;  /* 0x00c000003924783b */ /* 0x000e620000000200 */
[C---:B------:R-:W-:Y:S02]  /*8020*/  LEA R66, P0, R61.reuse, R100, 0x5 ;  /* 0x000000643d427211 */ /* 0x040fe400078028ff */
[-C--:B------:R-:W-:Y:S05]  /*8030*/  HMMA.16816.F32.BF16 R4, R20, R48.reuse, R4 ;  /* 0x000000301404723c */ /* 0x080fea0000041804 */
[C---:B------:R-:W-:Y:S02]  /*8040*/  LEA.HI.X.SX32 R67, R61.reuse, R101, 0x5, P0 ;  /* 0x000000653d437211 */ /* 0x040fe400000f2eff */
[C---:B------:R-:W-:Y:S01]  /*8050*/  LEA R64, P0, R61.reuse, R66, 0x5 ;  /* 0x000000423d407211 */ /* 0x040fe200078028ff */
[C---:B------:R-:W-:Y:S04]  /*8060*/  HMMA.16816.F32.BF16 R8, R52.reuse, R48, R8 ;  /* 0x000000303408723c */ /* 0x040fe80000041808 */
[C---:B------:R-:W-:Y:S02]  /*8070*/  LEA.HI.X.SX32 R65, R61.reuse, R67, 0x5, P0 ;  /* 0x000000433d417211 */ /* 0x040fe400000f2eff */
[C---:B------:R-:W-:Y:S02]  /*8080*/  LEA R62, P0, R61.reuse, R64, 0x5 ;  /* 0x000000403d3e7211 */ /* 0x040fe400078028ff */
[-C--:B------:R-:W-:Y:S03]  /*8090*/  HMMA.16816.F32.BF16 R12, R52, R50.reuse, R12 ;  /* 0x00000032340c723c */ /* 0x080fe6000004180c */
[C---:B------:R-:W-:Y:S02]  /*80a0*/  LEA.HI.X.SX32 R63, R61.reuse, R65, 0x5, P0 ;  /* 0x000000413d3f7211 */ /* 0x040fe400000f2eff */
[C---:B------:R-:W-:Y:S02]  /*80b0*/  LEA R54, P0, R61.reuse, R62, 0x5 ;  /* 0x0000003e3d367211 */ /* 0x040fe400078028ff */
[----:B------:R-:W-:Y:S01]  /*80c0*/  @P1 SHF.R.U32.HI R0, RZ, 0x2, R156 ;  /* 0x00000002ff001819 */ /* 0x000fe2000001169c */
[----:B------:R-:W-:Y:S01]  /*80d0*/  HMMA.16816.F32.BF16 R16, R20, R50, R16 ;  /* 0x000000321410723c */ /* 0x000fe20000041810 */
[----:B------:R-:W2:Y:S03]  /*80e0*/  LDSM.16.M88.4 R20, [R57+0xe000] ;  /* 0x00e000003914783b */ /* 0x000ea60000000200 */
[C---:B------:R-:W-:Y:S02]  /*80f0*/  LEA.HI.X.SX32 R55, R61.reuse, R63, 0x5, P0 ;  /* 0x0000003f3d377211 */ /* 0x040fe400000f2eff */
[C---:B------:R-:W-:Y:S02]  /*8100*/  LEA R52, P0, R61.reuse, R54, 0x5 ;  /* 0x000000363d347211 */ /* 0x040fe400078028ff */
[-C--:B------:R-:W-:Y:S05]  /*8110*/  HMMA.16816.F32.BF16 R4, R24, R28.reuse, R4 ;  /* 0x0000001c1804723c */ /* 0x080fea0000041804 */
        /* <DEDUP_REMOVED lines=9> */
[----:B------:R-:W2:Y:S04]  /*81b0*/  LDSM.16.M88.4 R24, [R56+0x6000] ;  /* 0x006000003818783b */ /* 0x000ea80000000200 */
[----:B------:R-:W-:Y:S03]  /*81c0*/  LDSM.16.MT88.4 R28, [R3+0x7c00] ;  /* 0x007c0000031c783b */ /* 0x000fe60000004200 */
[-C--:B-1----:R-:W-:Y:S08]  /*81d0*/  HMMA.16816.F32.BF16 R4, R36, R40.reuse, R4 ;  /* 0x000000282404723c */ /* 0x082ff00000041804 */
[C---:B--2---:R-:W-:Y:S08]  /*81e0*/  HMMA.16816.F32.BF16 R8, R20.reuse, R40, R8 ;  /* 0x000000281408723c */ /* 0x044ff00000041808 */
[-C--:B------:R-:W-:Y:S01]  /*81f0*/  HMMA.16816.F32.BF16 R12, R20, R42.reuse, R12 ;  /* 0x0000002a140c723c */ /* 0x080fe2000004180c */
[----:B------:R-:W1:Y:S07]  /*8200*/  LDSM.16.M88.4 R20, [R58+0x4000] ;  /* 0x004000003a14783b */ /* 0x000e6e0000000200 */
[----:B------:R-:W-:Y:S01]  /*8210*/  HMMA.16816.F32.BF16 R16, R36, R42, R16 ;  /* 0x0000002a2410723c */ /* 0x000fe20000041810 */
[----:B------:R-:W2:Y:S03]  /*8220*/  LDSM.16.M88.4 R36, [R58+0x6000] ;  /* 0x006000003a24783b */ /* 0x000ea60000000200 */
[C---:B------:R-:W-:Y:S04]  /*8230*/  LEA R42, P0, R61.reuse, R48, 0x5 ;  /* 0x000000303d2a7211 */ /* 0x040fe800078028ff */
[-C--:B------:R-:W-:Y:S05]  /*8240*/  HMMA.16816.F32.BF16 R4, R32, R44.reuse, R4 ;  /* 0x0000002c2004723c */ /* 0x080fea0000041804 */
[C---:B------:R-:W-:Y:S02]  /*8250*/  LEA.HI.X.SX32 R43, R61.reuse, R49, 0x5, P0 ;  /* 0x000000313d2b7211 */ /* 0x040fe400000f2eff */
[C---:B------:R-:W-:Y:S01]  /*8260*/  LEA R40, P0, R61.reuse, R42, 0x5 ;  /* 0x0000002a3d287211 */ /* 0x040fe200078028ff */
[C---:B------:R-:W-:Y:S04]  /*8270*/  HMMA.16816.F32.BF16 R8, R24.reuse, R44, R8 ;  /* 0x0000002c1808723c */ /* 0x040fe80000041808 */
[C---:B------:R-:W-:Y:S04]  /*8280*/  LEA.HI.X.SX32 R41, R61.reuse, R43, 0x5, P0 ;  /* 0x0000002b3d297211 */ /* 0x040fe800000f2eff */
[-C--:B------:R-:W-:Y:S08]  /*8290*/  HMMA.16816.F32.BF16 R12, R24, R46.reuse, R12 ;  /* 0x0000002e180c723c */ /* 0x080ff0000004180c */
[----:B------:R-:W-:Y:S04]  /*82a0*/  HMMA.16816.F32.BF16 R16, R32, R46, R16 ;  /* 0x0000002e2010723c */ /* 0x000fe80000041810 */
[C---:B------:R-:W-:Y:S04]  /*82b0*/  LEA R32, P0, R61.reuse, R40, 0x5 ;  /* 0x000000283d207211 */ /* 0x040fe800078028ff */
[-C--:B-1----:R-:W-:Y:S05]  /*82c0*/  HMMA.16816.F32.BF16 R4, R20, R28.reuse, R4 ;  /* 0x0000001c1404723c */ /* 0x082fea0000041804 */
[----:B------:R-:W-:Y:S03]  /*82d0*/  LEA.HI.X.SX32 R33, R61, R41, 0x5, P0 ;  /* 0x000000293d217211 */ /* 0x000fe600000f2eff */
[C---:B--2---:R-:W-:Y:S04]  /*82e0*/  HMMA.16816.F32.BF16 R8, R36.reuse, R28, R8 ;  /* 0x0000001c2408723c */ /* 0x044fe80000041808 */
[----:B---3--:R-:W-:Y:S01]  /*82f0*/  @P1 LOP3.LUT R112, R105, 0x7, R0, 0xf8, !PT ;  /* 0x0000000769701812 */ /* 0x008fe200078ef800 */
[----:B------:R-:W-:Y:S01]  /*8300*/  VIADD R0, R148, 0xffffe000 ;  /* 0xffffe00094007836 */ /* 0x000fe20000000000 */
[C---:B------:R-:W-:Y:S02]  /*8310*/  LEA R28, P0, R61.reuse, R32, 0x5 ;  /* 0x000000203d1c7211 */ /* 0x040fe400078028ff */
[-C--:B------:R-:W-:Y:S01]  /*8320*/  HMMA.16816.F32.BF16 R12, R36, R30.reuse, R12 ;  /* 0x0000001e240c723c */ /* 0x080fe2000004180c */
[----:B------:R-:W-:Y:S02]  /*8330*/  LDSM.16.MT88.4 R36, [R2+UR4+0xd000] ;  /* 0x00d000040224783b */ /* 0x000fe40008004200 */
[----:B------:R-:W-:Y:S01]  /*8340*/  @P1 IMAD.WIDE.U32 R24, R112, R113, UR52 ;  /* 0x0000003470181e25 */ /* 0x000fe2000f8e0071 */
[C---:B------:R-:W-:Y:S01]  /*8350*/  LEA.HI.X.SX32 R29, R61.reuse, R33, 0x5, P0 ;  /* 0x000000213d1d7211 */ /* 0x040fe200000f2eff */
[----:B------:R-:W-:Y:S01]  /*8360*/  @P1 STL [R1+0x20], R112 ;  /* 0x0000207001001387 */ /* 0x000fe20000100800 */
[C---:B------:R-:W-:Y:S01]  /*8370*/  LEA R26, P0, R61.reuse, R28, 0x5 ;  /* 0x0000001c3d1a7211 */ /* 0x040fe200078028ff */
[----:B------:R-:W-:Y:S01]  /*8380*/  @UP0 UMOV UR52, UR14 ;  /* 0x0000000e00340c82 */ /* 0x000fe20008000000 */
[----:B------:R-:W-:Y:S01]  /*8390*/  HMMA.16816.F32.BF16 R16, R20, R30, R16 ;  /* 0x0000001e1410723c */ /* 0x000fe20000041810 */
[----:B----4-:R-:W2:Y:S01]  /*83a0*/  @P1 LDG.E R111, desc[UR30][R24.64+-0x200] ;  /* 0xfffe001e186f1981 */ /* 0x010ea2000c1e1900 */
[----:B------:R-:W-:Y:S02]  /*83b0*/  @UP0 UMOV UR53, UR8 ;  /* 0x0000000800350c82 */ /* 0x000fe40008000000 */
[C---:B------:R-:W-:Y:S01]  /*83c0*/  LEA.HI.X.SX32 R27, R61.reuse, R29, 0x5, P0 ;  /* 0x0000001d3d1b7211 */ /* 0x040fe200000f2eff */
[----:B-----5:R-:W3:Y:S01]  /*83d0*/  @P1 LDG.E R110, desc[UR30][R24.64+-0x1e0] ;  /* 0xfffe201e186e1981 */ /* 0x020ee2000c1e1900 */
[C---:B------:R-:W-:Y:S03]  /*83e0*/  LEA R20, P0, R61.reuse, R26, 0x5 ;  /* 0x0000001a3d147211 */ /* 0x040fe600078028ff */
[----:B------:R-:W4:Y:S01]  /*83f0*/  @P1 LDG.E R109, desc[UR30][R24.64+-0x100] ;  /* 0xffff001e186d1981 */ /* 0x000f22000c1e1900 */
[C---:B------:R-:W-:Y:S03]  /*8400*/  LEA.HI.X.SX32 R21, R61.reuse, R27, 0x5, P0 ;  /* 0x0000001b3d157211 */ /* 0x040fe600000f2eff */
[----:B------:R1:W5:Y:S04]  /*8410*/  @P1 LDG.E R103, desc[UR30][R24.64+-0xe0] ;  /* 0xffff201e18671981 */ /* 0x000368000c1e1900 */
[----:B------:R1:W-:Y:S04]  /*8420*/  REDG.E.ADD.F32.FTZ.RN.STRONG.GPU desc[UR30][R106.64], R4 ;  /* 0x000000046a0079a6 */ /* 0x0003e8000c12f31e */
[----:B------:R1:W-:Y:S04]  /*8430*/  REDG.E.ADD.F32.FTZ.RN.STRONG.GPU desc[UR30][R100.64], R5 ;  /* 0x00000005640079a6 */ /* 0x0003e8000c12f31e */
[----:B------:R-:W-:Y:S04]  /*8440*/  REDG.E.ADD.F32.FTZ.RN.STRONG.GPU desc[UR30][R66.64], R6 ;  /* 0x00000006420079a6 */ /* 0x000fe8000c12f31e */
[----:B------:R-:W-:Y:S04]  /*8450*/  REDG.E.ADD.F32.FTZ.RN.STRONG.GPU desc[UR30][R64.64], R7 ;  /* 0x00000007400079a6 */ /* 0x000fe8000c12f31e */
[----:B------:R-:W-:Y:S04]  /*8460*/  REDG.E.ADD.F32.FTZ.RN.STRONG.GPU desc[UR30][R62.64], R8 ;  /* 0x000000083e0079a6 */ /* 0x000fe8000c12f31e */
[----:B------:R-:W-:Y:S04]  /*8470*/  REDG.E.ADD.F32.FTZ.RN.STRONG.GPU desc[UR30][R54.64], R9 ;  /* 0x00000009360079a6 */ /* 0x000fe8000c12f31e */
[----:B------:R-:W-:Y:S01]  /*8480*/  REDG.E.ADD.F32.FTZ.RN.STRONG.GPU desc[UR30][R52.64], R10 ;  /* 0x0000000a340079a6 */ /* 0x000fe2000c12f31e */
[C---:B-1----:R-:W-:Y:S03]  /*8490*/  LEA R4, P0, R61.reuse, R20, 0x5 ;  /* 0x000000143d047211 */ /* 0x042fe600078028ff */
[----:B------:R-:W-:Y:S01]  /*84a0*/  REDG.E.ADD.F32.FTZ.RN.STRONG.GPU desc[UR30][R50.64], R11 ;  /* 0x0000000b320079a6 */ /* 0x000fe2000c12f31e */
[----:B------:R-:W-:Y:S03]  /*84b0*/  LEA.HI.X.SX32 R5, R61, R21, 0x5, P0 ;  /* 0x000000153d057211 */ /* 0x000fe600000f2eff */
[----:B------:R-:W-:Y:S01]  /*84c0*/  REDG.E.ADD.F32.FTZ.RN.STRONG.GPU desc[UR30][R48.64], R16 ;  /* 0x00000010300079a6 */ /* 0x000fe2000c12f31e */
[----:B------:R-:W-:Y:S01]  /*84d0*/  PLOP3.LUT P0, PT, PT, PT, UP2, 0x80, 0x8 ;  /* 0x000000000008781c */ /* 0x000fe20003f0f028 */
[----:B------:R-:W-:Y:S02]  /*84e0*/  @UP0 UIADD3 UR20, UP2, UPT, UR20, -0x200, URZ ;  /* 0xfffffe0014140890 */ /* 0x000fe4000ff5e0ff */
[----:B------:R-:W-:Y:S02]  /*84f0*/  REDG.E.ADD.F32.FTZ.RN.STRONG.GPU desc[UR30][R42.64], R17 ;  /* 0x000000112a0079a6 */ /* 0x000fe4000c12f31e */
[----:B------:R-:W-:Y:S02]  /*8500*/  @UP0 UIADD3.X UR19, UPT, UPT, UR19, -0x1, URZ, UP2, !UPT ;  /* 0xffffffff13130890 */ /* 0x000fe400097fe4ff */
[----:B------:R-:W-:Y:S01]  /*8510*/  REDG.E.ADD.F32.FTZ.RN.STRONG.GPU desc[UR30][R40.64], R18 ;  /* 0x00000012280079a6 */ /* 0x000fe2000c12f31e */
[----:B------:R-:W-:Y:S03]  /*8520*/  UISETP.GT.AND UP2, UPT, UR43, URZ, UPT ;  /* 0x000000ff2b00728c */ /* 0x000fe6000bf44270 */
[----:B------:R-:W-:Y:S01]  /*8530*/  REDG.E.ADD.F32.FTZ.RN.STRONG.GPU desc[UR30][R32.64], R19 ;  /* 0x00000013200079a6 */ /* 0x000fe2000c12f31e */
[----:B------:R-:W-:Y:S01]  /*8540*/  UMOV UR43, UR15 ;  /* 0x0000000f002b7c82 */ /* 0x000fe20008000000 */
[----:B------:R-:W-:Y:S02]  /*8550*/  @P0 VIADD R0, R148, 0x2000 ;  /* 0x0000200094000836 */ /* 0x000fe40000000000 */
[----:B------:R-:W-:Y:S04]  /*8560*/  REDG.E.ADD.F32.FTZ.RN.STRONG.GPU desc[UR30][R28.64], R12 ;  /* 0x0000000c1c0079a6 */ /* 0x000fe8000c12f31e */
[----:B------:R-:W-:Y:S04]  /*8570*/  REDG.E.ADD.F32.FTZ.RN.STRONG.GPU desc[UR30][R26.64], R13 ;  /* 0x0000000d1a0079a6 */ /* 0x000fe8000c12f31e */
[----:B------:R-:W-:Y:S04]  /*8580*/  REDG.E.ADD.F32.FTZ.RN.STRONG.GPU desc[UR30][R20.64], R14 ;  /* 0x0000000e140079a6 */ /* 0x000fe8000c12f31e */
[----:B------:R-:W-:Y:S04]  /*8590*/  REDG.E.ADD.F32.FTZ.RN.STRONG.GPU desc[UR30][R4.64], R15 ;  /* 0x0000000f040079a6 */ /* 0x000fe8000c12f31e */
[----:B------:R-:W-:Y:S04]  /*85a0*/  LDSM.16.MT88.4 R4, [R2+UR4+0x8000] ;  /* 0x008000040204783b */ /* 0x000fe80008004200 */
[----:B------:R-:W1:Y:S04]  /*85b0*/  LDSM.16.MT88.4 R8, [R148] ;  /* 0x000000009408783b */ /* 0x000e680000004200 */
[----:B------:R-:W1:Y:S04]  /*85c0*/  LDSM.16.MT88.4 R12, [R2+UR4+0xc000] ;  /* 0x00c00004020c783b */ /* 0x000e680008004200 */
[----:B------:R-:W-:Y:S04]  /*85d0*/  LDSM.16.MT88.4 R16, [R2+UR4+0x8800] ;  /* 0x008800040210783b */ /* 0x000fe80008004200 */
[----:B------:R-:W1:Y:S04]  /*85e0*/  LDSM.16.MT88.4 R20, [R148+0x400] ;  /* 0x000400009414783b */ /* 0x000e680000004200 */
[----:B------:R-:W1:Y:S04]  /*85f0*/  LDSM.16.MT88.4 R24, [R2+UR4+0xc800] ;  /* 0x00c800040218783b */ /* 0x000e680008004200 */
[----:B------:R-:W-:Y:S04]  /*8600*/  LDSM.16.MT88.4 R28, [R2+UR4+0x9000] ;  /* 0x00900004021c783b */ /* 0x000fe80008004200 */
[----:B------:R-:W1:Y:S02]  /*8610*/  LDSM.16.MT88.4 R32, [R148+0x800] ;  /* 0x000800009420783b */ /* 0x000e640000004200 */
[-C--:B-1----:R-:W-:Y:S08]  /*8620*/  HMMA.16816.F32.BF16 R84, R4, R8.reuse, R84 ;  /* 0x000000080454723c */ /* 0x082ff00000041854 */
[C---:B------:R-:W-:Y:S08]  /*8630*/  HMMA.16816.F32.BF16 R88, R12.reuse, R8, R88 ;  /* 0x000000080c58723c */ /* 0x040ff00000041858 */
[-C--:B------:R-:W-:Y:S01]  /*8640*/  HMMA.16816.F32.BF16 R92, R12, R10.reuse, R92 ;  /* 0x0000000a0c5c723c */ /* 0x080fe2000004185c */
[----:B------:R-:W-:Y:S07]  /*8650*/  LDSM.16.MT88.4 R12, [R2+UR4+0xd800] ;  /* 0x00d80004020c783b */ /* 0x000fee0008004200 */
[----:B------:R-:W-:Y:S01]  /*8660*/  HMMA.16816.F32.BF16 R96, R4, R10, R96 ;  /* 0x0000000a0460723c */ /* 0x000fe20000041860 */
[----:B------:R-:W-:Y:S04]  /*8670*/  LDSM.16.MT88.4 R4, [R2+UR4+0x9800] ;  /* 0x009800040204783b */ /* 0x000fe80008004200 */
[----:B------:R-:W1:Y:S03]  /*8680*/  LDSM.16.MT88.4 R8, [R148+0xc00] ;  /* 0x000c00009408783b */ /* 0x000e660000004200 */
[-C--:B------:R-:W-:Y:S08]  /*8690*/  HMMA.16816.F32.BF16 R84, R16, R20.reuse, R84 ;  /* 0x000000141054723c */ /* 0x080ff00000041854 */
        /* <DEDUP_REMOVED lines=26> */
[----:B------:R1:W5:Y:S03]  /*8840*/  LDSM.16.MT88.4 R20, [R148+0x1c00] ;  /* 0x001c00009414783b */ /* 0x0003660000004200 */
[-C--:B--2---:R-:W-:Y:S08]  /*8850*/  HMMA.16816.F32.BF16 R84, R28, R32.reuse, R84 ;  /* 0x000000201c54723c */ /* 0x084ff00000041854 */
[C---:B------:R-:W-:Y:S08]  /*8860*/  HMMA.16816.F32.BF16 R88, R36.reuse, R32, R88 ;  /* 0x000000202458723c */ /* 0x040ff00000041858 */
[-C--:B------:R-:W-:Y:S01]  /*8870*/  HMMA.16816.F32.BF16 R92, R36, R34.reuse, R92 ;  /* 0x00000022245c723c */ /* 0x080fe2000004185c */
[----:B------:R2:W-:Y:S02]  /*8880*/  @P1 STL [R1+0x44], R111 ;  /* 0x0000446f01001387 */ /* 0x0005e40000100800 */
[----:B-1----:R-:W-:Y:S02]  /*8890*/  IMAD.MOV.U32 R148, RZ, RZ, R0 ;  /* 0x000000ffff947224 */ /* 0x002fe400078e0000 */
[----:B---3--:R2:W-:Y:S03]  /*88a0*/  @P1 STL [R1+0x40], R110 ;  /* 0x0000406e01001387 */ /* 0x0085e60000100800 */
[----:B------:R-:W-:Y:S01]  /*88b0*/  HMMA.16816.F32.BF16 R96, R28, R34, R96 ;  /* 0x000000221c60723c */ /* 0x000fe20000041860 */
[----:B----4-:R2:W-:Y:S04]  /*88c0*/  @P1 STL [R1+0x3c], R109 ;  /* 0x00003c6d01001387 */ /* 0x0105e80000100800 */
[----:B-----5:R2:W-:Y:S03]  /*88d0*/  @P1 STL [R1+0x38], R103 ;  /* 0x0000386701001387 */ /* 0x0205e60000100800 */
[-C--:B------:R-:W-:Y:S08]  /*88e0*/  HMMA.16816.F32.BF16 R84, R4, R8.reuse, R84 ;  /* 0x000000080454723c */ /* 0x080ff00000041854 */
[C---:B------:R-:W-:Y:S08]  /*88f0*/  HMMA.16816.F32.BF16 R88, R12.reuse, R8, R88 ;  /* 0x000000080c58723c */ /* 0x040ff00000041858 */
[-C--:B------:R-:W-:Y:S08]  /*8900*/  HMMA.16816.F32.BF16 R92, R12, R10.reuse, R92 ;  /* 0x0000000a0c5c723c */ /* 0x080ff0000004185c */
[----:B------:R-:W-:Y:S08]  /*8910*/  HMMA.16816.F32.BF16 R96, R4, R10, R96 ;  /* 0x0000000a0460723c */ /* 0x000ff00000041860 */
[-C--:B------:R-:W-:Y:S08]  /*8920*/  HMMA.16816.F32.BF16 R84, R16, R20.reuse, R84 ;  /* 0x000000141054723c */ /* 0x080ff00000041854 */
[C---:B------:R-:W-:Y:S08]  /*8930*/  HMMA.16816.F32.BF16 R88, R24.reuse, R20, R88 ;  /* 0x000000141858723c */ /* 0x040ff00000041858 */
[-C--:B------:R-:W-:Y:S08]  /*8940*/  HMMA.16816.F32.BF16 R92, R24, R22.reuse, R92 ;  /* 0x00000016185c723c */ /* 0x080ff0000004185c */
[----:B------:R-:W-:Y:S01]  /*8950*/  HMMA.16816.F32.BF16 R96, R16, R22, R96 ;  /* 0x000000161060723c */ /* 0x000fe20000041860 */
[----:B------:R-:W-:Y:S08]  /*8960*/  @!UPT UIADD3 URZ, UPT, UPT, URZ, URZ, URZ ;  /* 0x000000fffffff290 */ /* 0x000ff0000fffe0ff */
[----:B--2---:R-:W-:Y:S11]  /*8970*/  BRA.U UP2, `(.L_x_372) ;  /* 0xffffffa102487547 */ /* 0x004ff6000b83ffff */
[----:B------:R-:W2:Y:S01]  /*8980*/  LDL R11, [R1+0x50] ;  /* 0x00005000010b7983 */ /* 0x000ea20000100800 */
[C---:B------:R-:W-:Y:S01]  /*8990*/  IMAD.SHL.U32 R2, R156.reuse, 0x10, RZ ;  /* 0x000000109c027824 */ /* 0x040fe200078e00ff */
[----:B------:R-:W1:Y:S01]  /*89a0*/  LDCU UR5, c[0x0][0x500] ;  /* 0x0000a000ff0577ac */ /* 0x000e620008000800 */
[----:B------:R-:W-:Y:S01]  /*89b0*/  IMAD.SHL.U32 R103, R156, 0x2, RZ ;  /* 0x000000029c677824 */ /* 0x000fe200078e00ff */
[----:B------:R-:W-:Y:S02]  /*89c0*/  F2FP.BF16.F32.PACK_AB R68, R69, R68 ;  /* 0x000000444544723e */ /* 0x000fe400000010ff */
[----:B------:R-:W-:Y:S02]  /*89d0*/  LOP3.LUT R2, R2, 0x600, RZ, 0xc0, !PT ;  /* 0x0000060002027812 */ /* 0x000fe400078ec0ff */
[----:B------:R-:W-:Y:S02]  /*89e0*/  LOP3.LUT R0, R104, 0xc0, RZ, 0xc0, !PT ;  /* 0x000000c068007812 */ /* 0x000fe400078ec0ff */
[----:B------:R-:W-:-:S02]  /*89f0*/  LOP3.LUT R2, R2, 0x6, R103, 0xf8, !PT ;  /* 0x0000000602027812 */ /* 0x000fc400078ef867 */
[----:B------:R-:W-:Y:S02]  /*8a00*/  LOP3.LUT R0, R0, 0x18, R156, 0xf8, !PT ;  /* 0x0000001800007812 */ /* 0x000fe400078ef89c */
[----:B------:R-:W-:Y:S02]  /*8a10*/  LOP3.LUT R2, R2, 0x20, R104, 0xf8, !PT ;  /* 0x0000002002027812 */ /* 0x000fe400078ef868 */
[----:B------:R-:W-:Y:S02]  /*8a20*/  F2FP.BF16.F32.PACK_AB R70, R71, R70 ;  /* 0x000000464746723e */ /* 0x000fe400000010ff */
[----:B------:R-:W-:Y:S01]  /*8a30*/  LOP3.LUT R0, R2, R0, R59, 0xf6, !PT ;  /* 0x0000000002007212 */ /* 0x000fe200078ef63b */
        /* <DEDUP_REMOVED lines=12> */
[----:B------:R-:W-:Y:S01]  /*8b00*/  LOP3.LUT R2, R60, 0x40, RZ, 0xc0, !PT ;  /* 0x000000403c027812 */ /* 0x000fe200078ec0ff */
[----:B------:R-:W-:Y:S01]  /*8b10*/  FMUL.FTZ R92, R92, UR5 ;  /* 0x000000055c5c7c20 */ /* 0x000fe20008410000 */
[----:B------:R-:W-:Y:S01]  /*8b20*/  LEA R0, R0, UR4, 0x1 ;  /* 0x0000000400007c11 */ /* 0x000fe2000f8e08ff */
[----:B------:R-:W-:Y:S01]  /*8b30*/  FMUL.FTZ R4, R93, UR5 ;  /* 0x000000055d047c20 */ /* 0x000fe20008410000 */
[----:B------:R-:W-:Y:S01]  /*8b40*/  FMUL.FTZ R94, R94, UR5 ;  /* 0x000000055e5e7c20 */ /* 0x000fe20008410000 */
[----:B------:R-:W-:Y:S01]  /*8b50*/  FMUL.FTZ R3, R95, UR5 ;  /* 0x000000055f037c20 */ /* 0x000fe20008410000 */
[----:B------:R-:W-:Y:S01]  /*8b60*/  F2FP.BF16.F32.PACK_AB R10, R10, R84 ;  /* 0x000000540a0a723e */ /* 0x000fe200000010ff */
[----:B------:R-:W-:Y:S01]  /*8b70*/  BAR.SYNC.DEFER_BLOCKING 0x0 ;  /* 0x0000000000007b1d */ /* 0x000fe20000010000 */
[----:B------:R-:W-:-:S02]  /*8b80*/  F2FP.BF16.F32.PACK_AB R9, R9, R86 ;  /* 0x000000560909723e */ /* 0x000fc400000010ff */
[----:B------:R-:W-:Y:S02]  /*8b90*/  F2FP.BF16.F32.PACK_AB R6, R6, R96 ;  /* 0x000000600606723e */ /* 0x000fe400000010ff */
[----:B------:R-:W-:Y:S02]  /*8ba0*/  F2FP.BF16.F32.PACK_AB R5, R5, R98 ;  /* 0x000000620505723e */ /* 0x000fe400000010ff */
[----:B------:R-:W-:Y:S02]  /*8bb0*/  IADD3 R2, PT, PT, -R2, 0x6000, R0 ;  /* 0x0000600002027810 */ /* 0x000fe40007ffe100 */
[----:B------:R-:W-:Y:S02]  /*8bc0*/  F2FP.BF16.F32.PACK_AB R8, R8, R88 ;  /* 0x000000580808723e */ /* 0x000fe400000010ff */
[----:B------:R-:W-:Y:S02]  /*8bd0*/  F2FP.BF16.F32.PACK_AB R7, R7, R90 ;  /* 0x0000005a0707723e */ /* 0x000fe400000010ff */
[----:B------:R-:W-:-:S02]  /*8be0*/  F2FP.BF16.F32.PACK_AB R4, R4, R92 ;  /* 0x0000005c0404723e */ /* 0x000fc400000010ff */
        /* <DEDUP_REMOVED lines=23> */
[----:B------:R-:W-:Y:S01]  /*8d60*/  UMOV UR39, UR24 ;  /* 0x0000001800277c82 */ /* 0x000fe20008000000 */
[----:B--2---:R-:W-:-:S13]  /*8d70*/  ISETP.NE.AND P0, PT, R11, -0x1, PT ;  /* 0xffffffff0b00780c */ /* 0x004fda0003f05270 */
[----:B-1----:R-:W-:Y:S05]  /*8d80*/  @P0 BRA `(.L_x_373) ;  /* 0x0000000000400947 */ /* 0x002fea0003800000 */
[----:B------:R-:W1:Y:S01]  /*8d90*/  LDCU.64 UR14, c[0x0][0x5c0] ;  /* 0x0000b800ff0e77ac */ /* 0x000e620008000a00 */
[----:B------:R-:W-:Y:S01]  /*8da0*/  MOV R0, UR35 ;  /* 0x0000002300007c02 */ /* 0x000fe20008000f00 */
[----:B------:R-:W2:Y:S03]  /*8db0*/  LDCU.64 UR8, c[0x0][0x5a8] ;  /* 0x0000b500ff0877ac */ /* 0x000ea60008000a00 */
[----:B------:R-:W-:Y:S02]  /*8dc0*/  SHF.R.S32.HI R0, RZ, 0x1f, R0 ;  /* 0x0000001fff007819 */ /* 0x000fe40000011400 */
[----:B-1----:R-:W-:-:S03]  /*8dd0*/  MOV R2, UR14 ;  /* 0x0000000e00027c02 */ /* 0x002fc60008000f00 */
[----:B------:R-:W-:Y:S01]  /*8de0*/  IMAD R0, R0, UR14, RZ ;  /* 0x0000000e00007c24 */ /* 0x000fe2000f8e02ff */
[----:B------:R-:W-:Y:S01]  /*8df0*/  MOV R4, UR15 ;  /* 0x0000000f00047c02 */ /* 0x000fe20008000f00 */
[----:B------:R-:W-:-:S04]  /*8e00*/  IMAD.WIDE.U32 R2, R2, UR35, RZ ;  /* 0x0000002302027c25 */ /* 0x000fc8000f8e00ff */
[----:B------:R-:W-:Y:S01]  /*8e10*/  IMAD R0, R4, UR35, R0 ;  /* 0x0000002304007c24 */ /* 0x000fe2000f8e0200 */
[----:B--2---:R-:W-:-:S04]  /*8e20*/  MOV R4, UR9 ;  /* 0x0000000900047c02 */ /* 0x004fc80008000f00 */
[----:B------:R-:W-:Y:S02]  /*8e30*/  IADD3 R3, PT, PT, R3, R0, RZ ;  /* 0x0000000003037210 */ /* 0x000fe40007ffe0ff */
[----:B------:R-:W-:-:S05]  /*8e40*/  MOV R0, UR8 ;  /* 0x0000000800007c02 */ /* 0x000fca0008000f00 */
[----:B------:R-:W-:-:S04]  /*8e50*/  IMAD.WIDE.U32 R2, R0, UR39, R2 ;  /* 0x0000002700027c25 */ /* 0x000fc8000f8e0002 */
[----:B------:R-:W-:Y:S01]  /*8e60*/  IMAD R6, R4, UR39, R3 ;  /* 0x0000002704067c24 */ /* 0x000fe2000f8e0203 */
[----:B------:R-:W-:Y:S01]  /*8e70*/  MOV R5, R2 ;  /* 0x0000000200057202 */ /* 0x000fe20000000f00 */
[----:B------:R-:W-:Y:S05]  /*8e80*/  BRA `(.L_x_374) ;  /* 0x0000000000187947 */ /* 0x000fea0003800000 */
.L_x_373:
[----:B------:R-:W1:Y:S01]  /*8e90*/  LDCU.64 UR14, c[0x0][0x5c0] ;  /* 0x0000b800ff0e77ac */ /* 0x000e620008000a00 */
[----:B------:R-:W-:-:S05]  /*8ea0*/  IADD3 R2, PT, PT, R11, UR35, RZ ;  /* 0x000000230b027c10 */ /* 0x000fca000fffe0ff */
[C---:B-1----:R-:W-:Y:S02]  /*8eb0*/  IMAD R0, R2.reuse, UR15, RZ ;  /* 0x0000000f02007c24 */ /* 0x042fe4000f8e02ff */
[----:B------:R-:W-:-:S05]  /*8ec0*/  IMAD.WIDE.U32 R2, R2, UR14, RZ ;  /* 0x0000000e02027c25 */ /* 0x000fca000f8e00ff */
[----:B------:R-:W-:Y:S02]  /*8ed0*/  IADD3 R6, PT, PT, R3, R0, RZ ;  /* 0x0000000003067210 */ /* 0x000fe40007ffe0ff */
[----:B------:R-:W-:Y:S02]  /*8ee0*/  MOV R5, R2 ;  /* 0x0000000200057202 */ /* 0x000fe40000000f00 */
.L_x_374:
[----:B------:R-:W-:Y:S05]  /*8ef0*/  @P0 BRA `(.L_x_375) ;  /* 0x0000000000400947 */ /* 0x000fea0003800000 */
        /* <DEDUP_REMOVED lines=15> */
[----:B------:R-:W-:Y:S06]  /*8ff0*/  BRA `(.L_x_376) ;  /* 0x0000000000187947 */ /* 0x000fec0003800000 */
.L_x_375:
[----:B------:R-:W1:Y:S01]  /*9000*/  LDCU.64 UR10, c[0x0][0x5c8] ;  /* 0x0000b900ff0a77ac */ /* 0x000e620008000a00 */
[----:B------:R-:W-:-:S05]  /*9010*/  IADD3 R2, PT, PT, R11, UR35, RZ ;  /* 0x000000230b027c10 */ /* 0x000fca000fffe0ff */
[C---:B-1----:R-:W-:Y:S02]  /*9020*/  IMAD R0, R2.reuse, UR11, RZ ;  /* 0x0000000b02007c24 */ /* 0x042fe4000f8e02ff */
[----:B------:R-:W-:-:S05]  /*9030*/  IMAD.WIDE.U32 R2, R2, UR10, RZ ;  /* 0x0000000a02027c25 */ /* 0x000fca000f8e00ff */
[----:B------:R-:W-:Y:S02]  /*9040*/  IADD3 R19, PT, PT, R3, R0, RZ ;  /* 0x0000000003137210 */ /* 0x000fe40007ffe0ff */
[----:B------:R-:W-:-:S07]  /*9050*/  MOV R18, R2 ;  /* 0x0000000200127202 */ /* 0x000fce0000000f00 */
.L_x_376:
[----:B------:R-:W-:Y:S01]  /*9060*/  BAR.SYNC.DEFER_BLOCKING 0x0 ;  /* 0x0000000000007b1d */ /* 0x000fe20000010000 */
[----:B------:R-:W-:Y:S01]  /*9070*/  USHF.L.U32 UR5, UR38, 0x7, URZ ;  /* 0x0000000726057899 */ /* 0x000fe200080006ff */
[----:B------:R-:W-:Y:S01]  /*9080*/  SHF.R.U32.HI R156, RZ, 0x2, R156 ;  /* 0x00000002ff9c7819 */ /* 0x000fe2000001169c */
[----:B------:R-:W-:Y:S02]  /*9090*/  USHF.L.U32 UR9, UR38, 0x7, URZ ;  /* 0x0000000726097899 */ /* 0x000fe400080006ff */
[----:B------:R-:W-:-:S03]  /*90a0*/  UIMAD.WIDE.U32 UR18, UR5, UR14, URZ ;  /* 0x0000000e051272a5 */ /* 0x000fc6000f8e00ff */
[----:B------:R-:W1:Y:S01]  /*90b0*/  LDC.64 R8, c[0x0][0x5d8] ;  /* 0x00017600ff087b82 */ /* 0x000e620000000a00 */
[----:B------:R-:W-:Y:S01]  /*90c0*/  USHF.R.S32.HI UR16, URZ, 0x1f, UR5 ;  /* 0x0000001fff107899 */ /* 0x000fe20008011405 */
[----:B------:R-:W-:Y:S01]  /*90d0*/  BSSY.RECONVERGENT B0, `(.L_x_377) ;  /* 0x0000021000007945 */ /* 0x000fe20003800200 */
[----:B------:R-:W-:Y:S02]  /*90e0*/  UIADD3 UR34, UPT, UPT, -UR9, UR34, URZ ;  /* 0x0000002209227290 */ /* 0x000fe4000fffe1ff */
[----:B------:R-:W-:Y:S01]  /*90f0*/  UIMAD UR8, UR16, UR14, URZ ;  /* 0x0000000e100872a4 */ /* 0x000fe2000f8e02ff */
[----:B------:R-:W-:Y:S02]  /*9100*/  IMAD.U32 R2, RZ, RZ, UR18 ;  /* 0x00000012ff027e24 */ /* 0x000fe4000f8e00ff */
[----:B------:R-:W2:Y:S01]  /*9110*/  LDC.64 R22, c[0x0][0x5e0] ;  /* 0x00017800ff167b82 */ /* 0x000ea20000000a00 */
[----:B------:R-:W-:Y:S01]  /*9120*/  UIMAD UR8, UR5, UR15, UR8 ;  /* 0x0000000f050872a4 */ /* 0x000fe2000f8e0208 */
[----:B------:R-:W-:Y:S01]  /*9130*/  ISETP.GE.AND P1, PT, R156, UR34, PT ;  /* 0x000000229c007c0c */ /* 0x000fe2000bf26270 */
[----:B------:R-:W-:Y:S01]  /*9140*/  IMAD.U32 R3, RZ, RZ, UR19 ;  /* 0x00000013ff037e24 */ /* 0x000fe2000f8e00ff */
[----:B------:R-:W-:Y:S01]  /*9150*/  LOP3.LUT R2, R2, 0x18, R104, 0xf8, !PT ;  /* 0x0000001802027812 */ /* 0x000fe200078ef868 */
[----:B------:R-:W-:-:S02]  /*9160*/  IMAD.MOV.U32 R3, RZ, RZ, RZ ;  /* 0x000000ffff037224 */ /* 0x000fc400078e00ff */
[----:B------:R-:W-:Y:S02]  /*9170*/  MOV R0, UR8 ;  /* 0x0000000800007c02 */ /* 0x000fe40008000f00 */
[----:B------:R-:W-:Y:S01]  /*9180*/  IADD3 R4, P0, PT, R5, R2, RZ ;  /* 0x0000000205047210 */ /* 0x000fe20007f1e0ff */
[----:B------:R3:W4:Y:S01]  /*9190*/  LDS.128 R24, [R102+0x7000] ;  /* 0x0070000066187984 */ /* 0x0007220000000c00 */
[----:B------:R-:W-:Y:S02]  /*91a0*/  VIADD R2, R156, 0x40 ;  /* 0x000000409c027836 */ /* 0x000fe40000000000 */
[----:B------:R-:W-:Y:S01]  /*91b0*/  IADD3.X R5, PT, PT, R6, UR19, R0, P0, !PT ;  /* 0x0000001306057c10 */ /* 0x000fe200087fe400 */
[----:B------:R-:W-:Y:S01]  /*91c0*/  IMAD.U32 R0, RZ, RZ, UR10 ;  /* 0x0000000aff007e24 */ /* 0x000fe2000f8e00ff */
[----:B------:R-:W-:Y:S02]  /*91d0*/  IADD3 R20, P0, PT, R156, 0x40, RZ ;  /* 0x000000409c147810 */ /* 0x000fe40007f1e0ff */
[----:B------:R-:W-:Y:S01]  /*91e0*/  ISETP.GE.AND P2, PT, R2, UR34, PT ;  /* 0x0000002202007c0c */ /* 0x000fe2000bf46270 */
[----:B-1----:R-:W-:Y:S01]  /*91f0*/  IMAD.WIDE.U32 R6, R8, UR25, R4 ;  /* 0x0000001908067c25 */ /* 0x002fe2000f8e0004 */
[----:B------:R-:W-:-:S02]  /*9200*/  LOP3.LUT R2, R104, 0x18, RZ, 0xc0, !PT ;  /* 0x0000001868027812 */ /* 0x000fc400078ec0ff */
[----:B------:R-:W-:Y:S01]  /*9210*/  IADD3.X R21, PT, PT, RZ, RZ, RZ, P0, !PT ;  /* 0x000000ffff157210 */ /* 0x000fe200007fe4ff */
[----:B------:R-:W-:Y:S02]  /*9220*/  IMAD R12, R9, UR25, R7 ;  /* 0x00000019090c7c24 */ /* 0x000fe4000f8e0207 */
[----:B------:R-:W-:Y:S01]  /*9230*/  IMAD.WIDE.U32 R16, R0, UR5, R2 ;  /* 0x0000000500107c25 */ /* 0x000fe2000f8e0002 */
[----:B---3--:R-:W-:Y:S06]  /*9240*/  @P1 BRA `(.L_x_378) ;  /* 0x0000000000241947 */ /* 0x008fec0003800000 */
        /* <DEDUP_REMOVED lines=9> */
.L_x_378:
[----:B------:R-:W-:Y:S05]  /*92e0*/  BSYNC.RECONVERGENT B0 ;  /* 0x0000000000007941 */ /* 0x000fea0003800200 */
.L_x_377:
[----:B------:R-:W-:Y:S04]  /*92f0*/  BSSY.RECONVERGENT B0, `(.L_x_379) ;  /* 0x000000c000007945 */ /* 0x000fe80003800200 */
[----:B------:R-:W-:Y:S05]  /*9300*/  @P2 BRA `(.L_x_380) ;  /* 0x0000000000282947 */ /* 0x000fea0003800000 */
[----:B------:R-:W3:Y:S01]  /*9310*/  LDCU.64 UR8, c[0x0][0x560] ;  /* 0x0000ac00ff0877ac */ /* 0x000ee20008000a00 */
[----:B------:R-:W-:Y:S01]  /*9320*/  MOV R2, R6 ;  /* 0x0000000600027202 */ /* 0x000fe20000000f00 */
[----:B------:R-:W-:Y:S01]  /*9330*/  IMAD R0, R21, UR14, RZ ;  /* 0x0000000e15007c24 */ /* 0x000fe2000f8e02ff */
[----:B------:R-:W-:-:S03]  /*9340*/  MOV R3, R12 ;  /* 0x0000000c00037202 */ /* 0x000fc60000000f00 */
[C---:B------:R-:W-:Y:S02]  /*9350*/  IMAD R0, R20.reuse, UR15, R0 ;  /* 0x0000000f14007c24 */ /* 0x040fe4000f8e0200 */
[----:B-1----:R-:W-:-:S05]  /*9360*/  IMAD.WIDE.U32 R4, R20, UR14, R2 ;  /* 0x0000000e14047c25 */ /* 0x002fca000f8e0002 */
[----:B------:R-:W-:Y:S02]  /*9370*/  IADD3 R0, PT, PT, R0, R5, RZ ;  /* 0x0000000500007210 */ /* 0x000fe40007ffe0ff */
[----:B---3--:R-:W-:-:S04]  /*9380*/  LEA R2, P0, R4, UR8, 0x1 ;  /* 0x0000000804027c11 */ /* 0x008fc8000f8008ff */
[----:B------:R-:W-:-:S05]  /*9390*/  LEA.HI.X R3, R4, UR9, R0, 0x1, P0 ;  /* 0x0000000904037c11 */ /* 0x000fca00080f0c00 */
[----:B----4-:R3:W-:Y:S04]  /*93a0*/  STG.E.128 desc[UR30][R2.64], R24 ;  /* 0x0000001802007986 */ /* 0x0107e8000c101d1e */
.L_x_380:
[----:B------:R-:W-:Y:S05]  /*93b0*/  BSYNC.RECONVERGENT B0 ;  /* 0x0000000000007941 */ /* 0x000fea0003800200 */
.L_x_379:
[----:B------:R-:W5:Y:S01]  /*93c0*/  LDS.128 R12, [R102+0x8000] ;  /* 0x00800000660c7984 */ /* 0x000f620000000c00 */
[----:B------:R-:W-:Y:S01]  /*93d0*/  UIMAD UR16, UR16, UR10, URZ ;  /* 0x0000000a101072a4 */ /* 0x000fe2000f8e02ff */
[----:B---3--:R-:W-:Y:S01]  /*93e0*/  IADD3 R2, P0, PT, R18, R16, RZ ;  /* 0x0000001012027210 */ /* 0x008fe20007f1e0ff */
[----:B-1----:R-:W1:Y:S02]  /*93f0*/  @!P1 LDC.64 R8, c[0x0][0x568] ;  /* 0x00015a00ff089b82 */ /* 0x002e640000000a00 */
        /* <DEDUP_REMOVED lines=10> */
[----:B-----5:R1:W-:Y:S01]  /*94a0*/  @!P1 STG.E.128 desc[UR30][R8.64], R12 ;  /* 0x0000000c08009986 */ /* 0x0203e2000c101d1e */
[----:B---3--:R-:W-:Y:S05]  /*94b0*/  @P2 BRA `(.L_x_369) ;  /* 0x0000000000242947 */ /* 0x008fea0003800000 */
        /* <DEDUP_REMOVED lines=9> */
.L_x_369:
[----:B------:R-:W-:Y:S05]  /*9550*/  BSYNC.RECONVERGENT B1 ;  /* 0x0000000000017941 */ /* 0x000fea0003800200 */
.L_x_351:
[----:B------:R-:W5:Y:S01]  /*9560*/  LDCU UR8, c[0x0][0x438] ;  /* 0x00008700ff0877ac */ /* 0x000f620008000800 */
[----:B------:R-:W4:Y:S01]  /*9570*/  LDCU UR9, c[0x0][0x370] ;  /* 0x00006e00ff0977ac */ /* 0x000f220008000800 */
[----:B------:R-:W-:Y:S01]  /*9580*/  UMOV UR10, UR7 ;  /* 0x00000007000a7c82 */ /* 0x000fe20008000000 */
[----:B-----5:R-:W-:-:S04]  /*9590*/  UIADD3 UR8, UPT, UPT, UR8, 0x7f, URZ ;  /* 0x0000007f08087890 */ /* 0x020fc8000fffe0ff */
[----:B------:R-:W-:Y:S02]  /*95a0*/  USHF.R.S32.HI UR5, URZ, 0x1f, UR8 ;  /* 0x0000001fff057899 */ /* 0x000fe40008011408 */
[----:B----4-:R-:W-:Y:S02]  /*95b0*/  UIADD3 UR38, UPT, UPT, UR9, UR38, URZ ;  /* 0x0000002609267290 */ /* 0x010fe4000fffe0ff */
[----:B------:R-:W-:-:S04]  /*95c0*/  ULEA.HI UR5, UR5, UR8, URZ, 0x7 ;  /* 0x0000000805057291 */ /* 0x000fc8000f8f38ff */
[----:B------:R-:W-:-:S04]  /*95d0*/  USHF.R.S32.HI UR5, URZ, 0x7, UR5 ;  /* 0x00000007ff057899 */ /* 0x000fc80008011405 */
[----:B------:R-:W-:-:S09]  /*95e0*/  UISETP.GE.AND UP0, UPT, UR38, UR5, UPT ;  /* 0x000000052600728c */ /* 0x000fd2000bf06270 */
[----:B------:R-:W-:Y:S05]  /*95f0*/  BRA.U !UP0, `(.L_x_381) ;  /* 0xffffff6d08247547 */ /* 0x000fea000b83ffff */
[----:B------:R-:W-:Y:S05]  /*9600*/  EXIT ;  /* 0x000000000000794d */ /* 0x000fea0003800000 */
.L_x_382:
        /* <DEDUP_REMOVED lines=15> */
.L_x_1586:


//--------------------- .text._ZN5flash44flash_bwd_dq_dk_dv_loop_seqk_parallel_kernelI23Flash_bwd_kernel_traitsILi32ELi128ELi128ELi8ELi4ELi4ELi4ELb1ELb0EN7cutlass10bfloat16_tE19Flash_kernel_traitsILi32ELi128ELi128ELi8ES3_EELb1ELb0ELb0ELb0ELb0ELb0ELb0EEEvNS_16Flash_bwd_paramsE --------------------------
	.section	.text._ZN5flash44flash_bwd_dq_dk_dv_loop_seqk_parallel_kernelI23Flash_bwd_kernel_traitsILi32ELi128ELi128ELi8ELi4ELi4ELi4ELb1ELb0EN7cutlass10bfloat16_tE19Flash_kernel_traitsILi32ELi128ELi128ELi8ES3_EELb1ELb0ELb0ELb0ELb0ELb0ELb0EEEvNS_16Flash_bwd_paramsE,"ax",@progbits
	.align	128
        .global         _ZN5flash44flash_bwd_dq_dk_dv_loop_seqk_parallel_kernelI23Flash_bwd_kernel_traitsILi32ELi128ELi128ELi8ELi4ELi4ELi4ELb1ELb0EN7cutlass10bfloat16_tE19Flash_kernel_traitsILi32ELi128ELi128ELi8ES3_EELb1ELb0ELb0ELb0ELb0ELb0ELb0EEEvNS_16Flash_bwd_paramsE
        .type           _ZN5flash44flash_bwd_dq_dk_dv_loop_seqk_parallel_kernelI23Flash_bwd_kernel_traitsILi32ELi128ELi128ELi8ELi4ELi4ELi4ELb1ELb0EN7cutlass10bfloat16_tE19Flash_kernel_traitsILi32ELi128ELi128ELi8ES3_EELb1ELb0ELb0ELb0ELb0ELb0ELb0EEEvNS_16Flash_bwd_paramsE,@function
        .size           _ZN5flash44flash_bwd_dq_dk_dv_loop_seqk_parallel_kernelI23Flash_bwd_kernel_traitsILi32ELi128ELi128ELi8ELi4ELi4ELi4ELb1ELb0EN7cutlass10bfloat16_tE19Flash_kernel_traitsILi32ELi128ELi128ELi8ES3_EELb1ELb0ELb0ELb0ELb0ELb0ELb0EEEvNS_16Flash_bwd_paramsE,(.L_x_1587 - _ZN5flash44flash_bwd_dq_dk_dv_loop_seqk_parallel_kernelI23Flash_bwd_kernel_traitsILi32ELi128ELi128ELi8ELi4ELi4ELi4ELb1ELb0EN7cutlass10bfloat16_tE19Flash_kernel_traitsILi32ELi128ELi128ELi8ES3_EELb1ELb0ELb0ELb0ELb0ELb0ELb0EEEvNS_16Flash_bwd_paramsE)
        .other          _ZN5flash44flash_bwd_dq_dk_dv_loop_seqk_parallel_kernelI23Flash_bwd_kernel_traitsILi32ELi128ELi128ELi8ELi4ELi4ELi4ELb1ELb0EN7cutlass10bfloat16_tE19Flash_kernel_traitsILi32ELi128ELi128ELi8ES3_EELb1ELb0ELb0ELb0ELb0ELb0ELb0EEEvNS_16Flash_bwd_paramsE,@"STO_CUDA_ENTRY STV_DEFAULT"
_ZN5flash44flash_bwd_dq_dk_dv_loop_seqk_parallel_kernelI23Flash_bwd_kernel_traitsILi32ELi128ELi128ELi8ELi4ELi4ELi4ELb1ELb0EN7cutlass10bfloat16_tE19Flash_kernel_traitsILi32ELi128ELi128ELi8ES3_EELb1ELb0ELb0ELb0ELb0ELb0ELb0EEEvNS_16Flash_bwd_paramsE:
.text._ZN5flash44flash_bwd_dq_dk_dv_loop_seqk_parallel_kernelI23Flash_bwd_kernel_traitsILi32ELi128ELi128ELi8ELi4ELi4ELi4ELb1ELb0EN7cutlass10bfloat16_tE19Flash_kernel_traitsILi32ELi128ELi128ELi8ES3_EELb1ELb0ELb0ELb0ELb0ELb0ELb0EEEvNS_16Flash_bwd_paramsE:
        /* <DEDUP_REMOVED lines=15> */
[----:B------:R-:W4:Y:S03]  /*00f0*/  LDCU.64 UR28, c[0x0][0x358] ;  /* 0x00006b00ff1c77ac */ /* 0x000f260008000a00 */
[----:B------:R-:W5:Y:S01]  /*0100*/  S2UR UR23, SR_CgaCtaId ;  /* 0x00000000001779c3 */ /* 0x000f620000008800 */
[----:B------:R-:W1:Y:S01]  /*0110*/  LDCU.64 UR10, c[0x0][0x460] ;  /* 0x00008c00ff0a77ac */ /* 0x000e620008000a00 */
[----:B------:R-:W1:Y:S06]  /*0120*/  LDCU.64 UR8, c[0x0][0x470] ;  /* 0x00008e00ff0877ac */ /* 0x000e6c0008000a00 */
[----:B------:R-:W3:Y:S01]  /*0130*/  S2UR UR20, SR_CgaCtaId ;  /* 0x00000000001479c3 */ /* 0x000ee20000008800 */
[----:B------:R-:W-:Y:S01]  /*0140*/  UMOV UR26, URZ ;  /* 0x000000ff001a7c82 */ /* 0x000fe20008000000 */
[----:B------:R-:W-:-:S06]  /*0150*/  UMOV UR27, URZ ;  /* 0x000000ff001b7c82 */ /* 0x000fcc0008000000 */
[----:B------:R-:W3:Y:S01]  /*0160*/  S2UR UR24, SR_CTAID.X ;  /* 0x00000000001879c3 */ /* 0x000ee20000002500 */
[----:B--2---:R-:W-:Y:S01]  /*0170*/  ULEA UR4, UR4, UR6, 0x18 ;  /* 0x0000000604047291 */ /* 0x004fe2000f8ec0ff */
[----:B-1----:R-:W-:-:S06]  /*0180*/  IMAD.SHL.U32 R6, R0, 0x10, RZ ;  /* 0x0000001000067824 */ /* 0x002fcc00078e00ff */
[----:B------:R-:W1:Y:S01]  /*0190*/  S2UR UR22, SR_CTAID.Y ;  /* 0x00000000001679c3 */ /* 0x000e620000002600 */
[C---:B------:R-:W-:Y:S01]  /*01a0*/  IMAD.SHL.U32 R3, R0.reuse, 0x2, RZ ;  /* 0x0000000200037824 */ /* 0x040fe200078e00ff */
[C---:B------:R-:W-:Y:S01]  /*01b0*/  R2P PR, R0.reuse, 0x18 ;  /* 0x0000001800007804 */ /* 0x040fe20000000000 */
[----:B------:R-:W-:Y:S01]  /*01c0*/  IMAD.SHL.U32 R2, R0, 0x40, RZ ;  /* 0x0000004000027824 */ /* 0x000fe200078e00ff */
[----:B------:R-:W-:Y:S01]  /*01d0*/  LOP3.LUT R4, R6, 0x1c0, RZ, 0xc0, !PT ;  /* 0x000001c006047812 */ /* 0x000fe200078ec0ff */
[C---:B------:R-:W-:Y:S01]  /*01e0*/  IMAD.SHL.U32 R9, R0.reuse, 0x20, RZ ;  /* 0x0000002000097824 */ /* 0x040fe200078e00ff */
[----:B------:R-:W-:Y:S01]  /*01f0*/  SHF.R.U32.HI R175, RZ, 0x2, R0 ;  /* 0x00000002ffaf7819 */ /* 0x000fe20000011600 */
[----:B------:R-:W-:Y:S01]  /*0200*/  IMAD.SHL.U32 R5, R0, 0x4, RZ ;  /* 0x0000000400057824 */ /* 0x000fe200078e00ff */
[----:B------:R-:W-:Y:S01]  /*0210*/  LOP3.LUT R2, R3, 0xe006, R2, 0xc8, !PT ;  /* 0x0000e00603027812 */ /* 0x000fe200078ec802 */
[----:B------:R-:W2:Y:S01]  /*0220*/  S2UR UR21, SR_CTAID.Z ;  /* 0x00000000001579c3 */ /* 0x000ea20000002700 */
[C---:B------:R-:W-:Y:S01]  /*0230*/  LOP3.LUT R8, R9.reuse, 0xc0, RZ, 0xc0, !PT ;  /* 0x000000c009087812 */ /* 0x040fe200078ec0ff */
[----:B-----5:R-:W-:Y:S01]  /*0240*/  ULEA UR23, UR23, UR7, 0x18 ;  /* 0x0000000717177291 */ /* 0x020fe2000f8ec0ff */
[----:B------:R-:W-:Y:S01]  /*0250*/  LOP3.LUT R7, R9, 0x20, RZ, 0xc0, !PT ;  /* 0x0000002009077812 */ /* 0x000fe200078ec0ff */
[----:B---3--:R-:W-:Y:S01]  /*0260*/  ULEA UR20, UR20, UR6, 0x18 ;  /* 0x0000000614147291 */ /* 0x008fe2000f8ec0ff */
[----:B------:R-:W-:-:S02]  /*0270*/  LOP3.LUT R4, R4, 0x38, R3, 0xf8, !PT ;  /* 0x0000003804047812 */ /* 0x000fc400078ef803 */
[----:B------:R-:W-:Y:S02]  /*0280*/  LOP3.LUT R9, R2, 0xc00, R9, 0xf8, !PT ;  /* 0x00000c0002097812 */ /* 0x000fe400078ef809 */
[----:B------:R-:W-:Y:S02]  /*0290*/  LOP3.LUT R5, R8, 0x18, R5, 0xf8, !PT ;  /* 0x0000001808057812 */ /* 0x000fe400078ef805 */
[----:B------:R-:W-:Y:S02]  /*02a0*/  LOP3.LUT R4, R9, R4, RZ, 0xfc, !PT ;  /* 0x0000000409047212 */ /* 0x000fe400078efcff */
[----:B------:R-:W-:Y:S02]  /*02b0*/  LOP3.LUT R7, R7, 0x3800, R6, 0xf8, !PT ;  /* 0x0000380007077812 */ /* 0x000fe400078ef806 */
[----:B------:R-:W-:Y:S02]  /*02c0*/  LEA R176, R4, UR4, 0x1 ;  /* 0x0000000404b07c11 */ /* 0x000fe4000f8e08ff */
[----:B------:R-:W-:-:S02]  /*02d0*/  SHF.R.U32.HI R2, RZ, 0x1, R0 ;  /* 0x00000001ff027819 */ /* 0x000fc40000011600 */
[----:B------:R-:W-:Y:S01]  /*02e0*/  LOP3.LUT R5, R5, 0x8, R0, 0x78, !PT ;  /* 0x0000000805057812 */ /* 0x000fe200078e7800 */
[C---:B------:R-:W-:Y:S01]  /*02f0*/  VIADD R0, R176.reuse, 0x10000 ;  /* 0x00010000b0007836 */ /* 0x040fe20000000000 */
[----:B------:R-:W-:Y:S01]  /*0300*/  LOP3.LUT R174, R7, 0x100, R6, 0xf8, !PT ;  /* 0x0000010007ae7812 */ /* 0x000fe200078ef806 */
[----:B------:R-:W-:Y:S01]  /*0310*/  VIADD R173, R176, 0x10040 ;  /* 0x00010040b0ad7836 */ /* 0x000fe20000000000 */
[----:B------:R-:W-:Y:S01]  /*0320*/  SEL R179, R179, 0xffffffe0, !P3 ;  /* 0xffffffe0b3b37807 */ /* 0x000fe20005800000 */
[----:B------:R-:W-:Y:S01]  /*0330*/  @P4 VIADD R173, R0, 0xffffffc0 ;  /* 0xffffffc000ad4836 */ /* 0x000fe20000000000 */
[----:B------:R-:W-:Y:S01]  /*0340*/  LOP3.LUT R2, R2, 0x30, RZ, 0xc0, !PT ;  /* 0x0000003002027812 */ /* 0x000fe200078ec0ff */
[----:B------:R-:W-:Y:S01]  /*0350*/  IMAD.U32 R0, RZ, RZ, UR5 ;  /* 0x00000005ff007e24 */ /* 0x000fe2000f8e00ff */
[----:B------:R-:W-:Y:S01]  /*0360*/  LOP3.LUT R174, R174, R5, RZ, 0xfc, !PT ;  /* 0x00000005aeae7212 */ /* 0x000fe200078efcff */
[----:B------:R-:W-:Y:S01]  /*0370*/  IMAD.IADD R186, R176, 0x1, R179 ;  /* 0x00000001b0ba7824 */ /* 0x000fe200078e02b3 */
[----:B------:R-:W-:Y:S01]  /*0380*/  LOP3.LUT R175, R2, 0x7, R175, 0xf8, !PT ;  /* 0x0000000702af7812 */ /* 0x000fe200078ef8af */
[----:B------:R-:W-:Y:S01]  /*0390*/  IMAD.IADD R179, R179, 0x1, R173 ;  /* 0x00000001b3b37824 */ /* 0x000fe200078e02ad */
[----:B-12-4-:R-:W-:-:S07]  /*03a0*/  LEA R174, R174, UR4, 0x1 ;  /* 0x00000004aeae7c11 */ /* 0x016fce000f8e08ff */
.L_x_438:
[----:B-1----:R-:W1:Y:S01]  /*03b0*/  LDCU.64 UR4, c[0x0][0x478] ;  /* 0x00008f00ff0477ac */ /* 0x002e620008000a00 */
[----:B--2---:R-:W2:Y:S01]  /*03c0*/  S2R R8, SR_CTAID.Y ;  /* 0x0000000000087919 */ /* 0x004ea20000002600 */
        /* <DEDUP_REMOVED lines=44> */
.L_x_383:
[--C-:B-----5:R-:W-:Y:S01]  /*0690*/  @!P0 IADD3 R0, PT, PT, R9, R0, -R193.reuse ;  /* 0x0000000009008210 */ /* 0x120fe20007ffe8c1 */
[----:B------:R-:W-:Y:S01]  /*06a0*/  @P0 IMAD.IADD R10, R10, 0x1, -R193 ;  /* 0x000000010a0a0824 */ /* 0x000fe200078e0ac1 */
[----:B------:R-:W2:Y:S01]  /*06b0*/  @!P3 LDC R15, c[0x0][0x434] ;  /* 0x00010d00ff0fbb82 */ /* 0x000ea20000000800 */
[----:B------:R-:W-:Y:S01]  /*06c0*/  USHF.L.U32 UR32, UR25, 0x7, URZ ;  /* 0x0000000719207899 */ /* 0x000fe200080006ff */
[----:B------:R-:W-:Y:S02]  /*06d0*/  @!P0 R2UR UR4, R0 ;  /* 0x00000000000482ca */ /* 0x000fe400000e0000 */
[----:B------:R-:W-:-:S11]  /*06e0*/  @P0 R2UR UR30, R10 ;  /* 0x000000000a1e02ca */ /* 0x000fd600000e0000 */
[----:B------:R-:W-:Y:S02]  /*06f0*/  @!UP0 UMOV UR30, UR4 ;  /* 0x00000004001e8c82 */ /* 0x000fe40008000000 */
[----:B------:R-:W-:Y:S01]  /*0700*/  UISETP.GT.AND UP0, UPT, UR30, UR32, UPT ;  /* 0x000000201e00728c */ /* 0x000fe2000bf04270 */
[----:B------:R-:W-:-:S08]  /*0710*/  @P3 IMAD.IADD R15, R4, 0x1, -R5 ;  /* 0x00000001040f3824 */ /* 0x000fd000078e0a05 */
[----:B--2---:R-:W-:Y:S05]  /*0720*/  BRA.U !UP0, `(.L_x_384) ;  /* 0x0000008d08d07547 */ /* 0x004fea000b800000 */
[----:B------:R-:W-:Y:S01]  /*0730*/  ISETP.NE.AND P3, PT, R5, -0x1, PT ;  /* 0xffffffff0500780c */ /* 0x000fe20003f65270 */
[----:B------:R-:W-:Y:S01]  /*0740*/  VIADD R9, R15, 0x7f ;  /* 0x0000007f0f097836 */ /* 0x000fe20000000000 */
        /* <DEDUP_REMOVED lines=22> */
[----:B-1----:R-:W-:Y:S01]  /*08b0*/  IMAD R13, R8, UR5, R3 ;  /* 0x00000005080d7c24 */ /* 0x002fe2000f8e0203 */
[----:B------:R-:W-:Y:S01]  /*08c0*/  MOV R14, R2 ;  /* 0x00000002000e7202 */ /* 0x000fe20000000f00 */
[----:B------:R-:W-:Y:S06]  /*08d0*/  BRA `(.L_x_386) ;  /* 0x0000000000187947 */ /* 0x000fec0003800000 */
.L_x_385:
[----:B------:R-:W1:Y:S01]  /*08e0*/  LDCU.64 UR14, c[0x0][0x3b8] ;  /* 0x00007700ff0e77ac */ /* 0x000e620008000a00 */
[----:B------:R-:W-:-:S05]  /*08f0*/  IADD3 R2, PT, PT, R193, R194, RZ ;  /* 0x000000c2c1027210 */ /* 0x000fca0007ffe0ff */
[C---:B-1----:R-:W-:Y:S02]  /*0900*/  IMAD R13, R2.reuse, UR15, RZ ;  /* 0x0000000f020d7c24 */ /* 0x042fe4000f8e02ff */
[----:B------:R-:W-:-:S05]  /*0910*/  IMAD.WIDE.U32 R2, R2, UR14, RZ ;  /* 0x0000000e02027c25 */ /* 0x000fca000f8e00ff */
[----:B------:R-:W-:Y:S02]  /*0920*/  IADD3 R13, PT, PT, R3, R13, RZ ;  /* 0x0000000d030d7210 */ /* 0x000fe40007ffe0ff */
[----:B------:R-:W-:-:S07]  /*0930*/  MOV R14, R2 ;  /* 0x00000002000e7202 */ /* 0x000fce0000000f00 */
.L_x_386:
        /* <DEDUP_REMOVED lines=8> */
[----:B-1----:R-:W-:Y:S02]  /*09c0*/  IMAD.MOV R3, RZ, RZ, -R11 ;  /* 0x000000ffff037224 */ /* 0x002fe400078e0a0b */
[----:B------:R-:W-:Y:S02]  /*09d0*/  IMAD.MOV.U32 R10, RZ, RZ, RZ ;  /* 0x000000ffff0a7224 */ /* 0x000fe400078e00ff */
[----:B------:R-:W-:Y:S01]  /*09e0*/  IMAD R4, R3, R6, RZ ;  /* 0x0000000603047224 */ /* 0x000fe200078e02ff */
[----:B--2---:R-:W-:-:S03]  /*09f0*/  IABS R3, R9 ;  /* 0x0000000900037213 */ /* 0x004fc60000000000 */
        /* <DEDUP_REMOVED lines=12> */
[----:B------:R-:W-:-:S06]  /*0ac0*/  @P4 VIADD R12, R12, 0x1 ;  /* 0x000000010c0c4836 */ /* 0x000fcc0000000000 */
        /* <DEDUP_REMOVED lines=14> */
.L_x_387:
[----:B------:R-:W1:Y:S01]  /*0bb0*/  LDCU.64 UR12, c[0x0][0x3c0] ;  /* 0x00007800ff0c77ac */ /* 0x000e620008000a00 */
[----:B------:R-:W-:-:S05]  /*0bc0*/  IADD3 R20, PT, PT, R193, R194, RZ ;  /* 0x000000c2c1147210 */ /* 0x000fca0007ffe0ff */
[C---:B-1----:R-:W-:Y:S02]  /*0bd0*/  IMAD R19, R20.reuse, UR13, RZ ;  /* 0x0000000d14137c24 */ /* 0x042fe4000f8e02ff */
[----:B------:R-:W-:-:S05]  /*0be0*/  IMAD.WIDE.U32 R20, R20, UR12, RZ ;  /* 0x0000000c14147c25 */ /* 0x000fca000f8e00ff */
[----:B------:R-:W-:Y:S02]  /*0bf0*/  IADD3 R19, PT, PT, R21, R19, RZ ;  /* 0x0000001315137210 */ /* 0x000fe40007ffe0ff */
.L_x_388:
        /* <DEDUP_REMOVED lines=27> */
.L_x_389:
[-C--:B------:R-:W-:Y:S02]  /*0db0*/  IMAD R27, R23, R5.reuse, RZ ;  /* 0x00000005171b7224 */ /* 0x080fe400078e02ff */
[----:B------:R-:W-:-:S05]  /*0dc0*/  IMAD.WIDE.U32 R28, R22, R5, RZ ;  /* 0x00000005161c7225 */ /* 0x000fca00078e00ff */
[----:B------:R-:W-:-:S07]  /*0dd0*/  IADD3 R27, PT, PT, R29, R27, RZ ;  /* 0x0000001b1d1b7210 */ /* 0x000fce0007ffe0ff */
.L_x_390:
[----:B------:R-:W1:Y:S01]  /*0de0*/  LDCU.U8 UR4, c[0x0][0x548] ;  /* 0x0000a900ff0477ac */ /* 0x000e620008000000 */
[----:B------:R-:W-:Y:S01]  /*0df0*/  SHF.L.U32 R6, R8, 0x7, RZ ;  /* 0x0000000708067819 */ /* 0x000fe200000006ff */
[----:B------:R-:W2:Y:S03]  /*0e00*/  LDCU.U8 UR16, c[0x0][0x5f0] ;  /* 0x0000be00ff1077ac */ /* 0x000ea60008000000 */
[----:B------:R-:W-:-:S04]  /*0e10*/  SEL R2, R6, RZ, P5 ;  /* 0x000000ff06027207 */ /* 0x000fc80002800000 */
[----:B------:R-:W-:-:S04]  /*0e20*/  IADD3 R3, P0, PT, R25, R2, RZ ;  /* 0x0000000219037210 */ /* 0x000fc80007f1e0ff */
[----:B------:R-:W-:Y:S01]  /*0e30*/  IADD3.X R21, PT, PT, RZ, R17, RZ, P0, !PT ;  /* 0x00000011ff157210 */ /* 0x000fe200007fe4ff */
[----:B------:R-:W-:Y:S01]  /*0e40*/  IMAD.WIDE.U32 R30, R3, R22, RZ ;  /* 0x00000016031e7225 */ /* 0x000fe200078e00ff */
[----:B-1----:R-:W-:-:S03]  /*0e50*/  UISETP.NE.AND UP0, UPT, UR4, URZ, UPT ;  /* 0x000000ff0400728c */ /* 0x002fc6000bf05270 */
[----:B------:R-:W-:Y:S02]  /*0e60*/  IMAD R2, R21, R22, RZ ;  /* 0x0000001615027224 */ /* 0x000fe400078e02ff */
[----:B------:R-:W-:Y:S02]  /*0e70*/  IMAD R22, R9, UR17, RZ ;  /* 0x0000001109167c24 */ /* 0x000fe4000f8e02ff */
        /* <DEDUP_REMOVED lines=10> */
.L_x_391:
[----:B------:R-:W1:Y:S01]  /*0f20*/  LDC R21, c[0x0][0x434] ;  /* 0x00010d00ff157b82 */ /* 0x000e620000000800 */
[----:B------:R-:W-:-:S04]  /*0f30*/  IMAD R2, R8, R4, R9 ;  /* 0x0000000408027224 */ /* 0x000fc800078e0209 */
[----:B-1----:R-:W-:-:S03]  /*0f40*/  IMAD R21, R2, R21, RZ ;  /* 0x0000001502157224 */ /* 0x002fc600078e02ff */
.L_x_392:
        /* <DEDUP_REMOVED lines=11> */
.L_x_393:
[----:B------:R-:W1:Y:S01]  /*1000*/  LDC R29, c[0x0][0x444] ;  /* 0x00011100ff1d7b82 */ /* 0x000e620000000800 */
[----:B------:R-:W-:-:S04]  /*1010*/  IMAD R2, R8, R4, R9 ;  /* 0x0000000408027224 */ /* 0x000fc800078e0209 */
[----:B-1----:R-:W-:-:S07]  /*1020*/  IMAD R29, R2, R29, RZ ;  /* 0x0000001d021d7224 */ /* 0x002fce00078e02ff */
.L_x_394:
[----:B------:R-:W1:Y:S01]  /*1030*/  S2R R10, SR_TID.X ;  /* 0x00000000000a7919 */ /* 0x000e620000002100 */
[----:B------:R-:W2:Y:S01]  /*1040*/  LDCU.128 UR4, c[0x0][0x590] ;  /* 0x0000b200ff0477ac */ /* 0x000ea20008000c00 */
[----:B------:R-:W3:Y:S01]  /*1050*/  LDC.64 R2, c[0x0][0x3b0] ;  /* 0x0000ec00ff027b82 */ /* 0x000ee20000000a00 */
[----:B------:R-:W-:Y:S01]  /*1060*/  ISETP.NE.AND P4, PT, RZ, UR16, PT ;  /* 0x00000010ff007c0c */ /* 0x000fe2000bf85270 */
[----:B------:R-:W4:Y:S01]  /*1070*/  S2R R5, SR_TID.X ;  /* 0x0000000000057919 */ /* 0x000f220000002100 */
[----:B------:R-:W-:Y:S01]  /*1080*/  IMAD R201, R4, UR17, RZ ;  /* 0x0000001104c97c24 */ /* 0x000fe2000f8e02ff */
[----:B------:R-:W5:Y:S01]  /*1090*/  LDCU.64 UR16, c[0x0][0x550] ;  /* 0x0000aa00ff1077ac */ /* 0x000f620008000a00 */
[----:B------:R-:W-:Y:S01]  /*10a0*/  IMAD R21, R192, 0x80, R21 ;  /* 0x00000080c0157824 */ /* 0x000fe200078e0215 */
[----:B------:R-:W-:Y:S01]  /*10b0*/  BSSY.RECONVERGENT B1, `(.L_x_384) ;  /* 0x000085b000017945 */ /* 0x000fe20003800200 */
[----:B------:R-:W5:Y:S01]  /*10c0*/  LDCU.64 UR18, c[0x0][0x380] ;  /* 0x00007000ff1277ac */ /* 0x000f620008000a00 */
[----:B------:R-:W5:Y:S01]  /*10d0*/  LDC.64 R204, c[0x0][0x420] ;  /* 0x00010800ffcc7b82 */ /* 0x000f620000000a00 */
[----:B--2---:R-:W-:Y:S01]  /*10e0*/  IMAD R6, R17, UR4, RZ ;  /* 0x0000000411067c24 */ /* 0x004fe2000f8e02ff */
[----:B------:R-:W-:-:S02]  /*10f0*/  USHF.L.U64.HI UR33, UR4, 0x6, UR5 ;  /* 0x0000000604217899 */ /* 0x000fc40008010205 */
[----:B------:R-:W-:Y:S01]  /*1100*/  USHF.L.U32 UR34, UR4, 0x6, URZ ;  /* 0x0000000604227899 */ /* 0x000fe200080006ff */
[----:B------:R-:W-:Y:S02]  /*1110*/  IMAD R6, R25, UR5, R6 ;  /* 0x0000000519067c24 */ /* 0x000fe4000f8e0206 */
[----:B---3--:R-:W-:Y:S02]  /*1120*/  IMAD R24, R17, R2, RZ ;  /* 0x0000000211187224 */ /* 0x008fe400078e02ff */
[----:B------:R-:W-:Y:S02]  /*1130*/  IMAD.MOV.U32 R17, RZ, RZ, RZ ;  /* 0x000000ffff117224 */ /* 0x000fe400078e00ff */
[----:B------:R-:W-:Y:S02]  /*1140*/  IMAD R23, R25, R3, R24 ;  /* 0x0000000319177224 */ /* 0x000fe400078e0218 */
[----:B-1----:R-:W-:Y:S01]  /*1150*/  IMAD.SHL.U32 R177, R10, 0x8, RZ ;  /* 0x000000080ab17824 */ /* 0x002fe200078e00ff */
[----:B------:R-:W-:Y:S01]  /*1160*/  SHF.R.U32.HI R10, RZ, 0x2, R10 ;  /* 0x00000002ff0a7819 */ /* 0x000fe2000001160a */
[----:B-----5:R-:W-:Y:S01]  /*1170*/  IMAD.WIDE R204, R21, 0x4, R204 ;  /* 0x0000000415cc7825 */ /* 0x020fe200078e02cc */
[----:B----4-:R-:W-:-:S02]  /*1180*/  LOP3.LUT R214, R5, 0x1f, RZ, 0xc0, !PT ;  /* 0x0000001f05d67812 */ /* 0x010fc400078ec0ff */
[----:B------:R-:W-:Y:S02]  /*1190*/  LOP3.LUT R16, R177, 0x18, RZ, 0xc0, !PT ;  /* 0x00000018b1107812 */ /* 0x000fe400078ec0ff */
[----:B------:R-:W-:Y:S02]  /*11a0*/  LEA.HI R21, R5, 0x40, RZ, 0x1e ;  /* 0x0000004005157811 */ /* 0x000fe400078ff0ff */
[----:B------:R-:W-:-:S05]  /*11b0*/  IADD3 R32, P0, PT, R16, R32, RZ ;  /* 0x0000002010207210 */ /* 0x000fca0007f1e0ff */
[----:B------:R-:W-:Y:S01]  /*11c0*/  IMAD.X R33, RZ, RZ, R7, P0 ;  /* 0x000000ffff217224 */ /* 0x000fe200000e0607 */
[----:B------:R-:W-:Y:S01]  /*11d0*/  IADD3 R28, P1, P0, R30, R28, R22 ;  /* 0x0000001c1e1c7210 */ /* 0x000fe2000783e016 */
[----:B------:R-:W-:Y:S01]  /*11e0*/  IMAD.WIDE.U32 R30, R25, R2, R16 ;  /* 0x00000002191e7225 */ /* 0x000fe200078e0010 */
[----:B------:R-:W-:-:S03]  /*11f0*/  SHF.R.S32.HI R22, RZ, 0x1f, R22 ;  /* 0x0000001fff167819 */ /* 0x000fc60000011416 */
[----:B------:R-:W-:Y:S01]  /*1200*/  IMAD.WIDE.U32 R32, R25, UR4, R32 ;  /* 0x0000000419207c25 */ /* 0x000fe2000f8e0020 */
[----:B------:R-:W-:Y:S02]  /*1210*/  IADD3 R26, P3, PT, R26, R30, RZ ;  /* 0x0000001e1a1a7210 */ /* 0x000fe40007f7e0ff */
[----:B------:R-:W-:Y:S01]  /*1220*/  IADD3.X R18, PT, PT, R18, R27, R22, P1, P0 ;  /* 0x0000001b12127210 */ /* 0x000fe20000fe0416 */
[----:B------:R-:W-:Y:S01]  /*1230*/  IMAD.IADD R33, R33, 0x1, R6 ;  /* 0x0000000121217824 */ /* 0x000fe200078e0206 */
[----:B------:R-:W-:Y:S01]  /*1240*/  IADD3.X R27, PT, PT, R0, R31, R23, P3, !PT ;  /* 0x0000001f001b7210 */ /* 0x000fe20001ffe417 */
[----:B------:R-:W1:Y:S01]  /*1250*/  LDC.64 R6, c[0x0][0x5f8] ;  /* 0x00017e00ff067b82 */ /* 0x000e620000000a00 */
[----:B------:R-:W-:Y:S01]  /*1260*/  SHF.R.U32.HI R0, RZ, 0x5, R5 ;  /* 0x00000005ff007819 */ /* 0x000fe20000011605 */
[----:B------:R-:W-:-:S04]  /*1270*/  IMAD.WIDE.U32 R32, R9, UR6, R32 ;  /* 0x0000000609207c25 */ /* 0x000fc8000f8e0020 */
[----:B------:R-:W-:Y:S01]  /*1280*/  IMAD R33, R9, UR7, R33 ;  /* 0x0000000709217c24 */ /* 0x000fe2000f8e0221 */
[----:B------:R-:W2:Y:S01]  /*1290*/  LDCU.64 UR6, c[0x0][0x3c8] ;  /* 0x00007900ff0677ac */ /* 0x000ea20008000a00 */
[----:B------:R-:W3:Y:S01]  /*12a0*/  LDC.64 R22, c[0x0][0x5e8] ;  /* 0x00017a00ff167b82 */ /* 0x000ee20000000a00 */
[----:B------:R-:W-:-:S04]  /*12b0*/  IMAD.WIDE.U32 R24, R10, UR4, R32 ;  /* 0x000000040a187c25 */ /* 0x000fc8000f8e0020 */
[----:B------:R-:W-:Y:S01]  /*12c0*/  IMAD R185, R10, UR5, R25 ;  /* 0x000000050ab97c24 */ /* 0x000fe2000f8e0219 */
[----:B------:R-:W4:Y:S01]  /*12d0*/  LDCU.64 UR4, c[0x0][0x570] ;  /* 0x0000ae00ff0477ac */ /* 0x000f220008000a00 */
[----:B------:R-:W-:Y:S02]  /*12e0*/  IMAD R25, R201, R0, R214 ;  /* 0x00000000c9197224 */ /* 0x000fe400078e02d6 */
        /* <DEDUP_REMOVED lines=12> */
[----:B------:R-:W-:Y:S01]  /*13b0*/  LEA R184, P1, R24, UR16, 0x1 ;  /* 0x0000001018b87c11 */ /* 0x000fe2000f8208ff */
        /* <DEDUP_REMOVED lines=8> */
[----:B------:R-:W-:-:S02]  /*1440*/  LEA.HI.X R197, R7, UR5, R6, 0x2, P0 ;  /* 0x0000000507c57c11 */ /* 0x000fc400080f1406 */
[----:B------:R-:W-:Y:S02]  /*1450*/  IADD3 R6, P0, PT, R10, 0x40, RZ ;  /* 0x000000400a067810 */ /* 0x000fe40007f1e0ff */
[----:B------:R-:W-:Y:S02]  /*1460*/  LEA.HI.X R183, R26, UR19, R183, 0x1, P3 ;  /* 0x000000131ab77c11 */ /* 0x000fe400098f0cb7 */
[C---:B------:R-:W-:Y:S02]  /*1470*/  SHF.L.U64.HI R18, R2.reuse, 0x6, R3 ;  /* 0x0000000602127819 */ /* 0x040fe40000010203 */
[----:B------:R-:W-:Y:S01]  /*1480*/  SHF.L.U32 R3, R2, 0x6, RZ ;  /* 0x0000000602037819 */ /* 0x000fe200000006ff */
        /* <DEDUP_REMOVED lines=13> */
.L_x_396:
[----:B------:R-:W1:Y:S01]  /*1560*/  LDCU.64 UR12, c[0x0][0x5c0] ;  /* 0x0000b800ff0c77ac */ /* 0x000e620008000a00 */
[----:B------:R-:W-:-:S05]  /*1570*/  IADD3 R0, PT, PT, R193, R194, RZ ;  /* 0x000000c2c1007210 */ /* 0x000fca0007ffe0ff */
[C---:B-1----:R-:W-:Y:S02]  /*1580*/  IMAD R3, R0.reuse, UR13, RZ ;  /* 0x0000000d00037c24 */ /* 0x042fe4000f8e02ff */
[----:B------:R-:W-:-:S05]  /*1590*/  IMAD.WIDE.U32 R4, R0, UR12, RZ ;  /* 0x0000000c00047c25 */ /* 0x000fca000f8e00ff */
[----:B------:R-:W-:Y:S02]  /*15a0*/  IADD3 R3, PT, PT, R5, R3, RZ ;  /* 0x0000000305037210 */ /* 0x000fe40007ffe0ff */
.L_x_397:
        /* <DEDUP_REMOVED lines=12> */
.L_x_398:
[----:B------:R-:W1:Y:S01]  /*1670*/  LDCU.64 UR6, c[0x0][0x5c8] ;  /* 0x0000b900ff0677ac */ /* 0x000e620008000a00 */
[----:B------:R-:W-:-:S05]  /*1680*/  IADD3 R193, PT, PT, R193, R194, RZ ;  /* 0x000000c2c1c17210 */ /* 0x000fca0007ffe0ff */
[C---:B-1----:R-:W-:Y:S02]  /*1690*/  IMAD R8, R193.reuse, UR7, RZ ;  /* 0x00000007c1087c24 */ /* 0x042fe4000f8e02ff */
[----:B------:R-:W-:-:S05]  /*16a0*/  IMAD.WIDE.U32 R12, R193, UR6, RZ ;  /* 0x00000006c10c7c25 */ /* 0x000fca000f8e00ff */
[----:B------:R-:W-:Y:S02]  /*16b0*/  IADD3 R8, PT, PT, R13, R8, RZ ;  /* 0x000000080d087210 */ /* 0x000fe40007ffe0ff */
[----:B------:R-:W-:-:S07]  /*16c0*/  MOV R0, R12 ;  /* 0x0000000c00007202 */ /* 0x000fce0000000f00 */
.L_x_399:
        /* <DEDUP_REMOVED lines=8> */
[----:B------:R-:W-:Y:S01]  /*1750*/  IADD3.X R15, PT, PT, R3, UR14, R13, P2, !PT ;  /* 0x0000000e030f7c10 */ /* 0x000fe200097fe40d */
[----:B------:R-:W-:Y:S01]  /*1760*/  IMAD.U32 R3, RZ, RZ, UR6 ;  /* 0x00000006ff037e24 */ /* 0x000fe2000f8e00ff */
        /* <DEDUP_REMOVED lines=16> */
[----:B-1----:R-:W-:Y:S01]  /*1870*/  IMAD R5, R2, UR12, RZ ;  /* 0x0000000c02057c24 */ /* 0x002fe2000f8e02ff */
[----:B------:R-:W-:-:S03]  /*1880*/  MOV R13, R19 ;  /* 0x00000013000d7202 */ /* 0x000fc60000000f00 */
[C---:B------:R-:W-:Y:S02]  /*1890*/  IMAD R5, R6.reuse, UR13, R5 ;  /* 0x0000000d06057c24 */ /* 0x040fe4000f8e0205 */
[----:B------:R-:W-:-:S05]  /*18a0*/  IMAD.WIDE.U32 R12, R6, UR12, R12 ;  /* 0x0000000c060c7c25 */ /* 0x000fca000f8e000c */
[----:B------:R-:W-:Y:S02]  /*18b0*/  IADD3 R5, PT, PT, R13, R5, RZ ;  /* 0x000000050d057210 */ /* 0x000fe40007ffe0ff */
[----:B--2---:R-:W-:-:S04]  /*18c0*/  LEA R4, P2, R12, UR4, 0x1 ;  /* 0x000000040c047c11 */ /* 0x004fc8000f8408ff */
[----:B------:R-:W-:-:S05]  /*18d0*/  LEA.HI.X R5, R12, UR5, R5, 0x1, P2 ;  /* 0x000000050c057c11 */ /* 0x000fca00090f0c05 */
[----:B------:R2:W-:Y:S04]  /*18e0*/  STG.E.128 desc[UR28][R4.64], RZ ;  /* 0x000000ff04007986 */ /* 0x0005e8000c101d1c */
.L_x_401:
[----:B------:R-:W-:Y:S05]  /*18f0*/  BSYNC.RECONVERGENT B0 ;  /* 0x0000000000007941 */ /* 0x000fea0003800200 */
.L_x_400:
[----:B------:R-:W3:Y:S01]  /*1900*/  LDCU.64 UR4, c[0x0][0x5e0] ;  /* 0x0000bc00ff0477ac */ /* 0x000ee20008000a00 */
[----:B------:R-:W-:Y:S01]  /*1910*/  IMAD.WIDE.U32 R16, R3, UR32, R16 ;  /* 0x0000002003107c25 */ /* 0x000fe2000f8e0010 */
[----:B-12---:R-:W1:Y:S01]  /*1920*/  @!P1 LDC.64 R4, c[0x0][0x568] ;  /* 0x00015a00ff049b82 */ /* 0x006e620000000a00 */
[----:B------:R-:W-:Y:S01]  /*1930*/  UIMAD UR31, UR31, UR6, URZ ;  /* 0x000000061f1f72a4 */ /* 0x000fe2000f8e02ff */
[----:B------:R-:W-:-:S03]  /*1940*/  IADD3 R12, P2, PT, R0, R16, RZ ;  /* 0x00000010000c7210 */ /* 0x000fc60007f5e0ff */
[----:B------:R-:W-:-:S06]  /*1950*/  UIMAD UR31, UR32, UR7, UR31 ;  /* 0x00000007201f72a4 */ /* 0x000fcc000f8e021f */
[----:B------:R-:W-:-:S03]  /*1960*/  IADD3.X R13, PT, PT, R8, UR31, R17, P2, !PT ;  /* 0x0000001f080d7c10 */ /* 0x000fc600097fe411 */
        /* <DEDUP_REMOVED lines=19> */
.L_x_395:
[----:B------:R-:W1:Y:S01]  /*1aa0*/  LDCU.64 UR4, c[0x0][0x3d8] ;  /* 0x00007b00ff0477ac */ /* 0x000e620008000a00 */
[----:B------:R-:W-:Y:S01]  /*1ab0*/  IMAD.U32 R23, RZ, RZ, UR12 ;  /* 0x0000000cff177e24 */ /* 0x000fe2000f8e00ff */
[----:B------:R-:W-:Y:S01]  /*1ac0*/  BSSY.RECONVERGENT B0, `(.L_x_403) ;  /* 0x0000028000007945 */ /* 0x000fe20003800200 */
[----:B------:R-:W-:Y:S01]  /*1ad0*/  IMAD.SHL.U32 R7, R5, 0x8, RZ ;  /* 0x0000000805077824 */ /* 0x000fe200078e00ff */
[----:B------:R-:W-:Y:S01]  /*1ae0*/  UIADD3 UR6, UPT, UPT, -UR32, UR30, URZ ;  /* 0x0000001e20067290 */ /* 0x000fe2000fffe1ff */
[----:B------:R-:W-:Y:S01]  /*1af0*/  IMAD.WIDE.U32 R24, R23, UR32, R16 ;  /* 0x0000002017187c25 */ /* 0x000fe2000f8e0010 */
[----:B------:R-:W-:Y:S02]  /*1b00*/  UIMAD UR7, UR31, UR12, URZ ;  /* 0x0000000c1f0772a4 */ /* 0x000fe4000f8e02ff */
[----:B------:R-:W-:Y:S02]  /*1b10*/  LOP3.LUT R22, R7, 0xd8, RZ, 0xc0, !PT ;  /* 0x000000d807167812 */ /* 0x000fe400078ec0ff */
[----:B------:R-:W-:Y:S01]  /*1b20*/  UIMAD UR7, UR32, UR13, UR7 ;  /* 0x0000000d200772a4 */ /* 0x000fe2000f8e0207 */
[----:B------:R-:W-:Y:S01]  /*1b30*/  @P4 BAR.SYNC.DEFER_BLOCKING 0x0 ;  /* 0x0000000000004b1d */ /* 0x000fe20000010000 */
[----:B------:R-:W-:-:S02]  /*1b40*/  ISETP.GE.AND P6, PT, R10, UR6, PT ;  /* 0x000000060a007c0c */ /* 0x000fc4000bfc6270 */
[----:B------:R-:W-:Y:S02]  /*1b50*/  IADD3 R24, P0, PT, R20, R24, RZ ;  /* 0x0000001814187210 */ /* 0x000fe40007f1e0ff */
[----:B------:R-:W-:Y:S02]  /*1b60*/  LOP3.LUT R20, R192, 0x80000001, RZ, 0xc0, !PT ;  /* 0x80000001c0147812 */ /* 0x000fe400078ec0ff */
[----:B------:R-:W-:Y:S01]  /*1b70*/  IADD3.X R25, PT, PT, R19, UR7, R25, P0, !PT ;  /* 0x0000000713197c10 */ /* 0x000fe200087fe419 */
[----:B-1----:R-:W-:Y:S01]  /*1b80*/  IMAD R19, R11, UR4, RZ ;  /* 0x000000040b137c24 */ /* 0x002fe2000f8e02ff */
[----:B------:R-:W-:Y:S02]  /*1b90*/  LOP3.LUT R22, R22, 0x18, R5, 0x78, !PT ;  /* 0x0000001816167812 */ /* 0x000fe400078e7805 */
[----:B------:R-:W-:Y:S01]  /*1ba0*/  ISETP.NE.AND P0, PT, R20, 0x1, PT ;  /* 0x000000011400780c */ /* 0x000fe20003f05270 */
[----:B------:R-:W-:Y:S01]  /*1bb0*/  IMAD R19, R12, UR5, R19 ;  /* 0x000000050c137c24 */ /* 0x000fe2000f8e0213 */
[----:B------:R-:W-:Y:S01]  /*1bc0*/  LOP3.LUT R7, R22, 0x1f20, R7, 0xf8, !PT ;  /* 0x00001f2016077812 */ /* 0x000fe200078ef807 */
[----:B------:R-:W-:Y:S01]  /*1bd0*/  IMAD.WIDE.U32 R24, R12, UR4, R24 ;  /* 0x000000040c187c25 */ /* 0x000fe2000f8e0018 */
[----:B------:R-:W-:-:S02]  /*1be0*/  SEL R170, RZ, 0x2000, P0 ;  /* 0x00002000ffaa7807 */ /* 0x000fc40000000000 */
[----:B------:R-:W-:Y:S01]  /*1bf0*/  LEA R7, R7, UR23, 0x1 ;  /* 0x0000001707077c11 */ /* 0x000fe2000f8e08ff */
        /* <DEDUP_REMOVED lines=17> */
.L_x_405:
[----:B------:R2:W-:Y:S01]  /*1d10*/  STS.128 [R7+0x8000], RZ ;  /* 0x008000ff07007388 */ /* 0x0005e20000000c00 */
[----:B------:R-:W-:Y:S05]  /*1d20*/  BRA `(.L_x_406) ;  /* 0x0000000000047947 */ /* 0x000fea0003800000 */
.L_x_404:
[----:B------:R3:W-:Y:S02]  /*1d30*/  STS.128 [R7+0x8000], RZ ;  /* 0x008000ff07007388 */ /* 0x0007e40000000c00 */
.L_x_406:
[----:B------:R-:W-:Y:S05]  /*1d40*/  BSYNC.RECONVERGENT B0 ;  /* 0x0000000000007941 */ /* 0x000fea0003800200 */
.L_x_403:
        /* <DEDUP_REMOVED lines=10> */
[----:B-1----:R-:W-:Y:S02]  /*1df0*/  IMAD R23, R2, UR12, RZ ;  /* 0x0000000c02177c24 */ /* 0x002fe4000f8e02ff */
[----:B------:R-:W-:-:S04]  /*1e00*/  IMAD.WIDE.U32 R24, R6, UR12, R24 ;  /* 0x0000000c06187c25 */ /* 0x000fc8000f8e0018 */
[----:B------:R-:W-:-:S05]  /*1e10*/  IMAD R23, R6, UR13, R23 ;  /* 0x0000000d06177c24 */ /* 0x000fca000f8e0217 */
[----:B------:R-:W-:Y:S02]  /*1e20*/  IADD3 R23, PT, PT, R25, R23, RZ ;  /* 0x0000001719177210 */ /* 0x000fe40007ffe0ff */
[----:B-----5:R-:W-:-:S04]  /*1e30*/  LEA R22, P0, R24, UR4, 0x1 ;  /* 0x0000000418167c11 */ /* 0x020fc8000f8008ff */
[----:B------:R-:W-:-:S05]  /*1e40*/  LEA.HI.X R23, R24, UR5, R23, 0x1, P0 ;  /* 0x0000000518177c11 */ /* 0x000fca00080f0c17 */
[----:B------:R-:W-:Y:S01]  /*1e50*/  @!PT LDS RZ, [RZ] ;  /* 0x00000000fffff984 */ /* 0x000fe20000000800 */
[----:B------:R-:W-:Y:S01]  /*1e60*/  @!PT LDS RZ, [RZ] ;  /* 0x00000000fffff984 */ /* 0x000fe20000000800 */
[----:B------:R-:W-:Y:S01]  /*1e70*/  @!PT LDS RZ, [RZ] ;  /* 0x00000000fffff984 */ /* 0x000fe20000000800 */
[----:B------:R1:W-:Y:S04]  /*1e80*/  LDGSTS.E.BYPASS.LTC128B.128 [R7+0x9000], desc[UR28][R22.64] ;  /* 0x0900000016077fae */ /* 0x0003e8000b981a1c */
.L_x_408:
[----:B------:R-:W-:Y:S05]  /*1e90*/  BSYNC.RECONVERGENT B0 ;  /* 0x0000000000007941 */ /* 0x000fea0003800200 */
.L_x_407:
        /* <DEDUP_REMOVED lines=8> */
[----:B------:R-:W-:Y:S01]  /*1f20*/  @!PT LDS RZ, [RZ] ;  /* 0x00000000fffff984 */ /* 0x000fe20000000800 */
[----:B------:R-:W-:Y:S01]  /*1f30*/  @!PT LDS RZ, [RZ] ;  /* 0x00000000fffff984 */ /* 0x000fe20000000800 */
[----:B------:R-:W-:Y:S01]  /*1f40*/  @!PT LDS RZ, [RZ] ;  /* 0x00000000fffff984 */ /* 0x000fe20000000800 */
[----:B------:R1:W-:Y:S01]  /*1f50*/  LDGSTS.E.BYPASS.LTC128B.128 [R7+0x4000], desc[UR28][R184.64] ;  /* 0x04000000b8077fae */ /* 0x0003e2000b981a1c */
[----:B------:R-:W-:Y:S05]  /*1f60*/  BRA `(.L_x_412) ;  /* 0x00000000000c7947 */ /* 0x000fea0003800000 */
.L_x_411:
[----:B------:R1:W-:Y:S01]  /*1f70*/  STS.128 [R7+0x4000], RZ ;  /* 0x004000ff07007388 */ /* 0x0003e20000000c00 */
[----:B------:R-:W-:Y:S05]  /*1f80*/  BRA `(.L_x_412) ;  /* 0x0000000000047947 */ /* 0x000fea0003800000 */
.L_x_410:
[----:B------:R1:W-:Y:S02]  /*1f90*/  STS.128 [R7+0x4000], RZ ;  /* 0x004000ff07007388 */ /* 0x0003e40000000c00 */
.L_x_412:
[----:B------:R-:W-:Y:S05]  /*1fa0*/  BSYNC.RECONVERGENT B0 ;  /* 0x0000000000007941 */ /* 0x000fea0003800200 */
.L_x_409:
        /* <DEDUP_REMOVED lines=8> */
[----:B------:R-:W-:Y:S01]  /*2030*/  IMAD.U32 R19, RZ, RZ, UR34 ;  /* 0x00000022ff137e24 */ /* 0x000fe2000f8e00ff */
[----:B------:R-:W-:Y:S01]  /*2040*/  MOV R15, UR34 ;  /* 0x00000022000f7c02 */ /* 0x000fe20008000f00 */
[----:B-1----:R-:W-:-:S03]  /*2050*/  IMAD.U32 R22, RZ, RZ, UR33 ;  /* 0x00000021ff167e24 */ /* 0x002fc6000f8e00ff */
[----:B------:R-:W-:-:S04]  /*2060*/  LEA R24, P0, R19, R184, 0x1 ;  /* 0x000000b813187211 */ /* 0x000fc800078008ff */
[----:B------:R-:W-:-:S05]  /*2070*/  LEA.HI.X R25, R15, R185, R22, 0x1, P0 ;  /* 0x000000b90f197211 */ /* 0x000fca00000f0c16 */
[----:B------:R-:W-:Y:S01]  /*2080*/  @!PT LDS RZ, [RZ] ;  /* 0x00000000fffff984 */ /* 0x000fe20000000800 */
[----:B------:R-:W-:Y:S01]  /*2090*/  @!PT LDS RZ, [RZ] ;  /* 0x00000000fffff984 */ /* 0x000fe20000000800 */
[----:B------:R-:W-:Y:S01]  /*20a0*/  @!PT LDS RZ, [RZ] ;  /* 0x00000000fffff984 */ /* 0x000fe20000000800 */
[----:B------:R1:W-:Y:S04]  /*20b0*/  LDGSTS.E.BYPASS.LTC128B.128 [R7+0x5000], desc[UR28][R24.64] ;  /* 0x0500000018077fae */ /* 0x0003e8000b981a1c */
.L_x_414:
[----:B------:R-:W-:Y:S05]  /*20c0*/  BSYNC.RECONVERGENT B0 ;  /* 0x0000000000007941 */ /* 0x000fea0003800200 */
.L_x_413:
[----:B------:R-:W-:Y:S01]  /*20d0*/  BSSY.RECONVERGENT B0, `(.L_x_415) ;  /* 0x000000e000007945 */ /* 0x000fe20003800200 */
[----:B------:R-:W-:-:S03]  /*20e0*/  IADD3 R191, PT, PT, R170, R7, RZ ;  /* 0x00000007aabf7210 */ /* 0x000fc60007ffe0ff */
[----:B------:R-:W-:Y:S05]  /*20f0*/  @P1 BRA `(.L_x_416) ;  /* 0x0000000000281947 */ /* 0x000fea0003800000 */
[----:B------:R-:W5:Y:S02]  /*2100*/  LDCU UR4, c[0x0][0x440] ;  /* 0x00008800ff0477ac */ /* 0x000f640008000800 */
[----:B-----5:R-:W-:-:S13]  /*2110*/  ISETP.GE.AND P0, PT, R16, UR4, PT ;  /* 0x0000000410007c0c */ /* 0x020fda000bf06270 */
[----:B------:R-:W-:Y:S05]  /*2120*/  @P0 BRA `(.L_x_417) ;  /* 0x0000000000140947 */ /* 0x000fea0003800000 */
[----:B------:R-:W-:Y:S01]  /*2130*/  @!PT LDS RZ, [RZ] ;  /* 0x00000000fffff984 */ /* 0x000fe20000000800 */
[----:B------:R-:W-:Y:S01]  /*2140*/  @!PT LDS RZ, [RZ] ;  /* 0x00000000fffff984 */ /* 0x000fe20000000800 */
[----:B------:R-:W-:Y:S01]  /*2150*/  @!PT LDS RZ, [RZ] ;  /* 0x00000000fffff984 */ /* 0x000fe20000000800 */
[----:B------:R1:W-:Y:S01]  /*2160*/  LDGSTS.E.BYPASS.LTC128B.128 [R191], desc[UR28][R182.64] ;  /* 0x00000000b6bf7fae */ /* 0x0003e2000b981a1c */
[----:B------:R-:W-:Y:S05]  /*2170*/  BRA `(.L_x_418) ;  /* 0x00000000000c7947 */ /* 0x000fea0003800000 */
.L_x_417:
[----:B------:R1:W-:Y:S01]  /*2180*/  STS.128 [R191], RZ ;  /* 0x000000ffbf007388 */ /* 0x0003e20000000c00 */
[----:B------:R-:W-:Y:S05]  /*2190*/  BRA `(.L_x_418) ;  /* 0x0000000000047947 */ /* 0x000fea0003800000 */
.L_x_416:
[----:B------:R1:W-:Y:S02]  /*21a0*/  STS.128 [R191], RZ ;  /* 0x000000ffbf007388 */ /* 0x0003e40000000c00 */
.L_x_418:
[----:B------:R-:W-:Y:S05]  /*21b0*/  BSYNC.RECONVERGENT B0 ;  /* 0x0000000000007941 */ /* 0x000fea0003800200 */
.L_x_415:
[C---:B------:R-:W-:Y:S01]  /*21c0*/  VIADD R21, R175.reuse, 0x8 ;  /* 0x00000008af157836 */ /* 0x040fe20000000000 */
[C---:B------:R-:W-:Y:S01]  /*21d0*/  LOP3.LUT R19, R175.reuse, 0x40, RZ, 0xfc, !PT ;  /* 0x00000040af137812 */ /* 0x040fe200078efcff */
        /* <DEDUP_REMOVED lines=27> */
.L_x_420:
[----:B------:R-:W-:Y:S05]  /*2390*/  BSYNC.RECONVERGENT B0 ;  /* 0x0000000000007941 */ /* 0x000fea0003800200 */
.L_x_419:
[----:B------:R-:W3:Y:S01]  /*23a0*/  LDCU.64 UR4, c[0x0][0x3d0] ;  /* 0x00007a00ff0477ac */ /* 0x000ee20008000a00 */
[----:B------:R-:W-:Y:S01]  /*23b0*/  MOV R3, UR14 ;  /* 0x0000000e00037c02 */ /* 0x000fe20008000f00 */
        /* <DEDUP_REMOVED lines=11> */
[----:B------:R-:W3:Y:S02]  /*2470*/  LDCU UR4, c[0x0][0x440] ;  /* 0x00008800ff0477ac */ /* 0x000ee40008000800 */
[----:B---3--:R-:W-:-:S13]  /*2480*/  ISETP.GE.AND P0, PT, R16, UR4, PT ;  /* 0x0000000410007c0c */ /* 0x008fda000bf06270 */
[----:B------:R-:W-:Y:S05]  /*2490*/  @P0 BRA `(.L_x_423) ;  /* 0x0000000000300947 */ /* 0x000fea0003800000 */
[----:B------:R-:W3:Y:S01]  /*24a0*/  LDCU.64 UR4, c[0x0][0x388] ;  /* 0x00007100ff0477ac */ /* 0x000ee20008000a00 */
[----:B------:R-:W-:Y:S02]  /*24b0*/  MOV R12, R14 ;  /* 0x0000000e000c7202 */ /* 0x000fe40000000f00 */
[----:B------:R-:W-:-:S03]  /*24c0*/  MOV R13, R3 ;  /* 0x00000003000d7202 */ /* 0x000fc60000000f00 */
[----:B------:R-:W-:-:S04]  /*24d0*/  IMAD.WIDE.U32 R12, R10, UR14, R12 ;  /* 0x0000000e0a0c7c25 */ /* 0x000fc8000f8e000c */
[----:B------:R-:W-:Y:S01]  /*24e0*/  IMAD R10, R10, UR15, R13 ;  /* 0x0000000f0a0a7c24 */ /* 0x000fe2000f8e020d */
[----:B---3--:R-:W-:-:S04]  /*24f0*/  LEA R18, P0, R12, UR4, 0x1 ;  /* 0x000000040c127c11 */ /* 0x008fc8000f8008ff */
[----:B------:R-:W-:-:S05]  /*2500*/  LEA.HI.X R19, R12, UR5, R10, 0x1, P0 ;  /* 0x000000050c137c11 */ /* 0x000fca00080f0c0a */
[----:B------:R-:W-:Y:S01]  /*2510*/  @!PT LDS RZ, [RZ] ;  /* 0x00000000fffff984 */ /* 0x000fe20000000800 */
[----:B------:R-:W-:Y:S01]  /*2520*/  @!PT LDS RZ, [RZ] ;  /* 0x00000000fffff984 */ /* 0x000fe20000000800 */
[----:B------:R-:W-:Y:S01]  /*2530*/  @!PT LDS RZ, [RZ] ;  /* 0x00000000fffff984 */ /* 0x000fe20000000800 */
[----:B------:R3:W-:Y:S01]  /*2540*/  LDGSTS.E.BYPASS.LTC128B.128 [R7+0x6000], desc[UR28][R18.64] ;  /* 0x0600000012077fae */ /* 0x0007e2000b981a1c */
[----:B------:R-:W-:Y:S05]  /*2550*/  BRA `(.L_x_424) ;  /* 0x00000000000c7947 */ /* 0x000fea0003800000 */
.L_x_423:
[----:B------:R3:W-:Y:S01]  /*2560*/  STS.128 [R7+0x6000], RZ ;  /* 0x006000ff07007388 */ /* 0x0007e20000000c00 */
[----:B------:R-:W-:Y:S05]  /*2570*/  BRA `(.L_x_424) ;  /* 0x0000000000047947 */ /* 0x000fea0003800000 */
.L_x_422:
[----:B------:R3:W-:Y:S02]  /*2580*/  STS.128 [R7+0x6000], RZ ;  /* 0x006000ff07007388 */ /* 0x0007e40000000c00 */
.L_x_424:
[----:B------:R-:W-:Y:S05]  /*2590*/  BSYNC.RECONVERGENT B0 ;  /* 0x0000000000007941 */ /* 0x000fea0003800200 */
.L_x_421:
        /* <DEDUP_REMOVED lines=8> */
[----:B------:R-:W-:Y:S01]  /*2620*/  IMAD R11, R2, UR14, RZ ;  /* 0x0000000e020b7c24 */ /* 0x000fe2000f8e02ff */
[----:B------:R-:W-:-:S03]  /*2630*/  MOV R2, R14 ;  /* 0x0000000e00027202 */ /* 0x000fc60000000f00 */
[C---:B------:R-:W-:Y:S02]  /*2640*/  IMAD R11, R6.reuse, UR15, R11 ;  /* 0x0000000f060b7c24 */ /* 0x040fe4000f8e020b */
[----:B------:R-:W-:-:S05]  /*2650*/  IMAD.WIDE.U32 R2, R6, UR14, R2 ;  /* 0x0000000e06027c25 */ /* 0x000fca000f8e0002 */
[----:B------:R-:W-:Y:S02]  /*2660*/  IADD3 R11, PT, PT, R3, R11, RZ ;  /* 0x0000000b030b7210 */ /* 0x000fe40007ffe0ff */
[----:B-1----:R-:W-:-:S04]  /*2670*/  LEA R10, P0, R2, UR4, 0x1 ;  /* 0x00000004020a7c11 */ /* 0x002fc8000f8008ff */
[----:B------:R-:W-:-:S05]  /*2680*/  LEA.HI.X R11, R2, UR5, R11, 0x1, P0 ;  /* 0x00000005020b7c11 */ /* 0x000fca00080f0c0b */
[----:B------:R-:W-:Y:S01]  /*2690*/  @!PT LDS RZ, [RZ] ;  /* 0x00000000fffff984 */ /* 0x000fe20000000800 */
[----:B------:R-:W-:Y:S01]  /*26a0*/  @!PT LDS RZ, [RZ] ;  /* 0x00000000fffff984 */ /* 0x000fe20000000800 */
[----:B------:R-:W-:Y:S01]  /*26b0*/  @!PT LDS RZ, [RZ] ;  /* 0x00000000fffff984 */ /* 0x000fe20000000800 */
[----:B------:R1:W-:Y:S04]  /*26c0*/  LDGSTS.E.BYPASS.LTC128B.128 [R7+0x7000], desc[UR28][R10.64] ;  /* 0x070000000a077fae */ /* 0x0003e8000b981a1c */
.L_x_426:
[----:B------:R-:W-:Y:S05]  /*26d0*/  BSYNC.RECONVERGENT B0 ;  /* 0x0000000000007941 */ /* 0x000fea0003800200 */
.L_x_425:
[----:B------:R-:W0:Y:S01]  /*26e0*/  LDGDEPBAR ;  /* 0x00000000000079af */ /* 0x000e220000000000 */
[----:B------:R-:W1:Y:S01]  /*26f0*/  LDC.64 R16, c[0x0][0x528] ;  /* 0x00014a00ff107b82 */ /* 0x000e620000000a00 */
[----:B------:R-:W1:Y:S01]  /*2700*/  S2R R3, SR_TID.X ;  /* 0x0000000000037919 */ /* 0x000e620000002100 */
[----:B------:R-:W-:Y:S01]  /*2710*/  LOP3.LUT P0, RZ, R5, 0x4, RZ, 0xc0, !PT ;  /* 0x0000000405ff7812 */ /* 0x000fe2000780c0ff */
[----:B------:R-:W-:Y:S01]  /*2720*/  VIADD R12, R174, 0x8000 ;  /* 0x00008000ae0c7836 */ /* 0x000fe20000000000 */
[----:B------:R-:W-:Y:S01]  /*2730*/  SHF.R.U32.HI R13, RZ, 0x6, R5 ;  /* 0x00000006ff0d7819 */ /* 0x000fe20000011605 */
[----:B------:R-:W-:Y:S01]  /*2740*/  IMAD R8, R8, R4, R9 ;  /* 0x0000000408087224 */ /* 0x000fe200078e0209 */
[----:B------:R-:W-:Y:S01]  /*2750*/  LOP3.LUT R15, R0, 0x3, RZ, 0xc0, !PT ;  /* 0x00000003000f7812 */ /* 0x000fe200078ec0ff */
[----:B------:R-:W-:Y:S01]  /*2760*/  IMAD.U32 R2, RZ, RZ, UR25 ;  /* 0x00000019ff027e24 */ /* 0x000fe2000f8e00ff */
[----:B---3--:R-:W-:Y:S01]  /*2770*/  SHF.R.U32.HI R18, RZ, 0x4, R5 ;  /* 0x00000004ff127819 */ /* 0x008fe20000011605 */
[----:B------:R-:W3:Y:S01]  /*2780*/  LDC R195, c[0x0][0x44c] ;  /* 0x00011300ffc37b82 */ /* 0x000ee20000000800 */
[----:B------:R-:W3:Y:S01]  /*2790*/  LDCU UR14, c[0x0][0x590] ;  /* 0x0000b200ff0e77ac */ /* 0x000ee20008000800 */
[----:B------:R-:W1:Y:S01]  /*27a0*/  LDCU UR6, c[0x0][0x440] ;  /* 0x00008800ff0677ac */ /* 0x000e620008000800 */
[----:B------:R-:W1:Y:S01]  /*27b0*/  LDCU UR7, c[0x0][0x3e0] ;  /* 0x00007c00ff0777ac */ /* 0x000e620008000800 */
[----:B------:R-:W-:-:S04]  /*27c0*/  DEPBAR.LE SB0, 0x1 ;  /* 0x000080400000791a */ /* 0x000fc80000000000 */
[----:B------:R-:W-:Y:S06]  /*27d0*/  BAR.SYNC.DEFER_BLOCKING 0x0 ;  /* 0x0000000000007b1d */ /* 0x000fec0000010000 */
[----:B------:R-:W1:Y:S01]  /*27e0*/  LDCU UR13, c[0x0][0x45c] ;  /* 0x00008b80ff0d77ac */ /* 0x000e620008000800 */
[----:B------:R-:W1:Y:S02]  /*27f0*/  LDCU.U8 UR12, c[0x0][0x4f8] ;  /* 0x00009f00ff0c77ac */ /* 0x000e640008000000 */
[----:B-12-4-:R-:W2:Y:S04]  /*2800*/  LDG.E.64 R6, desc[UR28][R16.64] ;  /* 0x0000001c10067981 */ /* 0x016ea8000c1e1b00 */
[----:B------:R1:W4:Y:S01]  /*2810*/  LDG.E.64 R10, desc[UR28][R16.64+0x8] ;  /* 0x0000081c100a7981 */ /* 0x000322000c1e1b00 */
[----:B------:R-:W-:Y:S01]  /*2820*/  IMAD.SHL.U32 R9, R5, 0x20, RZ ;  /* 0x0000002005097824 */ /* 0x000fe200078e00ff */
[----:B------:R-:W-:Y:S01]  /*2830*/  LOP3.LUT R13, R13, 0xe, RZ, 0xc0, !PT ;  /* 0x0000000e0d0d7812 */ /* 0x000fe200078ec0ff */
[----:B------:R-:W-:Y:S01]  /*2840*/  VIADD R0, R174, 0x8020 ;  /* 0x00008020ae007836 */ /* 0x000fe20000000000 */
[----:B------:R-:W-:Y:S01]  /*2850*/  LOP3.LUT R18, R18, 0x8, RZ, 0xc0, !PT ;  /* 0x0000000812127812 */ /* 0x000fe200078ec0ff */
[----:B------:R-:W-:Y:S01]  /*2860*/  @P0 VIADD R0, R12, 0xffffffe0 ;  /* 0xffffffe00c000836 */ /* 0x000fe20000000000 */
[----:B------:R-:W2:Y:S01]  /*2870*/  LDSM.16.M88.4 R136, [R174+0x8000] ;  /* 0x00800000ae88783b */ /* 0x000ea20000000200 */
[----:B------:R-:W-:Y:S01]  /*2880*/  IMAD R202, R202, 0x8, R15 ;  /* 0x00000008caca7824 */ /* 0x000fe200078e020f */
[----:B------:R-:W-:Y:S01]  /*2890*/  LOP3.LUT R15, R9, 0x120, RZ, 0xc0, !PT ;  /* 0x00000120090f7812 */ /* 0x000fe200078ec0ff */
[----:B------:R-:W-:Y:S01]  /*28a0*/  IMAD.SHL.U32 R12, R5, 0x10, RZ ;  /* 0x00000010050c7824 */ /* 0x000fe200078e00ff */
[----:B------:R-:W2:Y:S01]  /*28b0*/  LDSM.16.M88.4 R140, [R174+0x8400] ;  /* 0x00840000ae8c783b */ /* 0x000ea20000000200 */
[----:B------:R-:W-:-:S02]  /*28c0*/  IMAD.SHL.U32 R14, R3, 0x20, RZ ;  /* 0x00000020030e7824 */ /* 0x000fc400078e00ff */
[----:B------:R-:W-:Y:S01]  /*28d0*/  IMAD R4, R2, 0x4, R13 ;  /* 0x0000000402047824 */ /* 0x000fe200078e020d */
[----:B------:R-:W2:Y:S01]  /*28e0*/  LDSM.16.M88.4 R144, [R174+0x8800] ;  /* 0x00880000ae90783b */ /* 0x000ea20000000200 */
[----:B------:R-:W-:Y:S01]  /*28f0*/  IMAD.SHL.U32 R2, R5, 0x4, RZ ;  /* 0x0000000405027824 */ /* 0x000fe200078e00ff */
[----:B------:R-:W-:Y:S02]  /*2900*/  LOP3.LUT R12, R15, 0x600, R12, 0xf8, !PT ;  /* 0x000006000f0c7812 */ /* 0x000fe400078ef80c */
[----:B------:R-:W2:Y:S01]  /*2910*/  LDSM.16.M88.4 R148, [R174+0x8c00] ;  /* 0x008c0000ae94783b */ /* 0x000ea20000000200 */
[C---:B------:R-:W-:Y:S01]  /*2920*/  IMAD.SHL.U32 R13, R3.reuse, 0x4, RZ ;  /* 0x00000004030d7824 */ /* 0x040fe200078e00ff */
[--C-:B------:R-:W-:Y:S02]  /*2930*/  LOP3.LUT R18, R18, 0x10, R5.reuse, 0xf8, !PT ;  /* 0x0000001012127812 */ /* 0x100fe400078ef805 */
[----:B------:R-:W-:Y:S01]  /*2940*/  SHF.R.U32.HI R15, RZ, 0x1, R5 ;  /* 0x00000001ff0f7819 */ /* 0x000fe20000011605 */
[----:B------:R-:W-:Y:S01]  /*2950*/  IMAD.SHL.U32 R5, R3, 0x10, RZ ;  /* 0x0000001003057824 */ /* 0x000fe200078e00ff */
[----:B------:R-:W-:Y:S01]  /*2960*/  SHF.R.U32.HI R178, RZ, 0x1, R3 ;  /* 0x00000001ffb27819 */ /* 0x000fe20000011603 */
[----:B------:R-:W-:Y:S01]  /*2970*/  IMAD.MOV.U32 R169, RZ, RZ, 0x20 ;  /* 0x00000020ffa97424 */ /* 0x000fe200078e00ff */
[C---:B-1----:R-:W-:Y:S01]  /*2980*/  LOP3.LUT R16, R14.reuse, 0xc0, RZ, 0xc0, !PT ;  /* 0x000000c00e107812 */ /* 0x042fe200078ec0ff */
[----:B------:R-:W-:Y:S01]  /*2990*/  IMAD.MOV.U32 R200, RZ, RZ, 0x10 ;  /* 0x00000010ffc87424 */ /* 0x000fe200078e00ff */
[----:B------:R-:W-:Y:S01]  /*29a0*/  LOP3.LUT R14, R14, 0x120, RZ, 0xc0, !PT ;  /* 0x000001200e0e7812 */ /* 0x000fe200078ec0ff */
[----:B------:R-:W-:Y:S01]  /*29b0*/  IMAD.MOV.U32 R168, RZ, RZ, 0x20 ;  /* 0x00000020ffa87424 */ /* 0x000fe200078e00ff */
[----:B------:R-:W-:Y:S01]  /*29c0*/  LOP3.LUT R2, R2, 0x18, RZ, 0xc0, !PT ;  /* 0x0000001802027812 */ /* 0x000fe200078ec0ff */
[----:B------:R-:W1:Y:S01]  /*29d0*/  LDSM.16.M88.4 R152, [R0] ;  /* 0x000000000098783b */ /* 0x000e620000000200 */
[----:B------:R-:W-:-:S02]  /*29e0*/  LOP3.LUT R17, R18, 0xc0, R9, 0xf8, !PT ;  /* 0x000000c012117812 */ /* 0x000fc400078ef809 */
[----:B------:R-:W-:Y:S01]  /*29f0*/  LOP3.LUT R13, R16, 0x18, R13, 0xf8, !PT ;  /* 0x00000018100d7812 */ /* 0x000fe200078ef80d */
[----:B------:R-:W1:Y:S01]  /*2a00*/  LDSM.16.M88.4 R156, [R0+0x400] ;  /* 0x00040000009c783b */ /* 0x000e620000000200 */
[----:B------:R-:W-:Y:S02]  /*2a10*/  LOP3.LUT R5, R14, 0x600, R5, 0xf8, !PT ;  /* 0x000006000e057812 */ /* 0x000fe400078ef805 */
[----:B------:R-:W-:Y:S01]  /*2a20*/  LOP3.LUT R16, R2, 0xc0, R9, 0xf8, !PT ;  /* 0x000000c002107812 */ /* 0x000fe200078ef809 */
[----:B------:R-:W1:Y:S01]  /*2a30*/  LDSM.16.M88.4 R160, [R0+0x800] ;  /* 0x0008000000a0783b */ /* 0x000e620000000200 */
[----:B------:R-:W-:Y:S02]  /*2a40*/  LOP3.LUT R14, R17, R2, RZ, 0x3c, !PT ;  /* 0x00000002110e7212 */ /* 0x000fe400078e3cff */
[----:B------:R-:W-:Y:S01]  /*2a50*/  LOP3.LUT R2, R13, 0x8, R178, 0x78, !PT ;  /* 0x000000080d027812 */ /* 0x000fe200078e78b2 */
[----:B------:R3:W1:Y:S03]  /*2a60*/  LDSM.16.M88.4 R164, [R0+0xc00] ;  /* 0x000c000000a4783b */ /* 0x0006660000000200 */
[----:B------:R-:W-:Y:S01]  /*2a70*/  LOP3.LUT R2, R5, R2, RZ, 0xfc, !PT ;  /* 0x0000000205027212 */ /* 0x000fe200078efcff */
[----:B------:R-:W-:Y:S01]  /*2a80*/  IMAD.SHL.U32 R5, R8, 0x20, RZ ;  /* 0x0000002008057824 */ /* 0x000fe200078e00ff */
[----:B------:R-:W-:-:S04]  /*2a90*/  LOP3.LUT R15, R16, 0x8, R15, 0x78, !PT ;  /* 0x00000008100f7812 */ /* 0x000fc800078e780f */
[----:B------:R-:W-:Y:S02]  /*2aa0*/  SHF.R.S32.HI R199, RZ, 0x1f, R5 ;  /* 0x0000001fffc77819 */ /* 0x000fe40000011405 */
[----:B------:R-:W-:Y:S02]  /*2ab0*/  LOP3.LUT R12, R12, R15, RZ, 0xfc, !PT ;  /* 0x0000000f0c0c7212 */ /* 0x000fe400078efcff */
[----:B------:R-:W-:Y:S02]  /*2ac0*/  LOP3.LUT R14, R14, 0x120, R9, 0xf8, !PT ;  /* 0x000001200e0e7812 */ /* 0x000fe400078ef809 */
[----:B------:R-:W-:Y:S02]  /*2ad0*/  LEA R13, R12, UR23, 0x1 ;  /* 0x000000170c0d7c11 */ /* 0x000fe4000f8e08ff */
[----:B------:R-:W-:Y:S02]  /*2ae0*/  LEA R9, R14, UR23, 0x1 ;  /* 0x000000170e097c11 */ /* 0x000fe4000f8e08ff */
[----:B------:R-:W-:-:S02]  /*2af0*/  SEL R169, R169, 0xffffffe0, !P0 ;  /* 0xffffffe0a9a97807 */ /* 0x000fc40004000000 */
[----:B------:R-:W-:Y:S01]  /*2b00*/  LOP3.LUT P0, RZ, R3, 0x2, RZ, 0xc0, !PT ;  /* 0x0000000203ff7812 */ /* 0x000fe2000780c0ff */
[C---:B------:R-:W-:Y:S01]  /*2b10*/  IMAD.IADD R172, R170.reuse, 0x1, R13 ;  /* 0x00000001aaac7824 */ /* 0x040fe200078e020d */
[----:B------:R-:W-:Y:S01]  /*2b20*/  UIADD3 UR4, UPT, UPT, UR32, 0x80, URZ ;  /* 0x0000008020047890 */ /* 0x000fe2000fffe0ff */
[----:B------:R-:W-:Y:S01]  /*2b30*/  IMAD.IADD R170, R170, 0x1, R9 ;  /* 0x00000001aaaa7824 */ /* 0x000fe200078e0209 */
[----:B------:R-:W-:Y:S01]  /*2b40*/  LOP3.LUT R198, R177, 0x18, RZ, 0xc0, !PT ;  /* 0x00000018b1c67812 */ /* 0x000fe200078ec0ff */
[----:B------:R-:W-:Y:S01]  /*2b50*/  IMAD.SHL.U32 R201, R201, 0x8, RZ ;  /* 0x00000008c9c97824 */ /* 0x000fe200078e00ff */
[----:B------:R-:W-:Y:S01]  /*2b60*/  CS2R R94, SRZ ;  /* 0x00000000005e7805 */ /* 0x000fe2000001ff00 */
[----:B------:R-:W-:Y:S01]  /*2b70*/  IMAD.MOV.U32 R203, RZ, RZ, R191 ;  /* 0x000000ffffcb7224 */ /* 0x000fe200078e00bf */
[----:B------:R-:W-:Y:S02]  /*2b80*/  CS2R R92, SRZ ;  /* 0x00000000005c7805 */ /* 0x000fe4000001ff00 */
        /* <DEDUP_REMOVED lines=13> */
[----:B------:R-:W-:Y:S01]  /*2c60*/  CS2R R68, SRZ ;  /* 0x0000000000447805 */ /* 0x000fe2000001ff00 */
[----:B------:R-:W-:Y:S01]  /*2c70*/  VIADD R202, R202, 0xfffffff8 ;  /* 0xfffffff8caca7836 */ /* 0x000fe20000000000 */
[----:B------:R-:W-:Y:S01]  /*2c80*/  SEL R168, R168, 0xffffffe0, !P0 ;  /* 0xffffffe0a8a87807 */ /* 0x000fe20004000000 */
[----:B---3--:R-:W-:Y:S01]  /*2c90*/  IMAD.IADD R0, R174, 0x1, R169 ;  /* 0x00000001ae007824 */ /* 0x008fe200078e02a9 */
[----:B------:R-:W-:Y:S02]  /*2ca0*/  USHF.L.U32 UR14, UR14, 0x7, URZ ;  /* 0x000000070e0e7899 */ /* 0x000fe400080006ff */
[----:B------:R-:W-:Y:S01]  /*2cb0*/  UISETP.GE.AND UP0, UPT, UR4, UR30, UPT ;  /* 0x0000001e0400728c */ /* 0x000fe2000bf06270 */
[----:B--2---:R-:W-:Y:S02]  /*2cc0*/  R2UR UR16, R7 ;  /* 0x00000000071072ca */ /* 0x004fe400000e0000 */
[----:B----4-:R-:W-:Y:S01]  /*2cd0*/  IADD3 R214, P2, P1, R5, R10, R214 ;  /* 0x0000000a05d67210 */ /* 0x010fe2000795e0d6 */
[----:B------:R-:W-:Y:S01]  /*2ce0*/  VIADD R5, R4, 0x1 ;  /* 0x0000000104057836 */ /* 0x000fe20000000000 */
[----:B------:R-:W-:-:S02]  /*2cf0*/  R2UR UR15, R6 ;  /* 0x00000000060f72ca */ /* 0x000fc400000e0000 */
[----:B------:R-:W-:Y:S01]  /*2d00*/  IADD3.X R199, PT, PT, R199, R11, RZ, P2, P1 ;  /* 0x0000000bc7c77210 */ /* 0x000fe200017e24ff */
[----:B------:R-:W-:Y:S01]  /*2d10*/  IMAD.WIDE.U32 R214, R214, -0x2daee0ad, RZ ;  /* 0xd2511f53d6d67825 */ /* 0x000fe200078e00ff */
[----:B------:R-:W-:-:S05]  /*2d20*/  LOP3.LUT P1, RZ, R3, 0x4, RZ, 0xc0, !PT ;  /* 0x0000000403ff7812 */ /* 0x000fca000782c0ff */
[----:B------:R-:W-:Y:S02]  /*2d30*/  LOP3.LUT R7, R4, UR16, RZ, 0x3c, !PT ;  /* 0x0000001004077c12 */ /* 0x000fe4000f8e3cff */
[----:B------:R-:W-:Y:S02]  /*2d40*/  LOP3.LUT R5, R5, UR16, RZ, 0x3c, !PT ;  /* 0x0000001005057c12 */ /* 0x000fe4000f8e3cff */
[----:B------:R-:W-:Y:S02]  /*2d50*/  SEL R200, R200, 0xfffffff0, !P1 ;  /* 0xfffffff0c8c87807 */ /* 0x000fe40004800000 */
[C---:B------:R-:W-:Y:S02]  /*2d60*/  LOP3.LUT R212, R215.reuse, R7, RZ, 0x3c, !PT ;  /* 0x00000007d7d47212 */ /* 0x040fe400078e3cff */
[----:B------:R-:W-:Y:S01]  /*2d70*/  LOP3.LUT R210, R215, R5, RZ, 0x3c, !PT ;  /* 0x00000005d7d27212 */ /* 0x000fe200078e3cff */
[----:B------:R-:W-:Y:S02]  /*2d80*/  IMAD.IADD R208, R176, 0x1, R200 ;  /* 0x00000001b0d07824 */ /* 0x000fe400078e02c8 */
[----:B------:R-:W-:-:S02]  /*2d90*/  IMAD.IADD R207, R200, 0x1, R186 ;  /* 0x00000001c8cf7824 */ /* 0x000fc400078e02ba */
[----:B------:R-:W-:Y:S02]  /*2da0*/  IMAD.IADD R206, R179, 0x1, R200 ;  /* 0x00000001b3ce7824 */ /* 0x000fe400078e02c8 */
[----:B------:R-:W-:Y:S01]  /*2db0*/  IMAD.WIDE.U32 R212, R212, -0x326172a9, RZ ;  /* 0xcd9e8d57d4d47825 */ /* 0x000fe200078e00ff */
[----:B------:R-:W-:-:S03]  /*2dc0*/  UIADD3 UR32, UPT, UPT, UR16, -0x4498517b, URZ ;  /* 0xbb67ae8510207890 */ /* 0x000fc6000fffe0ff */
[----:B------:R-:W-:Y:S01]  /*2dd0*/  IMAD.WIDE.U32 R210, R210, -0x326172a9, RZ ;  /* 0xcd9e8d57d2d27825 */ /* 0x000fe200078e00ff */
[----:B------:R-:W-:Y:S02]  /*2de0*/  UIADD3 UR31, UPT, UPT, UR16, 0x76cf5d0a, URZ ;  /* 0x76cf5d0a101f7890 */ /* 0x000fe4000fffe0ff */
[----:B------:R-:W-:Y:S02]  /*2df0*/  UIADD3 UR19, UPT, UPT, UR16, 0x32370b8f, URZ ;  /* 0x32370b8f10137890 */ /* 0x000fe4000fffe0ff */
[----:B------:R-:W-:Y:S02]  /*2e00*/  UIADD3 UR18, UPT, UPT, UR16, -0x126145ec, URZ ;  /* 0xed9eba1410127890 */ /* 0x000fe4000fffe0ff */
[----:B------:R-:W-:Y:S02]  /*2e10*/  UIADD3 UR17, UPT, UPT, UR16, -0x56f99767, URZ ;  /* 0xa906689910117890 */ /* 0x000fe4000fffe0ff */
[----:B-1----:R-:W-:-:S12]  /*2e20*/  UIADD3 UR16, UPT, UPT, UR16, 0x646e171e, URZ ;  /* 0x646e171e10107890 */ /* 0x002fd8000fffe0ff */
.L_x_429:
        /* <DEDUP_REMOVED lines=9> */
[----:B------:R-:W-:Y:S01]  /*2ec0*/  IMAD.U32 R218, RZ, RZ, UR25 ;  /* 0x00000019ffda7e24 */ /* 0x000fe2000f8e00ff */
[----:B------:R-:W-:Y:S01]  /*2ed0*/  PLOP3.LUT P6, PT, PT, PT, UP0, 0x80, 0x8 ;  /* 0x000000000008781c */ /* 0x000fe20003fcf008 */
[----:B------:R-:W-:Y:S01]  /*2ee0*/  UIADD3 UR35, UPT, UPT, UR15, -0x61c88647, URZ ;  /* 0x9e3779b90f237890 */ /* 0x000fe2000fffe0ff */
[----:B------:R-:W-:Y:S01]  /*2ef0*/  FMUL.FTZ R224, R188, 1.4426950216293334961 ;  /* 0x3fb8aa3bbce07820 */ /* 0x000fe20000410000 */
[----:B------:R-:W-:Y:S01]  /*2f00*/  @P2 IMAD.SHL.U32 R209, R3, 0x2, RZ ;  /* 0x0000000203d12824 */ /* 0x000fe200078e00ff */
[----:B------:R-:W-:Y:S01]  /*2f10*/  PLOP3.LUT P2, PT, PT, PT, UP0, 0x80, 0x8 ;  /* 0x000000000008781c */ /* 0x000fe20003f4f008 */
[----:B------:R-:W1:Y:S01]  /*2f20*/  S2UR UR4, SR_CgaCtaId ;  /* 0x00000000000479c3 */ /* 0x000e620000008800 */
[----:B------:R-:W-:Y:S01]  /*2f30*/  UMOV UR5, 0x400 ;  /* 0x0000040000057882 */ /* 0x000fe20000000000 */
[----:B------:R-:W-:Y:S01]  /*2f40*/  UIADD3 UR36, UPT, UPT, UR15, 0x3c6ef372, URZ ;  /* 0x3c6ef3720f247890 */ /* 0x000fe2000fffe0ff */
[----:B------:R-:W-:Y:S01]  /*2f50*/  @P5 LOP3.LUT R209, R209, 0x6, RZ, 0xc0, !PT ;  /* 0x00000006d1d15812 */ /* 0x000fe200078ec0ff */
[----:B------:R-:W-:Y:S01]  /*2f60*/  IMAD.WIDE.U32 R232, R202, -0x326172a9, RZ ;  /* 0xcd9e8d57cae87825 */ /* 0x000fe200078e00ff */
[----:B------:R-:W-:Y:S02]  /*2f70*/  PLOP3.LUT P5, PT, PT, PT, UP0, 0x80, 0x8 ;  /* 0x000000000008781c */ /* 0x000fe40003faf008 */
[----:B------:R-:W-:Y:S02]  /*2f80*/  @P3 LOP3.LUT R209, R209, 0x1c0, R178, 0xf8, !PT ;  /* 0x000001c0d1d13812 */ /* 0x000fe400078ef8b2 */
[----:B------:R-:W-:Y:S02]  /*2f90*/  LOP3.LUT R216, R199, UR15, R233, 0x96, !PT ;  /* 0x0000000fc7d87c12 */ /* 0x000fe4000f8e96e9 */
[----:B------:R-:W-:Y:S01]  /*2fa0*/  PLOP3.LUT P3, PT, PT, PT, UP0, 0x80, 0x8 ;  /* 0x000000000008781c */ /* 0x000fe20003f6f008 */
[----:B------:R-:W-:Y:S01]  /*2fb0*/  @P0 IMAD R218, R218, 0x80, R209 ;  /* 0x00000080dada0824 */ /* 0x000fe200078e02d1 */
[----:B------:R-:W-:Y:S01]  /*2fc0*/  PLOP3.LUT P0, PT, PT, PT, UP0, 0x80, 0x8 ;  /* 0x000000000008781c */ /* 0x000fe20003f0f008 */
[----:B------:R-:W-:Y:S01]  /*2fd0*/  IMAD.WIDE.U32 R234, R216, -0x2daee0ad, RZ ;  /* 0xd2511f53d8ea7825 */ /* 0x000fe200078e00ff */
[C---:B------:R-:W-:Y:S02]  /*2fe0*/  LOP3.LUT R230, R232.reuse, UR35, R213, 0x96, !PT ;  /* 0x00000023e8e67c12 */ /* 0x040fe4000f8e96d5 */
[----:B------:R-:W-:Y:S01]  /*2ff0*/  LOP3.LUT R232, R232, UR35, R211, 0x96, !PT ;  /* 0x00000023e8e87c12 */ /* 0x000fe2000f8e96d3 */
[C---:B------:R-:W-:Y:S01]  /*3000*/  @P4 VIADD R209, R218.reuse, 0x1 ;  /* 0x00000001dad14836 */ /* 0x040fe20000000000 */
[----:B------:R-:W-:Y:S01]  /*3010*/  @P2 ISETP.GE.AND P2, PT, R218, UR30, PT ;  /* 0x0000001eda002c0c */ /* 0x000fe2000bf46270 */
[----:B------:R-:W-:Y:S01]  /*3020*/  IMAD.WIDE.U32 R230, R230, -0x2daee0ad, RZ ;  /* 0xd2511f53e6e67825 */ /* 0x000fe200078e00ff */
[----:B------:R-:W-:Y:S01]  /*3030*/  PLOP3.LUT P4, PT, PT, PT, UP0, 0x80, 0x8 ;  /* 0x000000000008781c */ /* 0x000fe20003f8f008 */
[----:B-1----:R-:W-:Y:S03]  /*3040*/  ULEA UR4, UR4, UR5, 0x18 ;  /* 0x0000000504047291 */ /* 0x002fe6000f8ec0ff */
[----:B------:R-:W-:Y:S01]  /*3050*/  LOP3.LUT R216, R234, UR31, R231, 0x96, !PT ;  /* 0x0000001fead87c12 */ /* 0x000fe2000f8e96e7 */
[----:B------:R-:W-:Y:S04]  /*3060*/  DEPBAR.LE SB0, 0x0 ;  /* 0x000080000000791a */ /* 0x000fe80000000000 */
[----:B------:R-:W-:Y:S01]  /*3070*/  BAR.SYNC.DEFER_BLOCKING 0x0 ;  /* 0x0000000000007b1d */ /* 0x000fe20000010000 */
[----:B------:R-:W-:Y:S03]  /*3080*/  IMAD.WIDE.U32 R232, R232, -0x2daee0ad, RZ ;  /* 0xd2511f53e8e87825 */ /* 0x000fe600078e00ff */
[----:B------:R-:W-:Y:S02]  /*3090*/  @P4 ISETP.GE.AND P4, PT, R209, UR30, PT ;  /* 0x0000001ed1004c0c */ /* 0x000fe4000bf86270 */
[----:B------:R-:W-:Y:S01]  /*30a0*/  LOP3.LUT R234, R234, UR31, R233, 0x96, !PT ;  /* 0x0000001feaea7c12 */ /* 0x000fe2000f8e96e9 */
[----:B------:R-:W-:Y:S08]  /*30b0*/  LDSM.16.M88.4 R100, [R172] ;  /* 0x00000000ac64783b */ /* 0x000ff00000000200 */
[----:B------:R-:W1:Y:S08]  /*30c0*/  LDSM.16.M88.4 R104, [R174+0x6000] ;  /* 0x00600000ae68783b */ /* 0x000e700000000200 */
[----:B------:R-:W2:Y:S08]  /*30d0*/  LDSM.16.M88.4 R108, [R172+0x1000] ;  /* 0x00100000ac6c783b */ /* 0x000eb00000000200 */
[----:B------:R-:W3:Y:S08]  /*30e0*/  LDSM.16.M88.4 R112, [R174+0x6400] ;  /* 0x00640000ae70783b */ /* 0x000ef00000000200 */
[----:B------:R-:W4:Y:S08]  /*30f0*/  LDSM.16.M88.4 R116, [R174+0x6800] ;  /* 0x00680000ae74783b */ /* 0x000f300000000200 */
[----:B------:R-:W4:Y:S01]  /*3100*/  LDSM.16.M88.4 R120, [R174+0x6c00] ;  /* 0x006c0000ae78783b */ /* 0x000f220000000200 */
[-C--:B-1----:R-:W-:Y:S07]  /*3110*/  HMMA.16816.F32.BF16 R4, R100, R104.reuse, RZ ;  /* 0x000000686404723c */ /* 0x082fee00000418ff */
[----:B------:R-:W-:Y:S01]  /*3120*/  LDSM.16.M88.4 R124, [R171] ;  /* 0x00000000ab7c783b */ /* 0x000fe20000000200 */
[C---:B--2---:R-:W-:Y:S07]  /*3130*/  HMMA.16816.F32.BF16 R8, R108.reuse, R104, RZ ;  /* 0x000000686c08723c */ /* 0x044fee00000418ff */
[----:B------:R-:W1:Y:S01]  /*3140*/  LDSM.16.M88.4 R128, [R0+0x6000] ;  /* 0x006000000080783b */ /* 0x000e620000000200 */
        /* <DEDUP_REMOVED lines=10> */
[C---:B------:R-:W-:Y:S02]  /*31f0*/  HMMA.16816.F32.BF16 R48, R100.reuse, R118, RZ ;  /* 0x000000766430723c */ /* 0x040fe400000418ff */
[----:B------:R-:W-:Y:S06]  /*3200*/  IMAD.WIDE.U32 R118, R216, -0x326172a9, RZ ;  /* 0xcd9e8d57d8767825 */ /* 0x000fec00078e00ff */
[-C--:B------:R-:W-:Y:S08]  /*3210*/  HMMA.16816.F32.BF16 R52, R100, R120.reuse, RZ ;  /* 0x000000786434723c */ /* 0x080ff000000418ff */
[C---:B------:R-:W-:Y:S02]  /*3220*/  HMMA.16816.F32.BF16 R56, R108.reuse, R120, RZ ;  /* 0x000000786c38723c */ /* 0x040fe400000418ff */
[----:B------:R-:W-:Y:S06]  /*3230*/  IMAD.IADD R120, R173, 0x1, R200 ;  /* 0x00000001ad787824 */ /* 0x000fec00078e02c8 */
[-C--:B------:R-:W-:Y:S08]  /*3240*/  HMMA.16816.F32.BF16 R60, R108, R122.reuse, RZ ;  /* 0x0000007a6c3c723c */ /* 0x080ff000000418ff */
[----:B------:R-:W-:Y:S01]  /*3250*/  HMMA.16816.F32.BF16 R64, R100, R122, RZ ;  /* 0x0000007a6440723c */ /* 0x000fe200000418ff */
[----:B------:R-:W3:Y:S07]  /*3260*/  LDSM.16.M88.4 R100, [R0+0x6400] ;  /* 0x006400000064783b */ /* 0x000eee0000000200 */
[-C--:B-1----:R-:W-:Y:S08]  /*3270*/  HMMA.16816.F32.BF16 R4, R124, R128.reuse, R4 ;  /* 0x000000807c04723c */ /* 0x082ff00000041804 */
[C---:B--2---:R-:W-:Y:S08]  /*3280*/  HMMA.16816.F32.BF16 R8, R132.reuse, R128, R8 ;  /* 0x000000808408723c */ /* 0x044ff00000041808 */
[-C--:B------:R-:W-:Y:S03]  /*3290*/  HMMA.16816.F32.BF16 R12, R132, R130.reuse, R12 ;  /* 0x00000082840c723c */ /* 0x080fe6000004180c */
[----:B------:R-:W-:Y:S02]  /*32a0*/  @P5 FSEL R4, R4, -INF , !P2 ;  /* 0xff80000004045808 */ /* 0x000fe40005000000 */
[----:B------:R-:W-:Y:S02]  /*32b0*/  PLOP3.LUT P5, PT, PT, PT, UP0, 0x80, 0x8 ;  /* 0x000000000008781c */ /* 0x000fe40003faf008 */
[----:B------:R-:W-:Y:S01]  /*32c0*/  @P6 FSEL R6, R6, -INF , !P2 ;  /* 0xff80000006066808 */ /* 0x000fe20005000000 */
[C---:B------:R-:W-:Y:S01]  /*32d0*/  HMMA.16816.F32.BF16 R16, R124.reuse, R130, R16 ;  /* 0x000000827c10723c */ /* 0x040fe20000041810 */
[----:B------:R-:W-:Y:S03]  /*32e0*/  PLOP3.LUT P6, PT, PT, PT, UP0, 0x80, 0x8 ;  /* 0x000000000008781c */ /* 0x000fe60003fcf008 */
[----:B------:R-:W-:Y:S02]  /*32f0*/  @P3 FSEL R8, R8, -INF , !P2 ;  /* 0xff80000008083808 */ /* 0x000fe40005000000 */
[----:B------:R-:W-:Y:S02]  /*3300*/  PLOP3.LUT P3, PT, PT, PT, UP0, 0x80, 0x8 ;  /* 0x000000000008781c */ /* 0x000fe40003f6f008 */
[----:B------:R-:W-:Y:S01]  /*3310*/  @P0 FSEL R10, R10, -INF , !P2 ;  /* 0xff8000000a0a0808 */ /* 0x000fe20005000000 */
[-C--:B---3--:R-:W-:Y:S01]  /*3320*/  HMMA.16816.F32.BF16 R20, R124, R100.reuse, R20 ;  /* 0x000000647c14723c */ /* 0x088fe20000041814 */
[----:B------:R-:W-:Y:S02]  /*3330*/  PLOP3.LUT P2, PT, PT, PT, UP0, 0x80, 0x8 ;  /* 0x000000000008781c */ /* 0x000fe40003f4f008 */
[----:B------:R-:W-:Y:S02]  /*3340*/  PLOP3.LUT P0, PT, PT, PT, UP0, 0x80, 0x8 ;  /* 0x000000000008781c */ /* 0x000fe40003f0f008 */
[----:B------:R-:W-:Y:S02]  /*3350*/  @P5 FSEL R5, R5, -INF , !P4 ;  /* 0xff80000005055808 */ /* 0x000fe40006000000 */
[----:B------:R-:W-:Y:S01]  /*3360*/  PLOP3.LUT P5, PT, PT, PT, UP0, 0x80, 0x8 ;  /* 0x000000000008781c */ /* 0x000fe20003faf008 */
[C---:B------:R-:W-:Y:S04]  /*3370*/  HMMA.16816.F32.BF16 R24, R132.reuse, R100, R24 ;  /* 0x000000648418723c */ /* 0x040fe80000041818 */
[----:B------:R-:W-:Y:S02]  /*3380*/  @P6 FSEL R7, R7, -INF , !P4 ;  /* 0xff80000007076808 */ /* 0x000fe40006000000 */
[----:B------:R-:W-:Y:S02]  /*3390*/  PLOP3.LUT P6, PT, PT, PT, UP0, 0x80, 0x8 ;  /* 0x000000000008781c */ /* 0x000fe40003fcf008 */
[----:B------:R-:W-:Y:S01]  /*33a0*/  @P3 FSEL R9, R9, -INF , !P4 ;  /* 0xff80000009093808 */ /* 0x000fe20006000000 */
[-C--:B------:R-:W-:Y:S01]  /*33b0*/  HMMA.16816.F32.BF16 R28, R132, R102.reuse, R28 ;  /* 0x00000066841c723c */ /* 0x080fe2000004181c */
[----:B------:R-:W-:Y:S02]  /*33c0*/  PLOP3.LUT P3, PT, PT, PT, UP0, 0x80, 0x8 ;  /* 0x000000000008781c */ /* 0x000fe40003f6f008 */
[----:B------:R-:W-:Y:S01]  /*33d0*/  @P2 FSEL R11, R11, -INF , !P4 ;  /* 0xff8000000b0b2808 */ /* 0x000fe20006000000 */
[C---:B------:R-:W-:Y:S01]  /*33e0*/  @P0 VIADD R209, R218.reuse, 0x8 ;  /* 0x00000008dad10836 */ /* 0x040fe20000000000 */
[----:B------:R-:W-:Y:S02]  /*33f0*/  PLOP3.LUT P2, PT, PT, PT, UP0, 0x80, 0x8 ;  /* 0x000000000008781c */ /* 0x000fe40003f4f008 */
[----:B------:R-:W-:Y:S01]  /*3400*/  PLOP3.LUT P4, PT, PT, PT, UP0, 0x80, 0x8 ;  /* 0x000000000008781c */ /* 0x000fe20003f8f008 */
[C---:B------:R-:W-:Y:S01]  /*3410*/  HMMA.16816.F32.BF16 R32, R124.reuse, R102, R32 ;  /* 0x000000667c20723c */ /* 0x040fe20000041820 */
[----:B------:R-:W-:Y:S01]  /*3420*/  PLOP3.LUT P0, PT, PT, PT, UP0, 0x80, 0x8 ;  /* 0x000000000008781c */ /* 0x000fe20003f0f008 */
[----:B------:R-:W1:Y:S02]  /*3430*/  LDSM.16.M88.4 R100, [R0+0x6800] ;  /* 0x006800000064783b */ /* 0x000e640000000200 */
        /* <DEDUP_REMOVED lines=18> */
[----:B------:R-:W-:Y:S01]  /*3560*/  @P5 FSEL R19, R19, -INF , !P6 ;  /* 0xff80000013135808 */ /* 0x000fe20007000000 */
[C---:B------:R-:W-:Y:S01]  /*3570*/  @P0 VIADD R209, R218.reuse, 0x10 ;  /* 0x00000010dad10836 */ /* 0x040fe20000000000 */
[----:B------:R-:W-:Y:S02]  /*3580*/  PLOP3.LUT P5, PT, PT, PT, UP0, 0x80, 0x8 ;  /* 0x000000000008781c */ /* 0x000fe40003faf008 */
[----:B------:R-:W-:Y:S01]  /*3590*/  PLOP3.LUT P4, PT, PT, PT, UP0, 0x80, 0x8 ;  /* 0x000000000008781c */ /* 0x000fe20003f8f008 */
[-C--:B-1----:R-:W-:Y:S01]  /*35a0*/  HMMA.16816.F32.BF16 R36, R124, R100.reuse, R36 ;  /* 0x000000647c24723c */ /* 0x082fe20000041824 */
[----:B------:R-:W-:Y:S02]  /*35b0*/  PLOP3.LUT P6, PT, PT, PT, UP0, 0x80, 0x8 ;  /* 0x000000000008781c */ /* 0x000fe40003fcf008 */
[----:B------:R-:W-:Y:S01]  /*35c0*/  @P3 ISETP.GE.AND P3, PT, R209, UR30, PT ;  /* 0x0000001ed1003c0c */ /* 0x000fe2000bf66270 */
[----:B------:R-:W-:Y:S01]  /*35d0*/  @P2 VIADD R209, R218, 0x11 ;  /* 0x00000011dad12836 */ /* 0x000fe20000000000 */
[----:B------:R-:W-:Y:S02]  /*35e0*/  PLOP3.LUT P0, PT, PT, PT, UP0, 0x80, 0x8 ;  /* 0x000000000008781c */ /* 0x000fe40003f0f008 */
[----:B------:R-:W-:Y:S01]  /*35f0*/  PLOP3.LUT P2, PT, PT, PT, UP0, 0x80, 0x8 ;  /* 0x000000000008781c */ /* 0x000fe20003f4f008 */
[C---:B------:R-:W-:Y:S04]  /*3600*/  HMMA.16816.F32.BF16 R40, R132.reuse, R100, R40 ;  /* 0x000000648428723c */ /* 0x040fe80000041828 */
[----:B------:R-:W-:Y:S02]  /*3610*/  @P5 FSEL R24, R24, -INF , !P3 ;  /* 0xff80000018185808 */ /* 0x000fe40005800000 */
[----:B------:R-:W-:Y:S02]  /*3620*/  @P4 FSEL R20, R20, -INF , !P3 ;  /* 0xff80000014144808 */ /* 0x000fe40005800000 */
[----:B------:R-:W-:Y:S01]  /*3630*/  PLOP3.LUT P4, PT, PT, PT, UP0, 0x80, 0x8 ;  /* 0x000000000008781c */ /* 0x000fe20003f8f008 */
[-C--:B------:R-:W-:Y:S01]  /*3640*/  HMMA.16816.F32.BF16 R44, R132, R102.reuse, R44 ;  /* 0x00000066842c723c */ /* 0x080fe2000004182c */
[----:B------:R-:W-:Y:S02]  /*3650*/  PLOP3.LUT P5, PT, PT, PT, UP0, 0x80, 0x8 ;  /* 0x000000000008781c */ /* 0x000fe40003faf008 */
[----:B------:R-:W-:Y:S02]  /*3660*/  @P6 FSEL R22, R22, -INF , !P3 ;  /* 0xff80000016166808 */ /* 0x000fe40005800000 */
[----:B------:R-:W-:Y:S02]  /*3670*/  PLOP3.LUT P6, PT, PT, PT, UP0, 0x80, 0x8 ;  /* 0x000000000008781c */ /* 0x000fe40003fcf008 */
[----:B------:R-:W-:Y:S01]  /*3680*/  @P0 FSEL R26, R26, -INF , !P3 ;  /* 0xff8000001a1a0808 */ /* 0x000fe20005800000 */
[C---:B------:R-:W-:Y:S01]  /*3690*/  HMMA.16816.F32.BF16 R48, R124.reuse, R102, R48 ;  /* 0x000000667c30723c */ /* 0x040fe20000041830 */
[----:B------:R-:W-:Y:S01]  /*36a0*/  PLOP3.LUT P0, PT, PT, PT, UP0, 0x80, 0x8 ;  /* 0x000000000008781c */ /* 0x000fe20003f0f008 */
[----:B------:R-:W1:Y:S01]  /*36b0*/  LDSM.16.M88.4 R100, [R0+0x6c00] ;  /* 0x006c00000064783b */ /* 0x000e620000000200 */
        /* <DEDUP_REMOVED lines=10> */
[----:B------:R-:W-:Y:S01]  /*3760*/  @P4 ISETP.GE.AND P4, PT, R209, UR30, PT ;  /* 0x0000001ed1004c0c */ /* 0x000fe2000bf86270 */
[----:B------:R-:W-:Y:S01]  /*3770*/  VIADD R209, R202, 0x4 ;  /* 0x00000004cad17836 */ /* 0x000fe20000000000 */
[----:B------:R-:W-:Y:S02]  /*3780*/  @P3 FSEL R25, R25, -INF , !P2 ;  /* 0xff80000019193808 */ /* 0x000fe40005000000 */
[----:B------:R-:W-:Y:S01]  /*3790*/  @P5 FSEL R28, R28, -INF , !P4 ;  /* 0xff8000001c1c5808 */ /* 0x000fe20006000000 */
[----:B------:R-:W-:Y:S01]  /*37a0*/  IMAD.WIDE.U32 R228, R209, -0x326172a9, RZ ;  /* 0xcd9e8d57d1e47825 */ /* 0x000fe200078e00ff */
[----:B------:R-:W-:Y:S02]  /*37b0*/  PLOP3.LUT P3, PT, PT, PT, UP0, 0x80, 0x8 ;  /* 0x000000000008781c */ /* 0x000fe40003f6f008 */
[----:B------:R-:W-:Y:S01]  /*37c0*/  PLOP3.LUT P2, PT, PT, PT, UP0, 0x80, 0x8 ;  /* 0x000000000008781c */ /* 0x000fe20003f4f008 */
[----:B------:R-:W-:Y:S01]  /*37d0*/  @P6 VIADD R217, R218, 0x19 ;  /* 0x00000019dad96836 */ /* 0x000fe20000000000 */
[----:B------:R-:W-:Y:S02]  /*37e0*/  PLOP3.LUT P6, PT, PT, PT, UP0, 0x80, 0x8 ;  /* 0x000000000008781c */ /* 0x000fe40003fcf008 */
[----:B------:R-:W-:Y:S02]  /*37f0*/  @P0 FSEL R34, R34, -INF , !P4 ;  /* 0xff80000022220808 */ /* 0x000fe40006000000 */
[----:B------:R-:W-:Y:S02]  /*3800*/  PLOP3.LUT P0, PT, PT, PT, UP0, 0x80, 0x8 ;  /* 0x000000000008781c */ /* 0x000fe40003f0f008 */
[----:B------:R-:W-:Y:S02]  /*3810*/  PLOP3.LUT P5, PT, PT, PT, UP0, 0x80, 0x8 ;  /* 0x000000000008781c */ /* 0x000fe40003faf008 */
[----:B------:R-:W-:Y:S02]  /*3820*/  LOP3.LUT R209, R199, UR15, R229, 0x96, !PT ;  /* 0x0000000fc7d17c12 */ /* 0x000fe4000f8e96e5 */
[----:B------:R-:W-:Y:S01]  /*3830*/  @P3 FSEL R30, R30, -INF , !P4 ;  /* 0xff8000001e1e3808 */ /* 0x000fe20006000000 */
[-C--:B-1----:R-:W-:Y:S01]  /*3840*/  HMMA.16816.F32.BF16 R52, R124, R100.reuse, R52 ;  /* 0x000000647c34723c */ /* 0x082fe20000041834 */
[----:B------:R-:W-:Y:S02]  /*3850*/  PLOP3.LUT P3, PT, PT, PT, UP0, 0x80, 0x8 ;  /* 0x000000000008781c */ /* 0x000fe40003f6f008 */
[----:B------:R-:W-:Y:S01]  /*3860*/  @P6 ISETP.GE.AND P6, PT, R217, UR30, PT ;  /* 0x0000001ed9006c0c */ /* 0x000fe2000bfc6270 */
[----:B------:R-:W-:Y:S01]  /*3870*/  IMAD.WIDE.U32 R250, R209, -0x2daee0ad, RZ ;  /* 0xd2511f53d1fa7825 */ /* 0x000fe200078e00ff */
[----:B------:R-:W-:Y:S02]  /*3880*/  @P2 FSEL R32, R32, -INF , !P4 ;  /* 0xff80000020202808 */ /* 0x000fe40006000000 */
[----:B------:R-:W-:Y:S01]  /*3890*/  @P0 FSEL R33, R33, -INF , !P6 ;  /* 0xff80000021210808 */ /* 0x000fe20007000000 */
[C---:B------:R-:W-:Y:S01]  /*38a0*/  HMMA.16816.F32.BF16 R56, R132.reuse, R100, R56 ;  /* 0x000000648438723c */ /* 0x040fe20000041838 */
[----:B------:R-:W-:Y:S02]  /*38b0*/  PLOP3.LUT P0, PT, PT, PT, UP0, 0x80, 0x8 ;  /* 0x000000000008781c */ /* 0x000fe40003f0f008 */
[----:B------:R-:W-:Y:S01]  /*38c0*/  PLOP3.LUT P2, PT, PT, PT, UP0, 0x80, 0x8 ;  /* 0x000000000008781c */ /* 0x000fe20003f4f008 */
[----:B------:R-:W-:Y:S01]  /*38d0*/  @P5 VIADD R217, R218, 0x20 ;  /* 0x00000020dad95836 */ /* 0x000fe20000000000 */
[----:B------:R-:W-:Y:S02]  /*38e0*/  PLOP3.LUT P5, PT, PT, PT, UP0, 0x80, 0x8 ;  /* 0x000000000008781c */ /* 0x000fe40003faf008 */
[----:B------:R-:W-:Y:S01]  /*38f0*/  PLOP3.LUT P4, PT, PT, PT, UP0, 0x80, 0x8 ;  /* 0x000000000008781c */ /* 0x000fe20003f8f008 */
[-C--:B------:R-:W-:Y:S03]  /*3900*/  HMMA.16816.F32.BF16 R60, R132, R102.reuse, R60 ;  /* 0x00000066843c723c */ /* 0x080fe6000004183c */
[----:B------:R-:W-:Y:S01]  /*3910*/  @P3 ISETP.GE.AND P3, PT, R217, UR30, PT ;  /* 0x0000001ed9003c0c */ /* 0x000fe2000bf66270 */
[----:B------:R-:W-:Y:S01]  /*3920*/  FMUL.FTZ R217, R189, 1.4426950216293334961 ;  /* 0x3fb8aa3bbdd97820 */ /* 0x000fe20000410000 */
[C---:B------:R-:W-:Y:S02]  /*3930*/  LOP3.LUT R226, R228.reuse, UR35, R213, 0x96, !PT ;  /* 0x00000023e4e27c12 */ /* 0x040fe4000f8e96d5 */
[----:B------:R-:W-:Y:S01]  /*3940*/  LOP3.LUT R228, R228, UR35, R211, 0x96, !PT ;  /* 0x00000023e4e47c12 */ /* 0x000fe2000f8e96d3 */
[----:B------:R-:W-:Y:S01]  /*3950*/  HMMA.16816.F32.BF16 R64, R124, R102, R64 ;  /* 0x000000667c40723c */ /* 0x000fe20000041840 */
[----:B------:R-:W-:Y:S03]  /*3960*/  UIADD3 UR35, UPT, UPT, UR15, -0x255992d5, URZ ;  /* 0xdaa66d2b0f237890 */ /* 0x000fe6000fffe0ff */
[----:B------:R-:W-:Y:S01]  /*3970*/  @P0 FSEL R36, R36, -INF , !P3 ;  /* 0xff80000024240808 */ /* 0x000fe20005800000 */
[----:B------:R-:W-:Y:S01]  /*3980*/  IMAD.WIDE.U32 R226, R226, -0x2daee0ad, RZ ;  /* 0xd2511f53e2e27825 */ /* 0x000fe200078e00ff */
[----:B------:R-:W-:Y:S02]  /*3990*/  PLOP3.LUT P0, PT, PT, PT, UP0, 0x80, 0x8 ;  /* 0x000000000008781c */ /* 0x000fe40003f0f008 */
[----:B------:R-:W-:Y:S01]  /*39a0*/  @P2 FSEL R29, R29, -INF , !P6 ;  /* 0xff8000001d1d2808 */ /* 0x000fe20007000000 */
[----:B------:R-:W-:Y:S01]  /*39b0*/  IMAD.WIDE.U32 R228, R228, -0x2daee0ad, RZ ;  /* 0xd2511f53e4e47825 */ /* 0x000fe200078e00ff */
[----:B------:R-:W-:Y:S02]  /*39c0*/  @P5 FSEL R35, R35, -INF , !P6 ;  /* 0xff80000023235808 */ /* 0x000fe40007000000 */
[----:B------:R-:W-:Y:S02]  /*39d0*/  PLOP3.LUT P2, PT, PT, PT, UP0, 0x80, 0x8 ;  /* 0x000000000008781c */ /* 0x000fe40003f4f008 */
[----:B------:R-:W-:Y:S02]  /*39e0*/  FSETP.NEU.FTZ.AND P5, PT, R190, -INF , PT ;  /* 0xff800000be00780b */ /* 0x000fe40003fbd000 */
[----:B------:R-:W-:Y:S02]  /*39f0*/  @P4 FSEL R31, R31, -INF , !P6 ;  /* 0xff8000001f1f4808 */ /* 0x000fe40007000000 */
[----:B------:R-:W-:Y:S02]  /*3a00*/  FSEL R106, R219, RZ, P5 ;  /* 0x000000ffdb6a7208 */ /* 0x000fe40002800000 */
[----:B------:R-:W-:Y:S02]  /*3a10*/  PLOP3.LUT P5, PT, PT, PT, UP0, 0x80, 0x8 ;  /* 0x000000000008781c */ /* 0x000fe40003faf008 */
[----:B------:R-:W-:Y:S01]  /*3a20*/  @P0 FSEL R42, R42, -INF , !P3 ;  /* 0xff8000002a2a0808 */ /* 0x000fe20005800000 */
[--C-:B------:R-:W-:Y:S01]  /*3a30*/  FFMA.FTZ R225, R4, UR13, -R106.reuse ;  /* 0x0000000d04e17c23 */ /* 0x100fe2000801086a */
[----:B------:R-:W-:Y:S01]  /*3a40*/  PLOP3.LUT P0, PT, PT, PT, UP0, 0x80, 0x8 ;  /* 0x000000000008781c */ /* 0x000fe20003f0f008 */
[----:B------:R-:W-:Y:S01]  /*3a50*/  @P2 VIADD R220, R218, 0x21 ;  /* 0x00000021dadc2836 */ /* 0x000fe20000000000 */
[----:B------:R-:W-:Y:S01]  /*3a60*/  PLOP3.LUT P4, PT, PT, PT, UP0, 0x80, 0x8 ;  /* 0x000000000008781c */ /* 0x000fe20003f8f008 */
[--C-:B------:R-:W-:Y:S01]  /*3a70*/  FFMA.FTZ R125, R32, UR13, -R106.reuse ;  /* 0x0000000d207d7c23 */ /* 0x100fe2000801086a */
[----:B------:R-:W-:Y:S01]  /*3a80*/  PLOP3.LUT P2, PT, PT, PT, UP0, 0x80, 0x8 ;  /* 0x000000000008781c */ /* 0x000fe20003f4f008 */
[--C-:B------:R-:W-:Y:S01]  /*3a90*/  FFMA.FTZ R33, R33, UR13, -R106.reuse ;  /* 0x0000000d21217c23 */ /* 0x100fe2000801086a */
[----:B------:R-:W-:Y:S01]  /*3aa0*/  FSETP.NEU.FTZ.AND P6, PT, R189, -INF , PT ;  /* 0xff800000bd00780b */ /* 0x000fe20003fdd000 */
[----:B------:R-:W1:Y:S01]  /*3ab0*/  MUFU.EX2 R225, R225 ;  /* 0x000000e100e17308 */ /* 0x000e620000000800 */
[----:B------:R-:W-:Y:S02]  /*3ac0*/  LOP3.LUT R221, R250, UR31, R227, 0x96, !PT ;  /* 0x0000001ffadd7c12 */ /* 0x000fe4000f8e96e3 */
[----:B------:R-:W-:Y:S02]  /*3ad0*/  @P5 ISETP.GE.AND P5, PT, R220, UR30, PT ;  /* 0x0000001edc005c0c */ /* 0x000fe4000bfa6270 */
[----:B------:R-:W-:Y:S02]  /*3ae0*/  FSEL R105, R217, RZ, P6 ;  /* 0x000000ffd9697208 */ /* 0x000fe40003000000 */
[----:B------:R-:W-:Y:S01]  /*3af0*/  @P0 FSEL R41, R41, -INF , !P5 ;  /* 0xff80000029290808 */ /* 0x000fe20006800000 */
[----:B------:R-:W-:Y:S01]  /*3b00*/  @P4 VIADD R222, R218, 0x28 ;  /* 0x00000028dade4836 */ /* 0x000fe20000000000 */
[----:B------:R-:W-:Y:S01]  /*3b10*/  PLOP3.LUT P0, PT, PT, PT, UP0, 0x80, 0x8 ;  /* 0x000000000008781c */ /* 0x000fe20003f0f008 */
[--C-:B------:R-:W-:Y:S01]  /*3b20*/  FFMA.FTZ R220, R6, UR13, -R105.reuse ;  /* 0x0000000d06dc7c23 */ /* 0x100fe20008010869 */
[----:B------:R-:W-:Y:S01]  /*3b30*/  PLOP3.LUT P4, PT, PT, PT, UP0, 0x80, 0x8 ;  /* 0x000000000008781c */ /* 0x000fe20003f8f008 */
[--C-:B------:R-:W-:Y:S01]  /*3b40*/  FFMA.FTZ R209, R7, UR13, -R105.reuse ;  /* 0x0000000d07d17c23 */ /* 0x100fe20008010869 */
[----:B------:R-:W-:Y:S01]  /*3b50*/  PLOP3.LUT P6, PT, PT, PT, UP0, 0x80, 0x8 ;  /* 0x000000000008781c */ /* 0x000fe20003fcf008 */
[--C-:B------:R-:W-:Y:S01]  /*3b60*/  FFMA.FTZ R34, R34, UR13, -R105.reuse ;  /* 0x0000000d22227c23 */ /* 0x100fe20008010869 */
[----:B------:R-:W-:Y:S01]  /*3b70*/  @P2 FSEL R40, R40, -INF , !P3 ;  /* 0xff80000028282808 */ /* 0x000fe20005800000 */
[----:B------:R-:W-:Y:S01]  /*3b80*/  FFMA.FTZ R35, R35, UR13, -R105 ;  /* 0x0000000d23237c23 */ /* 0x000fe20008010869 */
[----:B------:R-:W-:Y:S01]  /*3b90*/  PLOP3.LUT P2, PT, PT, PT, UP0, 0x80, 0x8 ;  /* 0x000000000008781c */ /* 0x000fe20003f4f008 */
[----:B------:R2:W-:Y:S01]  /*3ba0*/  MUFU.EX2 R216, R220 ;  /* 0x000000dc00d87308 */ /* 0x0005e20000000800 */
[----:B------:R-:W-:Y:S01]  /*3bb0*/  LOP3.LUT R217, R214, UR32, R235, 0x96, !PT ;  /* 0x00000020d6d97c12 */ /* 0x000fe2000f8e96eb */
[----:B------:R-:W-:Y:S01]  /*3bc0*/  IMAD.WIDE.U32 R234, R234, -0x326172a9, RZ ;  /* 0xcd9e8d57eaea7825 */ /* 0x000fe200078e00ff */
[----:B------:R-:W-:Y:S02]  /*3bd0*/  LOP3.LUT R219, R214, UR32, R251, 0x96, !PT ;  /* 0x00000020d6db7c12 */ /* 0x000fe4000f8e96fb */
[----:B------:R-:W-:Y:S01]  /*3be0*/  LOP3.LUT R250, R250, UR31, R229, 0x96, !PT ;  /* 0x0000001ffafa7c12 */ /* 0x000fe2000f8e96e5 */
[----:B------:R-:W-:Y:S01]  /*3bf0*/  @P0 VIADD R227, R218, 0x29 ;  /* 0x00000029dae30836 */ /* 0x000fe20000000000 */
[----:B------:R-:W-:Y:S01]  /*3c00*/  PLOP3.LUT P0, PT, PT, PT, UP0, 0x80, 0x8 ;  /* 0x000000000008781c */ /* 0x000fe20003f0f008 */
[----:B------:R-:W-:Y:S01]  /*3c10*/  IMAD.WIDE.U32 R246, R217, -0x326172a9, RZ ;  /* 0xcd9e8d57d9f67825 */ /* 0x000fe200078e00ff */
[----:B------:R-:W-:Y:S01]  /*3c20*/  @P4 ISETP.GE.AND P4, PT, R222, UR30, PT ;  /* 0x0000001ede004c0c */ /* 0x000fe2000bf86270 */
[----:B------:R-:W3:Y:S01]  /*3c30*/  MUFU.EX2 R209, R209 ;  /* 0x000000d100d17308 */ /* 0x000ee20000000800 */
[----:B------:R-:W-:Y:S01]  /*3c40*/  @P6 FSEL R38, R38, -INF , !P3 ;  /* 0xff80000026266808 */ /* 0x000fe20005800000 */
[----:B------:R-:W-:Y:S01]  /*3c50*/  FFMA.FTZ R222, R5, UR13, -R106 ;  /* 0x0000000d05de7c23 */ /* 0x000fe2000801086a */
[----:B------:R-:W-:Y:S01]  /*3c60*/  PLOP3.LUT P6, PT, PT, PT, UP0, 0x80, 0x8 ;  /* 0x000000000008781c */ /* 0x000fe20003fcf008 */
[----:B------:R-:W-:Y:S01]  /*3c70*/  IMAD.WIDE.U32 R242, R219, -0x326172a9, RZ ;  /* 0xcd9e8d57dbf27825 */ /* 0x000fe200078e00ff */
[----:B------:R-:W-:Y:S02]  /*3c80*/  PLOP3.LUT P3, PT, PT, PT, UP0, 0x80, 0x8 ;  /* 0x000000000008781c */ /* 0x000fe40003f6f008 */
[----:B------:R-:W-:Y:S01]  /*3c90*/  @P2 FSEL R39, R39, -INF , !P5 ;  /* 0xff80000027272808 */ /* 0x000fe20006800000 */
[--C-:B------:R-:W-:Y:S01]  /*3ca0*/  FFMA.FTZ R38, R38, UR13, -R105.reuse ;  /* 0x0000000d26267c23 */ /* 0x100fe20008010869 */
[----:B------:R-:W-:Y:S01]  /*3cb0*/  FSETP.NEU.FTZ.AND P2, PT, R187, -INF , PT ;  /* 0xff800000bb00780b */ /* 0x000fe20003f5d000 */
[----:B------:R-:W4:Y:S01]  /*3cc0*/  MUFU.EX2 R222, R222 ;  /* 0x000000de00de7308 */ /* 0x000f220000000800 */
[----:B------:R-:W-:Y:S01]  /*3cd0*/  @P0 FSEL R50, R50, -INF , !P4 ;  /* 0xff80000032320808 */ /* 0x000fe20006000000 */
[--C-:B------:R-:W-:Y:S01]  /*3ce0*/  FFMA.FTZ R39, R39, UR13, -R105.reuse ;  /* 0x0000000d27277c23 */ /* 0x100fe20008010869 */
[----:B------:R-:W-:Y:S01]  /*3cf0*/  PLOP3.LUT P0, PT, PT, PT, UP0, 0x80, 0x8 ;  /* 0x000000000008781c */ /* 0x000fe20003f0f008 */
[----:B------:R-:W-:Y:S01]  /*3d00*/  IMAD.WIDE.U32 R250, R250, -0x326172a9, RZ ;  /* 0xcd9e8d57fafa7825 */ /* 0x000fe200078e00ff */
[----:B------:R-:W-:Y:S02]  /*3d10*/  FSEL R5, R223, RZ, P2 ;  /* 0x000000ffdf057208 */ /* 0x000fe40001000000 */
[----:B------:R-:W-:Y:S01]  /*3d20*/  PLOP3.LUT P2, PT, PT, PT, UP0, 0x80, 0x8 ;  /* 0x000000000008781c */ /* 0x000fe20003f4f008 */
[----:B------:R-:W-:Y:S01]  /*3d30*/  FFMA.FTZ R50, R50, UR13, -R105 ;  /* 0x0000000d32327c23 */ /* 0x000fe20008010869 */
[----:B------:R-:W-:Y:S01]  /*3d40*/  @P6 FSEL R37, R37, -INF , !P5 ;  /* 0xff80000025256808 */ /* 0x000fe20006800000 */
[--C-:B------:R-:W-:Y:S01]  /*3d50*/  FFMA.FTZ R238, R10, UR13, -R5.reuse ;  /* 0x0000000d0aee7c23 */ /* 0x100fe20008010805 */
[----:B------:R-:W-:Y:S01]  /*3d60*/  FSETP.NEU.FTZ.AND P6, PT, R188, -INF , PT ;  /* 0xff800000bc00780b */ /* 0x000fe20003fdd000 */
[--C-:B------:R-:W-:Y:S01]  /*3d70*/  FFMA.FTZ R237, R11, UR13, -R5.reuse ;  /* 0x0000000d0bed7c23 */ /* 0x100fe20008010805 */
[----:B------:R-:W-:Y:S01]  /*3d80*/  @P3 FSEL R43, R43, -INF , !P5 ;  /* 0xff8000002b2b3808 */ /* 0x000fe20006800000 */
[--C-:B------:R-:W-:Y:S01]  /*3d90*/  FFMA.FTZ R31, R31, UR13, -R5.reuse ;  /* 0x0000000d1f1f7c23 */ /* 0x100fe20008010805 */
[----:B------:R-:W-:Y:S01]  /*3da0*/  FSEL R6, R224, RZ, P6 ;  /* 0x000000ffe0067208 */ /* 0x000fe20003000000 */
[----:B------:R-:W-:Y:S01]  /*3db0*/  @P0 VIADD R236, R218, 0x39 ;  /* 0x00000039daec0836 */ /* 0x000fe20000000000 */
[----:B------:R-:W-:Y:S01]  /*3dc0*/  PLOP3.LUT P0, PT, PT, PT, UP0, 0x80, 0x8 ;  /* 0x000000000008781c */ /* 0x000fe20003f0f008 */
[--C-:B------:R-:W-:Y:S01]  /*3dd0*/  FFMA.FTZ R42, R42, UR13, -R5.reuse ;  /* 0x0000000d2a2a7c23 */ /* 0x100fe20008010805 */
[----:B------:R-:W-:Y:S01]  /*3de0*/  PLOP3.LUT P3, PT, PT, PT, UP0, 0x80, 0x8 ;  /* 0x000000000008781c */ /* 0x000fe20003f6f008 */
[--C-:B--2---:R-:W-:Y:S01]  /*3df0*/  FFMA.FTZ R220, R9, UR13, -R6.reuse ;  /* 0x0000000d09dc7c23 */ /* 0x104fe20008010806 */
[----:B------:R-:W-:Y:S01]  /*3e00*/  PLOP3.LUT P5, PT, PT, PT, UP0, 0x80, 0x8 ;  /* 0x000000000008781c */ /* 0x000fe20003faf008 */
[--C-:B------:R-:W-:Y:S01]  /*3e10*/  FFMA.FTZ R217, R8, UR13, -R6.reuse ;  /* 0x0000000d08d97c23 */ /* 0x100fe20008010806 */
[----:B------:R-:W-:Y:S01]  /*3e20*/  PLOP3.LUT P6, PT, PT, PT, UP0, 0x80, 0x8 ;  /* 0x000000000008781c */ /* 0x000fe20003fcf008 */
[----:B------:R-:W-:Y:S01]  /*3e30*/  FFMA.FTZ R43, R43, UR13, -R5 ;  /* 0x0000000d2b2b7c23 */ /* 0x000fe20008010805 */
[----:B------:R-:W-:Y:S01]  /*3e40*/  @P2 ISETP.GE.AND P2, PT, R227, UR30, PT ;  /* 0x0000001ee3002c0c */ /* 0x000fe2000bf46270 */
[----:B------:R-:W-:Y:S01]  /*3e50*/  FFMA.FTZ R41, R41, UR13, -R6 ;  /* 0x0000000d29297c23 */ /* 0x000fe20008010806 */
[C---:B------:R-:W-:Y:S01]  /*3e60*/  LOP3.LUT R248, R246.reuse, UR35, R119, 0x96, !PT ;  /* 0x00000023f6f87c12 */ /* 0x040fe2000f8e9677 */
[----:B------:R-:W-:Y:S01]  /*3e70*/  FFMA.FTZ R37, R37, UR13, -R106 ;  /* 0x0000000d25257c23 */ /* 0x000fe2000801086a */
[----:B------:R-:W-:Y:S01]  /*3e80*/  LOP3.LUT R246, R246, UR35, R235, 0x96, !PT ;  /* 0x00000023f6f67c12 */ /* 0x000fe2000f8e96eb */
[----:B------:R2:W-:Y:S01]  /*3e90*/  MUFU.EX2 R219, R238 ;  /* 0x000000ee00db7308 */ /* 0x0005e20000000800 */
[----:B------:R-:W-:Y:S01]  /*3ea0*/  @P0 FSEL R45, R45, -INF , !P2 ;  /* 0xff8000002d2d0808 */ /* 0x000fe20005000000 */
[----:B------:R-:W-:Y:S01]  /*3eb0*/  IMAD.WIDE.U32 R10, R221, -0x326172a9, RZ ;  /* 0xcd9e8d57dd0a7825 */ /* 0x000fe200078e00ff */
[----:B------:R-:W-:Y:S02]  /*3ec0*/  PLOP3.LUT P0, PT, PT, PT, UP0, 0x80, 0x8 ;  /* 0x000000000008781c */ /* 0x000fe40003f0f008 */
[----:B------:R-:W-:Y:S01]  /*3ed0*/  @P3 FSEL R44, R44, -INF , !P4 ;  /* 0xff8000002c2c3808 */ /* 0x000fe20006000000 */
[--C-:B------:R-:W-:Y:S01]  /*3ee0*/  FFMA.FTZ R221, R12, UR13, -R6.reuse ;  /* 0x0000000d0cdd7c23 */ /* 0x100fe20008010806 */
[----:B------:R-:W-:Y:S01]  /*3ef0*/  LOP3.LUT R244, R242, UR35, R11, 0x96, !PT ;  /* 0x00000023f2f47c12 */ /* 0x000fe2000f8e960b */
[--C-:B------:R-:W-:Y:S01]  /*3f00*/  FFMA.FTZ R45, R45, UR13, -R6.reuse ;  /* 0x0000000d2d2d7c23 */ /* 0x100fe20008010806 */
[----:B------:R-:W-:Y:S01]  /*3f10*/  @P5 FSEL R46, R46, -INF , !P4 ;  /* 0xff8000002e2e5808 */ /* 0x000fe20006000000 */
[----:B------:R-:W-:Y:S01]  /*3f20*/  FFMA.FTZ R44, R44, UR13, -R6 ;  /* 0x0000000d2c2c7c23 */ /* 0x000fe20008010806 */
[----:B------:R-:W-:Y:S01]  /*3f30*/  @P6 FSEL R48, R48, -INF , !P4 ;  /* 0xff80000030306808 */ /* 0x000fe20006000000 */
[----:B------:R-:W-:Y:S01]  /*3f40*/  MUFU.EX2 R220, R220 ;  /* 0x000000dc00dc7308 */ /* 0x000fe20000000800 */
[----:B------:R-:W-:Y:S01]  /*3f50*/  PLOP3.LUT P3, PT, PT, PT, UP0, 0x80, 0x8 ;  /* 0x000000000008781c */ /* 0x000fe20003f6f008 */
[----:B------:R-:W-:Y:S01]  /*3f60*/  FFMA.FTZ R46, R46, UR13, -R5 ;  /* 0x0000000d2e2e7c23 */ /* 0x000fe20008010805 */
[----:B------:R-:W-:Y:S01]  /*3f70*/  PLOP3.LUT P5, PT, PT, PT, UP0, 0x80, 0x8 ;  /* 0x000000000008781c */ /* 0x000fe20003faf008 */
[----:B------:R-:W-:Y:S01]  /*3f80*/  FFMA.FTZ R48, R48, UR13, -R106 ;  /* 0x0000000d30307c23 */ /* 0x000fe2000801086a */
[----:B------:R-:W-:Y:S01]  /*3f90*/  PLOP3.LUT P6, PT, PT, PT, UP0, 0x80, 0x8 ;  /* 0x000000000008781c */ /* 0x000fe20003fcf008 */
[----:B------:R-:W-:Y:S01]  /*3fa0*/  IMAD.WIDE.U32 R248, R248, -0x2daee0ad, RZ ;  /* 0xd2511f53f8f87825 */ /* 0x000fe200078e00ff */
[----:B------:R-:W-:Y:S03]  /*3fb0*/  @P0 FSEL R47, R47, -INF , !P2 ;  /* 0xff8000002f2f0808 */ /* 0x000fe60005000000 */
[----:B------:R-:W4:Y:S01]  /*3fc0*/  MUFU.EX2 R217, R217 ;  /* 0x000000d900d97308 */ /* 0x000f220000000800 */
[----:B------:R-:W-:Y:S01]  /*3fd0*/  PLOP3.LUT P0, PT, PT, PT, UP0, 0x80, 0x8 ;  /* 0x000000000008781c */ /* 0x000fe20003f0f008 */
[----:B------:R-:W-:Y:S01]  /*3fe0*/  IMAD.WIDE.U32 R244, R244, -0x2daee0ad, RZ ;  /* 0xd2511f53f4f47825 */ /* 0x000fe200078e00ff */
[C---:B------:R-:W-:Y:S02]  /*3ff0*/  LOP3.LUT R224, R212.reuse, UR36, R247, 0x96, !PT ;  /* 0x00000024d4e07c12 */ /* 0x040fe4000f8e96f7 */
[----:B------:R-:W-:Y:S01]  /*4000*/  LOP3.LUT R227, R212, UR36, R243, 0x96, !PT ;  /* 0x00000024d4e37c12 */ /* 0x000fe2000f8e96f3 */
[----:B------:R-:W-:Y:S01]  /*4010*/  @P3 VIADD R233, R218, 0x30 ;  /* 0x00000030dae93836 */ /* 0x000fe20000000000 */
[----:B------:R-:W-:Y:S01]  /*4020*/  LOP3.LUT R223, R210, UR36, R247, 0x96, !PT ;  /* 0x00000024d2df7c12 */ /* 0x000fe2000f8e96f7 */
[C---:B------:R-:W-:Y:S01]  /*4030*/  @P5 VIADD R235, R218.reuse, 0x31 ;  /* 0x00000031daeb5836 */ /* 0x040fe20000000000 */
[----:B------:R-:W-:Y:S01]  /*4040*/  PLOP3.LUT P5, PT, PT, PT, UP0, 0x80, 0x8 ;  /* 0x000000000008781c */ /* 0x000fe20003faf008 */
[----:B------:R-:W-:Y:S01]  /*4050*/  @P6 VIADD R229, R218, 0x38 ;  /* 0x00000038dae56836 */ /* 0x000fe20000000000 */
[----:B------:R-:W-:Y:S01]  /*4060*/  PLOP3.LUT P6, PT, PT, PT, UP0, 0x80, 0x8 ;  /* 0x000000000008781c */ /* 0x000fe20003fcf008 */
[----:B------:R1:W-:Y:S01]  /*4070*/  MUFU.EX2 R218, R237 ;  /* 0x000000ed00da7308 */ /* 0x0003e20000000800 */
[----:B------:R-:W-:Y:S01]  /*4080*/  PLOP3.LUT P4, PT, PT, PT, UP0, 0x80, 0x8 ;  /* 0x000000000008781c */ /* 0x000fe20003f8f008 */
[----:B------:R-:W-:Y:S01]  /*4090*/  FFMA.FTZ R47, R47, UR13, -R5 ;  /* 0x0000000d2f2f7c23 */ /* 0x000fe20008010805 */
[----:B------:R-:W-:Y:S01]  /*40a0*/  @P0 FSEL R49, R49, -INF , !P2 ;  /* 0xff80000031310808 */ /* 0x000fe20005000000 */
[----:B--2---:R-:W-:Y:S01]  /*40b0*/  IMAD.WIDE.U32 R238, R224, -0x2daee0ad, RZ ;  /* 0xd2511f53e0ee7825 */ /* 0x004fe200078e00ff */
[----:B------:R-:W-:Y:S02]  /*40c0*/  PLOP3.LUT P0, PT, PT, PT, UP0, 0x80, 0x8 ;  /* 0x000000000008781c */ /* 0x000fe40003f0f008 */
[----:B------:R-:W-:Y:S01]  /*40d0*/  LOP3.LUT R231, R210, UR36, R243, 0x96, !PT ;  /* 0x00000024d2e77c12 */ /* 0x000fe2000f8e96f3 */
[----:B------:R-:W-:Y:S01]  /*40e0*/  IMAD.WIDE.U32 R240, R227, -0x2daee0ad, RZ ;  /* 0xd2511f53e3f07825 */ /* 0x000fe200078e00ff */
[----:B------:R-:W-:Y:S01]  /*40f0*/  LOP3.LUT R230, R230, UR19, R239, 0x96, !PT ;  /* 0x00000013e6e67c12 */ /* 0x000fe2000f8e96ef */
[----:B------:R-:W2:Y:S01]  /*4100*/  MUFU.EX2 R221, R221 ;  /* 0x000000dd00dd7308 */ /* 0x000ea20000000800 */
[----:B------:R-:W-:Y:S01]  /*4110*/  LOP3.LUT R238, R238, UR18, R249, 0x96, !PT ;  /* 0x00000012eeee7c12 */ /* 0x000fe2000f8e96f9 */
[----:B------:R-:W-:Y:S01]  /*4120*/  FFMA.FTZ R224, R13, UR13, -R6 ;  /* 0x0000000d0de07c23 */ /* 0x000fe20008010806 */
[----:B------:R-:W-:Y:S01]  /*4130*/  @P6 ISETP.GE.AND P6, PT, R236, UR30, PT ;  /* 0x0000001eec006c0c */ /* 0x000fe2000bfc6270 */
[----:B------:R-:W-:Y:S01]  /*4140*/  IMAD.WIDE.U32 R246, R246, -0x2daee0ad, RZ ;  /* 0xd2511f53f6f67825 */ /* 0x000fe200078e00ff */
[----:B------:R-:W-:Y:S01]  /*4150*/  @P5 ISETP.GE.AND P5, PT, R229, UR30, PT ;  /* 0x0000001ee5005c0c */ /* 0x000fe2000bfa6270 */
[----:B------:R-:W-:Y:S01]  /*4160*/  UIADD3 UR36, UPT, UPT, UR15, 0x78dde6e4, URZ ;  /* 0x78dde6e40f247890 */ /* 0x000fe2000fffe0ff */
[----:B------:R-:W-:Y:S01]  /*4170*/  LOP3.LUT R242, R242, UR35, R251, 0x96, !PT ;  /* 0x00000023f2f27c12 */ /* 0x000fe2000f8e96fb */
[----:B-1----:R-:W-:Y:S01]  /*4180*/  IMAD.WIDE.U32 R236, R223, -0x2daee0ad, RZ ;  /* 0xd2511f53dfec7825 */ /* 0x002fe200078e00ff */
[----:B------:R-:W-:Y:S01]  /*4190*/  LOP3.LUT R229, R226, UR19, R241, 0x96, !PT ;  /* 0x00000013e2e57c12 */ /* 0x000fe2000f8e96f1 */
[----:B------:R-:W-:Y:S01]  /*41a0*/  UIADD3 UR35, UPT, UPT, UR15, 0x1715609d, URZ ;  /* 0x1715609d0f237890 */ /* 0x000fe2000fffe0ff */
[----:B------:R-:W-:Y:S01]  /*41b0*/  @P0 FSEL R51, R51, -INF , !P2 ;  /* 0xff80000033330808 */ /* 0x000fe20005000000 */
[----:B------:R-:W-:Y:S01]  /*41c0*/  FFMA.FTZ R223, R14, UR13, -R5 ;  /* 0x0000000d0edf7c23 */ /* 0x000fe20008010805 */
[----:B------:R-:W-:Y:S01]  /*41d0*/  LOP3.LUT R227, R236, UR18, R247, 0x96, !PT ;  /* 0x00000012ece37c12 */ /* 0x000fe2000f8e96f7 */
[----:B------:R-:W-:Y:S01]  /*41e0*/  FFMA.FTZ R226, R15, UR13, -R5 ;  /* 0x0000000d0fe27c23 */ /* 0x000fe20008010805 */
[----:B------:R-:W-:Y:S01]  /*41f0*/  LOP3.LUT R232, R232, UR19, R237, 0x96, !PT ;  /* 0x00000013e8e87c12 */ /* 0x000fe2000f8e96ed */
[----:B------:R-:W-:Y:S01]  /*4200*/  IMAD.WIDE.U32 R238, R238, -0x326172a9, RZ ;  /* 0xcd9e8d57eeee7825 */ /* 0x000fe200078e00ff */
[----:B------:R-:W-:Y:S01]  /*4210*/  PLOP3.LUT P2, PT, PT, PT, UP0, 0x80, 0x8 ;  /* 0x000000000008781c */ /* 0x000fe20003f4f008 */
[----:B------:R-:W1:Y:S01]  /*4220*/  MUFU.EX2 R223, R223 ;  /* 0x000000df00df7308 */ /* 0x000e620000000800 */
[----:B------:R-:W-:Y:S01]  /*4230*/  PLOP3.LUT P0, PT, PT, PT, UP0, 0x80, 0x8 ;  /* 0x000000000008781c */ /* 0x000fe20003f0f008 */
[----:B------:R-:W-:Y:S01]  /*4240*/  IMAD.WIDE.U32 R14, R230, -0x326172a9, RZ ;  /* 0xcd9e8d57e60e7825 */ /* 0x000fe200078e00ff */
[----:B------:R-:W-:Y:S02]  /*4250*/  @P4 ISETP.GE.AND P4, PT, R233, UR30, PT ;  /* 0x0000001ee9004c0c */ /* 0x000fe4000bf86270 */
[----:B------:R-:W-:Y:S01]  /*4260*/  PLOP3.LUT P3, PT, PT, PT, UP0, 0x80, 0x8 ;  /* 0x000000000008781c */ /* 0x000fe20003f6f008 */
[----:B------:R-:W-:Y:S01]  /*4270*/  IMAD.WIDE.U32 R236, R231, -0x2daee0ad, RZ ;  /* 0xd2511f53e7ec7825 */ /* 0x000fe200078e00ff */
[----:B------:R-:W-:Y:S03]  /*4280*/  LOP3.LUT R230, R118, UR36, R15, 0x96, !PT ;  /* 0x0000002476e67c12 */ /* 0x000fe6000f8e960f */
[----:B------:R-:W1:Y:S01]  /*4290*/  MUFU.EX2 R226, R226 ;  /* 0x000000e200e27308 */ /* 0x000e620000000800 */
[----:B------:R-:W-:Y:S01]  /*42a0*/  LOP3.LUT R231, R14, UR35, R239, 0x96, !PT ;  /* 0x000000230ee77c12 */ /* 0x000fe2000f8e96ef */
[----:B------:R-:W-:Y:S01]  /*42b0*/  IMAD.WIDE.U32 R122, R232, -0x326172a9, RZ ;  /* 0xcd9e8d57e87a7825 */ /* 0x000fe200078e00ff */
[----:B------:R-:W-:Y:S02]  /*42c0*/  LOP3.LUT R237, R228, UR19, R237, 0x96, !PT ;  /* 0x00000013e4ed7c12 */ /* 0x000fe4000f8e96ed */
[----:B------:R-:W-:Y:S01]  /*42d0*/  @P2 FSEL R52, R52, -INF , !P4 ;  /* 0xff80000034342808 */ /* 0x000fe20006000000 */
[----:B------:R-:W-:Y:S01]  /*42e0*/  IMAD.WIDE.U32 R14, R227, -0x326172a9, RZ ;  /* 0xcd9e8d57e30e7825 */ /* 0x000fe200078e00ff */
[----:B------:R-:W-:Y:S03]  /*42f0*/  LOP3.LUT R232, R234, UR36, R123, 0x96, !PT ;  /* 0x00000024eae87c12 */ /* 0x000fe6000f8e967b */
[----:B------:R-:W1:Y:S01]  /*4300*/  MUFU.EX2 R224, R224 ;  /* 0x000000e000e07308 */ /* 0x000e620000000800 */
[----:B------:R-:W-:Y:S01]  /*4310*/  PLOP3.LUT P2, PT, PT, PT, UP0, 0x80, 0x8 ;  /* 0x000000000008781c */ /* 0x000fe20003f4f008 */
[----:B------:R-:W-:Y:S01]  /*4320*/  FFMA.FTZ R239, R19, UR13, -R105 ;  /* 0x0000000d13ef7c23 */ /* 0x000fe20008010869 */
[----:B------:R-:W-:Y:S01]  /*4330*/  LOP3.LUT R234, R122, UR35, R15, 0x96, !PT ;  /* 0x000000237aea7c12 */ /* 0x000fe2000f8e960f */
[----:B------:R-:W-:Y:S01]  /*4340*/  IMAD.WIDE.U32 R122, R230, -0x2daee0ad, RZ ;  /* 0xd2511f53e67a7825 */ /* 0x000fe200078e00ff */
[----:B------:R-:W-:Y:S02]  /*4350*/  @P0 FSEL R54, R54, -INF , !P4 ;  /* 0xff80000036360808 */ /* 0x000fe40006000000 */
[----:B------:R-:W-:Y:S03]  /*4360*/  PLOP3.LUT P0, PT, PT, PT, UP0, 0x80, 0x8 ;  /* 0x000000000008781c */ /* 0x000fe60003f0f008 */
[----:B------:R3:W-:Y:S01]  /*4370*/  MUFU.EX2 R230, R239 ;  /* 0x000000ef00e67308 */ /* 0x0007e20000000800 */
[----:B------:R-:W-:Y:S01]  /*4380*/  LOP3.LUT R240, R240, UR18, R245, 0x96, !PT ;  /* 0x00000012f0f07c12 */ /* 0x000fe2000f8e96f5 */
[--C-:B------:R-:W-:Y:S01]  /*4390*/  FFMA.FTZ R233, R16, UR13, -R106.reuse ;  /* 0x0000000d10e97c23 */ /* 0x100fe2000801086a */
[----:B------:R-:W-:Y:S01]  /*43a0*/  @P3 ISETP.GE.AND P3, PT, R235, UR30, PT ;  /* 0x0000001eeb003c0c */ /* 0x000fe2000bf66270 */
[--C-:B------:R-:W-:Y:S01]  /*43b0*/  FFMA.FTZ R49, R49, UR13, -R106.reuse ;  /* 0x0000000d31317c23 */ /* 0x100fe2000801086a */
[--C-:B------:R-:W-:Y:S01]  /*43c0*/  FFMA.FTZ R51, R51, UR13, -R105.reuse ;  /* 0x0000000d33337c23 */ /* 0x100fe20008010869 */
[----:B------:R-:W-:Y:S01]  /*43d0*/  @P2 FSEL R56, R56, -INF , !P4 ;  /* 0xff80000038382808 */ /* 0x000fe20006000000 */
[----:B------:R-:W-:Y:S01]  /*43e0*/  FFMA.FTZ R54, R54, UR13, -R105 ;  /* 0x0000000d36367c23 */ /* 0x000fe20008010869 */
[----:B------:R-:W-:Y:S02]  /*43f0*/  PLOP3.LUT P2, PT, PT, PT, UP0, 0x80, 0x8 ;  /* 0x000000000008781c */ /* 0x000fe40003f4f008 */
[----:B------:R4:W1:Y:S01]  /*4400*/  MUFU.EX2 R228, R233 ;  /* 0x000000e900e47308 */ /* 0x0008620000000800 */
[----:B------:R-:W-:Y:S04]  /*4410*/  IMAD.WIDE.U32 R242, R242, -0x2daee0ad, RZ ;  /* 0xd2511f53f2f27825 */ /* 0x000fe800078e00ff */
[--C-:B------:R-:W-:Y:S01]  /*4420*/  FFMA.FTZ R52, R52, UR13, -R106.reuse ;  /* 0x0000000d34347c23 */ /* 0x100fe2000801086a */
[----:B------:R-:W-:Y:S01]  /*4430*/  @P0 FSEL R58, R58, -INF , !P4 ;  /* 0xff8000003a3a0808 */ /* 0x000fe20006000000 */
[----:B------:R-:W-:Y:S01]  /*4440*/  IMAD.WIDE.U32 R118, R229, -0x326172a9, RZ ;  /* 0xcd9e8d57e5767825 */ /* 0x000fe200078e00ff */
[----:B------:R-:W-:Y:S02]  /*4450*/  LOP3.LUT R236, R236, UR18, R243, 0x96, !PT ;  /* 0x00000012ecec7c12 */ /* 0x000fe4000f8e96f3 */
[----:B------:R-:W-:Y:S01]  /*4460*/  PLOP3.LUT P0, PT, PT, PT, UP0, 0x80, 0x8 ;  /* 0x000000000008781c */ /* 0x000fe20003f0f008 */
[--C-:B---3--:R-:W-:Y:S01]  /*4470*/  FFMA.FTZ R239, R21, UR13, -R106.reuse ;  /* 0x0000000d15ef7c23 */ /* 0x108fe2000801086a */
[----:B------:R-:W-:Y:S01]  /*4480*/  PLOP3.LUT P4, PT, PT, PT, UP0, 0x80, 0x8 ;  /* 0x000000000008781c */ /* 0x000fe20003f8f008 */
[----:B------:R-:W-:Y:S01]  /*4490*/  IMAD.WIDE.U32 R130, R232, -0x2daee0ad, RZ ;  /* 0xd2511f53e8827825 */ /* 0x000fe200078e00ff */
[----:B------:R-:W-:Y:S01]  /*44a0*/  @P2 FSEL R53, R53, -INF , !P3 ;  /* 0xff80000035352808 */ /* 0x000fe20005800000 */
[----:B------:R3:W-:Y:S01]  /*44b0*/  MUFU.EX2 R232, R239 ;  /* 0x000000ef00e87308 */ /* 0x0007e20000000800 */
[----:B------:R-:W-:Y:S01]  /*44c0*/  PLOP3.LUT P2, PT, PT, PT, UP0, 0x80, 0x8 ;  /* 0x000000000008781c */ /* 0x000fe20003f4f008 */
[----:B------:R-:W-:Y:S04]  /*44d0*/  IMAD.WIDE.U32 R240, R240, -0x326172a9, RZ ;  /* 0xcd9e8d57f0f07825 */ /* 0x000fe800078e00ff */
[--C-:B------:R-:W-:Y:S01]  /*44e0*/  FFMA.FTZ R243, R17, UR13, -R106.reuse ;  /* 0x0000000d11f37c23 */ /* 0x100fe2000801086a */
[----:B----4-:R-:W-:Y:S01]  /*44f0*/  LOP3.LUT R233, R10, UR36, R119, 0x96, !PT ;  /* 0x000000240ae97c12 */ /* 0x010fe2000f8e9677 */
[----:B------:R-:W-:Y:S01]  /*4500*/  IMAD.WIDE.U32 R10, R237, -0x326172a9, RZ ;  /* 0xcd9e8d57ed0a7825 */ /* 0x000fe200078e00ff */
[----:B------:R-:W-:Y:S01]  /*4510*/  LOP3.LUT R235, R118, UR35, R241, 0x96, !PT ;  /* 0x0000002376eb7c12 */ /* 0x000fe2000f8e96f1 */
[----:B------:R-:W-:Y:S01]  /*4520*/  MUFU.EX2 R134, R51 ;  /* 0x0000003300867308 */ /* 0x000fe20000000800 */
[----:B------:R-:W-:Y:S01]  /*4530*/  LOP3.LUT R237, R248, UR17, R123, 0x96, !PT ;  /* 0x00000011f8ed7c12 */ /* 0x000fe2000f8e967b */
[--C-:B------:R-:W-:Y:S01]  /*4540*/  FFMA.FTZ R229, R18, UR13, -R105.reuse ;  /* 0x0000000d12e57c23 */ /* 0x100fe20008010869 */
[----:B------:R-:W-:Y:S01]  /*4550*/  @P0 FSEL R55, R55, -INF , !P3 ;  /* 0xff80000037370808 */ /* 0x000fe20005800000 */
[--C-:B------:R-:W-:Y:S01]  /*4560*/  FFMA.FTZ R241, R23, UR13, -R105.reuse ;  /* 0x0000000d17f17c23 */ /* 0x100fe20008010869 */
[----:B------:R-:W-:Y:S01]  /*4570*/  PLOP3.LUT P0, PT, PT, PT, UP0, 0x80, 0x8 ;  /* 0x000000000008781c */ /* 0x000fe20003f0f008 */
[----:B------:R-:W-:Y:S01]  /*4580*/  IMAD.WIDE.U32 R248, R234, -0x2daee0ad, RZ ;  /* 0xd2511f53eaf87825 */ /* 0x000fe200078e00ff */
[----:B------:R-:W-:Y:S03]  /*4590*/  @P4 FSEL R57, R57, -INF , !P3 ;  /* 0xff80000039394808 */ /* 0x000fe60005800000 */
[----:B------:R4:W-:Y:S01]  /*45a0*/  MUFU.EX2 R227, R243 ;  /* 0x000000f300e37308 */ /* 0x0009e20000000800 */
[----:B------:R-:W-:Y:S01]  /*45b0*/  @P2 FSEL R59, R59, -INF , !P3 ;  /* 0xff8000003b3b2808 */ /* 0x000fe20005800000 */
[----:B------:R-:W-:Y:S01]  /*45c0*/  FFMA.FTZ R234, R22, UR13, -R105 ;  /* 0x0000000d16ea7c23 */ /* 0x000fe20008010869 */
[----:B------:R-:W-:Y:S01]  /*45d0*/  PRMT R15, R248, 0x7771, RZ ;  /* 0x00007771f80f7816 */ /* 0x000fe200000000ff */
[----:B------:R-:W-:Y:S01]  /*45e0*/  IMAD.WIDE.U32 R18, R236, -0x326172a9, RZ ;  /* 0xcd9e8d57ec127825 */ /* 0x000fe200078e00ff */
[----:B------:R-:W-:Y:S02]  /*45f0*/  PLOP3.LUT P4, PT, PT, PT, UP0, 0x80, 0x8 ;  /* 0x000000000008781c */ /* 0x000fe40003f8f008 */
[----:B------:R-:W-:Y:S01]  /*4600*/  LOP3.LUT R236, R250, UR36, R11, 0x96, !PT ;  /* 0x00000024faec7c12 */ /* 0x000fe2000f8e960b */
[----:B------:R-:W-:Y:S01]  /*4610*/  IMAD.WIDE.U32 R22, R233, -0x2daee0ad, RZ ;  /* 0xd2511f53e9167825 */ /* 0x000fe200078e00ff */
[----:B------:R-:W-:Y:S01]  /*4620*/  PLOP3.LUT P2, PT, PT, PT, UP0, 0x80, 0x8 ;  /* 0x000000000008781c */ /* 0x000fe20003f4f008 */
[----:B------:R2:W1:Y:S01]  /*4630*/  MUFU.EX2 R233, R241 ;  /* 0x000000f100e97308 */ /* 0x0004620000000800 */
[----:B------:R-:W-:Y:S01]  /*4640*/  LOP3.LUT R11, R10, UR35, R19, 0x96, !PT ;  /* 0x000000230a0b7c12 */ /* 0x000fe2000f8e9613 */
[----:B------:R-:W-:Y:S01]  /*4650*/  FFMA.FTZ R55, R55, UR13, -R105 ;  /* 0x0000000d37377c23 */ /* 0x000fe20008010869 */
[----:B------:R-:W-:Y:S01]  /*4660*/  LOP3.LUT R19, R246, UR17, R131, 0x96, !PT ;  /* 0x00000011f6137c12 */ /* 0x000fe2000f8e9683 */
[----:B------:R-:W-:Y:S01]  /*4670*/  FFMA.FTZ R53, R53, UR13, -R106 ;  /* 0x0000000d35357c23 */ /* 0x000fe2000801086a */
[----:B------:R-:W-:Y:S01]  /*4680*/  LOP3.LUT R10, R130, UR16, R249, 0x96, !PT ;  /* 0x00000010820a7c12 */ /* 0x000fe2000f8e96f9 */
[----:B------:R-:W-:Y:S01]  /*4690*/  IMAD.WIDE.U32 R130, R236, -0x2daee0ad, RZ ;  /* 0xd2511f53ec827825 */ /* 0x000fe200078e00ff */
[----:B---3--:R-:W-:Y:S03]  /*46a0*/  LOP3.LUT R239, R244, UR17, R23, 0x96, !PT ;  /* 0x00000011f4ef7c12 */ /* 0x008fe6000f8e9617 */
[----:B------:R-:W-:Y:S01]  /*46b0*/  MUFU.EX2 R135, R55 ;  /* 0x0000003700877308 */ /* 0x000fe20000000800 */
[----:B------:R-:W-:Y:S01]  /*46c0*/  PRMT R9, R248, 0x7772, RZ ;  /* 0x00007772f8097816 */ /* 0x000fe200000000ff */
[--C-:B----4-:R-:W-:Y:S01]  /*46d0*/  FFMA.FTZ R243, R29, UR13, -R6.reuse ;  /* 0x0000000d1df37c23 */ /* 0x110fe20008010806 */
[----:B------:R-:W-:Y:S01]  /*46e0*/  LOP3.LUT R23, R242, UR17, R131, 0x96, !PT ;  /* 0x00000011f2177c12 */ /* 0x000fe2000f8e9683 */
[--C-:B------:R-:W-:Y:S01]  /*46f0*/  FFMA.FTZ R242, R28, UR13, -R6.reuse ;  /* 0x0000000d1cf27c23 */ /* 0x100fe20008010806 */
[C---:B------:R-:W-:Y:S01]  /*4700*/  PRMT R7, R248.reuse, 0x7773, RZ ;  /* 0x00007773f8077816 */ /* 0x040fe200000000ff */
[----:B------:R-:W-:Y:S01]  /*4710*/  IMAD.WIDE.U32 R118, R231, -0x2daee0ad, RZ ;  /* 0xd2511f53e7767825 */ /* 0x000fe200078e00ff */
[----:B------:R-:W-:Y:S01]  /*4720*/  PRMT R17, R248, 0x7770, RZ ;  /* 0x00007770f8117816 */ /* 0x000fe200000000ff */
[----:B------:R-:W-:Y:S01]  /*4730*/  UIADD3 UR35, UPT, UPT, UR15, -0x4ab325aa, URZ ;  /* 0xb54cda560f237890 */ /* 0x000fe2000fffe0ff */
[----:B------:R-:W-:Y:S01]  /*4740*/  @P0 FSEL R60, R60, -INF , !P5 ;  /* 0xff8000003c3c0808 */ /* 0x000fe20006800000 */
[----:B------:R-:W-:Y:S01]  /*4750*/  IMAD.WIDE.U32 R126, R239, -0x326172a9, RZ ;  /* 0xcd9e8d57ef7e7825 */ /* 0x000fe200078e00ff */
[----:B------:R-:W-:Y:S01]  /*4760*/  PRMT R21, R118, 0x7772, RZ ;  /* 0x0000777276157816 */ /* 0x000fe200000000ff */
[----:B------:R3:W-:Y:S01]  /*4770*/  MUFU.EX2 R239, R242 ;  /* 0x000000f200ef7308 */ /* 0x0007e20000000800 */
[----:B------:R-:W-:Y:S01]  /*4780*/  LOP3.LUT R251, R122, UR16, R119, 0x96, !PT ;  /* 0x000000107afb7c12 */ /* 0x000fe2000f8e9677 */
[----:B------:R-:W-:Y:S01]  /*4790*/  IMAD.WIDE.U32 R246, R235, -0x2daee0ad, RZ ;  /* 0xd2511f53ebf67825 */ /* 0x000fe200078e00ff */
[----:B------:R-:W-:Y:S02]  /*47a0*/  PRMT R13, R118, 0x7773, RZ ;  /* 0x00007773760d7816 */ /* 0x000fe400000000ff */
[----:B------:R-:W-:Y:S01]  /*47b0*/  PLOP3.LUT P0, PT, PT, PT, UP0, 0x80, 0x8 ;  /* 0x000000000008781c */ /* 0x000fe20003f0f008 */
[----:B------:R-:W-:Y:S01]  /*47c0*/  IMAD.WIDE.U32 R248, R237, -0x326172a9, RZ ;  /* 0xcd9e8d57edf87825 */ /* 0x000fe200078e00ff */
[----:B------:R-:W-:Y:S03]  /*47d0*/  PRMT R119, R246, 0x7770, RZ ;  /* 0x00007770f6777816 */ /* 0x000fe600000000ff */
[----:B------:R-:W-:Y:S01]  /*47e0*/  MUFU.EX2 R131, R53 ;  /* 0x0000003500837308 */ /* 0x000fe20000000800 */
[----:B------:R-:W-:Y:S01]  /*47f0*/  @P4 FSEL R62, R62, -INF , !P5 ;  /* 0xff8000003e3e4808 */ /* 0x000fe20006800000 */
[--C-:B--2---:R-:W-:Y:S01]  /*4800*/  FFMA.FTZ R241, R25, UR13, -R6.reuse ;  /* 0x0000000d19f17c23 */ /* 0x104fe20008010806 */
[----:B------:R-:W-:Y:S01]  /*4810*/  PRMT R123, R246, 0x7771, RZ ;  /* 0x00007771f67b7816 */ /* 0x000fe200000000ff */
[--C-:B------:R-:W-:Y:S01]  /*4820*/  FFMA.FTZ R237, R26, UR13, -R5.reuse ;  /* 0x0000000d1aed7c23 */ /* 0x100fe20008010805 */
[----:B------:R-:W-:Y:S01]  /*4830*/  @P2 FSEL R64, R64, -INF , !P5 ;  /* 0xff80000040402808 */ /* 0x000fe20006800000 */
[----:B------:R-:W-:Y:S01]  /*4840*/  FFMA.FTZ R60, R60, UR13, -R6 ;  /* 0x0000000d3c3c7c23 */ /* 0x000fe20008010806 */
[----:B------:R-:W-:Y:S01]  /*4850*/  PRMT R26, R246, 0x7772, RZ ;  /* 0x00007772f61a7816 */ /* 0x000fe200000000ff */
[----:B------:R-:W-:Y:S01]  /*4860*/  FFMA.FTZ R62, R62, UR13, -R5 ;  /* 0x0000000d3e3e7c23 */ /* 0x000fe20008010805 */
[----:B------:R-:W-:Y:S01]  /*4870*/  LOP3.LUT R244, R238, UR35, R249, 0x96, !PT ;  /* 0x00000023eef47c12 */ /* 0x000fe2000f8e96f9 */
[----:B------:R-:W-:Y:S01]  /*4880*/  FFMA.FTZ R64, R64, UR13, -R106 ;  /* 0x0000000d40407c23 */ /* 0x000fe2000801086a */
[----:B------:R-:W-:Y:S01]  /*4890*/  PRMT R25, R246, 0x7773, RZ ;  /* 0x00007773f6197816 */ /* 0x000fe200000000ff */
[----:B------:R-:W-:Y:S01]  /*48a0*/  MUFU.EX2 R109, R60 ;  /* 0x0000003c006d7308 */ /* 0x000fe20000000800 */
[----:B------:R-:W-:Y:S01]  /*48b0*/  PLOP3.LUT P4, PT, PT, PT, UP0, 0x80, 0x8 ;  /* 0x000000000008781c */ /* 0x000fe20003f8f008 */
[----:B------:R-:W-:Y:S01]  /*48c0*/  FFMA.FTZ R238, R27, UR13, -R5 ;  /* 0x0000000d1bee7c23 */ /* 0x000fe20008010805 */
[----:B------:R-:W-:Y:S01]  /*48d0*/  LOP3.LUT R246, R240, UR35, R127, 0x96, !PT ;  /* 0x00000023f0f67c12 */ /* 0x000fe2000f8e967f */
[----:B------:R-:W-:Y:S01]  /*48e0*/  FFMA.FTZ R235, R24, UR13, -R6 ;  /* 0x0000000d18eb7c23 */ /* 0x000fe20008010806 */
[----:B------:R-:W-:Y:S01]  /*48f0*/  PLOP3.LUT P2, PT, PT, PT, UP0, 0x80, 0x8 ;  /* 0x000000000008781c */ /* 0x000fe20003f4f008 */
[----:B------:R-:W-:Y:S01]  /*4900*/  FFMA.FTZ R231, R20, UR13, -R106 ;  /* 0x0000000d14e77c23 */ /* 0x000fe2000801086a */
[----:B------:R-:W-:Y:S03]  /*4910*/  LOP3.LUT R22, R22, UR16, R247, 0x96, !PT ;  /* 0x0000001016167c12 */ /* 0x000fe6000f8e96f7 */
[----:B------:R2:W-:Y:S01]  /*4920*/  MUFU.EX2 R240, R243 ;  /* 0x000000f300f07308 */ /* 0x0005e20000000800 */
[----:B---3--:R-:W-:Y:S01]  /*4930*/  LOP3.LUT R242, R244, 0xff, RZ, 0xc0, !PT ;  /* 0x000000fff4f27812 */ /* 0x008fe200078ec0ff */
[--C-:B------:R-:W-:Y:S01]  /*4940*/  FFMA.FTZ R57, R57, UR13, -R6.reuse ;  /* 0x0000000d39397c23 */ /* 0x100fe20008010806 */
[----:B------:R-:W-:Y:S01]  /*4950*/  PRMT R249, R248, 0x7771, RZ ;  /* 0x00007771f8f97816 */ /* 0x000fe200000000ff */
[----:B------:R-:W-:Y:S01]  /*4960*/  FFMA.FTZ R56, R56, UR13, -R6 ;  /* 0x0000000d38387c23 */ /* 0x000fe20008010806 */
[----:B------:R-:W-:Y:S01]  /*4970*/  @P0 FSEL R66, R66, -INF , !P5 ;  /* 0xff80000042420808 */ /* 0x000fe20006800000 */
[----:B------:R-:W-:Y:S01]  /*4980*/  FFMA.FTZ R58, R58, UR13, -R5 ;  /* 0x0000000d3a3a7c23 */ /* 0x000fe20008010805 */
[----:B------:R-:W-:Y:S03]  /*4990*/  PRMT R250, R248, 0x7773, RZ ;  /* 0x00007773f8fa7816 */ /* 0x000fe600000000ff */
[----:B------:R-:W-:Y:S01]  /*49a0*/  MUFU.EX2 R113, R64 ;  /* 0x0000004000717308 */ /* 0x000fe20000000800 */
[----:B------:R-:W-:Y:S01]  /*49b0*/  ISETP.LE.U32.AND P5, PT, R242, UR12, PT ;  /* 0x0000000cf2007c0c */ /* 0x000fe2000bfa3070 */
[----:B------:R-:W-:Y:S01]  /*49c0*/  FFMA.FTZ R66, R66, UR13, -R105 ;  /* 0x0000000d42427c23 */ /* 0x000fe20008010869 */
[----:B------:R-:W-:Y:S01]  /*49d0*/  PRMT R29, R126, 0x7772, RZ ;  /* 0x000077727e1d7816 */ /* 0x000fe200000000ff */
[----:B------:R-:W-:Y:S01]  /*49e0*/  FFMA.FTZ R59, R59, UR13, -R5 ;  /* 0x0000000d3b3b7c23 */ /* 0x000fe20008010805 */
[----:B------:R-:W-:Y:S02]  /*49f0*/  PLOP3.LUT P0, PT, PT, PT, UP0, 0x80, 0x8 ;  /* 0x000000000008781c */ /* 0x000fe40003f0f008 */
[--C-:B------:R-:W-:Y:S03]  /*4a00*/  SHF.R.U32.HI R245, RZ, 0x18, R244.reuse ;  /* 0x00000018fff57819 */ /* 0x100fe600000116f4 */
[----:B------:R3:W-:Y:S01]  /*4a10*/  MUFU.EX2 R242, R31 ;  /* 0x0000001f00f27308 */ /* 0x0007e20000000800 */
[----:B--2---:R-:W-:Y:S02]  /*4a20*/  LOP3.LUT R243, R244, 0xffff, RZ, 0xc0, !PT ;  /* 0x0000fffff4f37812 */ /* 0x004fe400078ec0ff */
[----:B------:R-:W-:Y:S02]  /*4a30*/  @P4 FSEL R61, R61, -INF , !P6 ;  /* 0xff8000003d3d4808 */ /* 0x000fe40007000000 */
[----:B------:R-:W-:Y:S01]  /*4a40*/  @P2 FSEL R63, R63, -INF , !P6 ;  /* 0xff8000003f3f2808 */ /* 0x000fe20007000000 */
[----:B------:R-:W-:Y:S01]  /*4a50*/  @!P5 FADD.FTZ R225, -R225, -RZ ;  /* 0x800000ffe1e1d221 */ /* 0x000fe20000010100 */
[----:B------:R-:W-:Y:S03]  /*4a60*/  ISETP.LE.U32.AND P4, PT, R245, UR12, PT ;  /* 0x0000000cf5007c0c */ /* 0x000fe6000bf83070 */
[----:B------:R-:W-:Y:S01]  /*4a70*/  MUFU.EX2 R171, R66 ;  /* 0x0000004200ab7308 */ /* 0x000fe20000000800 */
[----:B------:R-:W-:Y:S02]  /*4a80*/  PLOP3.LUT P2, PT, PT, PT, UP0, 0x80, 0x8 ;  /* 0x000000000008781c */ /* 0x000fe40003f4f008 */
[----:B------:R-:W-:Y:S02]  /*4a90*/  SHF.R.U32.HI R245, RZ, 0x8, R243 ;  /* 0x00000008fff57819 */ /* 0x000fe400000116f3 */
[----:B------:R-:W-:Y:S02]  /*4aa0*/  @P0 FSEL R65, R65, -INF , !P6 ;  /* 0xff80000041410808 */ /* 0x000fe40007000000 */
[----:B------:R-:W-:Y:S03]  /*4ab0*/  LOP3.LUT R245, R245, 0xffff, RZ, 0xc0, !PT ;  /* 0x0000fffff5f57812 */ /* 0x000fe600078ec0ff */
[----:B------:R-:W-:Y:S01]  /*4ac0*/  MUFU.EX2 R111, R62 ;  /* 0x0000003e006f7308 */ /* 0x000fe20000000800 */
[C---:B------:R-:W-:Y:S02]  /*4ad0*/  PRMT R122, R118.reuse, 0x7770, RZ ;  /* 0x00007770767a7816 */ /* 0x040fe400000000ff */
[----:B------:R-:W-:Y:S01]  /*4ae0*/  PRMT R121, R118, 0x7771, RZ ;  /* 0x0000777176797816 */ /* 0x000fe200000000ff */
[----:B------:R-:W-:Y:S01]  /*4af0*/  @!P4 FADD.FTZ R209, -R209, -RZ ;  /* 0x800000ffd1d1c221 */ /* 0x000fe20000010100 */
[----:B------:R-:W-:Y:S02]  /*4b00*/  LOP3.LUT R118, R246, 0xff, RZ, 0xc0, !PT ;  /* 0x000000fff6767812 */ /* 0x000fe400078ec0ff */
[----:B------:R-:W-:Y:S03]  /*4b10*/  PRMT R244, R244, 0x7632, R244 ;  /* 0x00007632f4f47816 */ /* 0x000fe600000000f4 */
[----:B------:R-:W-:Y:S01]  /*4b20*/  MUFU.EX2 R133, R54 ;  /* 0x0000003600857308 */ /* 0x000fe20000000800 */
[----:B------:R-:W-:Y:S02]  /*4b30*/  ISETP.LE.U32.AND P0, PT, R245, UR12, PT ;  /* 0x0000000cf5007c0c */ /* 0x000fe4000bf03070 */
[----:B------:R-:W-:Y:S02]  /*4b40*/  LOP3.LUT R245, R246, 0xffff, RZ, 0xc0, !PT ;  /* 0x0000fffff6f57812 */ /* 0x000fe400078ec0ff */
[----:B---3--:R-:W-:Y:S02]  /*4b50*/  LOP3.LUT R31, R244, 0xff, RZ, 0xc0, !PT ;  /* 0x000000fff41f7812 */ /* 0x008fe400078ec0ff */
[----:B------:R-:W-:Y:S03]  /*4b60*/  SHF.R.U32.HI R245, RZ, 0x8, R245 ;  /* 0x00000008fff57819 */ /* 0x000fe600000116f5 */
[----:B------:R2:W-:Y:S01]  /*4b70*/  MUFU.EX2 R236, R241 ;  /* 0x000000f100ec7308 */ /* 0x0005e20000000800 */
[----:B------:R-:W-:Y:S02]  /*4b80*/  @P2 FSEL R67, R67, -INF , !P6 ;  /* 0xff80000043432808 */ /* 0x000fe40007000000 */
[----:B------:R-:W-:Y:S02]  /*4b90*/  ISETP.LE.U32.AND P2, PT, R118, UR12, PT ;  /* 0x0000000c76007c0c */ /* 0x000fe4000bf43070 */
[----:B------:R-:W-:Y:S01]  /*4ba0*/  PRMT R118, R246, 0x7632, R118 ;  /* 0x00007632f6767816 */ /* 0x000fe20000000076 */
[----:B------:R-:W-:Y:S01]  /*4bb0*/  FFMA.FTZ R105, R67, UR13, -R105 ;  /* 0x0000000d43697c23 */ /* 0x000fe20008010869 */
[----:B------:R-:W-:Y:S01]  /*4bc0*/  ISETP.LE.U32.AND P6, PT, R31, UR12, PT ;  /* 0x0000000c1f007c0c */ /* 0x000fe2000bfc3070 */
[----:B------:R-:W-:Y:S01]  /*4bd0*/  @!P0 FADD.FTZ R222, -R222, -RZ ;  /* 0x800000ffdede8221 */ /* 0x000fe20000010100 */
[C---:B------:R-:W-:Y:S01]  /*4be0*/  PRMT R27, R248.reuse, 0x7770, RZ ;  /* 0x00007770f81b7816 */ /* 0x040fe200000000ff */
[----:B------:R-:W-:Y:S01]  /*4bf0*/  MUFU.EX2 R124, R105 ;  /* 0x00000069007c7308 */ /* 0x000fe20000000800 */
[----:B------:R-:W-:Y:S02]  /*4c00*/  LOP3.LUT R31, R245, 0xffff, RZ, 0xc0, !PT ;  /* 0x0000fffff51f7812 */ /* 0x000fe400078ec0ff */
[----:B------:R-:W-:Y:S02]  /*4c10*/  PRMT R252, R248, 0x7772, RZ ;  /* 0x00007772f8fc7816 */ /* 0x000fe400000000ff */
[----:B------:R-:W-:Y:S01]  /*4c20*/  LOP3.LUT R118, R118, 0xff, RZ, 0xc0, !PT ;  /* 0x000000ff76767812 */ /* 0x000fe200078ec0ff */
[----:B------:R-:W-:Y:S01]  /*4c30*/  @!P2 FADD.FTZ R217, -R217, -RZ ;  /* 0x800000ffd9d9a221 */ /* 0x000fe20000010100 */
[----:B------:R-:W-:Y:S03]  /*4c40*/  PRMT R247, R126, 0x7770, RZ ;  /* 0x000077707ef77816 */ /* 0x000fe600000000ff */
[----:B------:R-:W-:Y:S01]  /*4c50*/  MUFU.EX2 R129, R52 ;  /* 0x0000003400817308 */ /* 0x000fe20000000800 */
[----:B------:R-:W-:Y:S01]  /*4c60*/  ISETP.LE.U32.AND P5, PT, R31, UR12, PT ;  /* 0x0000000c1f007c0c */ /* 0x000fe2000bfa3070 */
[----:B------:R-:W-:Y:S01]  /*4c70*/  @!P6 FADD.FTZ R216, -R216, -RZ ;  /* 0x800000ffd8d8e221 */ /* 0x000fe20000010100 */
[----:B------:R-:W-:Y:S02]  /*4c80*/  ISETP.LE.U32.AND P0, PT, R118, UR12, PT ;  /* 0x0000000c76007c0c */ /* 0x000fe4000bf03070 */
[----:B------:R-:W-:Y:S02]  /*4c90*/  PRMT R248, R126, 0x7773, RZ ;  /* 0x000077737ef87816 */ /* 0x000fe400000000ff */
[----:B------:R-:W-:Y:S03]  /*4ca0*/  ISETP.LE.U32.AND P4, PT, R247, UR12, PT ;  /* 0x0000000cf7007c0c */ /* 0x000fe6000bf83070 */
[----:B------:R-:W-:Y:S01]  /*4cb0*/  MUFU.EX2 R234, R234 ;  /* 0x000000ea00ea7308 */ /* 0x000fe20000000800 */
[----:B------:R-:W-:Y:S02]  /*4cc0*/  SHF.R.U32.HI R31, RZ, 0x18, R246 ;  /* 0x00000018ff1f7819 */ /* 0x000fe400000116f6 */
[----:B--2---:R-:W-:Y:S02]  /*4cd0*/  LOP3.LUT R241, R251, 0xff, RZ, 0xc0, !PT ;  /* 0x000000fffbf17812 */ /* 0x004fe400078ec0ff */
[----:B------:R-:W-:Y:S01]  /*4ce0*/  ISETP.LE.U32.AND P6, PT, R31, UR12, PT ;  /* 0x0000000c1f007c0c */ /* 0x000fe2000bfc3070 */
[----:B------:R-:W-:Y:S01]  /*4cf0*/  @!P5 FADD.FTZ R220, -R220, -RZ ;  /* 0x800000ffdcdcd221 */ /* 0x000fe20000010100 */
[----:B------:R-:W-:Y:S01]  /*4d00*/  ISETP.LE.U32.AND P3, PT, R241, UR12, PT ;  /* 0x0000000cf1007c0c */ /* 0x000fe2000bf63070 */
[----:B------:R-:W-:Y:S01]  /*4d10*/  @!P0 FADD.FTZ R219, -R219, -RZ ;  /* 0x800000ffdbdb8221 */ /* 0x000fe20000010100 */
[----:B------:R-:W-:Y:S01]  /*4d20*/  ISETP.GT.U32.AND P5, PT, R29, UR12, PT ;  /* 0x0000000c1d007c0c */ /* 0x000fe2000bfa4070 */
[--C-:B------:R-:W-:Y:S01]  /*4d30*/  FFMA.FTZ R241, R30, UR13, -R5.reuse ;  /* 0x0000000d1ef17c23 */ /* 0x100fe20008010805 */
[----:B------:R-:W-:Y:S01]  /*4d40*/  ISETP.GT.U32.AND P0, PT, R248, UR12, PT ;  /* 0x0000000cf8007c0c */ /* 0x000fe2000bf04070 */
[----:B------:R-:W-:Y:S01]  /*4d50*/  FFMA.FTZ R5, R63, UR13, -R5 ;  /* 0x0000000d3f057c23 */ /* 0x000fe20008010805 */
[----:B------:R-:W-:Y:S01]  /*4d60*/  PRMT R30, R126, 0x7771, RZ ;  /* 0x000077717e1e7816 */ /* 0x000fe200000000ff */
[----:B------:R-:W-:Y:S01]  /*4d70*/  @!P4 FADD.FTZ R221, -R221, -RZ ;  /* 0x800000ffddddc221 */ /* 0x000fe20000010100 */
[----:B------:R-:W-:Y:S01]  /*4d80*/  ISETP.LE.U32.AND P4, PT, R27, UR12, PT ;  /* 0x0000000c1b007c0c */ /* 0x000fe2000bf83070 */
[----:B------:R-:W-:Y:S01]  /*4d90*/  MUFU.EX2 R118, R42 ;  /* 0x0000002a00767308 */ /* 0x000fe20000000800 */
[----:B------:R-:W-:Y:S01]  /*4da0*/  ISETP.GT.U32.AND P2, PT, R30, UR12, PT ;  /* 0x0000000c1e007c0c */ /* 0x000fe2000bf44070 */
[----:B------:R-:W-:Y:S01]  /*4db0*/  @!P6 FADD.FTZ R218, -R218, -RZ ;  /* 0x800000ffdadae221 */ /* 0x000fe20000010100 */
[----:B------:R-:W-:Y:S02]  /*4dc0*/  LOP3.LUT R27, R251, 0xffff, RZ, 0xc0, !PT ;  /* 0x0000fffffb1b7812 */ /* 0x000fe400078ec0ff */
[----:B------:R-:W-:Y:S01]  /*4dd0*/  SHF.R.U32.HI R29, RZ, 0x18, R251 ;  /* 0x00000018ff1d7819 */ /* 0x000fe200000116fb */
[----:B-1----:R-:W-:Y:S01]  /*4de0*/  @P5 FADD.FTZ R223, -R223, -RZ ;  /* 0x800000ffdfdf5221 */ /* 0x002fe20000010100 */
[----:B------:R-:W-:Y:S01]  /*4df0*/  ISETP.GT.U32.AND P5, PT, R252, UR12, PT ;  /* 0x0000000cfc007c0c */ /* 0x000fe2000bfa4070 */
[----:B------:R-:W-:Y:S01]  /*4e00*/  @P0 FADD.FTZ R226, -R226, -RZ ;  /* 0x800000ffe2e20221 */ /* 0x000fe20000010100 */
[----:B------:R-:W-:Y:S01]  /*4e10*/  ISETP.LE.U32.AND P6, PT, R29, UR12, PT ;  /* 0x0000000c1d007c0c */ /* 0x000fe2000bfc3070 */
[----:B------:R-:W1:Y:S01]  /*4e20*/  MUFU.EX2 R229, R229 ;  /* 0x000000e500e57308 */ /* 0x000e620000000800 */
[----:B------:R-:W-:Y:S01]  /*4e30*/  PRMT R252, R251, 0x7632, R252 ;  /* 0x00007632fbfc7816 */ /* 0x000fe200000000fc */
[--C-:B------:R-:W-:Y:S01]  /*4e40*/  FFMA.FTZ R251, R40, UR13, -R6.reuse ;  /* 0x0000000d28fb7c23 */ /* 0x100fe20008010806 */
[----:B------:R-:W-:Y:S01]  /*4e50*/  LOP3.LUT R40, R22, 0xffff, RZ, 0xc0, !PT ;  /* 0x0000ffff16287812 */ /* 0x000fe200078ec0ff */
[----:B------:R-:W-:Y:S01]  /*4e60*/  FFMA.FTZ R6, R61, UR13, -R6 ;  /* 0x0000000d3d067c23 */ /* 0x000fe20008010806 */
[----:B------:R-:W-:Y:S01]  /*4e70*/  ISETP.GT.U32.AND P0, PT, R250, UR12, PT ;  /* 0x0000000cfa007c0c */ /* 0x000fe2000bf04070 */
[----:B------:R-:W-:Y:S01]  /*4e80*/  @P2 FADD.FTZ R224, -R224, -RZ ;  /* 0x800000ffe0e02221 */ /* 0x000fe20000010100 */
[----:B------:R-:W-:Y:S01]  /*4e90*/  SHF.R.U32.HI R40, RZ, 0x8, R40 ;  /* 0x00000008ff287819 */ /* 0x000fe20000011628 */
[----:B------:R-:W-:Y:S01]  /*4ea0*/  @!P4 FADD.FTZ R228, -R228, -RZ ;  /* 0x800000ffe4e4c221 */ /* 0x000fe20000010100 */
[----:B------:R-:W-:Y:S01]  /*4eb0*/  LOP3.LUT R252, R252, 0xff, RZ, 0xc0, !PT ;  /* 0x000000fffcfc7812 */ /* 0x000fe200078ec0ff */
[----:B------:R-:W-:Y:S01]  /*4ec0*/  MUFU.EX2 R248, R37 ;  /* 0x0000002500f87308 */ /* 0x000fe20000000800 */
[----:B------:R-:W-:Y:S01]  /*4ed0*/  LOP3.LUT R40, R40, 0xffff, RZ, 0xc0, !PT ;  /* 0x0000ffff28287812 */ /* 0x000fe200078ec0ff */
[----:B------:R-:W-:Y:S01]  /*4ee0*/  @!P6 FADD.FTZ R233, -R233, -RZ ;  /* 0x800000ffe9e9e221 */ /* 0x000fe20000010100 */
[----:B------:R-:W-:Y:S02]  /*4ef0*/  ISETP.GT.U32.AND P2, PT, R249, UR12, PT ;  /* 0x0000000cf9007c0c */ /* 0x000fe4000bf44070 */
[----:B------:R-:W-:Y:S02]  /*4f00*/  SHF.R.U32.HI R27, RZ, 0x8, R27 ;  /* 0x00000008ff1b7819 */ /* 0x000fe4000001161b */
[----:B------:R-:W-:Y:S01]  /*4f10*/  ISETP.LE.U32.AND P4, PT, R252, UR12, PT ;  /* 0x0000000cfc007c0c */ /* 0x000fe2000bf83070 */
[----:B------:R-:W-:Y:S01]  /*4f20*/  @P0 FADD.FTZ R230, -R230, -RZ ;  /* 0x800000ffe6e60221 */ /* 0x000fe20000010100 */
[----:B------:R-:W-:Y:S01]  /*4f30*/  ISETP.LE.U32.AND P0, PT, R40, UR12, PT ;  /* 0x0000000c28007c0c */ /* 0x000fe2000bf03070 */
[----:B-1----:R-:W-:Y:S01]  /*4f40*/  @P5 FADD.FTZ R229, -R229, -RZ ;  /* 0x800000ffe5e55221 */ /* 0x002fe20000010100 */
[----:B------:R-:W-:Y:S01]  /*4f50*/  ISETP.LE.U32.AND P6, PT, R122, UR12, PT ;  /* 0x0000000c7a007c0c */ /* 0x000fe2000bfc3070 */
[----:B------:R-:W1:Y:S01]  /*4f60*/  MUFU.EX2 R235, R235 ;  /* 0x000000eb00eb7308 */ /* 0x000e620000000800 */
[----:B------:R-:W-:Y:S02]  /*4f70*/  LOP3.LUT R252, R22, 0xff, RZ, 0xc0, !PT ;  /* 0x000000ff16fc7812 */ /* 0x000fe400078ec0ff */
[----:B------:R-:W-:Y:S01]  /*4f80*/  F2FP.RELU.BF16.F32.PACK_AB R55, R222, R225 ;  /* 0x000000e1de37723e */ /* 0x000fe200000018ff */
[----:B------:R-:W-:Y:S01]  /*4f90*/  @P2 FADD.FTZ R227, -R227, -RZ ;  /* 0x800000ffe3e32221 */ /* 0x000fe20000010100 */
[----:B------:R-:W-:Y:S02]  /*4fa0*/  ISETP.LE.U32.AND P2, PT, R252, UR12, PT ;  /* 0x0000000cfc007c0c */ /* 0x000fe4000bf43070 */
[----:B------:R-:W-:Y:S01]  /*4fb0*/  LOP3.LUT R252, R27, 0xffff, RZ, 0xc0, !PT ;  /* 0x0000ffff1bfc7812 */ /* 0x000fe200078ec0ff */
[----:B------:R-:W-:Y:S01]  /*4fc0*/  @!P4 FADD.FTZ R234, -R234, -RZ ;  /* 0x800000ffeaeac221 */ /* 0x000fe20000010100 */
[----:B------:R-:W-:Y:S01]  /*4fd0*/  F2FP.RELU.BF16.F32.PACK_AB R51, R230, R229 ;  /* 0x000000e5e633723e */ /* 0x000fe200000018ff */
[----:B------:R-:W-:Y:S01]  /*4fe0*/  STS [R176+0x10000], R55 ;  /* 0x01000037b0007388 */ /* 0x000fe20000000800 */
[----:B------:R-:W-:Y:S01]  /*4ff0*/  ISETP.LE.U32.AND P4, PT, R119, UR12, PT ;  /* 0x0000000c77007c0c */ /* 0x000fe2000bf83070 */
[----:B------:R-:W-:Y:S01]  /*5000*/  @!P0 FADD.FTZ R236, -R236, -RZ ;  /* 0x800000ffecec8221 */ /* 0x000fe20000010100 */
[----:B------:R-:W-:Y:S01]  /*5010*/  ISETP.GT.U32.AND P0, PT, R121, UR12, PT ;  /* 0x0000000c79007c0c */ /* 0x000fe2000bf04070 */
[----:B------:R2:W-:Y:S01]  /*5020*/  MUFU.EX2 R119, R43 ;  /* 0x0000002b00777308 */ /* 0x0005e20000000800 */
[----:B------:R-:W-:Y:S02]  /*5030*/  PRMT R27, R22, 0x7632, R27 ;  /* 0x00007632161b7816 */ /* 0x000fe4000000001b */
[----:B------:R-:W-:Y:S01]  /*5040*/  ISETP.LE.U32.AND P5, PT, R252, UR12, PT ;  /* 0x0000000cfc007c0c */ /* 0x000fe2000bfa3070 */
[----:B-1----:R-:W-:Y:S01]  /*5050*/  @!P2 FADD.FTZ R235, -R235, -RZ ;  /* 0x800000ffebeba221 */ /* 0x002fe20000010100 */
[----:B------:R-:W-:Y:S02]  /*5060*/  SHF.R.U32.HI R22, RZ, 0x18, R22 ;  /* 0x00000018ff167819 */ /* 0x000fe40000011616 */
[----:B------:R-:W-:Y:S03]  /*5070*/  F2FP.RELU.BF16.F32.PACK_AB R53, R220, R217 ;  /* 0x000000d9dc35723e */ /* 0x000fe600000018ff */
[----:B------:R-:W-:Y:S01]  /*5080*/  MUFU.EX2 R121, R44 ;  /* 0x0000002c00797308 */ /* 0x000fe20000000800 */
[----:B------:R-:W-:Y:S01]  /*5090*/  ISETP.GT.U32.AND P2, PT, R123, UR12, PT ;  /* 0x0000000c7b007c0c */ /* 0x000fe2000bf44070 */
[----:B------:R-:W-:Y:S01]  /*50a0*/  @!P4 FADD.FTZ R239, -R239, -RZ ;  /* 0x800000ffefefc221 */ /* 0x000fe20000010100 */
[----:B------:R-:W-:Y:S02]  /*50b0*/  LOP3.LUT R40, R27, 0xff, RZ, 0xc0, !PT ;  /* 0x000000ff1b287812 */ /* 0x000fe400078ec0ff */
[----:B------:R-:W-:Y:S05]  /*50c0*/  ISETP.GT.U32.AND P4, PT, R25, UR12, PT ;  /* 0x0000000c19007c0c */ /* 0x000fea000bf84070 */
[----:B------:R1:W-:Y:S01]  /*50d0*/  MUFU.EX2 R122, R45 ;  /* 0x0000002d007a7308 */ /* 0x0003e20000000800 */
[----:B------:R-:W-:Y:S01]  /*50e0*/  @!P5 FADD.FTZ R232, -R232, -RZ ;  /* 0x800000ffe8e8d221 */ /* 0x000fe20000010100 */
[----:B------:R-:W-:Y:S01]  /*50f0*/  ISETP.LE.U32.AND P5, PT, R22, UR12, PT ;  /* 0x0000000c16007c0c */ /* 0x000fe2000bfa3070 */
[----:B--2---:R-:W-:Y:S04]  /*5100*/  IMAD.WIDE.U32 R42, R11, -0x2daee0ad, RZ ;  /* 0xd2511f530b2a7825 */ /* 0x004fe800078e00ff */
[----:B------:R-:W-:Y:S01]  /*5110*/  @P2 FADD.FTZ R240, -R240, -RZ ;  /* 0x800000fff0f02221 */ /* 0x000fe20000010100 */
[----:B------:R-:W-:Y:S02]  /*5120*/  ISETP.GT.U32.AND P2, PT, R13, UR12, PT ;  /* 0x0000000c0d007c0c */ /* 0x000fe4000bf44070 */
[----:B------:R-:W2:Y:S01]  /*5130*/  MUFU.EX2 R231, R231 ;  /* 0x000000e700e77308 */ /* 0x000ea20000000800 */
[----:B------:R-:W-:Y:S04]  /*5140*/  IMAD.WIDE.U32 R22, R23, -0x326172a9, RZ ;  /* 0xcd9e8d5717167825 */ /* 0x000fe800078e00ff */
[----:B------:R-:W-:Y:S01]  /*5150*/  @P4 FADD.FTZ R242, -R242, -RZ ;  /* 0x800000fff2f24221 */ /* 0x000fe20000010100 */
[----:B------:R-:W-:Y:S04]  /*5160*/  ISETP.GT.U32.AND P4, PT, R15, UR12, PT ;  /* 0x0000000c0f007c0c */ /* 0x000fe8000bf84070 */
[----:B------:R-:W3:Y:S01]  /*5170*/  MUFU.EX2 R238, R238 ;  /* 0x000000ee00ee7308 */ /* 0x000ee20000000800 */
[----:B-1----:R-:W-:Y:S09]  /*5180*/  IMAD.WIDE.U32 R44, R19, -0x326172a9, RZ ;  /* 0xcd9e8d57132c7825 */ /* 0x002ff200078e00ff */
[----:B------:R-:W1:Y:S01]  /*5190*/  MUFU.EX2 R243, R125 ;  /* 0x0000007d00f37308 */ /* 0x000e620000000800 */
[----:B--2---:R-:W-:Y:S01]  /*51a0*/  @!P3 FADD.FTZ R231, -R231, -RZ ;  /* 0x800000ffe7e7b221 */ /* 0x004fe20000010100 */
[----:B------:R-:W-:Y:S02]  /*51b0*/  ISETP.LE.U32.AND P3, PT, R40, UR12, PT ;  /* 0x0000000c28007c0c */ /* 0x000fe4000bf63070 */
[----:B------:R-:W-:Y:S02]  /*51c0*/  LOP3.LUT R40, R130, UR16, R43, 0x96, !PT ;  /* 0x0000001082287c12 */ /* 0x000fe4000f8e962b */
[----:B------:R-:W-:Y:S04]  /*51d0*/  LOP3.LUT R43, R14, UR35, R45, 0x96, !PT ;  /* 0x000000230e2b7c12 */ /* 0x000fe8000f8e962d */
[----:B------:R2:W4:Y:S01]  /*51e0*/  MUFU.EX2 R244, R33 ;  /* 0x0000002100f47308 */ /* 0x0005220000000800 */
[----:B---3--:R-:W-:Y:S01]  /*51f0*/  @!P5 FADD.FTZ R238, -R238, -RZ ;  /* 0x800000ffeeeed221 */ /* 0x008fe20000010100 */
[----:B------:R-:W-:Y:S02]  /*5200*/  LOP3.LUT R45, R43, 0xff, RZ, 0xc0, !PT ;  /* 0x000000ff2b2d7812 */ /* 0x000fe400078ec0ff */
[----:B------:R-:W-:Y:S06]  /*5210*/  ISETP.GT.U32.AND P5, PT, R21, UR12, PT ;  /* 0x0000000c15007c0c */ /* 0x000fec000bfa4070 */
[----:B------:R3:W-:Y:S01]  /*5220*/  MUFU.EX2 R123, R46 ;  /* 0x0000002e007b7308 */ /* 0x0007e20000000800 */
[----:B-1----:R-:W-:Y:S01]  /*5230*/  @!P6 FADD.FTZ R243, -R243, -RZ ;  /* 0x800000fff3f3e221 */ /* 0x002fe20000010100 */
[----:B------:R-:W-:Y:S02]  /*5240*/  ISETP.LE.U32.AND P6, PT, R45, UR12, PT ;  /* 0x0000000c2d007c0c */ /* 0x000fe4000bfc3070 */
[----:B------:R-:W-:Y:S04]  /*5250*/  LOP3.LUT R45, R43, 0xffff, RZ, 0xc0, !PT ;  /* 0x0000ffff2b2d7812 */ /* 0x000fe800078ec0ff */
[----:B------:R-:W-:Y:S02]  /*5260*/  SHF.R.U32.HI R45, RZ, 0x8, R45 ;  /* 0x00000008ff2d7819 */ /* 0x000fe4000001162d */
[----:B------:R1:W-:Y:S01]  /*5270*/  MUFU.EX2 R252, R41 ;  /* 0x0000002900fc7308 */ /* 0x0003e20000000800 */
[--C-:B--2---:R-:W-:Y:S01]  /*5280*/  FFMA.FTZ R33, R36, UR13, -R106.reuse ;  /* 0x0000000d24217c23 */ /* 0x104fe2000801086a */
[----:B------:R-:W-:Y:S01]  /*5290*/  FFMA.FTZ R106, R65, UR13, -R106 ;  /* 0x0000000d416a7c23 */ /* 0x000fe2000801086a */
[----:B------:R-:W-:Y:S01]  /*52a0*/  LOP3.LUT R45, R45, 0xffff, RZ, 0xc0, !PT ;  /* 0x0000ffff2d2d7812 */ /* 0x000fe200078ec0ff */
[----:B----4-:R-:W-:Y:S01]  /*52b0*/  @P0 FADD.FTZ R244, -R244, -RZ ;  /* 0x800000fff4f40221 */ /* 0x010fe20000010100 */
[--C-:B---3--:R-:W-:Y:S05]  /*52c0*/  SHF.R.U32.HI R46, RZ, 0x18, R43.reuse ;  /* 0x00000018ff2e7819 */ /* 0x108fea000001162b */
[----:B------:R-:W2:Y:S01]  /*52d0*/  MUFU.EX2 R245, R34 ;  /* 0x0000002200f57308 */ /* 0x000ea20000000800 */
[----:B------:R-:W-:Y:S02]  /*52e0*/  PRMT R43, R43, 0x7632, R43 ;  /* 0x000076322b2b7816 */ /* 0x000fe4000000002b */
[----:B------:R-:W-:Y:S02]  /*52f0*/  ISETP.LE.U32.AND P0, PT, R46, UR12, PT ;  /* 0x0000000c2e007c0c */ /* 0x000fe4000bf03070 */
[----:B------:R-:W-:Y:S02]  /*5300*/  LOP3.LUT R43, R43, 0xff, RZ, 0xc0, !PT ;  /* 0x000000ff2b2b7812 */ /* 0x000fe400078ec0ff */
[----:B-1----:R-:W-:Y:S03]  /*5310*/  LOP3.LUT R41, R18, UR35, R23, 0x96, !PT ;  /* 0x0000002312297c12 */ /* 0x002fe6000f8e9617 */
[----:B------:R-:W1:Y:S01]  /*5320*/  MUFU.EX2 R246, R35 ;  /* 0x0000002300f67308 */ /* 0x000e620000000800 */
[----:B------:R-:W-:Y:S09]  /*5330*/  LOP3.LUT R46, R41, 0xff, RZ, 0xc0, !PT ;  /* 0x000000ff292e7812 */ /* 0x000ff200078ec0ff */
[----:B------:R-:W3:Y:S01]  /*5340*/  MUFU.EX2 R247, R33 ;  /* 0x0000002100f77308 */ /* 0x000ee20000000800 */
[----:B--2---:R-:W-:Y:S01]  /*5350*/  @P5 FADD.FTZ R245, -R245, -RZ ;  /* 0x800000fff5f55221 */ /* 0x004fe20000010100 */
[----:B------:R-:W-:Y:S02]  /*5360*/  ISETP.LE.U32.AND P5, PT, R45, UR12, PT ;  /* 0x0000000c2d007c0c */ /* 0x000fe4000bfa3070 */
[----:B------:R-:W-:Y:S04]  /*5370*/  PRMT R45, R41, 0x7632, R45 ;  /* 0x00007632292d7816 */ /* 0x000fe8000000002d */
[----:B------:R-:W-:Y:S02]  /*5380*/  LOP3.LUT R45, R45, 0xff, RZ, 0xc0, !PT ;  /* 0x000000ff2d2d7812 */ /* 0x000fe400078ec0ff */
[----:B------:R-:W2:Y:S01]  /*5390*/  MUFU.EX2 R249, R38 ;  /* 0x0000002600f97308 */ /* 0x000ea20000000800 */
[----:B-1----:R-:W-:Y:S01]  /*53a0*/  @P2 FADD.FTZ R246, -R246, -RZ ;  /* 0x800000fff6f62221 */ /* 0x002fe20000010100 */
[----:B------:R-:W-:Y:S02]  /*53b0*/  ISETP.LE.U32.AND P2, PT, R43, UR12, PT ;  /* 0x0000000c2b007c0c */ /* 0x000fe4000bf43070 */
[----:B------:R-:W-:Y:S02]  /*53c0*/  LOP3.LUT R43, R41, 0xffff, RZ, 0xc0, !PT ;  /* 0x0000ffff292b7812 */ /* 0x000fe400078ec0ff */
[----:B------:R-:W-:Y:S01]  /*53d0*/  SHF.R.U32.HI R41, RZ, 0x18, R41 ;  /* 0x00000018ff297819 */ /* 0x000fe20000011629 */
[----:B------:R-:W-:Y:S01]  /*53e0*/  @!P5 FADD.FTZ R248, -R248, -RZ ;  /* 0x800000fff8f8d221 */ /* 0x000fe20000010100 */
[----:B------:R-:W-:Y:S02]  /*53f0*/  SHF.R.U32.HI R43, RZ, 0x8, R43 ;  /* 0x00000008ff2b7819 */ /* 0x000fe4000001162b */
[----:B------:R1:W-:Y:S01]  /*5400*/  MUFU.EX2 R126, R47 ;  /* 0x0000002f007e7308 */ /* 0x0003e20000000800 */
[----:B------:R-:W-:Y:S01]  /*5410*/  ISETP.LE.U32.AND P5, PT, R45, UR12, PT ;  /* 0x0000000c2d007c0c */ /* 0x000fe2000bfa3070 */
[----:B---3--:R-:W-:Y:S01]  /*5420*/  @!P6 FADD.FTZ R247, -R247, -RZ ;  /* 0x800000fff7f7e221 */ /* 0x008fe20000010100 */
[----:B------:R-:W-:Y:S02]  /*5430*/  LOP3.LUT R43, R43, 0xffff, RZ, 0xc0, !PT ;  /* 0x0000ffff2b2b7812 */ /* 0x000fe400078ec0ff */
[----:B------:R-:W-:Y:S02]  /*5440*/  ISETP.LE.U32.AND P6, PT, R46, UR12, PT ;  /* 0x0000000c2e007c0c */ /* 0x000fe4000bfc3070 */
[C---:B------:R-:W-:Y:S03]  /*5450*/  PRMT R45, R22.reuse, 0x7771, RZ ;  /* 0x00007771162d7816 */ /* 0x040fe600000000ff */
[----:B------:R-:W3:Y:S01]  /*5460*/  MUFU.EX2 R250, R39 ;  /* 0x0000002700fa7308 */ /* 0x000ee20000000800 */
[----:B--2---:R-:W-:Y:S01]  /*5470*/  @!P2 FADD.FTZ R249, -R249, -RZ ;  /* 0x800000fff9f9a221 */ /* 0x004fe20000010100 */
[----:B------:R-:W-:Y:S02]  /*5480*/  ISETP.LE.U32.AND P2, PT, R43, UR12, PT ;  /* 0x0000000c2b007c0c */ /* 0x000fe4000bf43070 */
[----:B------:R-:W-:Y:S01]  /*5490*/  PRMT R43, R22, 0x7772, RZ ;  /* 0x00007772162b7816 */ /* 0x000fe200000000ff */
[----:B------:R-:W-:Y:S01]  /*54a0*/  @!P5 FADD.FTZ R118, -R118, -RZ ;  /* 0x800000ff7676d221 */ /* 0x000fe20000010100 */
[C---:B------:R-:W-:Y:S04]  /*54b0*/  PRMT R46, R22.reuse, 0x7773, RZ ;  /* 0x00007773162e7816 */ /* 0x040fe800000000ff */
[----:B------:R-:W2:Y:S01]  /*54c0*/  MUFU.EX2 R251, R251 ;  /* 0x000000fb00fb7308 */ /* 0x000ea20000000800 */
[----:B-1----:R-:W-:Y:S02]  /*54d0*/  PRMT R47, R22, 0x7770, RZ ;  /* 0x00007770162f7816 */ /* 0x002fe400000000ff */
[----:B------:R-:W-:Y:S02]  /*54e0*/  ISETP.GT.U32.AND P5, PT, R43, UR12, PT ;  /* 0x0000000c2b007c0c */ /* 0x000fe4000bfa4070 */
[----:B------:R-:W-:Y:S01]  /*54f0*/  PRMT R43, R44, 0x7771, RZ ;  /* 0x000077712c2b7816 */ /* 0x000fe200000000ff */
[----:B------:R-:W-:Y:S01]  /*5500*/  @!P2 FADD.FTZ R252, -R252, -RZ ;  /* 0x800000fffcfca221 */ /* 0x000fe20000010100 */
[----:B------:R-:W-:Y:S01]  /*5510*/  ISETP.GT.U32.AND P2, PT, R45, UR12, PT ;  /* 0x0000000c2d007c0c */ /* 0x000fe2000bf44070 */
[----:B---3--:R-:W-:Y:S01]  /*5520*/  @!P0 FADD.FTZ R250, -R250, -RZ ;  /* 0x800000fffafa8221 */ /* 0x008fe20000010100 */
[----:B------:R-:W-:Y:S01]  /*5530*/  ISETP.LE.U32.AND P0, PT, R47, UR12, PT ;  /* 0x0000000c2f007c0c */ /* 0x000fe2000bf03070 */
[----:B------:R-:W-:Y:S01]  /*5540*/  MUFU.EX2 R125, R48 ;  /* 0x00000030007d7308 */ /* 0x000fe20000000800 */
[C---:B------:R-:W-:Y:S02]  /*5550*/  PRMT R45, R44.reuse, 0x7770, RZ ;  /* 0x000077702c2d7816 */ /* 0x040fe400000000ff */
[----:B------:R-:W-:Y:S03]  /*5560*/  F2FP.RELU.BF16.F32.PACK_AB R47, R209, R216 ;  /* 0x000000d8d12f723e */ /* 0x000fe600000018ff */
[----:B------:R-:W-:Y:S01]  /*5570*/  @P5 FADD.FTZ R123, -R123, -RZ ;  /* 0x800000ff7b7b5221 */ /* 0x000fe20000010100 */
[----:B--2---:R-:W-:Y:S01]  /*5580*/  @!P6 FADD.FTZ R251, -R251, -RZ ;  /* 0x800000fffbfbe221 */ /* 0x004fe20000010100 */
[----:B------:R-:W-:Y:S02]  /*5590*/  ISETP.LE.U32.AND P6, PT, R41, UR12, PT ;  /* 0x0000000c29007c0c */ /* 0x000fe4000bfc3070 */
[----:B------:R-:W1:Y:S01]  /*55a0*/  MUFU.EX2 R237, R237 ;  /* 0x000000ed00ed7308 */ /* 0x000e620000000800 */
[----:B------:R-:W-:Y:S01]  /*55b0*/  PRMT R41, R44, 0x7772, RZ ;  /* 0x000077722c297816 */ /* 0x000fe200000000ff */
[----:B------:R-:W-:Y:S01]  /*55c0*/  @P2 FADD.FTZ R122, -R122, -RZ ;  /* 0x800000ff7a7a2221 */ /* 0x000fe20000010100 */
[----:B------:R-:W-:Y:S01]  /*55d0*/  PRMT R44, R44, 0x7773, RZ ;  /* 0x000077732c2c7816 */ /* 0x000fe200000000ff */
[----:B------:R-:W-:Y:S01]  /*55e0*/  @!P0 FADD.FTZ R121, -R121, -RZ ;  /* 0x800000ff79798221 */ /* 0x000fe20000010100 */
[----:B------:R-:W-:Y:S01]  /*55f0*/  ISETP.LE.U32.AND P0, PT, R45, UR12, PT ;  /* 0x0000000c2d007c0c */ /* 0x000fe2000bf03070 */
[----:B------:R2:W-:Y:S01]  /*5600*/  STS [R176+0x10400], R47 ;  /* 0x0104002fb0007388 */ /* 0x0005e20000000800 */
[----:B------:R-:W-:Y:S03]  /*5610*/  ISETP.GT.U32.AND P5, PT, R41, UR12, PT ;  /* 0x0000000c29007c0c */ /* 0x000fe6000bfa4070 */
[----:B------:R-:W3:Y:S01]  /*5620*/  MUFU.EX2 R127, R50 ;  /* 0x00000032007f7308 */ /* 0x000ee20000000800 */
[----:B------:R-:W-:Y:S01]  /*5630*/  ISETP.GT.U32.AND P2, PT, R43, UR12, PT ;  /* 0x0000000c2b007c0c */ /* 0x000fe2000bf44070 */
[----:B------:R-:W-:Y:S01]  /*5640*/  STS [R208+0x10400], R51 ;  /* 0x01040033d0007388 */ /* 0x000fe20000000800 */
[----:B------:R-:W-:Y:S01]  /*5650*/  LOP3.LUT R41, R10, 0xff, RZ, 0xc0, !PT ;  /* 0x000000ff0a297812 */ /* 0x000fe200078ec0ff */
[----:B------:R-:W-:Y:S01]  /*5660*/  @!P6 FADD.FTZ R119, -R119, -RZ ;  /* 0x800000ff7777e221 */ /* 0x000fe20000010100 */
[----:B------:R-:W-:Y:S02]  /*5670*/  ISETP.GT.U32.AND P6, PT, R46, UR12, PT ;  /* 0x0000000c2e007c0c */ /* 0x000fe4000bfc4070 */
[----:B------:R-:W-:Y:S03]  /*5680*/  LOP3.LUT R43, R10, 0xffff, RZ, 0xc0, !PT ;  /* 0x0000ffff0a2b7812 */ /* 0x000fe600078ec0ff */
[----:B------:R-:W4:Y:S01]  /*5690*/  MUFU.EX2 R130, R49 ;  /* 0x0000003100827308 */ /* 0x000f220000000800 */
[----:B-1----:R-:W-:Y:S01]  /*56a0*/  @!P3 FADD.FTZ R237, -R237, -RZ ;  /* 0x800000ffededb221 */ /* 0x002fe20000010100 */
[----:B------:R-:W-:Y:S01]  /*56b0*/  @!P0 FADD.FTZ R125, -R125, -RZ ;  /* 0x800000ff7d7d8221 */ /* 0x000fe20000010100 */
[----:B------:R-:W-:Y:S02]  /*56c0*/  ISETP.GT.U32.AND P0, PT, R44, UR12, PT ;  /* 0x0000000c2c007c0c */ /* 0x000fe4000bf04070 */
[----:B------:R-:W-:Y:S02]  /*56d0*/  SHF.R.U32.HI R43, RZ, 0x8, R43 ;  /* 0x00000008ff2b7819 */ /* 0x000fe4000001162b */
[----:B------:R-:W-:Y:S03]  /*56e0*/  ISETP.GT.U32.AND P3, PT, R26, UR12, PT ;  /* 0x0000000c1a007c0c */ /* 0x000fe6000bf64070 */
[----:B------:R-:W1:Y:S01]  /*56f0*/  MUFU.EX2 R241, R241 ;  /* 0x000000f100f17308 */ /* 0x000e620000000800 */
[----:B---3--:R-:W-:Y:S01]  /*5700*/  @P5 FADD.FTZ R127, -R127, -RZ ;  /* 0x800000ff7f7f5221 */ /* 0x008fe20000010100 */
[----:B------:R-:W-:Y:S01]  /*5710*/  @P6 FADD.FTZ R126, -R126, -RZ ;  /* 0x800000ff7e7e6221 */ /* 0x000fe20000010100 */
[----:B------:R-:W-:Y:S02]  /*5720*/  ISETP.LE.U32.AND P6, PT, R41, UR12, PT ;  /* 0x0000000c29007c0c */ /* 0x000fe4000bfc3070 */
[--C-:B------:R-:W-:Y:S02]  /*5730*/  SHF.R.U32.HI R41, RZ, 0x18, R10.reuse ;  /* 0x00000018ff297819 */ /* 0x100fe4000001160a */
[----:B------:R-:W-:Y:S01]  /*5740*/  PRMT R10, R10, 0x7632, R10 ;  /* 0x000076320a0a7816 */ /* 0x000fe2000000000a */
[----:B------:R-:W-:Y:S01]  /*5750*/  @P0 FADD.FTZ R134, -R134, -RZ ;  /* 0x800000ff86860221 */ /* 0x000fe20000010100 */
[----:B------:R-:W-:Y:S01]  /*5760*/  ISETP.LE.U32.AND P5, PT, R41, UR12, PT ;  /* 0x0000000c29007c0c */ /* 0x000fe2000bfa3070 */
[----:B----4-:R-:W-:Y:S01]  /*5770*/  @P2 FADD.FTZ R130, -R130, -RZ ;  /* 0x800000ff82822221 */ /* 0x010fe20000010100 */
[----:B------:R-:W-:Y:S01]  /*5780*/  LOP3.LUT R41, R10, 0xff, RZ, 0xc0, !PT ;  /* 0x000000ff0a297812 */ /* 0x000fe200078ec0ff */
[----:B------:R-:W3:Y:S01]  /*5790*/  MUFU.EX2 R114, R57 ;  /* 0x0000003900727308 */ /* 0x000ee20000000800 */
[----:B------:R-:W-:Y:S02]  /*57a0*/  LOP3.LUT R43, R43, 0xffff, RZ, 0xc0, !PT ;  /* 0x0000ffff2b2b7812 */ /* 0x000fe400078ec0ff */
[----:B------:R-:W-:Y:S01]  /*57b0*/  ISETP.LE.U32.AND P0, PT, R41, UR12, PT ;  /* 0x0000000c29007c0c */ /* 0x000fe2000bf03070 */
[----:B------:R-:W-:Y:S01]  /*57c0*/  @!P6 FADD.FTZ R129, -R129, -RZ ;  /* 0x800000ff8181e221 */ /* 0x000fe20000010100 */
[----:B------:R-:W-:Y:S01]  /*57d0*/  ISETP.LE.U32.AND P2, PT, R43, UR12, PT ;  /* 0x0000000c2b007c0c */ /* 0x000fe2000bf43070 */
[----:B-1----:R-:W-:Y:S01]  /*57e0*/  @P3 FADD.FTZ R241, -R241, -RZ ;  /* 0x800000fff1f13221 */ /* 0x002fe20000010100 */
[C---:B------:R-:W-:Y:S03]  /*57f0*/  LOP3.LUT R43, R40.reuse, 0xffff, RZ, 0xc0, !PT ;  /* 0x0000ffff282b7812 */ /* 0x040fe600078ec0ff */
[----:B------:R-:W1:Y:S01]  /*5800*/  MUFU.EX2 R117, R56 ;  /* 0x0000003800757308 */ /* 0x000e620000000800 */
[----:B------:R-:W-:Y:S01]  /*5810*/  F2FP.RELU.BF16.F32.PACK_AB R45, R227, R228 ;  /* 0x000000e4e32d723e */ /* 0x000fe200000018ff */
[----:B------:R-:W-:Y:S01]  /*5820*/  @!P5 FADD.FTZ R135, -R135, -RZ ;  /* 0x800000ff8787d221 */ /* 0x000fe20000010100 */
[----:B------:R-:W-:Y:S02]  /*5830*/  SHF.R.U32.HI R43, RZ, 0x8, R43 ;  /* 0x00000008ff2b7819 */ /* 0x000fe4000001162b */
[----:B------:R-:W-:Y:S01]  /*5840*/  ISETP.LE.U32.AND P3, PT, R17, UR12, PT ;  /* 0x0000000c11007c0c */ /* 0x000fe2000bf63070 */
[----:B------:R4:W-:Y:S01]  /*5850*/  STS [R208+0x10000], R45 ;  /* 0x0100002dd0007388 */ /* 0x0009e20000000800 */
[----:B------:R-:W-:Y:S01]  /*5860*/  LOP3.LUT R43, R43, 0xffff, RZ, 0xc0, !PT ;  /* 0x0000ffff2b2b7812 */ /* 0x000fe200078ec0ff */
[----:B------:R-:W-:Y:S01]  /*5870*/  @!P0 FADD.FTZ R133, -R133, -RZ ;  /* 0x800000ff85858221 */ /* 0x000fe20000010100 */
[----:B------:R-:W-:Y:S01]  /*5880*/  ISETP.GT.U32.AND P0, PT, R9, UR12, PT ;  /* 0x0000000c09007c0c */ /* 0x000fe2000bf04070 */
[----:B------:R-:W-:Y:S01]  /*5890*/  @!P2 FADD.FTZ R131, -R131, -RZ ;  /* 0x800000ff8383a221 */ /* 0x000fe20000010100 */
[----:B------:R-:W-:Y:S01]  /*58a0*/  ISETP.LE.U32.AND P2, PT, R43, UR12, PT ;  /* 0x0000000c2b007c0c */ /* 0x000fe2000bf43070 */
[----:B------:R-:W-:Y:S01]  /*58b0*/  STS [R176+0x12000], R53 ;  /* 0x01200035b0007388 */ /* 0x000fe20000000800 */
[----:B------:R-:W-:Y:S01]  /*58c0*/  LOP3.LUT R41, R40, 0xff, RZ, 0xc0, !PT ;  /* 0x000000ff28297812 */ /* 0x000fe200078ec0ff */
[----:B------:R-:W2:Y:S01]  /*58d0*/  MUFU.EX2 R115, R106 ;  /* 0x0000006a00737308 */ /* 0x000ea20000000800 */
[C---:B------:R-:W-:Y:S02]  /*58e0*/  PRMT R43, R42.reuse, 0x7771, RZ ;  /* 0x000077712a2b7816 */ /* 0x040fe400000000ff */
[----:B------:R-:W-:Y:S01]  /*58f0*/  ISETP.LE.U32.AND P6, PT, R41, UR12, PT ;  /* 0x0000000c29007c0c */ /* 0x000fe2000bfc3070 */
[----:B------:R-:W-:Y:S01]  /*5900*/  @!P3 FADD.FTZ R113, -R113, -RZ ;  /* 0x800000ff7171b221 */ /* 0x000fe20000010100 */
[----:B------:R-:W-:Y:S02]  /*5910*/  PRMT R41, R42, 0x7772, RZ ;  /* 0x000077722a297816 */ /* 0x000fe400000000ff */
[----:B------:R-:W-:Y:S01]  /*5920*/  F2FP.RELU.BF16.F32.PACK_AB R49, R218, R219 ;  /* 0x000000dbda31723e */ /* 0x000fe200000018ff */
[----:B------:R-:W-:Y:S01]  /*5930*/  @P0 FADD.FTZ R171, -R171, -RZ ;  /* 0x800000ffabab0221 */ /* 0x000fe20000010100 */
[----:B------:R-:W-:Y:S01]  /*5940*/  ISETP.GT.U32.AND P3, PT, R41, UR12, PT ;  /* 0x0000000c29007c0c */ /* 0x000fe2000bf64070 */
[----:B---3--:R-:W-:Y:S01]  /*5950*/  @!P2 FADD.FTZ R114, -R114, -RZ ;  /* 0x800000ff7272a221 */ /* 0x008fe20000010100 */
[--C-:B------:R-:W-:Y:S01]  /*5960*/  SHF.R.U32.HI R41, RZ, 0x18, R40.reuse ;  /* 0x00000018ff297819 */ /* 0x100fe20000011628 */
[----:B------:R-:W-:Y:S01]  /*5970*/  STS [R176+0x12400], R49 ;  /* 0x01240031b0007388 */ /* 0x000fe20000000800 */
[----:B------:R-:W-:Y:S01]  /*5980*/  ISETP.GT.U32.AND P2, PT, R43, UR12, PT ;  /* 0x0000000c2b007c0c */ /* 0x000fe2000bf44070 */
[----:B------:R-:W-:Y:S01]  /*5990*/  MUFU.EX2 R128, R58 ;  /* 0x0000003a00807308 */ /* 0x000fe20000000800 */
[----:B------:R-:W-:Y:S01]  /*59a0*/  ISETP.LE.U32.AND P0, PT, R41, UR12, PT ;  /* 0x0000000c29007c0c */ /* 0x000fe2000bf03070 */
[----:B-1----:R-:W-:Y:S01]  /*59b0*/  @!P6 FADD.FTZ R117, -R117, -RZ ;  /* 0x800000ff7575e221 */ /* 0x002fe20000010100 */
[----:B------:R-:W-:Y:S01]  /*59c0*/  F2FP.RELU.BF16.F32.PACK_AB R43, R224, R221 ;  /* 0x000000dde02b723e */ /* 0x000fe200000018ff */
[----:B--2---:R-:W-:Y:S01]  /*59d0*/  @P4 FADD.FTZ R115, -R115, -RZ ;  /* 0x800000ff73734221 */ /* 0x004fe20000010100 */
[----:B------:R-:W-:Y:S02]  /*59e0*/  F2FP.RELU.BF16.F32.PACK_AB R41, R226, R223 ;  /* 0x000000dfe229723e */ /* 0x000fe400000018ff */
[----:B------:R-:W-:Y:S01]  /*59f0*/  F2FP.RELU.BF16.F32.PACK_AB R47, R232, R231 ;  /* 0x000000e7e82f723e */ /* 0x000fe200000018ff */
[----:B------:R1:W-:Y:S01]  /*5a00*/  STS [R208+0x12000], R43 ;  /* 0x0120002bd0007388 */ /* 0x0003e20000000800 */
[----:B----4-:R-:W-:Y:S01]  /*5a10*/  F2FP.RELU.BF16.F32.PACK_AB R45, R233, R234 ;  /* 0x000000eae92d723e */ /* 0x010fe200000018ff */
[----:B------:R-:W2:Y:S01]  /*5a20*/  MUFU.EX2 R132, R59 ;  /* 0x0000003b00847308 */ /* 0x000ea20000000800 */
[----:B------:R-:W-:Y:S01]  /*5a30*/  F2FP.RELU.BF16.F32.PACK_AB R46, R244, R243 ;  /* 0x000000f3f42e723e */ /* 0x000fe200000018ff */
[----:B------:R3:W-:Y:S01]  /*5a40*/  STS [R208+0x12400], R41 ;  /* 0x01240029d0007388 */ /* 0x0007e20000000800 */
[----:B------:R-:W-:Y:S01]  /*5a50*/  ISETP.GT.U32.AND P5, PT, R7, UR12, PT ;  /* 0x0000000c07007c0c */ /* 0x000fe2000bfa4070 */
[----:B------:R-:W-:Y:S01]  /*5a60*/  @P3 FADD.FTZ R111, -R111, -RZ ;  /* 0x800000ff6f6f3221 */ /* 0x000fe20000010100 */
[----:B------:R-:W-:Y:S01]  /*5a70*/  PRMT R44, R42, 0x7770, RZ ;  /* 0x000077702a2c7816 */ /* 0x000fe200000000ff */
[----:B------:R4:W-:Y:S01]  /*5a80*/  STS [R186+0x10000], R47 ;  /* 0x0100002fba007388 */ /* 0x0009e20000000800 */
[----:B------:R-:W-:Y:S03]  /*5a90*/  PRMT R40, R40, 0x7632, R40 ;  /* 0x0000763228287816 */ /* 0x000fe60000000028 */
[----:B------:R-:W3:Y:S01]  /*5aa0*/  MUFU.EX2 R116, R6 ;  /* 0x0000000600747308 */ /* 0x000ee20000000800 */
[----:B------:R-:W-:Y:S01]  /*5ab0*/  ISETP.LE.U32.AND P6, PT, R44, UR12, PT ;  /* 0x0000000c2c007c0c */ /* 0x000fe2000bfc3070 */
[----:B------:R4:W-:Y:S01]  /*5ac0*/  STS [R186+0x10400], R45 ;  /* 0x0104002dba007388 */ /* 0x0009e20000000800 */
[----:B------:R-:W-:Y:S02]  /*5ad0*/  F2FP.RELU.BF16.F32.PACK_AB R44, R246, R245 ;  /* 0x000000f5f62c723e */ /* 0x000fe400000018ff */
[----:B------:R-:W-:Y:S01]  /*5ae0*/  PRMT R42, R42, 0x7773, RZ ;  /* 0x000077732a2a7816 */ /* 0x000fe200000000ff */
[----:B------:R4:W-:Y:S01]  /*5af0*/  STS [R207+0x10000], R46 ;  /* 0x0100002ecf007388 */ /* 0x0009e20000000800 */
[----:B------:R-:W-:Y:S01]  /*5b00*/  LOP3.LUT R40, R40, 0xff, RZ, 0xc0, !PT ;  /* 0x000000ff28287812 */ /* 0x000fe200078ec0ff */
[----:B------:R-:W-:Y:S01]  /*5b10*/  @P5 FADD.FTZ R124, -R124, -RZ ;  /* 0x800000ff7c7c5221 */ /* 0x000fe20000010100 */
[----:B------:R-:W-:Y:S01]  /*5b20*/  ISETP.GT.U32.AND P4, PT, R42, UR12, PT ;  /* 0x0000000c2a007c0c */ /* 0x000fe2000bf84070 */
[----:B------:R4:W-:Y:S01]  /*5b30*/  STS [R207+0x10400], R44 ;  /* 0x0104002ccf007388 */ /* 0x0009e20000000800 */
[----:B------:R-:W-:Y:S01]  /*5b40*/  ISETP.LE.U32.AND P5, PT, R40, UR12, PT ;  /* 0x0000000c28007c0c */ /* 0x000fe2000bfa3070 */
[----:B------:R-:W4:Y:S01]  /*5b50*/  MUFU.EX2 R110, R5 ;  /* 0x00000005006e7308 */ /* 0x000f220000000800 */
[----:B------:R-:W-:Y:S01]  /*5b60*/  F2FP.RELU.BF16.F32.PACK_AB R42, R240, R239 ;  /* 0x000000eff02a723e */ /* 0x000fe200000018ff */
[----:B--2---:R-:W-:Y:S01]  /*5b70*/  @!P0 FADD.FTZ R132, -R132, -RZ ;  /* 0x800000ff84848221 */ /* 0x004fe20000010100 */
[----:B-1----:R-:W-:Y:S01]  /*5b80*/  F2FP.RELU.BF16.F32.PACK_AB R43, R236, R235 ;  /* 0x000000ebec2b723e */ /* 0x002fe200000018ff */
[----:B------:R-:W-:Y:S01]  /*5b90*/  @!P6 FADD.FTZ R109, -R109, -RZ ;  /* 0x800000ff6d6de221 */ /* 0x000fe20000010100 */
[----:B------:R-:W-:Y:S01]  /*5ba0*/  F2FP.RELU.BF16.F32.PACK_AB R40, R242, R241 ;  /* 0x000000f1f228723e */ /* 0x000fe200000018ff */
[----:B---3--:R-:W-:Y:S01]  /*5bb0*/  @P2 FADD.FTZ R116, -R116, -RZ ;  /* 0x800000ff74742221 */ /* 0x008fe20000010100 */
[----:B------:R-:W-:Y:S01]  /*5bc0*/  F2FP.RELU.BF16.F32.PACK_AB R41, R238, R237 ;  /* 0x000000edee29723e */ /* 0x000fe200000018ff */
[----:B------:R1:W-:Y:S01]  /*5bd0*/  STS [R186+0x12000], R43 ;  /* 0x0120002bba007388 */ /* 0x0003e20000000800 */
[----:B------:R-:W-:Y:S02]  /*5be0*/  F2FP.RELU.BF16.F32.PACK_AB R48, R131, R129 ;  /* 0x000000818330723e */ /* 0x000fe400000018ff */
[----:B----4-:R-:W-:Y:S01]  /*5bf0*/  F2FP.RELU.BF16.F32.PACK_AB R47, R122, R121 ;  /* 0x000000797a2f723e */ /* 0x010fe200000018ff */
[----:B------:R2:W-:Y:S01]  /*5c00*/  STS [R186+0x12400], R41 ;  /* 0x01240029ba007388 */ /* 0x0005e20000000800 */
[----:B------:R-:W-:Y:S01]  /*5c10*/  @!P5 FADD.FTZ R128, -R128, -RZ ;  /* 0x800000ff8080d221 */ /* 0x000fe20000010100 */
[----:B------:R-:W-:Y:S02]  /*5c20*/  F2FP.RELU.BF16.F32.PACK_AB R49, R115, R113 ;  /* 0x000000717331723e */ /* 0x000fe400000018ff */
[----:B------:R3:W-:Y:S01]  /*5c30*/  STS [R207+0x12000], R42 ;  /* 0x0120002acf007388 */ /* 0x0007e20000000800 */
[----:B------:R-:W-:Y:S01]  /*5c40*/  F2FP.RELU.BF16.F32.PACK_AB R45, R126, R123 ;  /* 0x0000007b7e2d723e */ /* 0x000fe200000018ff */
[----:B------:R-:W-:Y:S01]  /*5c50*/  @P4 FADD.FTZ R110, -R110, -RZ ;  /* 0x800000ff6e6e4221 */ /* 0x000fe20000010100 */
[----:B------:R-:W-:Y:S01]  /*5c60*/  F2FP.RELU.BF16.F32.PACK_AB R46, R248, R247 ;  /* 0x000000f7f82e723e */ /* 0x000fe200000018ff */
[----:B------:R4:W-:Y:S01]  /*5c70*/  STS [R207+0x12400], R40 ;  /* 0x01240028cf007388 */ /* 0x0009e20000000800 */
[----:B------:R-:W-:Y:S02]  /*5c80*/  FSETP.GE.FTZ.AND P3, PT, R225, RZ, PT ;  /* 0x000000ffe100720b */ /* 0x000fe40003f76000 */
[----:B------:R-:W-:Y:S01]  /*5c90*/  F2FP.RELU.BF16.F32.PACK_AB R44, R250, R249 ;  /* 0x000000f9fa2c723e */ /* 0x000fe200000018ff */
[----:B------:R4:W-:Y:S01]  /*5ca0*/  STS [R173], R46 ;  /* 0x0000002ead007388 */ /* 0x0009e20000000800 */
[----:B------:R-:W-:Y:S02]  /*5cb0*/  FSETP.GE.FTZ.AND P2, PT, R222, RZ, PT ;  /* 0x000000ffde00720b */ /* 0x000fe40003f56000 */
[----:B------:R-:W-:Y:S01]  /*5cc0*/  FSETP.GE.FTZ.AND P4, PT, R243, RZ, PT ;  /* 0x000000fff300720b */ /* 0x000fe20003f96000 */
[----:B------:R-:W-:Y:S01]  /*5cd0*/  STS [R173+0x400], R44 ;  /* 0x0004002cad007388 */ /* 0x000fe20000000800 */
[----:B------:R-:W-:Y:S02]  /*5ce0*/  FSETP.GE.FTZ.AND P5, PT, R125, RZ, PT ;  /* 0x000000ff7d00720b */ /* 0x000fe40003fb6000 */
[----:B-1----:R-:W-:Y:S02]  /*5cf0*/  F2FP.RELU.BF16.F32.PACK_AB R43, R130, R125 ;  /* 0x0000007d822b723e */ /* 0x002fe400000018ff */
[----:B--2---:R-:W-:Y:S03]  /*5d00*/  F2FP.RELU.BF16.F32.PACK_AB R41, R134, R127 ;  /* 0x0000007f8629723e */ /* 0x004fe600000018ff */
[----:B------:R1:W-:Y:S01]  /*5d10*/  STS [R120], R43 ;  /* 0x0000002b78007388 */ /* 0x0003e20000000800 */
[----:B---3--:R-:W-:Y:S03]  /*5d20*/  F2FP.RELU.BF16.F32.PACK_AB R42, R252, R251 ;  /* 0x000000fbfc2a723e */ /* 0x008fe600000018ff */
[----:B------:R2:W-:Y:S01]  /*5d30*/  STS [R120+0x400], R41 ;  /* 0x0004002978007388 */ /* 0x0005e20000000800 */
[----:B----4-:R-:W-:Y:S03]  /*5d40*/  F2FP.RELU.BF16.F32.PACK_AB R40, R119, R118 ;  /* 0x000000767728723e */ /* 0x010fe600000018ff */
[----:B------:R3:W-:Y:S01]  /*5d50*/  STS [R173+0x2000], R42 ;  /* 0x0020002aad007388 */ /* 0x0007e20000000800 */
[----:B------:R-:W-:Y:S03]  /*5d60*/  F2FP.RELU.BF16.F32.PACK_AB R46, R135, R133 ;  /* 0x00000085872e723e */ /* 0x000fe600000018ff */
[----:B------:R4:W-:Y:S04]  /*5d70*/  STS [R173+0x2400], R40 ;  /* 0x00240028ad007388 */ /* 0x0009e80000000800 */
[----:B------:R-:W-:Y:S04]  /*5d80*/  STS [R120+0x2000], R47 ;  /* 0x0020002f78007388 */ /* 0x000fe80000000800 */
[----:B------:R4:W-:Y:S04]  /*5d90*/  STS [R120+0x2400], R45 ;  /* 0x0024002d78007388 */ /* 0x0009e80000000800 */
[----:B------:R4:W-:Y:S01]  /*5da0*/  STS [R179+0x400], R46 ;  /* 0x0004002eb3007388 */ /* 0x0009e20000000800 */
[----:B-1----:R-:W-:Y:S03]  /*5db0*/  F2FP.RELU.BF16.F32.PACK_AB R43, R110, R111 ;  /* 0x0000006f6e2b723e */ /* 0x002fe600000018ff */
[----:B------:R-:W-:Y:S01]  /*5dc0*/  STS [R179], R48 ;  /* 0x00000030b3007388 */ /* 0x000fe20000000800 */
[----:B--2---:R-:W-:Y:S03]  /*5dd0*/  F2FP.RELU.BF16.F32.PACK_AB R41, R124, R171 ;  /* 0x000000ab7c29723e */ /* 0x004fe600000018ff */
[----:B------:R-:W-:Y:S01]  /*5de0*/  STS [R206], R49 ;  /* 0x00000031ce007388 */ /* 0x000fe20000000800 */
[----:B---3--:R-:W-:Y:S03]  /*5df0*/  F2FP.RELU.BF16.F32.PACK_AB R42, R132, R128 ;  /* 0x00000080842a723e */ /* 0x008fe600000018ff */
[----:B------:R1:W-:Y:S01]  /*5e00*/  STS [R206+0x400], R41 ;  /* 0x00040029ce007388 */ /* 0x0003e20000000800 */
[----:B----4-:R-:W-:Y:S03]  /*5e10*/  LEA R40, R2, UR4, 0x1 ;  /* 0x0000000402287c11 */ /* 0x010fe6000f8e08ff */
[----:B------:R-:W-:Y:S02]  /*5e20*/  STS [R179+0x2400], R42 ;  /* 0x0024002ab3007388 */ /* 0x000fe40000000800 */
[----:B------:R-:W-:Y:S01]  /*5e30*/  VIADD R44, R40, 0x4020 ;  /* 0x00004020282c7836 */ /* 0x000fe20000000000 */
[----:B------:R-:W-:Y:S02]  /*5e40*/  F2FP.RELU.BF16.F32.PACK_AB R45, R116, R109 ;  /* 0x0000006d742d723e */ /* 0x000fe400000018ff */
[----:B------:R-:W-:Y:S05]  /*5e50*/  F2FP.RELU.BF16.F32.PACK_AB R46, R114, R117 ;  /* 0x00000075722e723e */ /* 0x000fea00000018ff */
[----:B------:R-:W-:Y:S04]  /*5e60*/  STS [R179+0x2000], R46 ;  /* 0x0020002eb3007388 */ /* 0x000fe80000000800 */
[----:B------:R-:W-:Y:S01]  /*5e70*/  STS [R206+0x2000], R45 ;  /* 0x0020002dce007388 */ /* 0x000fe20000000800 */
[----:B-1----:R-:W-:Y:S03]  /*5e80*/  VIADD R41, R40, 0x4000 ;  /* 0x0000400028297836 */ /* 0x002fe60000000000 */
[----:B------:R-:W-:Y:S01]  /*5e90*/  STS [R206+0x2400], R43 ;  /* 0x0024002bce007388 */ /* 0x000fe20000000800 */
[----:B------:R-:W-:Y:S03]  /*5ea0*/  @P1 VIADD R44, R41, 0xffffffe0 ;  /* 0xffffffe0292c1836 */ /* 0x000fe60000000000 */
        /* <DEDUP_REMOVED lines=35> */
[C---:B------:R-:W-:Y:S04]  /*60e0*/  LEA R104, P0, R175.reuse, R180, 0x2 ;  /* 0x000000b4af687211 */ /* 0x040fe800078010ff */
[----:B------:R-:W-:Y:S01]  /*60f0*/  LEA.HI.X R105, R175, R181, RZ, 0x2, P0 ;  /* 0x000000b5af697211 */ /* 0x000fe200000f14ff */
[----:B------:R-:W-:Y:S04]  /*6100*/  HMMA.16816.F32.BF16 R64, R100, R166, R64 ;  /* 0x000000a66440723c */ /* 0x000fe80000041840 */
[----:B------:R-:W-:Y:S01]  /*6110*/  FSETP.GE.FTZ.AND P0, PT, R228, RZ, PT ;  /* 0x000000ffe400720b */ /* 0x000fe20003f16000 */
[----:B------:R-:W2:Y:S01]  /*6120*/  LDG.E R106, desc[UR28][R104.64] ;  /* 0x0000001c686a7981 */ /* 0x000ea2000c1e1900 */
[----:B------:R-:W-:Y:S01]  /*6130*/  SHF.R.U32.HI R101, RZ, 0x1, R3 ;  /* 0x00000001ff657819 */ /* 0x000fe20000011603 */
[----:B------:R-:W-:Y:S02]  /*6140*/  IMAD.SHL.U32 R102, R3, 0x40, RZ ;  /* 0x0000004003667824 */ /* 0x000fe400078e00ff */
[----:B------:R-:W5:Y:S01]  /*6150*/  LDG.E R108, desc[UR28][R104.64+0x20] ;  /* 0x0000201c686c7981 */ /* 0x000f62000c1e1900 */
[----:B------:R-:W-:Y:S01]  /*6160*/  LOP3.LUT R100, R101, 0x30, RZ, 0xc0, !PT ;  /* 0x0000003065647812 */ /* 0x000fe200078ec0ff */
[----:B------:R-:W-:Y:S02]  /*6170*/  IMAD.SHL.U32 R103, R3, 0x8, RZ ;  /* 0x0000000803677824 */ /* 0x000fe400078e00ff */
[----:B------:R-:W5:Y:S04]  /*6180*/  LDG.E R112, desc[UR28][R104.64+0x100] ;  /* 0x0001001c68707981 */ /* 0x000f68000c1e1900 */
[----:B------:R1:W5:Y:S02]  /*6190*/  LDG.E R107, desc[UR28][R104.64+0x120] ;  /* 0x0001201c686b7981 */ /* 0x000364000c1e1900 */
[----:B-1----:R-:W-:Y:S01]  /*61a0*/  LOP3.LUT R104, R102, 0x400, RZ, 0xc0, !PT ;  /* 0x0000040066687812 */ /* 0x002fe200078ec0ff */
[C---:B--2---:R-:W-:Y:S01]  /*61b0*/  FADD.FTZ R105, -R106.reuse, R4 ;  /* 0x000000046a697221 */ /* 0x044fe20000010100 */
[C---:B------:R-:W-:Y:S01]  /*61c0*/  FADD.FTZ R4, -R106.reuse, R5 ;  /* 0x000000056a047221 */ /* 0x040fe20000010100 */
[C---:B------:R-:W-:Y:S01]  /*61d0*/  FADD.FTZ R5, -R106.reuse, R16 ;  /* 0x000000106a057221 */ /* 0x040fe20000010100 */
[C---:B------:R-:W-:Y:S01]  /*61e0*/  FADD.FTZ R17, -R106.reuse, R17 ;  /* 0x000000116a117221 */ /* 0x040fe20000010100 */
[C---:B------:R-:W-:Y:S01]  /*61f0*/  FADD.FTZ R21, -R106.reuse, R21 ;  /* 0x000000156a157221 */ /* 0x040fe20000010100 */
[-C--:B------:R-:W-:Y:S01]  /*6200*/  FSEL R105, R105, R106.reuse, P3 ;  /* 0x0000006a69697208 */ /* 0x080fe20001800000 */
[C---:B------:R-:W-:Y:S01]  /*6210*/  FADD.FTZ R37, -R106.reuse, R37 ;  /* 0x000000256a257221 */ /* 0x040fe20000010100 */
[-C--:B------:R-:W-:Y:S01]  /*6220*/  FSEL R5, R5, R106.reuse, P0 ;  /* 0x0000006a05057208 */ /* 0x080fe20000000000 */
[----:B------:R-:W-:Y:S01]  /*6230*/  FADD.FTZ R53, -R106, R53 ;  /* 0x000000356a357221 */ /* 0x000fe20000010100 */
        /* <DEDUP_REMOVED lines=10> */
[----:B------:R-:W-:Y:S01]  /*62e0*/  FSEL R5, R5, R106, P2 ;  /* 0x0000006a05057208 */ /* 0x000fe20001000000 */
[----:B------:R-:W-:Y:S01]  /*62f0*/  FADD.FTZ R48, -R106, R48 ;  /* 0x000000306a307221 */ /* 0x000fe20000010100 */
[----:B------:R-:W-:Y:S01]  /*6300*/  F2FP.BF16.F32.PACK_AB R225, R222, R225 ;  /* 0x000000e1dee1723e */ /* 0x000fe200000010ff */
[----:B------:R-:W-:Y:S01]  /*6310*/  FADD.FTZ R222, -R106, R32 ;  /* 0x000000206ade7221 */ /* 0x000fe20000010100 */
[----:B------:R-:W-:Y:S01]  /*6320*/  F2FP.BF16.F32.PACK_AB R227, R227, R228 ;  /* 0x000000e4e3e3723e */ /* 0x000fe200000010ff */
[----:B------:R-:W-:Y:S01]  /*6330*/  FMUL.FTZ R231, R231, R5 ;  /* 0x00000005e7e77220 */ /* 0x000fe20000410000 */
[----:B------:R-:W-:Y:S01]  /*6340*/  FSETP.GE.FTZ.AND P3, PT, R244, RZ, PT ;  /* 0x000000fff400720b */ /* 0x000fe20003f76000 */
[C---:B------:R-:W-:Y:S01]  /*6350*/  FADD.FTZ R228, -R106.reuse, R33 ;  /* 0x000000216ae47221 */ /* 0x040fe20000010100 */
[----:B------:R-:W-:Y:S01]  /*6360*/  FSETP.GE.FTZ.AND P2, PT, R247, RZ, PT ;  /* 0x000000fff700720b */ /* 0x000fe20003f56000 */
[C---:B------:R-:W-:Y:S01]  /*6370*/  FADD.FTZ R5, -R106.reuse, R36 ;  /* 0x000000246a057221 */ /* 0x040fe20000010100 */
[-C--:B------:R-:W-:Y:S01]  /*6380*/  FSEL R21, R21, R106.reuse, P0 ;  /* 0x0000006a15157208 */ /* 0x080fe20000000000 */
[----:B------:R-:W-:Y:S01]  /*6390*/  FADD.FTZ R49, -R106, R49 ;  /* 0x000000316a317221 */ /* 0x000fe20000010100 */
[-C--:B------:R-:W-:Y:S01]  /*63a0*/  FSEL R222, R222, R106.reuse, P4 ;  /* 0x0000006adede7208 */ /* 0x080fe20002000000 */
[----:B------:R-:W-:Y:S01]  /*63b0*/  FADD.FTZ R52, -R106, R52 ;  /* 0x000000346a347221 */ /* 0x000fe20000010100 */
[----:B------:R-:W-:Y:S01]  /*63c0*/  FSETP.GE.FTZ.AND P0, PT, R248, RZ, PT ;  /* 0x000000fff800720b */ /* 0x000fe20003f16000 */
[----:B------:R-:W-:Y:S01]  /*63d0*/  FMUL.FTZ R232, R232, R21 ;  /* 0x00000015e8e87220 */ /* 0x000fe20000410000 */
[----:B------:R-:W-:Y:S01]  /*63e0*/  FSEL R228, R228, R106, P3 ;  /* 0x0000006ae4e47208 */ /* 0x000fe20001800000 */
[----:B------:R-:W-:Y:S01]  /*63f0*/  FMUL.FTZ R222, R243, R222 ;  /* 0x000000def3de7220 */ /* 0x000fe20000410000 */
[----:B------:R-:W-:Y:S02]  /*6400*/  FSEL R5, R5, R106, P2 ;  /* 0x0000006a05057208 */ /* 0x000fe40001000000 */
[----:B------:R-:W-:Y:S01]  /*6410*/  FSETP.GE.FTZ.AND P2, PT, R131, RZ, PT ;  /* 0x000000ff8300720b */ /* 0x000fe20003f56000 */
[----:B------:R-:W-:Y:S01]  /*6420*/  FMUL.FTZ R243, R244, R228 ;  /* 0x000000e4f4f37220 */ /* 0x000fe20000410000 */
[-C--:B------:R-:W-:Y:S01]  /*6430*/  FSEL R37, R37, R106.reuse, P0 ;  /* 0x0000006a25257208 */ /* 0x080fe20000000000 */
[----:B------:R-:W-:Y:S01]  /*6440*/  FMUL.FTZ R247, R247, R5 ;  /* 0x00000005f7f77220 */ /* 0x000fe20000410000 */
[----:B------:R-:W-:Y:S02]  /*6450*/  FSETP.GE.FTZ.AND P0, PT, R115, RZ, PT ;  /* 0x000000ff7300720b */ /* 0x000fe40003f16000 */
[-C--:B------:R-:W-:Y:S01]  /*6460*/  FSEL R228, R53, R106.reuse, P2 ;  /* 0x0000006a35e47208 */ /* 0x080fe20001000000 */
[----:B------:R-:W-:Y:S01]  /*6470*/  FADD.FTZ R53, -R106, R64 ;  /* 0x000000406a357221 */ /* 0x000fe20000010100 */
[----:B------:R-:W-:Y:S01]  /*6480*/  ISETP.NE.AND P2, PT, R192, RZ, PT ;  /* 0x000000ffc000720c */ /* 0x000fe20003f45270 */
[----:B------:R-:W-:Y:S01]  /*6490*/  FMUL.FTZ R248, R248, R37 ;  /* 0x00000025f8f87220 */ /* 0x000fe20000410000 */
[----:B------:R-:W-:Y:S02]  /*64a0*/  FSETP.GE.FTZ.AND P4, PT, R130, RZ, PT ;  /* 0x000000ff8200720b */ /* 0x000fe40003f96000 */
[----:B------:R-:W-:Y:S02]  /*64b0*/  FSETP.GE.FTZ.AND P3, PT, R129, RZ, PT ;  /* 0x000000ff8100720b */ /* 0x000fe40003f76000 */
[----:B------:R-:W-:Y:S02]  /*64c0*/  LOP3.LUT R105, R100, 0x8, R3, 0xf8, !PT ;  /* 0x0000000864697812 */ /* 0x000fe400078ef803 */
[-C--:B------:R-:W-:Y:S02]  /*64d0*/  FSEL R48, R48, R106.reuse, P5 ;  /* 0x0000006a30307208 */ /* 0x080fe40002800000 */
[-C--:B------:R-:W-:Y:S02]  /*64e0*/  FSEL R49, R49, R106.reuse, P4 ;  /* 0x0000006a31317208 */ /* 0x080fe40002000000 */
[----:B------:R-:W-:Y:S01]  /*64f0*/  FSEL R52, R52, R106, P3 ;  /* 0x0000006a34347208 */ /* 0x000fe20001800000 */
[----:B------:R-:W-:Y:S01]  /*6500*/  FMUL.FTZ R48, R125, R48 ;  /* 0x000000307d307220 */ /* 0x000fe20000410000 */
[----:B------:R-:W-:Y:S01]  /*6510*/  LOP3.LUT R100, R105, 0x1c0, R102, 0xf8, !PT ;  /* 0x000001c069647812 */ /* 0x000fe200078ef866 */
[----:B------:R-:W-:Y:S01]  /*6520*/  FMUL.FTZ R49, R130, R49 ;  /* 0x0000003182317220 */ /* 0x000fe20000410000 */
[----:B------:R-:W-:Y:S01]  /*6530*/  FSETP.GE.FTZ.AND P3, PT, R113, RZ, PT ;  /* 0x000000ff7100720b */ /* 0x000fe20003f76000 */
[----:B------:R-:W-:Y:S01]  /*6540*/  FMUL.FTZ R52, R129, R52 ;  /* 0x0000003481347220 */ /* 0x000fe20000410000 */
[----:B------:R-:W-:Y:S01]  /*6550*/  F2FP.BF16.F32.PACK_AB R222, R243, R222 ;  /* 0x000000def3de723e */ /* 0x000fe200000010ff */
[----:B------:R-:W-:Y:S01]  /*6560*/  FMUL.FTZ R243, R131, R228 ;  /* 0x000000e483f37220 */ /* 0x000fe20000410000 */
[----:B------:R-:W-:Y:S02]  /*6570*/  LOP3.LUT R105, R100, 0x38, R103, 0x78, !PT ;  /* 0x0000003864697812 */ /* 0x000fe400078e7867 */
[----:B------:R-:W-:Y:S01]  /*6580*/  FSEL R64, R53, R106, P3 ;  /* 0x0000006a35407208 */ /* 0x000fe20001800000 */
[----:B------:R-:W-:Y:S01]  /*6590*/  @P0 FADD.FTZ R106, -R106, R65 ;  /* 0x000000416a6a0221 */ /* 0x000fe20000010100 */
[----:B------:R-:W-:Y:S01]  /*65a0*/  F2FP.BF16.F32.PACK_AB R231, R232, R231 ;  /* 0x000000e7e8e7723e */ /* 0x000fe200000010ff */
[----:B------:R-:W-:Y:S01]  /*65b0*/  IMAD R100, R105, 0x2, R104 ;  /* 0x0000000269647824 */ /* 0x000fe200078e0268 */
[----:B------:R-:W-:Y:S01]  /*65c0*/  F2FP.BF16.F32.PACK_AB R248, R248, R247 ;  /* 0x000000f7f8f8723e */ /* 0x000fe200000010ff */
[----:B------:R-:W-:Y:S01]  /*65d0*/  FMUL.FTZ R64, R113, R64 ;  /* 0x0000004071407220 */ /* 0x000fe20000410000 */
[----:B------:R-:W-:Y:S01]  /*65e0*/  F2FP.BF16.F32.PACK_AB R49, R49, R48 ;  /* 0x000000303131723e */ /* 0x000fe200000010ff */
[----:B------:R-:W-:Y:S01]  /*65f0*/  FMUL.FTZ R53, R115, R106 ;  /* 0x0000006a73357220 */ /* 0x000fe20000410000 */
        /* <DEDUP_REMOVED lines=34> */
.L_x_427:
[----:B------:R-:W-:Y:S01]  /*6820*/  FSETP.GE.FTZ.AND P0, PT, R216, RZ, PT ;  /* 0x000000ffd800720b */ /* 0x000fe20003f16000 */
[C---:B-----5:R-:W-:Y:S01]  /*6830*/  FADD.FTZ R5, -R108.reuse, R6 ;  /* 0x000000066c057221 */ /* 0x060fe20000010100 */
[----:B------:R-:W-:Y:S01]  /*6840*/  FSETP.GE.FTZ.AND P4, PT, R209, RZ, PT ;  /* 0x000000ffd100720b */ /* 0x000fe20003f96000 */
[C---:B------:R-:W-:Y:S01]  /*6850*/  FADD.FTZ R7, -R108.reuse, R7 ;  /* 0x000000076c077221 */ /* 0x040fe20000010100 */
[----:B------:R-:W-:Y:S01]  /*6860*/  FSETP.GE.FTZ.AND P3, PT, R229, RZ, PT ;  /* 0x000000ffe500720b */ /* 0x000fe20003f76000 */
[----:B------:R-:W-:Y:S01]  /*6870*/  STS [R176+0x8000], R225 ;  /* 0x008000e1b0007388 */ /* 0x000fe20000000800 */
[-C--:B------:R-:W-:Y:S01]  /*6880*/  FSEL R5, R5, R108.reuse, P0 ;  /* 0x0000006c05057208 */ /* 0x080fe20000000000 */
[----:B-1----:R-:W-:Y:S01]  /*6890*/  FADD.FTZ R21, -R108, R22 ;  /* 0x000000166c157221 */ /* 0x002fe20000010100 */
[----:B------:R-:W-:Y:S01]  /*68a0*/  FSETP.GE.FTZ.AND P0, PT, R234, RZ, PT ;  /* 0x000000ffea00720b */ /* 0x000fe20003f16000 */
[C---:B------:R-:W-:Y:S01]  /*68b0*/  FADD.FTZ R17, -R108.reuse, R18 ;  /* 0x000000126c117221 */ /* 0x040fe20000010100 */
[-C--:B------:R-:W-:Y:S01]  /*68c0*/  FSEL R4, R7, R108.reuse, P4 ;  /* 0x0000006c07047208 */ /* 0x080fe20002000000 */
[C---:B------:R-:W-:Y:S01]  /*68d0*/  FADD.FTZ R7, -R108.reuse, R34 ;  /* 0x000000226c077221 */ /* 0x040fe20000010100 */
[----:B------:R-:W-:Y:S01]  /*68e0*/  FSEL R21, R21, R108, P0 ;  /* 0x0000006c15157208 */ /* 0x000fe20000000000 */
[C---:B------:R-:W-:Y:S01]  /*68f0*/  FADD.FTZ R39, -R108.reuse, R39 ;  /* 0x000000276c277221 */ /* 0x040fe20000010100 */
[----:B------:R-:W-:Y:S01]  /*6900*/  FSETP.GE.FTZ.AND P4, PT, R245, RZ, PT ;  /* 0x000000fff500720b */ /* 0x000fe20003f96000 */
[----:B------:R-:W-:Y:S01]  /*6910*/  FADD.FTZ R19, -R108, R19 ;  /* 0x000000136c137221 */ /* 0x000fe20000010100 */
[----:B------:R-:W-:Y:S01]  /*6920*/  FSETP.GE.FTZ.AND P0, PT, R250, RZ, PT ;  /* 0x000000fffa00720b */ /* 0x000fe20003f16000 */
[----:B------:R-:W-:Y:S01]  /*6930*/  FMUL.FTZ R5, R216, R5 ;  /* 0x00000005d8057220 */ /* 0x000fe20000410000 */
[----:B------:R-:W-:Y:S01]  /*6940*/  FSETP.GE.FTZ.AND P2, PT, R230, RZ, PT ;  /* 0x000000ffe600720b */ /* 0x000fe20003f56000 */
[----:B------:R-:W-:Y:S01]  /*6950*/  FMUL.FTZ R4, R209, R4 ;  /* 0x00000004d1047220 */ /* 0x000fe20000410000 */
[-C--:B------:R-:W-:Y:S01]  /*6960*/  FSEL R18, R7, R108.reuse, P4 ;  /* 0x0000006c07127208 */ /* 0x080fe20002000000 */
[C---:B------:R-:W-:Y:S01]  /*6970*/  FADD.FTZ R7, -R108.reuse, R50 ;  /* 0x000000326c077221 */ /* 0x040fe20000010100 */
[-C--:B------:R-:W-:Y:S01]  /*6980*/  FSEL R39, R39, R108.reuse, P0 ;  /* 0x0000006c27277208 */ /* 0x080fe20000000000 */
[C---:B------:R-:W-:Y:S01]  /*6990*/  FADD.FTZ R23, -R108.reuse, R23 ;  /* 0x000000176c177221 */ /* 0x040fe20000010100 */
[-C--:B------:R-:W-:Y:S01]  /*69a0*/  FSEL R6, R17, R108.reuse, P3 ;  /* 0x0000006c11067208 */ /* 0x080fe20001800000 */
[C---:B------:R-:W-:Y:S01]  /*69b0*/  FADD.FTZ R17, -R108.reuse, R38 ;  /* 0x000000266c117221 */ /* 0x040fe20000010100 */
[----:B------:R-:W-:Y:S01]  /*69c0*/  FSETP.GE.FTZ.AND P0, PT, R127, RZ, PT ;  /* 0x000000ff7f00720b */ /* 0x000fe20003f16000 */
[C---:B------:R-:W-:Y:S01]  /*69d0*/  FADD.FTZ R55, -R108.reuse, R55 ;  /* 0x000000376c377221 */ /* 0x040fe20000010100 */
[----:B------:R-:W-:Y:S01]  /*69e0*/  FSEL R19, R19, R108, P2 ;  /* 0x0000006c13137208 */ /* 0x000fe20001000000 */
[C---:B------:R-:W-:Y:S01]  /*69f0*/  FADD.FTZ R35, -R108.reuse, R35 ;  /* 0x000000236c237221 */ /* 0x040fe20000010100 */
[----:B------:R-:W-:Y:S01]  /*6a00*/  FSETP.GE.FTZ.AND P5, PT, R233, RZ, PT ;  /* 0x000000ffe900720b */ /* 0x000fe20003fb6000 */
[----:B------:R-:W-:Y:S01]  /*6a10*/  FADD.FTZ R51, -R108, R51 ;  /* 0x000000336c337221 */ /* 0x000fe20000010100 */
[----:B------:R-:W-:Y:S01]  /*6a20*/  FSETP.GE.FTZ.AND P2, PT, R249, RZ, PT ;  /* 0x000000fff900720b */ /* 0x000fe20003f56000 */
[----:B------:R-:W-:Y:S01]  /*6a30*/  FMUL.FTZ R21, R234, R21 ;  /* 0x00000015ea157220 */ /* 0x000fe20000410000 */
[----:B------:R-:W-:Y:S01]  /*6a40*/  F2FP.BF16.F32.PACK_AB R5, R4, R5 ;  /* 0x000000050405723e */ /* 0x000fe200000010ff */
[----:B------:R-:W-:Y:S01]  /*6a50*/  FMUL.FTZ R6, R229, R6 ;  /* 0x00000006e5067220 */ /* 0x000fe20000410000 */
[-C--:B------:R-:W-:Y:S01]  /*6a60*/  FSEL R4, R7, R108.reuse, P0 ;  /* 0x0000006c07047208 */ /* 0x080fe20000000000 */
[----:B------:R-:W-:Y:S01]  /*6a70*/  FADD.FTZ R7, -R108, R66 ;  /* 0x000000426c077221 */ /* 0x000fe20000010100 */
[----:B------:R-:W-:Y:S01]  /*6a80*/  FSETP.GE.FTZ.AND P0, PT, R124, RZ, PT ;  /* 0x000000ff7c00720b */ /* 0x000fe20003f16000 */
[----:B------:R1:W-:Y:S01]  /*6a90*/  STS [R176+0x8400], R5 ;  /* 0x00840005b0007388 */ /* 0x0003e20000000800 */
[----:B------:R-:W-:Y:S01]  /*6aa0*/  FSEL R16, R23, R108, P5 ;  /* 0x0000006c17107208 */ /* 0x000fe20002800000 */
        /* <DEDUP_REMOVED lines=8> */
[C---:B------:R-:W-:Y:S01]  /*6b30*/  FADD.FTZ R9, -R112.reuse, R9 ;  /* 0x0000000970097221 */ /* 0x040fe20000010100 */
[-C--:B------:R-:W-:Y:S01]  /*6b40*/  FSEL R22, R55, R108.reuse, P2 ;  /* 0x0000006c37167208 */ /* 0x080fe20001000000 */
[C---:B------:R-:W-:Y:S01]  /*6b50*/  FADD.FTZ R13, -R112.reuse, R13 ;  /* 0x0000000d700d7221 */ /* 0x040fe20000010100 */
[-C--:B------:R-:W-:Y:S01]  /*6b60*/  FSEL R35, R35, R108.reuse, P3 ;  /* 0x0000006c23237208 */ /* 0x080fe20001800000 */
[C---:B------:R-:W-:Y:S01]  /*6b70*/  FADD.FTZ R41, -R112.reuse, R41 ;  /* 0x0000002970297221 */ /* 0x040fe20000010100 */
[----:B------:R-:W-:Y:S01]  /*6b80*/  FSEL R51, R51, R108, P4 ;  /* 0x0000006c33337208 */ /* 0x000fe20002000000 */
[----:B------:R-:W-:Y:S01]  /*6b90*/  FMUL.FTZ R135, R135, R22 ;  /* 0x0000001687877220 */ /* 0x000fe20000410000 */
[----:B------:R-:W-:Y:S01]  /*6ba0*/  FSETP.GE.FTZ.AND P3, PT, R133, RZ, PT ;  /* 0x000000ff8500720b */ /* 0x000fe20003f76000 */
[----:B------:R-:W-:Y:S01]  /*6bb0*/  FADD.FTZ R25, -R112, R25 ;  /* 0x0000001970197221 */ /* 0x000fe20000010100 */
[----:B------:R-:W-:Y:S01]  /*6bc0*/  FSETP.GE.FTZ.AND P2, PT, R171, RZ, PT ;  /* 0x000000ffab00720b */ /* 0x000fe20003f56000 */
[----:B------:R-:W-:Y:S01]  /*6bd0*/  FMUL.FTZ R51, R134, R51 ;  /* 0x0000003386337220 */ /* 0x000fe20000410000 */
[----:B------:R-:W-:Y:S01]  /*6be0*/  F2FP.BF16.F32.PACK_AB R21, R16, R21 ;  /* 0x000000151015723e */ /* 0x000fe200000010ff */
[C---:B------:R-:W-:Y:S01]  /*6bf0*/  FADD.FTZ R29, -R112.reuse, R29 ;  /* 0x0000001d701d7221 */ /* 0x040fe20000010100 */
[-C--:B------:R-:W-:Y:S01]  /*6c00*/  FSEL R16, R17, R108.reuse, P3 ;  /* 0x0000006c11107208 */ /* 0x080fe20001800000 */
[C---:B------:R-:W-:Y:S01]  /*6c10*/  FADD.FTZ R45, -R112.reuse, R45 ;  /* 0x0000002d702d7221 */ /* 0x040fe20000010100 */
[----:B------:R-:W-:Y:S01]  /*6c20*/  FSEL R22, R7, R108, P2 ;  /* 0x0000006c07167208 */ /* 0x000fe20001000000 */
[----:B------:R-:W-:Y:S01]  /*6c30*/  FADD.FTZ R7, -R112, R8 ;  /* 0x0000000870077221 */ /* 0x000fe20000010100 */
[----:B------:R-:W-:Y:S01]  /*6c40*/  @P0 FADD.FTZ R108, -R108, R67 ;  /* 0x000000436c6c0221 */ /* 0x000fe20000010100 */
[----:B------:R-:W-:Y:S01]  /*6c50*/  FSETP.GE.FTZ.AND P0, PT, R217, RZ, PT ;  /* 0x000000ffd900720b */ /* 0x000fe20003f16000 */
[----:B-1----:R-:W-:Y:S01]  /*6c60*/  FADD.FTZ R5, -R112, R24 ;  /* 0x0000001870057221 */ /* 0x002fe20000010100 */
[----:B------:R-:W-:Y:S01]  /*6c70*/  F2FP.BF16.F32.PACK_AB R51, R51, R4 ;  /* 0x000000043333723e */ /* 0x000fe200000010ff */
[----:B------:R-:W-:Y:S01]  /*6c80*/  FMUL.FTZ R22, R171, R22 ;  /* 0x00000016ab167220 */ /* 0x000fe20000410000 */
[----:B------:R-:W-:Y:S01]  /*6c90*/  FSEL R4, R7, R112, P0 ;  /* 0x0000007007047208 */ /* 0x000fe20000000000 */
[----:B------:R-:W-:Y:S01]  /*6ca0*/  IMAD.MOV.U32 R7, RZ, RZ, 0x10 ;  /* 0x00000010ff077424 */ /* 0x000fe200078e00ff */
[----:B------:R-:W-:Y:S01]  /*6cb0*/  F2FP.BF16.F32.PACK_AB R6, R19, R6 ;  /* 0x000000061306723e */ /* 0x000fe200000010ff */
[----:B------:R-:W-:Y:S01]  /*6cc0*/  FMUL.FTZ R17, R124, R108 ;  /* 0x0000006c7c117220 */ /* 0x000fe20000410000 */
[----:B------:R-:W-:Y:S01]  /*6cd0*/  FSETP.GE.FTZ.AND P3, PT, R220, RZ, PT ;  /* 0x000000ffdc00720b */ /* 0x000fe20003f76000 */
[----:B------:R-:W-:Y:S01]  /*6ce0*/  FMUL.FTZ R4, R217, R4 ;  /* 0x00000004d9047220 */ /* 0x000fe20000410000 */
[----:B------:R-:W-:Y:S01]  /*6cf0*/  SEL R7, R7, 0xfffffff0, !P1 ;  /* 0xfffffff007077807 */ /* 0x000fe20004800000 */
[----:B------:R-:W-:Y:S01]  /*6d00*/  FADD.FTZ R57, -R112, R57 ;  /* 0x0000003970397221 */ /* 0x000fe20000010100 */
[----:B------:R-:W-:Y:S01]  /*6d10*/  FSETP.GE.FTZ.AND P0, PT, R224, RZ, PT ;  /* 0x000000ffe000720b */ /* 0x000fe20003f16000 */
[----:B------:R-:W-:Y:S01]  /*6d20*/  FADD.FTZ R10, -R107, R10 ;  /* 0x0000000a6b0a7221 */ /* 0x000fe20000010100 */
[----:B------:R-:W-:Y:S01]  /*6d30*/  F2FP.BF16.F32.PACK_AB R22, R17, R22 ;  /* 0x000000161116723e */ /* 0x000fe200000010ff */
[----:B------:R-:W-:Y:S01]  /*6d40*/  IMAD.IADD R8, R176, 0x1, R7 ;  /* 0x00000001b0087824 */ /* 0x000fe200078e0207 */
[-C--:B------:R-:W-:Y:S01]  /*6d50*/  FSEL R9, R9, R112.reuse, P3 ;  /* 0x0000007009097208 */ /* 0x080fe20001800000 */
[----:B------:R-:W-:Y:S01]  /*6d60*/  FADD.FTZ R17, -R112, R12 ;  /* 0x0000000c70117221 */ /* 0x000fe20000010100 */
[-C--:B------:R-:W-:Y:S01]  /*6d70*/  FSEL R13, R13, R112.reuse, P0 ;  /* 0x000000700d0d7208 */ /* 0x080fe20000000000 */
[----:B------:R-:W-:Y:S01]  /*6d80*/  FADD.FTZ R14, -R107, R14 ;  /* 0x0000000e6b0e7221 */ /* 0x000fe20000010100 */
[----:B------:R1:W-:Y:S01]  /*6d90*/  STS [R8+0x8400], R6 ;  /* 0x0084000608007388 */ /* 0x0003e20000000800 */
[----:B------:R-:W-:Y:S01]  /*6da0*/  FSETP.GE.FTZ.AND P0, PT, R235, RZ, PT ;  /* 0x000000ffeb00720b */ /* 0x000fe20003f16000 */
[----:B------:R-:W-:Y:S01]  /*6db0*/  FMUL.FTZ R9, R220, R9 ;  /* 0x00000009dc097220 */ /* 0x000fe20000410000 */
        /* <DEDUP_REMOVED lines=10> */
[----:B------:R-:W-:Y:S01]  /*6e60*/  FSETP.GE.FTZ.AND P5, PT, R236, RZ, PT ;  /* 0x000000ffec00720b */ /* 0x000fe20003fb6000 */
[----:B------:R-:W-:Y:S01]  /*6e70*/  STS [R8+0x8000], R227 ;  /* 0x008000e308007388 */ /* 0x000fe20000000800 */
[----:B------:R-:W-:Y:S01]  /*6e80*/  F2FP.BF16.F32.PACK_AB R9, R9, R4 ;  /* 0x000000040909723e */ /* 0x000fe200000010ff */
[----:B------:R-:W-:Y:S01]  /*6e90*/  FADD.FTZ R26, -R107, R26 ;  /* 0x0000001a6b1a7221 */ /* 0x000fe20000010100 */
[-C--:B------:R-:W-:Y:S01]  /*6ea0*/  FSEL R41, R41, R112.reuse, P0 ;  /* 0x0000007029297208 */ /* 0x080fe20000000000 */
[----:B------:R-:W-:Y:S01]  /*6eb0*/  FADD.FTZ R30, -R107, R30 ;  /* 0x0000001e6b1e7221 */ /* 0x000fe20000010100 */
[-C--:B------:R-:W-:Y:S01]  /*6ec0*/  FSEL R4, R5, R112.reuse, P4 ;  /* 0x0000007005047208 */ /* 0x080fe20002000000 */
[----:B------:R-:W-:Y:S01]  /*6ed0*/  FADD.FTZ R5, -R112, R44 ;  /* 0x0000002c70057221 */ /* 0x000fe20000010100 */
[----:B------:R-:W-:Y:S01]  /*6ee0*/  FSETP.GE.FTZ.AND P0, PT, R116, RZ, PT ;  /* 0x000000ff7400720b */ /* 0x000fe20003f16000 */
[----:B------:R2:W-:Y:S01]  /*6ef0*/  STS [R176+0xa000], R9 ;  /* 0x00a00009b0007388 */ /* 0x0005e20000000800 */
[----:B------:R-:W-:Y:S01]  /*6f00*/  FSEL R25, R25, R112, P5 ;  /* 0x0000007019197208 */ /* 0x000fe20002800000 */
[----:B------:R-:W-:Y:S01]  /*6f10*/  FMUL.FTZ R4, R239, R4 ;  /* 0x00000004ef047220 */ /* 0x000fe20000410000 */
[----:B------:R-:W-:Y:S01]  /*6f20*/  FSETP.GE.FTZ.AND P2, PT, R251, RZ, PT ;  /* 0x000000fffb00720b */ /* 0x000fe20003f56000 */
[----:B------:R-:W-:Y:S01]  /*6f30*/  FMUL.FTZ R35, R246, R35 ;  /* 0x00000023f6237220 */ /* 0x000fe20000410000 */
[----:B------:R-:W-:Y:S01]  /*6f40*/  FSETP.GE.FTZ.AND P6, PT, R121, RZ, PT ;  /* 0x000000ff7900720b */ /* 0x000fe20003fd6000 */
[----:B------:R-:W-:Y:S01]  /*6f50*/  FMUL.FTZ R25, R236, R25 ;  /* 0x00000019ec197220 */ /* 0x000fe20000410000 */
[----:B------:R-:W-:Y:S01]  /*6f60*/  FSETP.GE.FTZ.AND P3, PT, R240, RZ, PT ;  /* 0x000000fff000720b */ /* 0x000fe20003f76000 */
[----:B------:R-:W-:Y:S01]  /*6f70*/  FMUL.FTZ R18, R245, R18 ;  /* 0x00000012f5127220 */ /* 0x000fe20000410000 */
[----:B------:R-:W-:Y:S01]  /*6f80*/  F2FP.BF16.F32.PACK_AB R13, R13, R12 ;  /* 0x0000000c0d0d723e */ /* 0x000fe200000010ff */
[----:B------:R-:W-:Y:S01]  /*6f90*/  FADD.FTZ R42, -R107, R42 ;  /* 0x0000002a6b2a7221 */ /* 0x000fe20000010100 */
[-C--:B-1----:R-:W-:Y:S01]  /*6fa0*/  FSEL R6, R17, R112.reuse, P2 ;  /* 0x0000007011067208 */ /* 0x082fe20001000000 */
[C---:B------:R-:W-:Y:S01]  /*6fb0*/  FADD.FTZ R17, -R112.reuse, R60 ;  /* 0x0000003c70117221 */ /* 0x040fe20000010100 */
[-C--:B------:R-:W-:Y:S01]  /*6fc0*/  FSEL R12, R5, R112.reuse, P6 ;  /* 0x00000070050c7208 */ /* 0x080fe20003000000 */
[----:B------:R-:W-:Y:S01]  /*6fd0*/  FADD.FTZ R5, -R112, R56 ;  /* 0x0000003870057221 */ /* 0x000fe20000010100 */
        /* <DEDUP_REMOVED lines=8> */
[----:B------:R-:W-:Y:S01]  /*7060*/  FSETP.GE.FTZ.AND P2, PT, R109, RZ, PT ;  /* 0x000000ff6d00720b */ /* 0x000fe20003f56000 */
[----:B------:R-:W-:Y:S01]  /*7070*/  FADD.FTZ R46, -R107, R46 ;  /* 0x0000002e6b2e7221 */ /* 0x000fe20000010100 */
[----:B------:R-:W-:Y:S01]  /*7080*/  F2FP.BF16.F32.PACK_AB R25, R25, R24 ;  /* 0x000000181919723e */ /* 0x000fe200000010ff */
[----:B------:R-:W-:Y:S01]  /*7090*/  FMUL.FTZ R6, R251, R6 ;  /* 0x00000006fb067220 */ /* 0x000fe20000410000 */
[-C--:B------:R-:W-:Y:S01]  /*70a0*/  FSEL R45, R45, R112.reuse, P5 ;  /* 0x000000702d2d7208 */ /* 0x080fe20002800000 */
[----:B------:R-:W-:Y:S01]  /*70b0*/  FMUL.FTZ R41, R252, R41 ;  /* 0x00000029fc297220 */ /* 0x000fe20000410000 */
[-C--:B------:R-:W-:Y:S01]  /*70c0*/  FSEL R24, R5, R112.reuse, P4 ;  /* 0x0000007005187208 */ /* 0x080fe20002000000 */
[----:B------:R-:W-:Y:S01]  /*70d0*/  FADD.FTZ R58, -R107, R58 ;  /* 0x0000003a6b3a7221 */ /* 0x000fe20000010100 */
[-C--:B------:R-:W-:Y:S01]  /*70e0*/  FSEL R57, R57, R112.reuse, P3 ;  /* 0x0000007039397208 */ /* 0x080fe20001800000 */
[----:B------:R-:W-:Y:S01]  /*70f0*/  FMUL.FTZ R45, R122, R45 ;  /* 0x0000002d7a2d7220 */ /* 0x000fe20000410000 */
[----:B------:R-:W-:Y:S01]  /*7100*/  FSEL R28, R17, R112, P2 ;  /* 0x00000070111c7208 */ /* 0x000fe20001000000 */
[----:B------:R-:W-:Y:S01]  /*7110*/  @P0 FADD.FTZ R112, -R112, R61 ;  /* 0x0000003d70700221 */ /* 0x000fe20000010100 */
[----:B------:R-:W-:Y:S01]  /*7120*/  F2FP.BF16.F32.PACK_AB R29, R29, R4 ;  /* 0x000000041d1d723e */ /* 0x000fe200000010ff */
[----:B------:R-:W-:Y:S01]  /*7130*/  FADD.FTZ R4, -R107, R11 ;  /* 0x0000000b6b047221 */ /* 0x000fe20000010100 */
[----:B------:R-:W-:Y:S01]  /*7140*/  FSETP.GE.FTZ.AND P3, PT, R218, RZ, PT ;  /* 0x000000ffda00720b */ /* 0x000fe20003f76000 */
[----:B------:R-:W-:Y:S01]  /*7150*/  FMUL.FTZ R28, R109, R28 ;  /* 0x0000001c6d1c7220 */ /* 0x000fe20000410000 */
[----:B------:R-:W-:Y:S01]  /*7160*/  FMUL.FTZ R5, R116, R112 ;  /* 0x0000007074057220 */ /* 0x000fe20000410000 */
[----:B------:R-:W-:Y:S01]  /*7170*/  FSETP.GE.FTZ.AND P4, PT, R219, RZ, PT ;  /* 0x000000ffdb00720b */ /* 0x000fe20003f96000 */
[----:B------:R-:W-:Y:S01]  /*7180*/  FMUL.FTZ R16, R133, R16 ;  /* 0x0000001085107220 */ /* 0x000fe20000410000 */
[----:B------:R-:W-:Y:S01]  /*7190*/  F2FP.BF16.F32.PACK_AB R45, R45, R12 ;  /* 0x0000000c2d2d723e */ /* 0x000fe200000010ff */
[----:B------:R-:W-:Y:S01]  /*71a0*/  FADD.FTZ R12, -R107, R15 ;  /* 0x0000000f6b0c7221 */ /* 0x000fe20000010100 */
[----:B------:R-:W-:Y:S01]  /*71b0*/  F2FP.BF16.F32.PACK_AB R28, R5, R28 ;  /* 0x0000001c051c723e */ /* 0x000fe200000010ff */
[----:B------:R-:W-:Y:S01]  /*71c0*/  FADD.FTZ R62, -R107, R62 ;  /* 0x0000003e6b3e7221 */ /* 0x000fe20000010100 */
[----:B------:R-:W-:Y:S01]  /*71d0*/  FSETP.GE.FTZ.AND P2, PT, R223, RZ, PT ;  /* 0x000000ffdf00720b */ /* 0x000fe20003f56000 */
[----:B------:R-:W-:Y:S01]  /*71e0*/  FMUL.FTZ R24, R117, R24 ;  /* 0x0000001875187220 */ /* 0x000fe20000410000 */
[----:B------:R-:W-:Y:S01]  /*71f0*/  FSEL R10, R10, R107, P4 ;  /* 0x0000006b0a0a7208 */ /* 0x000fe20002000000 */
[----:B------:R-:W-:Y:S01]  /*7200*/  FMUL.FTZ R57, R114, R57 ;  /* 0x0000003972397220 */ /* 0x000fe20000410000 */
[-C--:B------:R-:W-:Y:S01]  /*7210*/  FSEL R5, R4, R107.reuse, P3 ;  /* 0x0000006b04057208 */ /* 0x080fe20001800000 */
[----:B------:R-:W-:Y:S01]  /*7220*/  FADD.FTZ R4, -R107, R27 ;  /* 0x0000001b6b047221 */ /* 0x000fe20000010100 */
[----:B------:R-:W-:Y:S01]  /*7230*/  FSETP.GE.FTZ.AND P0, PT, R226, RZ, PT ;  /* 0x000000ffe200720b */ /* 0x000fe20003f16000 */
[----:B------:R-:W-:Y:S01]  /*7240*/  FMUL.FTZ R10, R219, R10 ;  /* 0x0000000adb0a7220 */ /* 0x000fe20000410000 */
[----:B------:R-:W-:Y:S01]  /*7250*/  FSEL R14, R14, R107, P2 ;  /* 0x0000006b0e0e7208 */ /* 0x000fe20001000000 */
[----:B------:R-:W-:Y:S01]  /*7260*/  FMUL.FTZ R5, R218, R5 ;  /* 0x00000005da057220 */ /* 0x000fe20000410000 */
[----:B------:R-:W-:Y:S01]  /*7270*/  FSEL R11, R12, R107, P0 ;  /* 0x0000006b0c0b7208 */ /* 0x000fe20000000000 */
[----:B------:R-:W-:Y:S01]  /*7280*/  FADD.FTZ R12, -R107, R59 ;  /* 0x0000003b6b0c7221 */ /* 0x000fe20000010100 */
[----:B------:R-:W-:Y:S01]  /*7290*/  FSETP.GE.FTZ.AND P0, PT, R238, RZ, PT ;  /* 0x000000ffee00720b */ /* 0x000fe20003f16000 */
[----:B------:R-:W-:Y:S01]  /*72a0*/  FMUL.FTZ R14, R223, R14 ;  /* 0x0000000edf0e7220 */ /* 0x000fe20000410000 */
[----:B------:R-:W-:Y:S01]  /*72b0*/  F2FP.BF16.F32.PACK_AB R5, R5, R10 ;  /* 0x0000000a0505723e */ /* 0x000fe200000010ff */
[----:B------:R-:W-:Y:S01]  /*72c0*/  FMUL.FTZ R11, R226, R11 ;  /* 0x0000000be20b7220 */ /* 0x000fe20000410000 */
[----:B------:R-:W-:Y:S01]  /*72d0*/  FSETP.GE.FTZ.AND P2, PT, R237, RZ, PT ;  /* 0x000000ffed00720b */ /* 0x000fe20003f56000 */
[----:B------:R-:W-:Y:S01]  /*72e0*/  FADD.FTZ R10, -R107, R47 ;  /* 0x0000002f6b0a7221 */ /* 0x000fe20000010100 */
[-C--:B--2---:R-:W-:Y:S01]  /*72f0*/  FSEL R9, R4, R107.reuse, P0 ;  /* 0x0000006b04097208 */ /* 0x084fe20000000000 */
[----:B------:R1:W-:Y:S01]  /*7300*/  STS [R176+0xa400], R5 ;  /* 0x00a40005b0007388 */ /* 0x0003e20000000800 */
[----:B------:R-:W-:Y:S01]  /*7310*/  F2FP.BF16.F32.PACK_AB R11, R11, R14 ;  /* 0x0000000e0b0b723e */ /* 0x000fe200000010ff */
[----:B------:R-:W-:Y:S01]  /*7320*/  FADD.FTZ R4, -R107, R31 ;  /* 0x0000001f6b047221 */ /* 0x000fe20000010100 */
[----:B------:R-:W-:Y:S01]  /*7330*/  FSEL R26, R26, R107, P2 ;  /* 0x0000006b1a1a7208 */ /* 0x000fe20001000000 */
[----:B------:R-:W-:Y:S01]  /*7340*/  STS [R8+0xa000], R13 ;  /* 0x00a0000d08007388 */ /* 0x000fe20000000800 */
[----:B------:R-:W-:Y:S01]  /*7350*/  FSETP.GE.FTZ.AND P2, PT, R241, RZ, PT ;  /* 0x000000fff100720b */ /* 0x000fe20003f56000 */
[----:B------:R-:W-:Y:S01]  /*7360*/  FMUL.FTZ R9, R238, R9 ;  /* 0x00000009ee097220 */ /* 0x000fe20000410000 */
[----:B------:R-:W-:Y:S01]  /*7370*/  FSETP.GE.FTZ.AND P0, PT, R242, RZ, PT ;  /* 0x000000fff200720b */ /* 0x000fe20003f16000 */
[----:B------:R-:W-:Y:S01]  /*7380*/  STS [R8+0xa400], R11 ;  /* 0x00a4000b08007388 */ /* 0x000fe20000000800 */
[----:B------:R-:W-:Y:S01]  /*7390*/  FSETP.GE.FTZ.AND P3, PT, R132, RZ, PT ;  /* 0x000000ff8400720b */ /* 0x000fe20003f76000 */
[----:B------:R-:W-:Y:S01]  /*73a0*/  FMUL.FTZ R26, R237, R26 ;  /* 0x0000001aed1a7220 */ /* 0x000fe20000410000 */
[-C--:B------:R-:W-:Y:S01]  /*73b0*/  FSEL R30, R30, R107.reuse, P2 ;  /* 0x0000006b1e1e7208 */ /* 0x080fe20001000000 */
[----:B------:R-:W-:Y:S01]  /*73c0*/  STS [R186+0x8000], R231 ;  /* 0x008000e7ba007388 */ /* 0x000fe20000000800 */
[-C--:B------:R-:W-:Y:S01]  /*73d0*/  FSEL R15, R4, R107.reuse, P0 ;  /* 0x0000006b040f7208 */ /* 0x080fe20000000000 */
[----:B------:R-:W-:Y:S01]  /*73e0*/  FADD.FTZ R4, -R107, R43 ;  /* 0x0000002b6b047221 */ /* 0x000fe20000010100 */
[----:B------:R-:W-:Y:S01]  /*73f0*/  FSEL R27, R12, R107, P3 ;  /* 0x0000006b0c1b7208 */ /* 0x000fe20001800000 */
[----:B------:R-:W-:Y:S01]  /*7400*/  IMAD.IADD R12, R7, 0x1, R186 ;  /* 0x00000001070c7824 */ /* 0x000fe200078e02ba */
[----:B------:R-:W-:Y:S01]  /*7410*/  F2FP.BF16.F32.PACK_AB R18, R35, R18 ;  /* 0x000000122312723e */ /* 0x000fe200000010ff */
[----:B------:R-:W-:Y:S01]  /*7420*/  STS [R186+0x8400], R21 ;  /* 0x00840015ba007388 */ /* 0x000fe20000000800 */
[----:B------:R-:W-:Y:S01]  /*7430*/  FMUL.FTZ R30, R241, R30 ;  /* 0x0000001ef11e7220 */ /* 0x000fe20000410000 */
[----:B------:R-:W-:Y:S01]  /*7440*/  FMUL.FTZ R15, R242, R15 ;  /* 0x0000000ff20f7220 */ /* 0x000fe20000410000 */
[----:B------:R-:W-:Y:S01]  /*7450*/  F2FP.BF16.F32.PACK_AB R9, R9, R26 ;  /* 0x0000001a0909723e */ /* 0x000fe200000010ff */
[----:B------:R-:W-:Y:S01]  /*7460*/  STS [R12+0x8000], R222 ;  /* 0x008000de0c007388 */ /* 0x000fe20000000800 */
[----:B------:R-:W-:Y:S01]  /*7470*/  FSETP.GE.FTZ.AND P2, PT, R118, RZ, PT ;  /* 0x000000ff7600720b */ /* 0x000fe20003f56000 */
[----:B------:R-:W-:Y:S01]  /*7480*/  FMUL.FTZ R132, R132, R27 ;  /* 0x0000001b84847220 */ /* 0x000fe20000410000 */
[----:B------:R-:W-:Y:S01]  /*7490*/  FSETP.GE.FTZ.AND P0, PT, R119, RZ, PT ;  /* 0x000000ff7700720b */ /* 0x000fe20003f16000 */
[----:B------:R-:W-:Y:S01]  /*74a0*/  STS [R12+0x8400], R18 ;  /* 0x008400120c007388 */ /* 0x000fe20000000800 */
[----:B------:R-:W-:Y:S01]  /*74b0*/  F2FP.BF16.F32.PACK_AB R15, R15, R30 ;  /* 0x0000001e0f0f723e */ /* 0x000fe200000010ff */
[----:B------:R-:W-:Y:S01]  /*74c0*/  IMAD.IADD R33, R179, 0x1, R7 ;  /* 0x00000001b3217824 */ /* 0x000fe200078e0207 */
[-C--:B------:R-:W-:Y:S01]  /*74d0*/  FSEL R17, R42, R107.reuse, P2 ;  /* 0x0000006b2a117208 */ /* 0x080fe20001000000 */
[----:B------:R-:W-:Y:S01]  /*74e0*/  STS [R186+0xa000], R25 ;  /* 0x00a00019ba007388 */ /* 0x000fe20000000800 */
[----:B------:R-:W-:Y:S01]  /*74f0*/  FSEL R4, R4, R107, P0 ;  /* 0x0000006b04047208 */ /* 0x000fe20000000000 */
[----:B------:R-:W-:Y:S01]  /*7500*/  IMAD.SHL.U32 R40, R3, 0x20, RZ ;  /* 0x0000002003287824 */ /* 0x000fe200078e00ff */
[----:B------:R-:W-:Y:S01]  /*7510*/  FSETP.GE.FTZ.AND P5, PT, R126, RZ, PT ;  /* 0x000000ff7e00720b */ /* 0x000fe20003fb6000 */
[----:B------:R-:W-:Y:S01]  /*7520*/  STS [R186+0xa400], R9 ;  /* 0x00a40009ba007388 */ /* 0x000fe20000000800 */
[----:B------:R-:W-:Y:S01]  /*7530*/  FSETP.GE.FTZ.AND P2, PT, R123, RZ, PT ;  /* 0x000000ff7b00720b */ /* 0x000fe20003f56000 */
[----:B------:R-:W-:Y:S01]  /*7540*/  FMUL.FTZ R17, R118, R17 ;  /* 0x0000001176117220 */ /* 0x000fe20000410000 */
[----:B------:R-:W-:Y:S01]  /*7550*/  F2FP.BF16.F32.PACK_AB R20, R39, R20 ;  /* 0x000000142714723e */ /* 0x000fe200000010ff */
[----:B------:R-:W-:Y:S01]  /*7560*/  STS [R12+0xa000], R29 ;  /* 0x00a0001d0c007388 */ /* 0x000fe20000000800 */
[-C--:B------:R-:W-:Y:S01]  /*7570*/  FSEL R19, R10, R107.reuse, P5 ;  /* 0x0000006b0a137208 */ /* 0x080fe20002800000 */
[----:B------:R-:W-:Y:S01]  /*7580*/  FMUL.FTZ R4, R119, R4 ;  /* 0x0000000477047220 */ /* 0x000fe20000410000 */
[----:B------:R-:W-:Y:S01]  /*7590*/  FSEL R46, R46, R107, P2 ;  /* 0x0000006b2e2e7208 */ /* 0x000fe20001000000 */
[----:B------:R-:W-:Y:S01]  /*75a0*/  STS [R12+0xa400], R15 ;  /* 0x00a4000f0c007388 */ /* 0x000fe20000000800 */
[----:B------:R-:W-:Y:S01]  /*75b0*/  FSETP.GE.FTZ.AND P0, PT, R110, RZ, PT ;  /* 0x000000ff6e00720b */ /* 0x000fe20003f16000 */
[----:B------:R-:W-:Y:S01]  /*75c0*/  FMUL.FTZ R19, R126, R19 ;  /* 0x000000137e137220 */ /* 0x000fe20000410000 */
[----:B------:R-:W-:Y:S01]  /*75d0*/  F2FP.BF16.F32.PACK_AB R6, R41, R6 ;  /* 0x000000062906723e */ /* 0x000fe200000010ff */
[----:B------:R-:W-:Y:S01]  /*75e0*/  STS [R173+-0x8000], R248 ;  /* 0xff8000f8ad007388 */ /* 0x000fe20000000800 */
[----:B------:R-:W-:Y:S01]  /*75f0*/  FMUL.FTZ R46, R123, R46 ;  /* 0x0000002e7b2e7220 */ /* 0x000fe20000410000 */
[----:B------:R-:W-:Y:S01]  /*7600*/  F2FP.BF16.F32.PACK_AB R10, R4, R17 ;  /* 0x00000011040a723e */ /* 0x000fe200000010ff */
[----:B------:R-:W-:Y:S01]  /*7610*/  IMAD.SHL.U32 R56, R3, 0x4, RZ ;  /* 0x0000000403387824 */ /* 0x000fe200078e00ff */
[----:B------:R-:W-:Y:S01]  /*7620*/  STS [R173+-0x7c00], R20 ;  /* 0xff840014ad007388 */ /* 0x000fe20000000800 */
[----:B------:R-:W-:Y:S02]  /*7630*/  FSETP.GE.FTZ.AND P4, PT, R128, RZ, PT ;  /* 0x000000ff8000720b */ /* 0x000fe40003f96000 */
[----:B------:R-:W-:Y:S01]  /*7640*/  F2FP.BF16.F32.PACK_AB R19, R19, R46 ;  /* 0x0000002e1313723e */ /* 0x000fe200000010ff */
[----:B------:R-:W-:Y:S01]  /*7650*/  STS [R120+-0x8000], R49 ;  /* 0xff80003178007388 */ /* 0x000fe20000000800 */
[----:B------:R-:W-:Y:S02]  /*7660*/  FSEL R23, R58, R107, P4 ;  /* 0x0000006b3a177208 */ /* 0x000fe40002000000 */
[----:B------:R-:W-:Y:S01]  /*7670*/  FSETP.GE.FTZ.AND P2, PT, R111, RZ, PT ;  /* 0x000000ff6f00720b */ /* 0x000fe20003f56000 */
[----:B------:R-:W-:Y:S01]  /*7680*/  STS [R120+-0x7c00], R51 ;  /* 0xff84003378007388 */ /* 0x000fe20000000800 */
[----:B------:R-:W-:Y:S01]  /*7690*/  F2FP.BF16.F32.PACK_AB R16, R135, R16 ;  /* 0x000000108710723e */ /* 0x000fe200000010ff */
[----:B------:R-:W-:Y:S01]  /*76a0*/  FMUL.FTZ R23, R128, R23 ;  /* 0x0000001780177220 */ /* 0x000fe20000410000 */
[----:B------:R-:W-:Y:S01]  /*76b0*/  FSEL R62, R62, R107, P2 ;  /* 0x0000006b3e3e7208 */ /* 0x000fe20001000000 */
[----:B------:R-:W-:Y:S01]  /*76c0*/  STS [R173+-0x6000], R6 ;  /* 0xffa00006ad007388 */ /* 0x000fe20000000800 */
[----:B------:R-:W-:Y:S01]  /*76d0*/  @P0 FADD.FTZ R107, -R107, R63 ;  /* 0x0000003f6b6b0221 */ /* 0x000fe20000010100 */
[----:B------:R-:W-:Y:S02]  /*76e0*/  F2FP.BF16.F32.PACK_AB R53, R53, R64 ;  /* 0x000000403535723e */ /* 0x000fe400000010ff */
[----:B------:R-:W-:Y:S01]  /*76f0*/  STS [R173+-0x5c00], R10 ;  /* 0xffa4000aad007388 */ /* 0x000fe20000000800 */
[----:B------:R-:W-:Y:S01]  /*7700*/  FMUL.FTZ R62, R111, R62 ;  /* 0x0000003e6f3e7220 */ /* 0x000fe20000410000 */
[----:B------:R-:W-:Y:S01]  /*7710*/  FMUL.FTZ R107, R110, R107 ;  /* 0x0000006b6e6b7220 */ /* 0x000fe20000410000 */
[----:B------:R-:W-:Y:S01]  /*7720*/  F2FP.BF16.F32.PACK_AB R24, R57, R24 ;  /* 0x000000183918723e */ /* 0x000fe200000010ff */
[----:B------:R-:W-:Y:S01]  /*7730*/  STS [R120+-0x6000], R45 ;  /* 0xffa0002d78007388 */ /* 0x000fe20000000800 */
[----:B------:R-:W-:Y:S02]  /*7740*/  F2FP.BF16.F32.PACK_AB R132, R132, R23 ;  /* 0x000000178484723e */ /* 0x000fe400000010ff */
[----:B------:R-:W-:Y:S01]  /*7750*/  F2FP.BF16.F32.PACK_AB R62, R107, R62 ;  /* 0x0000003e6b3e723e */ /* 0x000fe200000010ff */
[----:B------:R-:W-:Y:S01]  /*7760*/  STS [R120+-0x5c00], R19 ;  /* 0xffa4001378007388 */ /* 0x000fe20000000800 */
[--C-:B------:R-:W-:Y:S03]  /*7770*/  SHF.R.U32.HI R4, RZ, 0x4, R3.reuse ;  /* 0x00000004ff047819 */ /* 0x100fe60000011603 */
[----:B------:R-:W-:Y:S01]  /*7780*/  STS [R179+-0x8000], R52 ;  /* 0xff800034b3007388 */ /* 0x000fe20000000800 */
[----:B------:R-:W-:Y:S03]  /*7790*/  LOP3.LUT R4, R4, 0x8, RZ, 0xc0, !PT ;  /* 0x0000000804047812 */ /* 0x000fe600078ec0ff */
[----:B------:R-:W-:Y:S01]  /*77a0*/  STS [R179+-0x7c00], R16 ;  /* 0xff840010b3007388 */ /* 0x000fe20000000800 */
[--C-:B-1----:R-:W-:Y:S03]  /*77b0*/  LOP3.LUT R5, R4, 0x10, R3.reuse, 0xf8, !PT ;  /* 0x0000001004057812 */ /* 0x102fe600078ef803 */
        /* <DEDUP_REMOVED lines=9> */
[----:B------:R1:W-:Y:S01]  /*7850*/  STS [R33+-0x5c00], R62 ;  /* 0xffa4003e21007388 */ /* 0x0003e20000000800 */
[----:B------:R-:W-:Y:S01]  /*7860*/  BAR.SYNC.DEFER_BLOCKING 0x0 ;  /* 0x0000000000007b1d */ /* 0x000fe20000010000 */
[----:B-1----:R-:W-:Y:S05]  /*7870*/  IMAD R62, R195, UR7, RZ ;  /* 0x00000007c33e7c24 */ /* 0x002fea000f8e02ff */
        /* <DEDUP_REMOVED lines=53> */
[----:B------:R-:W-:Y:S01]  /*7bd0*/  LOP3.LUT R4, R103, 0xd8, RZ, 0xc0, !PT ;  /* 0x000000d867047812 */ /* 0x000fe200078ec0ff */
[----:B------:R-:W-:Y:S02]  /*7be0*/  VIADD R6, R192, 0x1 ;  /* 0x00000001c0067836 */ /* 0x000fe40000000000 */
[----:B------:R-:W-:Y:S01]  /*7bf0*/  IMAD.U32 R5, R62, -0x80, RZ ;  /* 0xffffff803e057824 */ /* 0x000fe200078e00ff */
[-C--:B--2---:R-:W-:Y:S05]  /*7c00*/  HMMA.16816.F32.BF16 R68, R16, R20.reuse, R68 ;  /* 0x000000141044723c */ /* 0x084fea0000041844 */
[----:B------:R-:W-:Y:S02]  /*7c10*/  ISETP.NE.AND P4, PT, R6, 0x1, PT ;  /* 0x000000010600780c */ /* 0x000fe40003f85270 */
[----:B------:R-:W-:Y:S01]  /*7c20*/  LOP3.LUT R4, R4, 0x18, R3, 0x78, !PT ;  /* 0x0000001804047812 */ /* 0x000fe200078e7803 */
[C---:B------:R-:W-:Y:S04]  /*7c30*/  HMMA.16816.F32.BF16 R72, R24.reuse, R20, R72 ;  /* 0x000000141848723c */ /* 0x040fe80000041848 */
[----:B------:R-:W-:Y:S02]  /*7c40*/  LOP3.LUT R63, R4, 0x1f20, R103, 0xf8, !PT ;  /* 0x00001f20043f7812 */ /* 0x000fe400078ef867 */
[----:B------:R-:W-:Y:S02]  /*7c50*/  LEA R196, P0, R5, R196, 0x2 ;  /* 0x000000c405c47211 */ /* 0x000fe400078010ff */
[-C--:B------:R-:W-:Y:S03]  /*7c60*/  HMMA.16816.F32.BF16 R76, R24, R22.reuse, R76 ;  /* 0x00000016184c723c */ /* 0x080fe6000004184c */
[----:B------:R-:W-:Y:S02]  /*7c70*/  LEA R63, R63, UR4, 0x1 ;  /* 0x000000043f3f7c11 */ /* 0x000fe4000f8e08ff */
[----:B------:R-:W-:Y:S02]  /*7c80*/  LEA.HI.X.SX32 R197, R5, R197, 0x2, P0 ;  /* 0x000000c505c57211 */ /* 0x000fe400000f16ff */
[----:B------:R-:W-:Y:S01]  /*7c90*/  LOP3.LUT R20, R102, 0x1c0, RZ, 0xc0, !PT ;  /* 0x000001c066147812 */ /* 0x000fe200078ec0ff */
[----:B------:R-:W-:Y:S01]  /*7ca0*/  HMMA.16816.F32.BF16 R80, R16, R22, R80 ;  /* 0x000000161050723c */ /* 0x000fe20000041850 */
[----:B------:R-:W-:Y:S08]  /*7cb0*/  @!UPT UIADD3 URZ, UPT, UPT, URZ, URZ, URZ ;  /* 0x000000fffffff290 */ /* 0x000ff0000fffe0ff */
[----:B------:R-:W-:Y:S11]  /*7cc0*/  @!P4 BRA `(.L_x_428) ;  /* 0x00000000005cc947 */ /* 0x000ff60003800000 */
[----:B------:R-:W-:Y:S01]  /*7cd0*/  IADD3 R5, P0, PT, RZ, -UR27, RZ ;  /* 0x8000001bff057c10 */ /* 0x000fe2000ff1e0ff */
[----:B------:R-:W-:Y:S01]  /*7ce0*/  IMAD.U32 R7, RZ, RZ, UR34 ;  /* 0x00000022ff077e24 */ /* 0x000fe2000f8e00ff */
[C---:B------:R-:W-:Y:S02]  /*7cf0*/  ISETP.GE.AND P2, PT, R198.reuse, UR6, PT ;  /* 0x00000006c6007c0c */ /* 0x040fe4000bf46270 */
[----:B------:R-:W-:Y:S01]  /*7d00*/  ISETP.GE.AND P3, PT, R198, UR6, PT ;  /* 0x00000006c6007c0c */ /* 0x000fe2000bf66270 */
[----:B------:R-:W-:Y:S05]  /*7d10*/  IMAD.X R4, RZ, RZ, ~UR14, P0 ;  /* 0x8000000eff047e24 */ /* 0x000fea00080e06ff */
[----:B------:R-:W-:Y:S04]  /*7d20*/  SHF.R.S64 R5, R5, 0x1f, R4 ;  /* 0x0000001f05057819 */ /* 0x000fe80000001004 */
[----:B------:R-:W-:Y:S01]  /*7d30*/  IADD3 R184, P0, PT, R5, R184, RZ ;  /* 0x000000b805b87210 */ /* 0x000fe20007f1e0ff */
[----:B------:R-:W-:Y:S03]  /*7d40*/  IMAD.U32 R5, RZ, RZ, UR34 ;  /* 0x00000022ff057e24 */ /* 0x000fe6000f8e00ff */
[----:B------:R-:W-:Y:S01]  /*7d50*/  LEA.HI.X.SX32 R185, R4, R185, 0x1, P0 ;  /* 0x000000b904b97211 */ /* 0x000fe200000f0eff */
[----:B------:R-:W-:Y:S01]  /*7d60*/  IMAD.U32 R4, RZ, RZ, UR33 ;  /* 0x00000021ff047e24 */ /* 0x000fe2000f8e00ff */
[----:B------:R-:W-:Y:S03]  /*7d70*/  @!P2 LEA R8, P0, R7, R184, 0x1 ;  /* 0x000000b80708a211 */ /* 0x000fe600078008ff */
[----:B------:R-:W-:Y:S01]  /*7d80*/  @!PT LDS RZ, [RZ] ;  /* 0x00000000fffff984 */ /* 0x000fe20000000800 */
[----:B------:R-:W-:Y:S01]  /*7d90*/  @!PT LDS RZ, [RZ] ;  /* 0x00000000fffff984 */ /* 0x000fe20000000800 */
[----:B------:R-:W-:Y:S01]  /*7da0*/  @!PT LDS RZ, [RZ] ;  /* 0x00000000fffff984 */ /* 0x000fe20000000800 */
[----:B------:R1:W-:Y:S01]  /*7db0*/  @!P3 LDGSTS.E.BYPASS.LTC128B.128 [R63+0x4000], desc[UR28][R184.64] ;  /* 0x04000000b83fbfae */ /* 0x0003e2000b981a1c */
[----:B------:R-:W-:Y:S03]  /*7dc0*/  @!P2 LEA.HI.X R9, R5, R185, R4, 0x1, P0 ;  /* 0x000000b90509a211 */ /* 0x000fe600000f0c04 */
[----:B------:R1:W-:Y:S04]  /*7dd0*/  @P3 STS.128 [R63+0x4000], RZ ;  /* 0x004000ff3f003388 */ /* 0x0003e80000000c00 */
[----:B------:R1:W-:Y:S04]  /*7de0*/  @P2 STS.128 [R63+0x5000], RZ ;  /* 0x005000ff3f002388 */ /* 0x0003e80000000c00 */
[----:B------:R-:W-:Y:S01]  /*7df0*/  @!PT LDS RZ, [RZ] ;  /* 0x00000000fffff984 */ /* 0x000fe20000000800 */
[----:B------:R-:W-:Y:S01]  /*7e00*/  @!PT LDS RZ, [RZ] ;  /* 0x00000000fffff984 */ /* 0x000fe20000000800 */
[----:B------:R-:W-:Y:S01]  /*7e10*/  @!PT LDS RZ, [RZ] ;  /* 0x00000000fffff984 */ /* 0x000fe20000000800 */
[----:B------:R1:W-:Y:S04]  /*7e20*/  @!P2 LDGSTS.E.BYPASS.LTC128B.128 [R63+0x5000], desc[UR28][R8.64] ;  /* 0x05000000083fafae */ /* 0x0003e8000b981a1c */
[----:B------:R-:W0:Y:S02]  /*7e30*/  LDGDEPBAR ;  /* 0x00000000000079af */ /* 0x000e240000000000 */
.L_x_428:
[----:B------:R-:W-:Y:S01]  /*7e40*/  LOP3.LUT R20, R20, 0x38, R103, 0xf8, !PT ;  /* 0x0000003814147812 */ /* 0x000fe200078ef867 */
[----:B------:R-:W-:Y:S01]  /*7e50*/  LDSM.16.MT88.4 R28, [R57+0x6400] ;  /* 0x00640000391c783b */ /* 0x000fe20000004200 */
[----:B------:R-:W-:Y:S01]  /*7e60*/  LOP3.LUT R5, R102, 0x200, RZ, 0xc0, !PT ;  /* 0x0000020066057812 */ /* 0x000fe200078ec0ff */
[----:B------:R-:W-:Y:S01]  /*7e70*/  VIADD R202, R202, 0xfffffff8 ;  /* 0xfffffff8caca7836 */ /* 0x000fe20000000000 */
[----:B------:R-:W-:Y:S01]  /*7e80*/  LOP3.LUT R20, R20, 0x8, R101, 0x78, !PT ;  /* 0x0000000814147812 */ /* 0x000fe200078e7865 */
[----:B------:R-:W-:Y:S01]  /*7e90*/  LDSM.16.MT88.4 R48, [R57+0x6c00] ;  /* 0x006c00003930783b */ /* 0x000fe20000004200 */
[----:B------:R-:W-:Y:S02]  /*7ea0*/  LOP3.LUT R5, R5, 0xc00, R40, 0xf8, !PT ;  /* 0x00000c0005057812 */ /* 0x000fe400078ef828 */
[----:B------:R-:W-:Y:S01]  /*7eb0*/  ISETP.GT.AND P3, PT, R192, RZ, PT ;  /* 0x000000ffc000720c */ /* 0x000fe20003f64270 */
[----:B------:R-:W-:Y:S01]  /*7ec0*/  LDSM.16.MT88.4 R40, [R57+0x6800] ;  /* 0x006800003928783b */ /* 0x000fe20000004200 */
[----:B------:R-:W-:Y:S03]  /*7ed0*/  LOP3.LUT R5, R5, R20, RZ, 0xfc, !PT ;  /* 0x0000001405057212 */ /* 0x000fe600078efcff */
[----:B------:R-:W-:Y:S01]  /*7ee0*/  LDSM.16.MT88.4 R20, [R57+0x6000] ;  /* 0x006000003914783b */ /* 0x000fe20000004200 */
[----:B------:R-:W-:Y:S05]  /*7ef0*/  LEA R61, R5, UR4, 0x1 ;  /* 0x00000004053d7c11 */ /* 0x000fea000f8e08ff */
[----:B------:R-:W2:Y:S01]  /*7f00*/  LDSM.16.M88.4 R16, [R61+0x8000] ;  /* 0x008000003d10783b */ /* 0x000ea20000000200 */
[C---:B------:R-:W-:Y:S02]  /*7f10*/  IMAD.IADD R60, R61.reuse, 0x1, R168 ;  /* 0x000000013d3c7824 */ /* 0x040fe400078e02a8 */
[C---:B-1----:R-:W-:Y:S01]  /*7f20*/  VIADD R8, R61.reuse, 0x8000 ;  /* 0x000080003d087836 */ /* 0x042fe20000000000 */
[----:B------:R-:W1:Y:S01]  /*7f30*/  LDSM.16.M88.4 R12, [R61+0xa000] ;  /* 0x00a000003d0c783b */ /* 0x000e620000000200 */
[----:B------:R-:W-:Y:S02]  /*7f40*/  VIADD R59, R61, 0x8040 ;  /* 0x000080403d3b7836 */ /* 0x000fe40000000000 */
[----:B------:R-:W-:Y:S01]  /*7f50*/  @P1 VIADD R59, R8, 0xffffffc0 ;  /* 0xffffffc0083b1836 */ /* 0x000fe20000000000 */
[----:B------:R-:W3:Y:S03]  /*7f60*/  LDSM.16.M88.4 R24, [R60+0x8000] ;  /* 0x008000003c18783b */ /* 0x000ee60000000200 */
[----:B------:R-:W-:Y:S01]  /*7f70*/  IMAD.IADD R58, R168, 0x1, R59 ;  /* 0x00000001a83a7824 */ /* 0x000fe200078e023b */
[----:B------:R-:W4:Y:S04]  /*7f80*/  LDSM.16.M88.4 R32, [R60+0xa000] ;  /* 0x00a000003c20783b */ /* 0x000f280000000200 */
[----:B------:R-:W4:Y:S04]  /*7f90*/  LDSM.16.M88.4 R36, [R59] ;  /* 0x000000003b24783b */ /* 0x000f280000000200 */
[----:B------:R-:W4:Y:S04]  /*7fa0*/  LDSM.16.M88.4 R44, [R59+0x2000] ;  /* 0x002000003b2c783b */ /* 0x000f280000000200 */
        /* <DEDUP_REMOVED lines=11> */
[----:B------:R-:W-:Y:S04]  /*8060*/  LDSM.16.MT88.4 R28, [R57+0x7000] ;  /* 0x00700000391c783b */ /* 0x000fe80000004200 */
[----:B------:R-:W2:Y:S03]  /*8070*/  LDSM.16.M88.4 R24, [R61+0xc000] ;  /* 0x00c000003d18783b */ /* 0x000ea60000000200 */
[-C--:B------:R-:W-:Y:S08]  /*8080*/  HMMA.16816.F32.BF16 R4, R36, R40.reuse, R4 ;  /* 0x000000282404723c */ /* 0x080ff00000041804 */
[C---:B------:R-:W-:Y:S08]  /*8090*/  HMMA.16816.F32.BF16 R8, R44.reuse, R40, R8 ;  /* 0x000000282c08723c */ /* 0x040ff00000041808 */
[-C--:B------:R-:W-:Y:S01]  /*80a0*/  HMMA.16816.F32.BF16 R12, R44, R42.reuse, R12 ;  /* 0x0000002a2c0c723c */ /* 0x080fe2000004180c */
[----:B------:R-:W-:Y:S07]  /*80b0*/  LDSM.16.MT88.4 R44, [R57+0x7800] ;  /* 0x00780000392c783b */ /* 0x000fee0000004200 */
[----:B------:R-:W-:Y:S01]  /*80c0*/  HMMA.16816.F32.BF16 R16, R36, R42, R16 ;  /* 0x0000002a2410723c */ /* 0x000fe20000041810 */
[----:B------:R-:W-:Y:S04]  /*80d0*/  LDSM.16.MT88.4 R40, [R57+0x7400] ;  /* 0x007400003928783b */ /* 0x000fe80000004200 */
[----:B------:R-:W3:Y:S03]  /*80e0*/  LDSM.16.M88.4 R36, [R60+0xc000] ;  /* 0x00c000003c24783b */ /* 0x000ee60000000200 */
[-C--:B-1----:R-:W-:Y:S08]  /*80f0*/  HMMA.16816.F32.BF16 R4, R20, R48.reuse, R4 ;  /* 0x000000301404723c */ /* 0x082ff00000041804 */
[C---:B------:R-:W-:Y:S04]  /*8100*/  HMMA.16816.F32.BF16 R8, R52.reuse, R48, R8 ;  /* 0x000000303408723c */ /* 0x040fe80000041808 */
[C---:B------:R-:W-:Y:S04]  /*8110*/  LEA R48, P0, R201.reuse, R196, 0x2 ;  /* 0x000000c4c9307211 */ /* 0x040fe800078010ff */
[-C--:B------:R-:W-:Y:S03]  /*8120*/  HMMA.16816.F32.BF16 R12, R52, R50.reuse, R12 ;  /* 0x00000032340c723c */ /* 0x080fe6000004180c */
[----:B------:R-:W-:Y:S05]  /*8130*/  LEA.HI.X.SX32 R49, R201, R197, 0x2, P0 ;  /* 0x000000c5c9317211 */ /* 0x000fea00000f16ff */
[----:B------:R-:W-:Y:S01]  /*8140*/  HMMA.16816.F32.BF16 R16, R20, R50, R16 ;  /* 0x000000321410723c */ /* 0x000fe20000041810 */
[----:B------:R1:W4:Y:S03]  /*8150*/  LDSM.16.M88.4 R20, [R60+0xe000] ;  /* 0x00e000003c14783b */ /* 0x0003260000000200 */
        /* <DEDUP_REMOVED lines=10> */
[C---:B-1----:R-:W-:Y:S03]  /*8200*/  LEA R60, P0, R62.reuse, R54, 0x5 ;  /* 0x000000363e3c7211 */ /* 0x042fe600078028ff */
[----:B------:R-:W-:Y:S01]  /*8210*/  HMMA.16816.F32.BF16 R16, R24, R30, R16 ;  /* 0x0000001e1810723c */ /* 0x000fe20000041810 */
[----:B------:R-:W1:Y:S03]  /*8220*/  LDSM.16.M88.4 R24, [R59+0x6000] ;  /* 0x006000003b18783b */ /* 0x000e660000000200 */
[C---:B------:R-:W-:Y:S01]  /*8230*/  LEA.HI.X.SX32 R61, R62.reuse, R55, 0x5, P0 ;  /* 0x000000373e3d7211 */ /* 0x040fe200000f2eff */
[----:B------:R-:W-:Y:S03]  /*8240*/  LDSM.16.MT88.4 R28, [R57+0x7c00] ;  /* 0x007c0000391c783b */ /* 0x000fe60000004200 */
[-C--:B---3--:R-:W-:Y:S08]  /*8250*/  HMMA.16816.F32.BF16 R4, R36, R40.reuse, R4 ;  /* 0x000000282404723c */ /* 0x088ff00000041804 */
[C---:B----4-:R-:W-:Y:S04]  /*8260*/  HMMA.16816.F32.BF16 R8, R20.reuse, R40, R8 ;  /* 0x000000281408723c */ /* 0x050fe80000041808 */
[C---:B------:R-:W-:Y:S04]  /*8270*/  LEA R40, P0, R62.reuse, R60, 0x5 ;  /* 0x0000003c3e287211 */ /* 0x040fe800078028ff */
[-C--:B------:R-:W-:Y:S01]  /*8280*/  HMMA.16816.F32.BF16 R12, R20, R42.reuse, R12 ;  /* 0x0000002a140c723c */ /* 0x080fe2000004180c */
[----:B------:R-:W3:Y:S02]  /*8290*/  LDSM.16.M88.4 R20, [R58+0x4000] ;  /* 0x004000003a14783b */ /* 0x000ee40000000200 */
[C---:B------:R-:W-:Y:S02]  /*82a0*/  LEA.HI.X.SX32 R41, R62.reuse, R61, 0x5, P0 ;  /* 0x0000003d3e297211 */ /* 0x040fe400000f2eff */
[C---:B------:R-:W-:Y:S03]  /*82b0*/  LEA R64, P0, R62.reuse, R40, 0x5 ;  /* 0x000000283e407211 */ /* 0x040fe600078028ff */
[----:B------:R-:W-:Y:S01]  /*82c0*/  HMMA.16816.F32.BF16 R16, R36, R42, R16 ;  /* 0x0000002a2410723c */ /* 0x000fe20000041810 */
[----:B------:R-:W4:Y:S03]  /*82d0*/  LDSM.16.M88.4 R36, [R58+0x6000] ;  /* 0x006000003a24783b */ /* 0x000f260000000200 */
[C---:B------:R-:W-:Y:S02]  /*82e0*/  LEA.HI.X.SX32 R65, R62.reuse, R41, 0x5, P0 ;  /* 0x000000293e417211 */ /* 0x040fe400000f2eff */
[C---:B------:R-:W-:Y:S02]  /*82f0*/  LEA R42, P0, R62.reuse, R64, 0x5 ;  /* 0x000000403e2a7211 */ /* 0x040fe400078028ff */
[-C--:B--2---:R-:W-:Y:S05]  /*8300*/  HMMA.16816.F32.BF16 R4, R32, R44.reuse, R4 ;  /* 0x0000002c2004723c */ /* 0x084fea0000041804 */
[C---:B------:R-:W-:Y:S03]  /*8310*/  LEA.HI.X.SX32 R43, R62.reuse, R65, 0x5, P0 ;  /* 0x000000413e2b7211 */ /* 0x040fe600000f2eff */
[C---:B-1----:R-:W-:Y:S04]  /*8320*/  HMMA.16816.F32.BF16 R8, R24.reuse, R44, R8 ;  /* 0x0000002c1808723c */ /* 0x042fe80000041808 */
        /* <DEDUP_REMOVED lines=10> */
[-C--:B---3--:R-:W-:Y:S01]  /*83d0*/  HMMA.16816.F32.BF16 R4, R20, R28.reuse, R4 ;  /* 0x0000001c1404723c */ /* 0x088fe20000041804 */
[----:B------:R-:W5:Y:S04]  /*83e0*/  @P4 LDG.E R189, desc[UR28][R24.64+-0x1e0] ;  /* 0xfffe201c18bd4981 */ /* 0x000f68000c1e1900 */
[----:B------:R-:W5:Y:S01]  /*83f0*/  @P4 LDG.E R188, desc[UR28][R24.64+-0x100] ;  /* 0xffff001c18bc4981 */ /* 0x000f62000c1e1900 */
[C---:B------:R-:W-:Y:S02]  /*8400*/  LEA.HI.X.SX32 R47, R62.reuse, R67, 0x5, P0 ;  /* 0x000000433e2f7211 */ /* 0x040fe400000f2eff */
[C---:B----4-:R-:W-:Y:S01]  /*8410*/  HMMA.16816.F32.BF16 R8, R36.reuse, R28, R8 ;  /* 0x0000001c2408723c */ /* 0x050fe20000041808 */
        /* <DEDUP_REMOVED lines=38> */
[----:B------:R-:W-:Y:S07]  /*8680*/  LDSM.16.MT88.4 R8, [R170+0xc00] ;  /* 0x000c0000aa08783b */ /* 0x000fee0000004200 */
[----:B------:R-:W-:Y:S01]  /*8690*/  HMMA.16816.F32.BF16 R96, R4, R22, R96 ;  /* 0x000000160460723c */ /* 0x000fe20000041860 */
[----:B------:R-:W2:Y:S04]  /*86a0*/  LDSM.16.MT88.4 R4, [R100+UR4+0x9800] ;  /* 0x009800046404783b */ /* 0x000ea80008004200 */
[----:B------:R-:W3:Y:S03]  /*86b0*/  LDSM.16.MT88.4 R20, [R100+UR4+0xd800] ;  /* 0x00d800046414783b */ /* 0x000ee60008004200 */
        /* <DEDUP_REMOVED lines=12> */
[----:B------:R-:W4:Y:S04]  /*8780*/  LDSM.16.MT88.4 R16, [R170+0x1400] ;  /* 0x00140000aa10783b */ /* 0x000f280000004200 */
[----:B------:R-:W4:Y:S03]  /*8790*/  LDSM.16.MT88.4 R36, [R100+UR4+0xe800] ;  /* 0x00e800046424783b */ /* 0x000f260008004200 */
        /* <DEDUP_REMOVED lines=61> */
[----:B------:R-:W-:Y:S01]  /*8b70*/  SHF.L.U32 R4, R0, 0x1, RZ ;  /* 0x0000000100047819 */ /* 0x000fe200000006ff */
[----:B------:R-:W-:Y:S01]  /*8b80*/  FMUL.FTZ R95, R95, UR4 ;  /* 0x000000045f5f7c20 */ /* 0x000fe20008410000 */
[----:B------:R-:W-:Y:S01]  /*8b90*/  LOP3.LUT R7, R2, 0x600, RZ, 0xc0, !PT ;  /* 0x0000060002077812 */ /* 0x000fe200078ec0ff */
[----:B---3--:R-:W-:Y:S01]  /*8ba0*/  FMUL.FTZ R68, R68, UR5 ;  /* 0x0000000544447c20 */ /* 0x008fe20008410000 */
[----:B------:R-:W-:Y:S01]  /*8bb0*/  LOP3.LUT R9, R5, 0xc0, RZ, 0xc0, !PT ;  /* 0x000000c005097812 */ /* 0x000fe200078ec0ff */
[----:B------:R-:W-:Y:S01]  /*8bc0*/  FMUL.FTZ R69, R69, UR5 ;  /* 0x0000000545457c20 */ /* 0x000fe20008410000 */
[----:B------:R-:W-:Y:S01]  /*8bd0*/  LOP3.LUT R4, R7, 0x6, R4, 0xf8, !PT ;  /* 0x0000000607047812 */ /* 0x000fe200078ef804 */
[----:B------:R-:W-:Y:S01]  /*8be0*/  FMUL.FTZ R70, R70, UR5 ;  /* 0x0000000546467c20 */ /* 0x000fe20008410000 */
[--C-:B------:R-:W-:Y:S01]  /*8bf0*/  SHF.R.U32.HI R2, RZ, 0x4, R0.reuse ;  /* 0x00000004ff027819 */ /* 0x100fe20000011600 */
[----:B------:R-:W-:Y:S01]  /*8c00*/  FMUL.FTZ R71, R71, UR5 ;  /* 0x0000000547477c20 */ /* 0x000fe20008410000 */
[----:B------:R-:W-:Y:S01]  /*8c10*/  LOP3.LUT R9, R9, 0x18, R0, 0xf8, !PT ;  /* 0x0000001809097812 */ /* 0x000fe200078ef800 */
[----:B------:R-:W-:Y:S01]  /*8c20*/  FMUL.FTZ R80, R80, UR5 ;  /* 0x0000000550507c20 */ /* 0x000fe20008410000 */
[----:B------:R-:W-:Y:S01]  /*8c30*/  LOP3.LUT R4, R4, 0x20, R5, 0xf8, !PT ;  /* 0x0000002004047812 */ /* 0x000fe200078ef805 */
[----:B------:R-:W-:Y:S01]  /*8c40*/  FMUL.FTZ R81, R81, UR5 ;  /* 0x0000000551517c20 */ /* 0x000fe20008410000 */
[----:B------:R-:W-:Y:S01]  /*8c50*/  LOP3.LUT R9, R9, 0x8, R2, 0x78, !PT ;  /* 0x0000000809097812 */ /* 0x000fe200078e7802 */
[----:B------:R-:W-:Y:S01]  /*8c60*/  FMUL.FTZ R82, R82, UR5 ;  /* 0x0000000552527c20 */ /* 0x000fe20008410000 */
[----:B------:R-:W-:Y:S01]  /*8c70*/  LOP3.LUT R7, R56, 0x40, RZ, 0xc0, !PT ;  /* 0x0000004038077812 */ /* 0x000fe200078ec0ff */
[----:B------:R-:W-:Y:S01]  /*8c80*/  FMUL.FTZ R83, R83, UR5 ;  /* 0x0000000553537c20 */ /* 0x000fe20008410000 */
[----:B------:R-:W-:Y:S01]  /*8c90*/  LOP3.LUT R4, R4, R9, RZ, 0xfc, !PT ;  /* 0x0000000904047212 */ /* 0x000fe200078efcff */
[----:B------:R-:W-:Y:S01]  /*8ca0*/  FMUL.FTZ R72, R72, UR5 ;  /* 0x0000000548487c20 */ /* 0x000fe20008410000 */
[----:B------:R-:W-:Y:S01]  /*8cb0*/  F2FP.BF16.F32.PACK_AB R84, R85, R84 ;  /* 0x000000545554723e */ /* 0x000fe200000010ff */
[----:B------:R-:W-:Y:S01]  /*8cc0*/  FMUL.FTZ R73, R73, UR5 ;  /* 0x0000000549497c20 */ /* 0x000fe20008410000 */
[----:B------:R-:W-:Y:S01]  /*8cd0*/  LEA R5, R4, UR20, 0x1 ;  /* 0x0000001404057c11 */ /* 0x000fe2000f8e08ff */
[----:B------:R-:W-:Y:S01]  /*8ce0*/  BAR.SYNC.DEFER_BLOCKING 0x0 ;  /* 0x0000000000007b1d */ /* 0x000fe20000010000 */
[----:B------:R-:W-:Y:S01]  /*8cf0*/  F2FP.BF16.F32.PACK_AB R86, R87, R86 ;  /* 0x000000565756723e */ /* 0x000fe200000010ff */
[----:B------:R-:W-:Y:S01]  /*8d00*/  FMUL.FTZ R74, R74, UR5 ;  /* 0x000000054a4a7c20 */ /* 0x000fe20008410000 */
[----:B------:R-:W-:Y:S01]  /*8d10*/  IADD3 R2, PT, PT, R5, 0x6000, RZ ;  /* 0x0000600005027810 */ /* 0x000fe20007ffe0ff */
[----:B------:R-:W-:Y:S01]  /*8d20*/  FMUL.FTZ R75, R75, UR5 ;  /* 0x000000054b4b7c20 */ /* 0x000fe20008410000 */
[----:B------:R-:W-:Y:S01]  /*8d30*/  F2FP.BF16.F32.PACK_AB R96, R97, R96 ;  /* 0x000000606160723e */ /* 0x000fe200000010ff */
[----:B------:R-:W-:Y:S01]  /*8d40*/  FMUL.FTZ R76, R76, UR5 ;  /* 0x000000054c4c7c20 */ /* 0x000fe20008410000 */
[----:B------:R-:W-:Y:S01]  /*8d50*/  F2FP.BF16.F32.PACK_AB R98, R99, R98 ;  /* 0x000000626362723e */ /* 0x000fe200000010ff */
[----:B------:R-:W-:Y:S01]  /*8d60*/  FMUL.FTZ R77, R77, UR5 ;  /* 0x000000054d4d7c20 */ /* 0x000fe20008410000 */
[----:B------:R-:W-:Y:S01]  /*8d70*/  IADD3 R7, PT, PT, R2, -R7, RZ ;  /* 0x8000000702077210 */ /* 0x000fe20007ffe0ff */
[----:B------:R-:W-:Y:S01]  /*8d80*/  FMUL.FTZ R78, R78, UR5 ;  /* 0x000000054e4e7c20 */ /* 0x000fe20008410000 */
[----:B------:R-:W-:Y:S01]  /*8d90*/  FMUL.FTZ R79, R79, UR5 ;  /* 0x000000054f4f7c20 */ /* 0x000fe20008410000 */
[----:B------:R-:W-:-:S02]  /*8da0*/  F2FP.BF16.F32.PACK_AB R88, R89, R88 ;  /* 0x000000585958723e */ /* 0x000fc400000010ff */
        /* <DEDUP_REMOVED lines=13> */
[----:B------:R-:W-:-:S03]  /*8e80*/  F2FP.BF16.F32.PACK_AB R78, R79, R78 ;  /* 0x0000004e4f4e723e */ /* 0x000fc600000010ff */
        /* <DEDUP_REMOVED lines=24> */
.L_x_430:
[----:B------:R-:W2:Y:S01]  /*9010*/  LDCU.64 UR6, c[0x0][0x5c0] ;  /* 0x0000b800ff0677ac */ /* 0x000ea20008000a00 */
[----:B------:R-:W-:-:S05]  /*9020*/  IADD3 R14, PT, PT, R193, R194, RZ ;  /* 0x000000c2c10e7210 */ /* 0x000fca0007ffe0ff */
[C---:B--2---:R-:W-:Y:S02]  /*9030*/  IMAD R12, R14.reuse, UR7, RZ ;  /* 0x000000070e0c7c24 */ /* 0x044fe4000f8e02ff */
[----:B------:R-:W-:-:S05]  /*9040*/  IMAD.WIDE.U32 R14, R14, UR6, RZ ;  /* 0x000000060e0e7c25 */ /* 0x000fca000f8e00ff */
[----:B------:R-:W-:Y:S02]  /*9050*/  IADD3 R12, PT, PT, R15, R12, RZ ;  /* 0x0000000c0f0c7210 */ /* 0x000fe40007ffe0ff */
.L_x_431:
        /* <DEDUP_REMOVED lines=11> */
.L_x_432:
[----:B------:R-:W2:Y:S01]  /*9110*/  LDCU.64 UR4, c[0x0][0x5c8] ;  /* 0x0000b900ff0477ac */ /* 0x000ea20008000a00 */
[----:B------:R-:W-:-:S05]  /*9120*/  IADD3 R16, PT, PT, R193, R194, RZ ;  /* 0x000000c2c1107210 */ /* 0x000fca0007ffe0ff */
[C---:B--2---:R-:W-:Y:S02]  /*9130*/  IMAD R2, R16.reuse, UR5, RZ ;  /* 0x0000000510027c24 */ /* 0x044fe4000f8e02ff */
[----:B------:R-:W-:-:S05]  /*9140*/  IMAD.WIDE.U32 R16, R16, UR4, RZ ;  /* 0x0000000410107c25 */ /* 0x000fca000f8e00ff */
[----:B------:R-:W-:-:S07]  /*9150*/  IADD3 R2, PT, PT, R17, R2, RZ ;  /* 0x0000000211027210 */ /* 0x000fce0007ffe0ff */
.L_x_433:
[----:B------:R-:W-:Y:S01]  /*9160*/  BAR.SYNC.DEFER_BLOCKING 0x0 ;  /* 0x0000000000007b1d */ /* 0x000fe20000010000 */
[----:B------:R-:W-:Y:S01]  /*9170*/  USHF.L.U32 UR14, UR25, 0x7, URZ ;  /* 0x00000007190e7899 */ /* 0x000fe200080006ff */
[----:B------:R-:W-:Y:S01]  /*9180*/  LEA.HI R13, R3, 0x40, RZ, 0x1e ;  /* 0x00000040030d7811 */ /* 0x000fe200078ff0ff */
[----:B------:R-:W-:Y:S01]  /*9190*/  IMAD.U32 R18, RZ, RZ, UR4 ;  /* 0x00000004ff127e24 */ /* 0x000fe2000f8e00ff */
[----:B------:R-:W-:Y:S01]  /*91a0*/  SHF.R.U32.HI R0, RZ, 0x2, R0 ;  /* 0x00000002ff007819 */ /* 0x000fe20000011600 */
[----:B------:R-:W-:-:S03]  /*91b0*/  UIMAD.WIDE.U32 UR16, UR14, UR6, URZ ;  /* 0x000000060e1072a5 */ /* 0x000fc6000f8e00ff */
[----:B-1----:R-:W1:Y:S01]  /*91c0*/  LDC.64 R4, c[0x0][0x5d8] ;  /* 0x00017600ff047b82 */ /* 0x002e620000000a00 */
[----:B------:R-:W2:Y:S01]  /*91d0*/  LDCU UR12, c[0x0][0x440] ;  /* 0x00008800ff0c77ac */ /* 0x000ea20008000800 */
[----:B------:R-:W-:Y:S01]  /*91e0*/  IMAD.MOV.U32 R199, RZ, RZ, RZ ;  /* 0x000000ffffc77224 */ /* 0x000fe200078e00ff */
[----:B------:R-:W-:Y:S01]  /*91f0*/  BSSY.RECONVERGENT B0, `(.L_x_434) ;  /* 0x000001f000007945 */ /* 0x000fe20003800200 */
[----:B------:R-:W-:Y:S01]  /*9200*/  USHF.R.S32.HI UR15, URZ, 0x1f, UR14 ;  /* 0x0000001fff0f7899 */ /* 0x000fe2000801140e */
[----:B------:R-:W-:Y:S01]  /*9210*/  IMAD.U32 R6, RZ, RZ, UR16 ;  /* 0x00000010ff067e24 */ /* 0x000fe2000f8e00ff */
[----:B------:R-:W-:Y:S01]  /*9220*/  USHF.L.U32 UR16, UR25, 0x7, URZ ;  /* 0x0000000719107899 */ /* 0x000fe200080006ff */
[----:B------:R-:W-:Y:S01]  /*9230*/  IMAD.U32 R7, RZ, RZ, UR17 ;  /* 0x00000011ff077e24 */ /* 0x000fe2000f8e00ff */
[----:B------:R-:W-:Y:S01]  /*9240*/  UIMAD UR13, UR15, UR6, URZ ;  /* 0x000000060f0d72a4 */ /* 0x000fe2000f8e02ff */
[----:B------:R-:W-:Y:S01]  /*9250*/  IMAD.WIDE.U32 R18, R18, UR14, R198 ;  /* 0x0000000e12127c25 */ /* 0x000fe2000f8e00c6 */
[----:B------:R-:W-:Y:S01]  /*9260*/  UIADD3 UR30, UPT, UPT, -UR16, UR30, URZ ;  /* 0x0000001e101e7290 */ /* 0x000fe2000fffe1ff */
[----:B------:R-:W-:Y:S01]  /*9270*/  LOP3.LUT R21, R6, 0x18, R177, 0xf8, !PT ;  /* 0x0000001806157812 */ /* 0x000fe200078ef8b1 */
[----:B------:R-:W-:Y:S01]  /*9280*/  UIMAD UR13, UR14, UR7, UR13 ;  /* 0x000000070e0d72a4 */ /* 0x000fe2000f8e020d */
[----:B------:R-:W3:Y:S02]  /*9290*/  LDC.64 R6, c[0x0][0x5e0] ;  /* 0x00017800ff067b82 */ /* 0x000ee40000000a00 */
[----:B------:R-:W-:Y:S01]  /*92a0*/  IADD3 R20, P0, PT, R14, R21, RZ ;  /* 0x000000150e147210 */ /* 0x000fe20007f1e0ff */
[----:B------:R4:W3:Y:S01]  /*92b0*/  LDS.128 R8, [R63+0x7000] ;  /* 0x007000003f087984 */ /* 0x0008e20000000c00 */
[----:B--2---:R-:W-:Y:S01]  /*92c0*/  ISETP.GE.AND P2, PT, R198, UR12, PT ;  /* 0x0000000cc6007c0c */ /* 0x004fe2000bf46270 */
[----:B------:R-:W-:-:S03]  /*92d0*/  IMAD.U32 R3, RZ, RZ, UR13 ;  /* 0x0000000dff037e24 */ /* 0x000fc6000f8e00ff */
[----:B------:R-:W-:Y:S02]  /*92e0*/  ISETP.GE.OR P1, PT, R13, UR30, P2 ;  /* 0x0000001e0d007c0c */ /* 0x000fe40009726670 */
[----:B------:R-:W-:Y:S02]  /*92f0*/  ISETP.GE.OR P2, PT, R0, UR30, P2 ;  /* 0x0000001e00007c0c */ /* 0x000fe40009746670 */
[----:B------:R-:W-:Y:S02]  /*9300*/  IADD3.X R21, PT, PT, R12, UR17, R3, P0, !PT ;  /* 0x000000110c157c10 */ /* 0x000fe400087fe403 */
[----:B------:R-:W-:Y:S01]  /*9310*/  IADD3 R3, P0, PT, R0, 0x40, RZ ;  /* 0x0000004000037810 */ /* 0x000fe20007f1e0ff */
[----:B-1----:R-:W-:-:S04]  /*9320*/  IMAD.WIDE.U32 R20, R4, UR21, R20 ;  /* 0x0000001504147c25 */ /* 0x002fc8000f8e0014 */
[----:B------:R-:W-:Y:S02]  /*9330*/  IMAD.X R17, RZ, RZ, RZ, P0 ;  /* 0x000000ffff117224 */ /* 0x000fe400000e06ff */
[----:B------:R-:W-:Y:S02]  /*9340*/  IMAD R5, R5, UR21, R21 ;  /* 0x0000001505057c24 */ /* 0x000fe4000f8e0215 */
[----:B----4-:R-:W-:Y:S05]  /*9350*/  @P2 BRA `(.L_x_435) ;  /* 0x0000000000202947 */ /* 0x010fea0003800000 */
[----:B------:R-:W1:Y:S01]  /*9360*/  LDS.128 R12, [R63+0x6000] ;  /* 0x006000003f0c7984 */ /* 0x000e620000000c00 */
[----:B------:R-:W2:Y:S01]  /*9370*/  LDCU.64 UR12, c[0x0][0x560] ;  /* 0x0000ac00ff0c77ac */ /* 0x000ea20008000a00 */
[----:B------:R-:W-:-:S05]  /*9380*/  MOV R4, R20 ;  /* 0x0000001400047202 */ /* 0x000fca0000000f00 */
[----:B------:R-:W-:-:S04]  /*9390*/  IMAD.WIDE.U32 R24, R0, UR6, R4 ;  /* 0x0000000600187c25 */ /* 0x000fc8000f8e0004 */
[----:B------:R-:W-:Y:S01]  /*93a0*/  IMAD R4, R0, UR7, R25 ;  /* 0x0000000700047c24 */ /* 0x000fe2000f8e0219 */
[----:B--2---:R-:W-:-:S04]  /*93b0*/  LEA R22, P0, R24, UR12, 0x1 ;  /* 0x0000000c18167c11 */ /* 0x004fc8000f8008ff */
[----:B------:R-:W-:-:S05]  /*93c0*/  LEA.HI.X R23, R24, UR13, R4, 0x1, P0 ;  /* 0x0000000d18177c11 */ /* 0x000fca00080f0c04 */
[----:B-1----:R1:W-:Y:S04]  /*93d0*/  STG.E.128 desc[UR28][R22.64], R12 ;  /* 0x0000000c16007986 */ /* 0x0023e8000c101d1c */
.L_x_435:
[----:B------:R-:W-:Y:S05]  /*93e0*/  BSYNC.RECONVERGENT B0 ;  /* 0x0000000000007941 */ /* 0x000fea0003800200 */
.L_x_434:
[----:B------:R-:W-:Y:S04]  /*93f0*/  BSSY.RECONVERGENT B0, `(.L_x_436) ;  /* 0x000000c000007945 */ /* 0x000fe80003800200 */
[----:B------:R-:W-:Y:S05]  /*9400*/  @P1 BRA `(.L_x_437) ;  /* 0x0000000000281947 */ /* 0x000fea0003800000 */
[----:B------:R-:W2:Y:S01]  /*9410*/  LDCU.64 UR12, c[0x0][0x560] ;  /* 0x0000ac00ff0c77ac */ /* 0x000ea20008000a00 */
[----:B-1----:R-:W-:Y:S01]  /*9420*/  MOV R12, R20 ;  /* 0x00000014000c7202 */ /* 0x002fe20000000f00 */
        /* <DEDUP_REMOVED lines=8> */
.L_x_437:
[----:B------:R-:W-:Y:S05]  /*94b0*/  BSYNC.RECONVERGENT B0 ;  /* 0x0000000000007941 */ /* 0x000fea0003800200 */
.L_x_436:
[----:B--23--:R-:W2:Y:S01]  /*94c0*/  LDS.128 R8, [R63+0x8000] ;  /* 0x008000003f087984 */ /* 0x00cea20000000c00 */
[----:B------:R-:W-:Y:S01]  /*94d0*/  UIMAD UR15, UR15, UR4, URZ ;  /* 0x000000040f0f72a4 */ /* 0x000fe2000f8e02ff */
[----:B------:R-:W-:Y:S01]  /*94e0*/  IADD3 R18, P0, PT, R16, R18, RZ ;  /* 0x0000001210127210 */ /* 0x000fe20007f1e0ff */
[----:B------:R-:W3:Y:S01]  /*94f0*/  @!P2 LDC.64 R4, c[0x0][0x568] ;  /* 0x00015a00ff04ab82 */ /* 0x000ee20000000a00 */
[----:B-1----:R1:W4:Y:S01]  /*9500*/  LDS.128 R12, [R63+0x9000] ;  /* 0x009000003f0c7984 */ /* 0x0023220000000c00 */
[----:B------:R-:W-:-:S06]  /*9510*/  UIMAD UR15, UR14, UR5, UR15 ;  /* 0x000000050e0f72a4 */ /* 0x000fcc000f8e020f */
[----:B------:R-:W-:-:S03]  /*9520*/  IADD3.X R19, PT, PT, R2, UR15, R19, P0, !PT ;  /* 0x0000000f02137c10 */ /* 0x000fc600087fe413 */
[----:B------:R-:W-:-:S04]  /*9530*/  IMAD.WIDE.U32 R18, R6, UR21, R18 ;  /* 0x0000001506127c25 */ /* 0x000fc8000f8e0012 */
[----:B------:R-:W-:Y:S01]  /*9540*/  IMAD R7, R7, UR21, R19 ;  /* 0x0000001507077c24 */ /* 0x000fe2000f8e0213 */
[----:B------:R-:W-:-:S05]  /*9550*/  @!P2 MOV R6, R18 ;  /* 0x000000120006a202 */ /* 0x000fca0000000f00 */
[----:B------:R-:W-:-:S04]  /*9560*/  @!P2 IMAD.WIDE.U32 R20, R0, UR4, R6 ;  /* 0x000000040014ac25 */ /* 0x000fc8000f8e0006 */
[----:B------:R-:W-:Y:S01]  /*9570*/  @!P2 IMAD R0, R0, UR5, R21 ;  /* 0x000000050000ac24 */ /* 0x000fe2000f8e0215 */
[----:B---3--:R-:W-:-:S04]  /*9580*/  @!P2 LEA R4, P0, R20, R4, 0x1 ;  /* 0x000000041404a211 */ /* 0x008fc800078008ff */
[----:B------:R-:W-:-:S05]  /*9590*/  @!P2 LEA.HI.X R5, R20, R5, R0, 0x1, P0 ;  /* 0x000000051405a211 */ /* 0x000fca00000f0c00 */
[----:B--2---:R1:W-:Y:S01]  /*95a0*/  @!P2 STG.E.128 desc[UR28][R4.64], R8 ;  /* 0x000000080400a986 */ /* 0x0043e2000c101d1c */
[----:B----4-:R-:W-:Y:S05]  /*95b0*/  @P1 BRA `(.L_x_402) ;  /* 0x0000000000281947 */ /* 0x010fea0003800000 */
        /* <DEDUP_REMOVED lines=9> */
[----:B------:R2:W-:Y:S04]  /*9650*/  STG.E.128 desc[UR28][R2.64], R12 ;  /* 0x0000000c02007986 */ /* 0x0005e8000c101d1c */
.L_x_402:
[----:B------:R-:W-:Y:S05]  /*9660*/  BSYNC.RECONVERGENT B1 ;  /* 0x0000000000017941 */ /* 0x000fea0003800200 */
.L_x_384:
[----:B------:R-:W3:Y:S01]  /*9670*/  LDCU UR5, c[0x0][0x438] ;  /* 0x00008700ff0577ac */ /* 0x000ee20008000800 */
[----:B------:R-:W1:Y:S01]  /*9680*/  LDC R0, c[0x0][0x438] ;  /* 0x00010e00ff007b82 */ /* 0x000e620000000800 */
[----:B------:R-:W4:Y:S01]  /*9690*/  LDCU UR6, c[0x0][0x370] ;  /* 0x00006e00ff0677ac */ /* 0x000f220008000800 */
[----:B---3--:R-:W-:-:S04]  /*96a0*/  UIADD3 UR5, UPT, UPT, UR5, 0x7f, URZ ;  /* 0x0000007f05057890 */ /* 0x008fc8000fffe0ff */
[----:B------:R-:W-:Y:S02]  /*96b0*/  USHF.R.S32.HI UR4, URZ, 0x1f, UR5 ;  /* 0x0000001fff047899 */ /* 0x000fe40008011405 */
[----:B----4-:R-:W-:Y:S02]  /*96c0*/  UIADD3 UR25, UPT, UPT, UR6, UR25, URZ ;  /* 0x0000001906197290 */ /* 0x010fe4000fffe0ff */
[----:B------:R-:W-:-:S04]  /*96d0*/  ULEA.HI UR4, UR4, UR5, URZ, 0x7 ;  /* 0x0000000504047291 */ /* 0x000fc8000f8f38ff */
[----:B------:R-:W-:-:S04]  /*96e0*/  USHF.R.S32.HI UR4, URZ, 0x7, UR4 ;  /* 0x00000007ff047899 */ /* 0x000fc80008011404 */
[----:B------:R-:W-:-:S09]  /*96f0*/  UISETP.GE.AND UP0, UPT, UR25, UR4, UPT ;  /* 0x000000041900728c */ /* 0x000fd2000bf06270 */
[----:B------:R-:W-:Y:S05]  /*9700*/  BRA.U !UP0, `(.L_x_438) ;  /* 0xffffff6d08287547 */ /* 0x000fea000b83ffff */
[----:B------:R-:W-:Y:S05]  /*9710*/  EXIT ;  /* 0x000000000000794d */ /* 0x000fea0003800000 */
.L_x_439:
        /* <DEDUP_REMOVED lines=14> */
.L_x_1587:


//--------------------- .text._ZN5flash44flash_bwd_dq_dk_dv_loop_seqk_parallel_kernelI23Flash_bwd_kernel_traitsILi32ELi128ELi128ELi8ELi4ELi4ELi4ELb1ELb0EN7cutlass10bfloat16_tE19Flash_kernel_traitsILi32ELi128ELi128ELi8ES3_EELb0ELb0ELb0ELb0ELb0ELb0ELb1EEEvNS_16Flash_bwd_paramsE --------------------------
	.section	.text._ZN5flash44flash_bwd_dq_dk_dv_loop_seqk_parallel_kernelI23Flash_bwd_kernel_traitsILi32ELi128ELi128ELi8ELi4ELi4ELi4ELb1ELb0EN7cutlass10bfloat16_tE19Flash_kernel_traitsILi32ELi128ELi128ELi8ES3_EELb0ELb0ELb0ELb0ELb0ELb0ELb1EEEvNS_16Flash_bwd_paramsE,"ax",@progbits
	.align	128
        .global         _ZN5flash44flash_bwd_dq_dk_dv_loop_seqk_parallel_kernelI23Flash_bwd_kernel_traitsILi32ELi128ELi128ELi8ELi4ELi4ELi4ELb1ELb0EN7cutlass10bfloat16_tE19Flash_kernel_traitsILi32ELi128ELi128ELi8ES3_EELb0ELb0ELb0ELb0ELb0ELb0ELb1EEEvNS_16Flash_bwd_paramsE
        .type           _ZN5flash44flash_bwd_dq_dk_dv_loop_seqk_parallel_kernelI23Flash_bwd_kernel_traitsILi32ELi128ELi128ELi8ELi4ELi4ELi4ELb1ELb0EN7cutlass10bfloat16_tE19Flash_kernel_traitsILi32ELi128ELi128ELi8ES3_EELb0ELb0ELb0ELb0ELb0ELb0ELb1EEEvNS_16Flash_bwd_paramsE,@function
        .size           _ZN5flash44flash_bwd_dq_dk_dv_loop_seqk_parallel_kernelI23Flash_bwd_kernel_traitsILi32ELi128ELi128ELi8ELi4ELi4ELi4ELb1ELb0EN7cutlass10bfloat16_tE19Flash_kernel_traitsILi32ELi128ELi128ELi8ES3_EELb0ELb0ELb0ELb0ELb0ELb0ELb1EEEvNS_16Flash_bwd_paramsE,(.L_x_1588 - _ZN5flash44flash_bwd_dq_dk_dv_loop_seqk_parallel_kernelI23Flash_bwd_kernel_traitsILi32ELi128ELi128ELi8ELi4ELi4ELi4ELb1ELb0EN7cutlass10bfloat16_tE19Flash_kernel_traitsILi32ELi128ELi128ELi8ES3_EELb0ELb0ELb0ELb0ELb0ELb0ELb1EEEvNS_16Flash_bwd_paramsE)
        .other          _ZN5flash44flash_bwd_dq_dk_dv_loop_seqk_parallel_kernelI23Flash_bwd_kernel_traitsILi32ELi128ELi128ELi8ELi4ELi4ELi4ELb1ELb0EN7cutlass10bfloat16_tE19Flash_kernel_traitsILi32ELi128ELi128ELi8ES3_EELb0ELb0ELb0ELb0ELb0ELb0ELb1EEEvNS_16Flash_bwd_paramsE,@"STO_CUDA_ENTRY STV_DEFAULT"
_ZN5flash44flash_bwd_dq_dk_dv_loop_seqk_parallel_kernelI23Flash_bwd_kernel_traitsILi32ELi128ELi128ELi8ELi4ELi4ELi4ELb1ELb0EN7cutlass10bfloat16_tE19Flash_kernel_traitsILi32ELi128ELi128ELi8ES3_EELb0ELb0ELb0ELb0ELb0ELb0ELb1EEEvNS_16Flash_bwd_paramsE:
.text._ZN5flash44flash_bwd_dq_dk_dv_loop_seqk_parallel_kernelI23Flash_bwd_kernel_traitsILi32ELi128ELi128ELi8ELi4ELi4ELi4ELb1ELb0EN7cutlass10bfloat16_tE19Flash_kernel_traitsILi32ELi128ELi128ELi8ES3_EELb0ELb0ELb0ELb0ELb0ELb0ELb1EEEvNS_16Flash_bwd_paramsE:
        /* <DEDUP_REMOVED lines=41> */
.L_x_495:
[----:B------:R-:W3:Y:S01]  /*0290*/  LDC.64 R2, c[0x0][0x470] ;  /* 0x00011c00ff027b82 */ /* 0x000ee20000000a00 */
[----:B------:R-:W5:Y:S01]  /*02a0*/  LDCU.64 UR8, c[0x0][0x478] ;  /* 0x00008f00ff0877ac */ /* 0x000f620008000a00 */
[----:B------:R-:W-:Y:S01]  /*02b0*/  IMAD.U32 R0, RZ, RZ, UR40 ;  /* 0x00000028ff007e24 */ /* 0x000fe2000f8e00ff */
[----:B------:R-:W-:-:S05]  /*02c0*/  PLOP3.LUT P2, PT, PT, PT, UP6, 0x80, 0x8 ;  /* 0x000000000008781c */ /* 0x000fca0003f4f068 */
[----:B----4-:R-:W4:Y:S08]  /*02d0*/  LDC.U8 R7, c[0x0][0x532] ;  /* 0x00014c80ff077b82 */ /* 0x010f300000000000 */
        /* <DEDUP_REMOVED lines=49> */
.L_x_440:
        /* <DEDUP_REMOVED lines=37> */
.L_x_442:
[----:B------:R-:W2:Y:S01]  /*0840*/  LDCU.64 UR16, c[0x0][0x3b8] ;  /* 0x00007700ff1077ac */ /* 0x000ea20008000a00 */
[----:B------:R-:W-:-:S05]  /*0850*/  IADD3 R2, PT, PT, R30, UR36, RZ ;  /* 0x000000241e027c10 */ /* 0x000fca000fffe0ff */
[C---:B--2---:R-:W-:Y:S02]  /*0860*/  IMAD R0, R2.reuse, UR17, RZ ;  /* 0x0000001102007c24 */ /* 0x044fe4000f8e02ff */
[----:B------:R-:W-:-:S05]  /*0870*/  IMAD.WIDE.U32 R2, R2, UR16, RZ ;  /* 0x0000001002027c25 */ /* 0x000fca000f8e00ff */
[----:B------:R-:W-:Y:S02]  /*0880*/  IADD3 R22, PT, PT, R3, R0, RZ ;  /* 0x0000000003167210 */ /* 0x000fe40007ffe0ff */
[----:B------:R-:W-:-:S07]  /*0890*/  MOV R21, R2 ;  /* 0x0000000200157202 */ /* 0x000fce0000000f00 */
.L_x_443:
[----:B------:R-:W2:Y:S01]  /*08a0*/  LDC R5, c[0x0][0x3e8] ;  /* 0x0000fa00ff057b82 */ /* 0x000ea20000000800 */
[----:B------:R-:W3:Y:S01]  /*08b0*/  S2R R6, SR_CTAID.Z ;  /* 0x0000000000067919 */ /* 0x000ee20000002700 */
[----:B------:R-:W-:Y:S01]  /*08c0*/  USHF.R.S32.HI UR5, URZ, 0x1f, UR29 ;  /* 0x0000001fff057899 */ /* 0x000fe2000801141d */
[----:B--2---:R-:W-:-:S05]  /*08d0*/  IABS R0, R5 ;  /* 0x0000000500007213 */ /* 0x004fca0000000000 */
[----:B------:R-:W-:-:S04]  /*08e0*/  IMAD.MOV.U32 R4, RZ, RZ, R0 ;  /* 0x000000ffff047224 */ /* 0x000fc800078e0000 */
[----:B------:R-:W2:Y:S01]  /*08f0*/  I2F.RP R2, R4 ;  /* 0x0000000400027306 */ /* 0x000ea20000209400 */
[----:B---3--:R-:W-:-:S07]  /*0900*/  IABS R6, R6 ;  /* 0x0000000600067213 */ /* 0x008fce0000000000 */
[----:B--2---:R-:W2:Y:S02]  /*0910*/  MUFU.RCP R2, R2 ;  /* 0x0000000200027308 */ /* 0x004ea40000001000 */
[----:B--2---:R-:W-:-:S06]  /*0920*/  VIADD R2, R2, 0xffffffe ;  /* 0x0ffffffe02027836 */ /* 0x004fcc0000000000 */
[----:B------:R-:W2:Y:S02]  /*0930*/  F2I.FTZ.U32.TRUNC.NTZ R3, R2 ;  /* 0x0000000200037305 */ /* 0x000ea4000021f000 */
[----:B--2---:R-:W-:Y:S01]  /*0940*/  IADD3 R0, PT, PT, RZ, -R3, RZ ;  /* 0x80000003ff007210 */ /* 0x004fe20007ffe0ff */
[----:B------:R-:W-:-:S04]  /*0950*/  IMAD.MOV.U32 R2, RZ, RZ, RZ ;  /* 0x000000ffff027224 */ /* 0x000fc800078e00ff */
[----:B------:R-:W-:-:S04]  /*0960*/  IMAD R0, R0, R4, RZ ;  /* 0x0000000400007224 */ /* 0x000fc800078e02ff */
[----:B------:R-:W-:-:S04]  /*0970*/  IMAD.HI.U32 R0, R3, R0, R2 ;  /* 0x0000000003007227 */ /* 0x000fc800078e0002 */
[----:B------:R-:W-:-:S04]  /*0980*/  IMAD.MOV.U32 R3, RZ, RZ, R6 ;  /* 0x000000ffff037224 */ /* 0x000fc800078e0006 */
[----:B------:R-:W-:-:S05]  /*0990*/  IMAD.HI.U32 R0, R0, R3, RZ ;  /* 0x0000000300007227 */ /* 0x000fca00078e00ff */
[----:B------:R-:W-:-:S05]  /*09a0*/  IADD3 R2, PT, PT, -R0, RZ, RZ ;  /* 0x000000ff00027210 */ /* 0x000fca0007ffe1ff */
[----:B------:R-:W-:-:S05]  /*09b0*/  IMAD R2, R4, R2, R3 ;  /* 0x0000000204027224 */ /* 0x000fca00078e0203 */
[----:B------:R-:W-:-:S13]  /*09c0*/  ISETP.GT.U32.AND P1, PT, R4, R2, PT ;  /* 0x000000020400720c */ /* 0x000fda0003f24070 */
[----:B------:R-:W-:Y:S02]  /*09d0*/  @!P1 IMAD.IADD R2, R2, 0x1, -R4 ;  /* 0x0000000102029824 */ /* 0x000fe400078e0a04 */
        /* <DEDUP_REMOVED lines=27> */
.L_x_444:
[----:B------:R-:W2:Y:S01]  /*0b90*/  LDCU.64 UR14, c[0x0][0x3c0] ;  /* 0x00007800ff0e77ac */ /* 0x000ea20008000a00 */
[----:B------:R-:W-:-:S05]  /*0ba0*/  IADD3 R0, PT, PT, R30, UR36, RZ ;  /* 0x000000241e007c10 */ /* 0x000fca000fffe0ff */
[C---:B--2---:R-:W-:Y:S02]  /*0bb0*/  IMAD R4, R0.reuse, UR15, RZ ;  /* 0x0000000f00047c24 */ /* 0x044fe4000f8e02ff */
[----:B------:R-:W-:-:S05]  /*0bc0*/  IMAD.WIDE.U32 R2, R0, UR14, RZ ;  /* 0x0000000e00027c25 */ /* 0x000fca000f8e00ff */
[----:B------:R-:W-:Y:S02]  /*0bd0*/  IADD3 R19, PT, PT, R3, R4, RZ ;  /* 0x0000000403137210 */ /* 0x000fe40007ffe0ff */
[----:B------:R-:W-:Y:S02]  /*0be0*/  MOV R18, R2 ;  /* 0x0000000200127202 */ /* 0x000fe40000000f00 */
.L_x_445:
        /* <DEDUP_REMOVED lines=27> */
.L_x_446:
[----:B------:R-:W-:Y:S02]  /*0da0*/  UIMAD.WIDE.U32 UR54, UR52, UR21, URZ ;  /* 0x00000015343672a5 */ /* 0x000fe4000f8e00ff */
[----:B------:R-:W-:-:S04]  /*0db0*/  UIMAD UR48, UR53, UR21, URZ ;  /* 0x00000015353072a4 */ /* 0x000fc8000f8e02ff */
[----:B------:R-:W-:Y:S02]  /*0dc0*/  UIADD3 UR48, UPT, UPT, UR55, UR48, URZ ;  /* 0x0000003037307290 */ /* 0x000fe4000fffe0ff */
.L_x_447:
        /* <DEDUP_REMOVED lines=20> */
.L_x_448:
[----:B------:R-:W2:Y:S01]  /*0f10*/  LDCU UR46, c[0x0][0x434] ;  /* 0x00008680ff2e77ac */ /* 0x000ea20008000800 */
[----:B------:R-:W-:-:S04]  /*0f20*/  UIMAD UR9, UR40, UR22, UR28 ;  /* 0x00000016280972a4 */ /* 0x000fc8000f8e021c */
[----:B--2---:R-:W-:Y:S02]  /*0f30*/  UIMAD UR46, UR9, UR46, URZ ;  /* 0x0000002e092e72a4 */ /* 0x004fe4000f8e02ff */
.L_x_449:
        /* <DEDUP_REMOVED lines=11> */
.L_x_450:
[----:B------:R-:W2:Y:S01]  /*0ff0*/  LDCU UR45, c[0x0][0x444] ;  /* 0x00008880ff2d77ac */ /* 0x000ea20008000800 */
[----:B------:R-:W-:-:S04]  /*1000*/  UIMAD UR8, UR40, UR22, UR28 ;  /* 0x00000016280872a4 */ /* 0x000fc8000f8e021c */
[----:B--2---:R-:W-:-:S12]  /*1010*/  UIMAD UR45, UR8, UR45, URZ ;  /* 0x0000002d082d72a4 */ /* 0x004fd8000f8e02ff */
.L_x_451:
[----:B------:R-:W2:Y:S01]  /*1020*/  S2R R24, SR_TID.X ;  /* 0x0000000000187919 */ /* 0x000ea20000002100 */
[----:B------:R-:W3:Y:S01]  /*1030*/  LDCU.128 UR8, c[0x0][0x590] ;  /* 0x0000b200ff0877ac */ /* 0x000ee20008000c00 */
[----:B------:R-:W4:Y:S01]  /*1040*/  LDC.64 R12, c[0x0][0x3b0] ;  /* 0x0000ec00ff0c7b82 */ /* 0x000f220000000a00 */
[----:B------:R-:W-:Y:S01]  /*1050*/  IMAD.MOV.U32 R11, RZ, RZ, RZ ;  /* 0x000000ffff0b7224 */ /* 0x000fe200078e00ff */
[----:B------:R-:W-:Y:S01]  /*1060*/  ISETP.NE.AND P2, PT, RZ, UR49, PT ;  /* 0x00000031ff007c0c */ /* 0x000fe2000bf45270 */
[----:B------:R-:W-:Y:S01]  /*1070*/  UIMAD UR42, UR22, UR42, URZ ;  /* 0x0000002a162a72a4 */ /* 0x000fe2000f8e02ff */
[----:B------:R-:W-:Y:S01]  /*1080*/  BSSY.RECONVERGENT B1, `(.L_x_441) ;  /* 0x00008b5000017945 */ /* 0x000fe20003800200 */
        /* <DEDUP_REMOVED lines=15> */
[----:B------:R-:W-:-:S03]  /*1180*/  LOP3.LUT R10, R25, 0x18, RZ, 0xc0, !PT ;  /* 0x00000018190a7812 */ /* 0x000fc600078ec0ff */
[----:B------:R-:W-:Y:S01]  /*1190*/  IMAD R8, R9, UR42, R8 ;  /* 0x0000002a09087c24 */ /* 0x000fe2000f8e0208 */
[----:B------:R-:W-:Y:S01]  /*11a0*/  IADD3 R2, P0, PT, R10, UR50, RZ ;  /* 0x000000320a027c10 */ /* 0x000fe2000ff1e0ff */
[----:B------:R-:W-:-:S04]  /*11b0*/  USHF.R.S32.HI UR50, URZ, 0x1f, UR51 ;  /* 0x0000001fff327899 */ /* 0x000fc80008011433 */
[----:B------:R-:W-:Y:S01]  /*11c0*/  IMAD.X R3, RZ, RZ, UR23, P0 ;  /* 0x00000017ff037e24 */ /* 0x000fe200080e06ff */
[----:B------:R-:W2:Y:S01]  /*11d0*/  LDCU.64 UR22, c[0x0][0x3c8] ;  /* 0x00007900ff1677ac */ /* 0x000ea20008000a00 */
[----:B------:R-:W-:Y:S01]  /*11e0*/  IMAD.WIDE.U32 R2, R0, UR18, R2 ;  /* 0x0000001200027c25 */ /* 0x000fe2000f8e0002 */
[----:B------:R-:W-:Y:S01]  /*11f0*/  UIADD3.X UR47, UPT, UPT, UR47, UR48, UR50, UP1, UP0 ;  /* 0x000000302f2f7290 */ /* 0x000fe20008fe0432 */
[----:B------:R-:W5:Y:S02]  /*1200*/  LDCU.64 UR48, c[0x0][0x5e8] ;  /* 0x0000bd00ff3077ac */ /* 0x000f640008000a00 */
[----:B----4-:R-:W-:Y:S01]  /*1210*/  IMAD R0, R12, UR20, RZ ;  /* 0x000000140c007c24 */ /* 0x010fe2000f8e02ff */
[----:B------:R-:W-:Y:S01]  /*1220*/  IADD3 R3, PT, PT, R3, UR21, RZ ;  /* 0x0000001503037c10 */ /* 0x000fe2000fffe0ff */
[----:B------:R-:W4:Y:S02]  /*1230*/  LDCU.64 UR20, c[0x0][0x380] ;  /* 0x00007000ff1477ac */ /* 0x000f240008000a00 */
[----:B------:R-:W-:-:S02]  /*1240*/  IMAD R0, R13, UR18, R0 ;  /* 0x000000120d007c24 */ /* 0x000fc4000f8e0200 */
[----:B------:R-:W-:Y:S01]  /*1250*/  IMAD.WIDE.U32 R4, R4, UR28, R2 ;  /* 0x0000001c04047c25 */ /* 0x000fe2000f8e0002 */
[----:B------:R-:W-:-:S03]  /*1260*/  UISETP.GT.AND UP0, UPT, UR41, URZ, UPT ;  /* 0x000000ff2900728c */ /* 0x000fc6000bf04270 */
[----:B------:R-:W-:-:S04]  /*1270*/  IMAD.WIDE.U32 R2, R12, UR18, R10 ;  /* 0x000000120c027c25 */ /* 0x000fc8000f8e000a */
[----:B------:R-:W-:Y:S01]  /*1280*/  IMAD R7, R6, UR28, R5 ;  /* 0x0000001c06077c24 */ /* 0x000fe2000f8e0205 */
[----:B------:R-:W-:Y:S01]  /*1290*/  IADD3 R2, P0, PT, R2, UR44, RZ ;  /* 0x0000002c02027c10 */ /* 0x000fe2000ff1e0ff */
[----:B--2---:R-:W-:Y:S01]  /*12a0*/  IMAD.U32 R5, RZ, RZ, UR22 ;  /* 0x00000016ff057e24 */ /* 0x004fe2000f8e00ff */
[----:B-----5:R-:W-:Y:S01]  /*12b0*/  UIMAD.WIDE UR48, UR45, 0x4, UR48 ;  /* 0x000000042d3078a5 */ /* 0x020fe2000f8e0230 */
[----:B------:R-:W-:Y:S01]  /*12c0*/  IMAD.MOV.U32 R6, RZ, RZ, R4 ;  /* 0x000000ffff067224 */ /* 0x000fe200078e0004 */
[----:B------:R-:W-:Y:S01]  /*12d0*/  IADD3.X R3, PT, PT, R3, UR19, R0, P0, !PT ;  /* 0x0000001303037c10 */ /* 0x000fe200087fe400 */
[----:B------:R-:W2:Y:S01]  /*12e0*/  LDCU.64 UR18, c[0x0][0x550] ;  /* 0x0000aa00ff1277ac */ /* 0x000ea20008000a00 */
[----:B------:R-:W-:Y:S01]  /*12f0*/  MOV R0, UR23 ;  /* 0x0000001700007c02 */ /* 0x000fe20008000f00 */
[----:B------:R-:W-:Y:S01]  /*1300*/  IMAD.WIDE.U32 R4, R5, UR28, R2 ;  /* 0x0000001c05047c25 */ /* 0x000fe2000f8e0002 */
[----:B------:R-:W-:Y:S02]  /*1310*/  USHF.L.U32 UR23, UR42, 0x7, URZ ;  /* 0x000000072a177899 */ /* 0x000fe400080006ff */
[----:B------:R-:W-:Y:S01]  /*1320*/  USHF.L.U64.HI UR22, UR8, 0x6, UR9 ;  /* 0x0000000608167899 */ /* 0x000fe20008010209 */
[----:B-1----:R-:W-:-:S04]  /*1330*/  IMAD.WIDE.U32 R2, R16, UR26, RZ ;  /* 0x0000001a10027c25 */ /* 0x002fc8000f8e00ff */
[----:B------:R-:W-:Y:S01]  /*1340*/  IMAD R9, R17, UR26, R3 ;  /* 0x0000001a11097c24 */ /* 0x000fe2000f8e0203 */
[----:B------:R-:W-:Y:S01]  /*1350*/  SEL R2, R2, RZ, P2 ;  /* 0x000000ff02027207 */ /* 0x000fe20001000000 */
[----:B------:R-:W-:Y:S01]  /*1360*/  IMAD R3, R0, UR28, R5 ;  /* 0x0000001c00037c24 */ /* 0x000fe2000f8e0205 */
[----:B------:R-:W-:Y:S02]  /*1370*/  SHF.R.U32.HI R17, RZ, 0x2, R24 ;  /* 0x00000002ff117819 */ /* 0x000fe40000011618 */
[----:B------:R-:W-:Y:S01]  /*1380*/  IADD3 R14, P1, P0, R8, UR54, R2 ;  /* 0x00000036080e7c10 */ /* 0x000fe2000f83e002 */
[----:B------:R-:W-:Y:S01]  /*1390*/  IMAD.MOV.U32 R2, RZ, RZ, R4 ;  /* 0x000000ffff027224 */ /* 0x000fe200078e0004 */
[----:B------:R-:W-:Y:S01]  /*13a0*/  SHF.R.S32.HI R8, RZ, 0x1f, R8 ;  /* 0x0000001fff087819 */ /* 0x000fe20000011408 */
[----:B------:R-:W-:Y:S01]  /*13b0*/  IMAD.WIDE.U32 R4, R17, UR8, R6 ;  /* 0x0000000811047c25 */ /* 0x000fe2000f8e0006 */
[----:B------:R-:W-:-:S03]  /*13c0*/  SEL R0, R9, RZ, P2 ;  /* 0x000000ff09007207 */ /* 0x000fc60001000000 */
[C---:B------:R-:W-:Y:S01]  /*13d0*/  IMAD R6, R17.reuse, UR9, R5 ;  /* 0x0000000911067c24 */ /* 0x040fe2000f8e0205 */
[----:B------:R-:W-:Y:S01]  /*13e0*/  IADD3.X R7, PT, PT, R8, UR47, R0, P1, P0 ;  /* 0x0000002f08077c10 */ /* 0x000fe20008fe0400 */
[----:B------:R-:W-:Y:S01]  /*13f0*/  IMAD.U32 R0, RZ, RZ, UR23 ;  /* 0x00000017ff007e24 */ /* 0x000fe2000f8e00ff */
[----:B--2---:R-:W-:Y:S01]  /*1400*/  LEA R29, P1, R4, UR18, 0x1 ;  /* 0x00000012041d7c11 */ /* 0x004fe2000f8208ff */
[C---:B------:R-:W-:Y:S01]  /*1410*/  IMAD.WIDE.U32 R2, R17.reuse, R12, R2 ;  /* 0x0000000c11027225 */ /* 0x040fe200078e0002 */
[----:B------:R-:W-:Y:S01]  /*1420*/  IADD3 R5, P0, PT, R14, UR23, RZ ;  /* 0x000000170e057c10 */ /* 0x000fe2000ff1e0ff */
[----:B------:R-:W-:Y:S01]  /*1430*/  USHF.L.U32 UR18, UR8, 0x6, URZ ;  /* 0x0000000608127899 */ /* 0x000fe200080006ff */
[----:B------:R-:W-:Y:S01]  /*1440*/  LEA.HI.X R28, R4, UR19, R6, 0x1, P1 ;  /* 0x00000013041c7c11 */ /* 0x000fe200088f0c06 */
[----:B------:R1:W-:Y:S01]  /*1450*/  STL [R1+0x3c], R29 ;  /* 0x00003c1d01007387 */ /* 0x0003e20000100800 */
[----:B------:R-:W-:Y:S01]  /*1460*/  LEA.HI.X.SX32 R4, R0, R7, 0x1, P0 ;  /* 0x0000000700047211 */ /* 0x000fe200000f0eff */
[----:B------:R-:W-:Y:S01]  /*1470*/  IMAD R0, R17, R13, R3 ;  /* 0x0000000d11007224 */ /* 0x000fe200078e0203 */
[C---:B----4-:R-:W-:Y:S01]  /*1480*/  LEA R27, P1, R2.reuse, UR20, 0x1 ;  /* 0x00000014021b7c11 */ /* 0x050fe2000f8208ff */
[----:B------:R1:W-:Y:S01]  /*1490*/  STL [R1+0x38], R28 ;  /* 0x0000381c01007387 */ /* 0x0003e20000100800 */
[----:B---3--:R-:W-:Y:S01]  /*14a0*/  LEA R32, P0, R5, UR10, 0x2 ;  /* 0x0000000a05207c11 */ /* 0x008fe2000f8010ff */
[----:B------:R-:W-:Y:S01]  /*14b0*/  VIADD R23, R17, 0x40 ;  /* 0x0000004011177836 */ /* 0x000fe20000000000 */
[----:B------:R-:W-:Y:S01]  /*14c0*/  LEA.HI.X R26, R2, UR21, R0, 0x1, P1 ;  /* 0x00000015021a7c11 */ /* 0x000fe200088f0c00 */
[----:B------:R1:W-:Y:S01]  /*14d0*/  STL [R1+0x34], R27 ;  /* 0x0000341b01007387 */ /* 0x0003e20000100800 */
[----:B------:R-:W-:Y:S01]  /*14e0*/  LEA.HI.X R33, R5, UR11, R4, 0x2, P0 ;  /* 0x0000000b05217c11 */ /* 0x000fe200080f1404 */
[----:B------:R-:W-:Y:S01]  /*14f0*/  UMOV UR10, UR48 ;  /* 0x00000030000a7c82 */ /* 0x000fe20008000000 */
[----:B------:R-:W-:Y:S01]  /*1500*/  IADD3 R14, P0, PT, R17, 0x40, RZ ;  /* 0x00000040110e7810 */ /* 0x000fe20007f1e0ff */
[----:B------:R1:W-:Y:S01]  /*1510*/  STL [R1+0x30], R26 ;  /* 0x0000301a01007387 */ /* 0x0003e20000100800 */
[C---:B------:R-:W-:Y:S01]  /*1520*/  SHF.L.U64.HI R13, R12.reuse, 0x6, R13 ;  /* 0x000000060c0d7819 */ /* 0x040fe2000001020d */
[----:B------:R-:W-:Y:S01]  /*1530*/  UMOV UR11, UR49 ;  /* 0x00000031000b7c82 */ /* 0x000fe20008000000 */
[----:B------:R-:W-:Y:S01]  /*1540*/  SHF.L.U32 R12, R12, 0x6, RZ ;  /* 0x000000060c0c7819 */ /* 0x000fe200000006ff */
[----:B------:R1:W-:Y:S01]  /*1550*/  STL.64 [R1+0x20], R32 ;  /* 0x0000202001007387 */ /* 0x0003e20000100a00 */
[----:B------:R-:W-:Y:S01]  /*1560*/  IADD3.X R16, PT, PT, RZ, RZ, RZ, P0, !PT ;  /* 0x000000ffff107210 */ /* 0x000fe200007fe4ff */
[----:B------:R-:W-:Y:S06]  /*1570*/  BRA.U UP0, `(.L_x_452) ;  /* 0x0000000500b87547 */ /* 0x000fec000b800000 */
        /* <DEDUP_REMOVED lines=17> */
.L_x_453:
[----:B------:R-:W2:Y:S01]  /*1690*/  LDCU.64 UR14, c[0x0][0x5c0] ;  /* 0x0000b800ff0e77ac */ /* 0x000ea20008000a00 */
[----:B------:R-:W-:-:S05]  /*16a0*/  IADD3 R0, PT, PT, R30, UR36, RZ ;  /* 0x000000241e007c10 */ /* 0x000fca000fffe0ff */
[C---:B--2---:R-:W-:Y:S02]  /*16b0*/  IMAD R4, R0.reuse, UR15, RZ ;  /* 0x0000000f00047c24 */ /* 0x044fe4000f8e02ff */
[----:B------:R-:W-:-:S05]  /*16c0*/  IMAD.WIDE.U32 R2, R0, UR14, RZ ;  /* 0x0000000e00027c25 */ /* 0x000fca000f8e00ff */
[----:B------:R-:W-:Y:S02]  /*16d0*/  IADD3 R6, PT, PT, R3, R4, RZ ;  /* 0x0000000403067210 */ /* 0x000fe40007ffe0ff */
[----:B------:R-:W-:Y:S02]  /*16e0*/  MOV R5, R2 ;  /* 0x0000000200057202 */ /* 0x000fe40000000f00 */
.L_x_454:
        /* <DEDUP_REMOVED lines=17> */
.L_x_455:
[----:B------:R-:W2:Y:S01]  /*1800*/  LDCU.64 UR10, c[0x0][0x5c8] ;  /* 0x0000b900ff0a77ac */ /* 0x000ea20008000a00 */
[----:B------:R-:W-:-:S05]  /*1810*/  IADD3 R0, PT, PT, R30, UR36, RZ ;  /* 0x000000241e007c10 */ /* 0x000fca000fffe0ff */
[C---:B--2---:R-:W-:Y:S02]  /*1820*/  IMAD R4, R0.reuse, UR11, RZ ;  /* 0x0000000b00047c24 */ /* 0x044fe4000f8e02ff */
[----:B------:R-:W-:-:S05]  /*1830*/  IMAD.WIDE.U32 R2, R0, UR10, RZ ;  /* 0x0000000a00027c25 */ /* 0x000fca000f8e00ff */
[----:B------:R-:W-:Y:S02]  /*1840*/  IADD3 R13, PT, PT, R3, R4, RZ ;  /* 0x00000004030d7210 */ /* 0x000fe40007ffe0ff */
[----:B------:R-:W-:-:S07]  /*1850*/  MOV R12, R2 ;  /* 0x00000002000c7202 */ /* 0x000fce0000000f00 */
.L_x_456:
[----:B------:R-:W2:Y:S01]  /*1860*/  LDCU UR8, c[0x0][0x440] ;  /* 0x00008800ff0877ac */ /* 0x000ea20008000800 */
        /* <DEDUP_REMOVED lines=8> */
[----:B--2---:R-:W-:Y:S01]  /*18f0*/  ISETP.GE.AND P0, PT, R10, UR8, PT ;  /* 0x000000080a007c0c */ /* 0x004fe2000bf06270 */
[----:B------:R-:W2:Y:S03]  /*1900*/  LDCU.64 UR8, c[0x0][0x5d8] ;  /* 0x0000bb00ff0877ac */ /* 0x000ea60008000a00 */
[----:B------:R-:W-:Y:S02]  /*1910*/  ISETP.GE.OR P1, PT, R17, UR35, P0 ;  /* 0x0000002311007c0c */ /* 0x000fe40008726670 */
[----:B------:R-:W-:-:S11]  /*1920*/  ISETP.GE.OR P0, PT, R23, UR35, P0 ;  /* 0x0000002317007c0c */ /* 0x000fd60008706670 */
[----:B------:R-:W3:Y:S01]  /*1930*/  @!P1 LDC.64 R8, c[0x0][0x560] ;  /* 0x00015800ff089b82 */ /* 0x000ee20000000a00 */
[----:B--2---:R-:W-:Y:S01]  /*1940*/  IMAD.U32 R4, RZ, RZ, UR8 ;  /* 0x00000008ff047e24 */ /* 0x004fe2000f8e00ff */
[----:B------:R-:W-:-:S03]  /*1950*/  MOV R0, UR9 ;  /* 0x0000000900007c02 */ /* 0x000fc60008000f00 */
[----:B------:R-:W-:-:S04]  /*1960*/  IMAD.WIDE.U32 R4, R4, UR28, R2 ;  /* 0x0000001c04047c25 */ /* 0x000fc8000f8e0002 */
[----:B------:R-:W-:Y:S02]  /*1970*/  IMAD R3, R0, UR28, R5 ;  /* 0x0000001c00037c24 */ /* 0x000fe4000f8e0205 */
[----:B------:R-:W-:-:S04]  /*1980*/  @!P1 IMAD.MOV.U32 R2, RZ, RZ, R4 ;  /* 0x000000ffff029224 */ /* 0x000fc800078e0004 */
        /* <DEDUP_REMOVED lines=15> */
.L_x_458:
[----:B------:R-:W-:Y:S05]  /*1a80*/  BSYNC.RECONVERGENT B0 ;  /* 0x0000000000007941 */ /* 0x000fea0003800200 */
.L_x_457:
        /* <DEDUP_REMOVED lines=29> */
.L_x_452:
[----:B------:R-:W2:Y:S01]  /*1c60*/  LDCU.64 UR8, c[0x0][0x3d8] ;  /* 0x00007b00ff0877ac */ /* 0x000ea20008000a00 */
[----:B------:R-:W-:Y:S01]  /*1c70*/  IMAD.U32 R2, RZ, RZ, UR14 ;  /* 0x0000000eff027e24 */ /* 0x000fe2000f8e00ff */
[----:B------:R-:W-:Y:S01]  /*1c80*/  LOP3.LUT R4, R25, 0xd8, RZ, 0xc0, !PT ;  /* 0x000000d819047812 */ /* 0x000fe200078ec0ff */
[----:B------:R-:W-:Y:S01]  /*1c90*/  BSSY.RECONVERGENT B0, `(.L_x_460) ;  /* 0x0000026000007945 */ /* 0x000fe20003800200 */
[----:B------:R-:W-:Y:S01]  /*1ca0*/  UIMAD UR19, UR5, UR14, URZ ;  /* 0x0000000e051372a4 */ /* 0x000fe2000f8e02ff */
[----:B------:R-:W-:Y:S01]  /*1cb0*/  IMAD.WIDE.U32 R2, R2, UR29, R10 ;  /* 0x0000001d02027c25 */ /* 0x000fe2000f8e000a */
[----:B------:R-:W-:Y:S01]  /*1cc0*/  UIADD3 UR20, UPT, UPT, -UR29, UR35, URZ ;  /* 0x000000231d147290 */ /* 0x000fe2000fffe1ff */
[----:B------:R-:W-:Y:S01]  /*1cd0*/  LOP3.LUT R4, R4, 0x18, R24, 0x78, !PT ;  /* 0x0000001804047812 */ /* 0x000fe200078e7818 */
[----:B------:R-:W-:Y:S01]  /*1ce0*/  UIMAD UR19, UR29, UR15, UR19 ;  /* 0x0000000f1d1372a4 */ /* 0x000fe2000f8e0213 */
[----:B------:R-:W-:Y:S01]  /*1cf0*/  @P2 BAR.SYNC.DEFER_BLOCKING 0x0 ;  /* 0x0000000000002b1d */ /* 0x000fe20000010000 */
[----:B------:R-:W-:-:S02]  /*1d00*/  IADD3 R2, P0, PT, R18, R2, RZ ;  /* 0x0000000212027210 */ /* 0x000fc40007f1e0ff */
[----:B------:R-:W-:Y:S02]  /*1d10*/  ISETP.GE.AND P6, PT, R17, UR20, PT ;  /* 0x0000001411007c0c */ /* 0x000fe4000bfc6270 */
[----:B------:R-:W-:Y:S01]  /*1d20*/  IADD3.X R3, PT, PT, R19, UR19, R3, P0, !PT ;  /* 0x0000001313037c10 */ /* 0x000fe200087fe403 */
[----:B------:R-:W-:Y:S01]  /*1d30*/  ULOP3.LUT UR19, UR43, 0x80000001, URZ, 0xc0, !UPT ;  /* 0x800000012b137892 */ /* 0x000fe2000f8ec0ff */
[----:B------:R-:W-:Y:S01]  /*1d40*/  LOP3.LUT R4, R4, 0x1f20, R25, 0xf8, !PT ;  /* 0x00001f2004047812 */ /* 0x000fe200078ef819 */
[----:B--2---:R-:W-:Y:S02]  /*1d50*/  IMAD R0, R20, UR8, RZ ;  /* 0x0000000814007c24 */ /* 0x004fe4000f8e02ff */
[----:B------:R-:W-:Y:S01]  /*1d60*/  UISETP.NE.AND UP0, UPT, UR19, 0x1, UPT ;  /* 0x000000011300788c */ /* 0x000fe2000bf05270 */
[C---:B------:R-:W-:Y:S01]  /*1d70*/  IMAD.WIDE.U32 R2, R15.reuse, UR8, R2 ;  /* 0x000000080f027c25 */ /* 0x040fe2000f8e0002 */
[----:B------:R-:W-:Y:S02]  /*1d80*/  LEA R8, R4, UR6, 0x1 ;  /* 0x0000000604087c11 */ /* 0x000fe4000f8e08ff */
[----:B------:R-:W-:Y:S01]  /*1d90*/  USEL UR19, URZ, 0x2000, UP0 ;  /* 0x00002000ff137887 */ /* 0x000fe20008000000 */
[----:B------:R-:W-:-:S04]  /*1da0*/  IMAD R0, R15, UR9, R0 ;  /* 0x000000090f007c24 */ /* 0x000fc8000f8e0200 */
[----:B------:R-:W-:Y:S01]  /*1db0*/  IMAD.IADD R0, R3, 0x1, R0 ;  /* 0x0000000103007824 */ /* 0x000fe200078e0200 */
[----:B------:R-:W-:Y:S06]  /*1dc0*/  @P6 BRA `(.L_x_461) ;  /* 0x0000000000446947 */ /* 0x000fec0003800000 */
[----:B------:R-:W2:Y:S02]  /*1dd0*/  LDCU UR8, c[0x0][0x440] ;  /* 0x00008800ff0877ac */ /* 0x000ea40008000800 */
[----:B--2---:R-:W-:-:S13]  /*1de0*/  ISETP.GE.AND P0, PT, R10, UR8, PT ;  /* 0x000000080a007c0c */ /* 0x004fda000bf06270 */
[----:B------:R-:W-:Y:S05]  /*1df0*/  @P0 BRA `(.L_x_462) ;  /* 0x0000000000300947 */ /* 0x000fea0003800000 */
[----:B------:R-:W2:Y:S01]  /*1e00*/  LDCU.64 UR8, c[0x0][0x390] ;  /* 0x00007200ff0877ac */ /* 0x000ea20008000a00 */
[----:B------:R-:W-:Y:S02]  /*1e10*/  MOV R4, R2 ;  /* 0x0000000200047202 */ /* 0x000fe40000000f00 */
[----:B------:R-:W-:-:S03]  /*1e20*/  MOV R5, R0 ;  /* 0x0000000000057202 */ /* 0x000fc60000000f00 */
[----:B------:R-:W-:-:S04]  /*1e30*/  IMAD.WIDE.U32 R4, R17, UR14, R4 ;  /* 0x0000000e11047c25 */ /* 0x000fc8000f8e0004 */
[----:B------:R-:W-:Y:S01]  /*1e40*/  IMAD R5, R17, UR15, R5 ;  /* 0x0000000f11057c24 */ /* 0x000fe2000f8e0205 */
[----:B--2---:R-:W-:-:S04]  /*1e50*/  LEA R6, P0, R4, UR8, 0x1 ;  /* 0x0000000804067c11 */ /* 0x004fc8000f8008ff */
[----:B------:R-:W-:-:S05]  /*1e60*/  LEA.HI.X R7, R4, UR9, R5, 0x1, P0 ;  /* 0x0000000904077c11 */ /* 0x000fca00080f0c05 */
[----:B------:R-:W-:Y:S01]  /*1e70*/  @!PT LDS RZ, [RZ] ;  /* 0x00000000fffff984 */ /* 0x000fe20000000800 */
[----:B------:R-:W-:Y:S01]  /*1e80*/  @!PT LDS RZ, [RZ] ;  /* 0x00000000fffff984 */ /* 0x000fe20000000800 */
[----:B------:R-:W-:Y:S01]  /*1e90*/  @!PT LDS RZ, [RZ] ;  /* 0x00000000fffff984 */ /* 0x000fe20000000800 */
[----:B------:R2:W-:Y:S01]  /*1ea0*/  LDGSTS.E.BYPASS.LTC128B.128 [R8+0x8000], desc[UR30][R6.64] ;  /* 0x0800000006087fae */ /* 0x0005e2000b981a1e */
[----:B------:R-:W-:Y:S05]  /*1eb0*/  BRA `(.L_x_463) ;  /* 0x00000000000c7947 */ /* 0x000fea0003800000 */
.L_x_462:
[----:B------:R3:W-:Y:S01]  /*1ec0*/  STS.128 [R8+0x8000], RZ ;  /* 0x008000ff08007388 */ /* 0x0007e20000000c00 */
[----:B------:R-:W-:Y:S05]  /*1ed0*/  BRA `(.L_x_463) ;  /* 0x0000000000047947 */ /* 0x000fea0003800000 */
.L_x_461:
[----:B------:R4:W-:Y:S02]  /*1ee0*/  STS.128 [R8+0x8000], RZ ;  /* 0x008000ff08007388 */ /* 0x0009e40000000c00 */
.L_x_463:
[----:B------:R-:W-:Y:S05]  /*1ef0*/  BSYNC.RECONVERGENT B0 ;  /* 0x0000000000007941 */ /* 0x000fea0003800200 */
.L_x_460:
        /* <DEDUP_REMOVED lines=10> */
[----:B--2---:R-:W-:Y:S02]  /*1fa0*/  IMAD R6, R16, UR14, RZ ;  /* 0x0000000e10067c24 */ /* 0x004fe4000f8e02ff */
        /* <DEDUP_REMOVED lines=9> */
.L_x_465:
[----:B------:R-:W-:Y:S05]  /*2040*/  BSYNC.RECONVERGENT B0 ;  /* 0x0000000000007941 */ /* 0x000fea0003800200 */
.L_x_464:
[----:B------:R-:W-:Y:S01]  /*2050*/  UIMAD UR9, UR43, -0x80, UR41 ;  /* 0xffffff802b0978a4 */ /* 0x000fe2000f8e0229 */
[----:B------:R-:W0:Y:S01]  /*2060*/  LDGDEPBAR ;  /* 0x00000000000079af */ /* 0x000e220000000000 */
[----:B------:R-:W-:Y:S04]  /*2070*/  BSSY.RECONVERGENT B0, `(.L_x_466) ;  /* 0x0000010000007945 */ /* 0x000fe80003800200 */
[----:B------:R-:W-:-:S13]  /*2080*/  ISETP.GE.AND P1, PT, R17, UR9, PT ;  /* 0x0000000911007c0c */ /* 0x000fda000bf26270 */
[----:B------:R-:W-:Y:S05]  /*2090*/  @P1 BRA `(.L_x_467) ;  /* 0x0000000000301947 */ /* 0x000fea0003800000 */
[----:B------:R-:W5:Y:S02]  /*20a0*/  LDCU UR8, c[0x0][0x440] ;  /* 0x00008800ff0877ac */ /* 0x000f640008000800 */
[----:B-----5:R-:W-:-:S13]  /*20b0*/  ISETP.GE.AND P0, PT, R10, UR8, PT ;  /* 0x000000080a007c0c */ /* 0x020fda000bf06270 */
[----:B------:R-:W-:Y:S05]  /*20c0*/  @P0 BRA `(.L_x_468) ;  /* 0x00000000001c0947 */ /* 0x000fea0003800000 */
[----:B--2---:R-:W-:Y:S02]  /*20d0*/  MOV R2, R29 ;  /* 0x0000001d00027202 */ /* 0x004fe40000000f00 */
[----:B------:R-:W-:-:S05]  /*20e0*/  MOV R3, R28 ;  /* 0x0000001c00037202 */ /* 0x000fca0000000f00 */
[----:B------:R-:W-:Y:S01]  /*20f0*/  @!PT LDS RZ, [RZ] ;  /* 0x00000000fffff984 */ /* 0x000fe20000000800 */
[----:B------:R-:W-:Y:S01]  /*2100*/  @!PT LDS RZ, [RZ] ;  /* 0x00000000fffff984 */ /* 0x000fe20000000800 */
[----:B------:R-:W-:Y:S01]  /*2110*/  @!PT LDS RZ, [RZ] ;  /* 0x00000000fffff984 */ /* 0x000fe20000000800 */
[----:B------:R2:W-:Y:S01]  /*2120*/  LDGSTS.E.BYPASS.LTC128B.128 [R8+0x4000], desc[UR30][R2.64] ;  /* 0x0400000002087fae */ /* 0x0005e2000b981a1e */
[----:B------:R-:W-:Y:S05]  /*2130*/  BRA `(.L_x_469) ;  /* 0x00000000000c7947 */ /* 0x000fea0003800000 */
.L_x_468:
[----:B------:R1:W-:Y:S01]  /*2140*/  STS.128 [R8+0x4000], RZ ;  /* 0x004000ff08007388 */ /* 0x0003e20000000c00 */
[----:B------:R-:W-:Y:S05]  /*2150*/  BRA `(.L_x_469) ;  /* 0x0000000000047947 */ /* 0x000fea0003800000 */
.L_x_467:
[----:B------:R1:W-:Y:S02]  /*2160*/  STS.128 [R8+0x4000], RZ ;  /* 0x004000ff08007388 */ /* 0x0003e40000000c00 */
.L_x_469:
[----:B------:R-:W-:Y:S05]  /*2170*/  BSYNC.RECONVERGENT B0 ;  /* 0x0000000000007941 */ /* 0x000fea0003800200 */
.L_x_466:
        /* <DEDUP_REMOVED lines=8> */
[----:B--2---:R-:W-:Y:S01]  /*2200*/  IMAD.U32 R2, RZ, RZ, UR18 ;  /* 0x00000012ff027e24 */ /* 0x004fe2000f8e00ff */
        /* <DEDUP_REMOVED lines=8> */
.L_x_471:
[----:B------:R-:W-:Y:S05]  /*2290*/  BSYNC.RECONVERGENT B0 ;  /* 0x0000000000007941 */ /* 0x000fea0003800200 */
.L_x_470:
[----:B------:R-:W-:Y:S01]  /*22a0*/  IADD3 R19, PT, PT, R8, UR19, RZ ;  /* 0x0000001308137c10 */ /* 0x000fe2000fffe0ff */
[----:B------:R-:W-:Y:S04]  /*22b0*/  BSSY.RECONVERGENT B0, `(.L_x_472) ;  /* 0x0000010000007945 */ /* 0x000fe80003800200 */
[----:B------:R1:W-:Y:S01]  /*22c0*/  STL [R1+0x8], R19 ;  /* 0x0000081301007387 */ /* 0x0003e20000100800 */
        /* <DEDUP_REMOVED lines=9> */
[----:B------:R2:W-:Y:S01]  /*2360*/  LDGSTS.E.BYPASS.LTC128B.128 [R19], desc[UR30][R2.64] ;  /* 0x0000000002137fae */ /* 0x0005e2000b981a1e */
[----:B------:R-:W-:Y:S05]  /*2370*/  BRA `(.L_x_475) ;  /* 0x00000000000c7947 */ /* 0x000fea0003800000 */
.L_x_474:
[----:B------:R1:W-:Y:S01]  /*2380*/  STS.128 [R19], RZ ;  /* 0x000000ff13007388 */ /* 0x0003e20000000c00 */
[----:B------:R-:W-:Y:S05]  /*2390*/  BRA `(.L_x_475) ;  /* 0x0000000000047947 */ /* 0x000fea0003800000 */
.L_x_473:
[----:B------:R1:W-:Y:S02]  /*23a0*/  STS.128 [R19], RZ ;  /* 0x000000ff13007388 */ /* 0x0003e40000000c00 */
.L_x_475:
[----:B------:R-:W-:Y:S05]  /*23b0*/  BSYNC.RECONVERGENT B0 ;  /* 0x0000000000007941 */ /* 0x000fea0003800200 */
.L_x_472:
[----:B------:R-:W-:Y:S01]  /*23c0*/  SHF.R.U32.HI R18, RZ, 0x1, R24 ;  /* 0x00000001ff127819 */ /* 0x000fe20000011618 */
[----:B------:R-:W-:Y:S02]  /*23d0*/  IMAD.MOV.U32 R5, RZ, RZ, 0x7f800000 ;  /* 0x7f800000ff057424 */ /* 0x000fe400078e00ff */
[----:B--2---:R-:W-:Y:S01]  /*23e0*/  IMAD.MOV.U32 R6, RZ, RZ, 0x7f800000 ;  /* 0x7f800000ff067424 */ /* 0x004fe200078e00ff */
[----:B------:R-:W-:-:S04]  /*23f0*/  LOP3.LUT R0, R18, 0x30, RZ, 0xc0, !PT ;  /* 0x0000003012007812 */ /* 0x000fc800078ec0ff */
[----:B------:R-:W-:-:S04]  /*2400*/  LOP3.LUT R4, R0, 0x7, R17, 0xf8, !PT ;  /* 0x0000000700047812 */ /* 0x000fc800078ef811 */
[C---:B------:R-:W-:Y:S01]  /*2410*/  LOP3.LUT R2, R4.reuse, 0x40, RZ, 0xfc, !PT ;  /* 0x0000004004027812 */ /* 0x040fe200078efcff */
[C---:B------:R-:W-:Y:S01]  /*2420*/  VIADD R0, R4.reuse, 0x48 ;  /* 0x0000004804007836 */ /* 0x040fe20000000000 */
[C---:B------:R-:W-:Y:S01]  /*2430*/  ISETP.GE.AND P3, PT, R4.reuse, UR9, PT ;  /* 0x0000000904007c0c */ /* 0x040fe2000bf66270 */
[----:B------:R-:W-:Y:S01]  /*2440*/  VIADD R3, R4, 0x8 ;  /* 0x0000000804037836 */ /* 0x000fe20000000000 */
[----:B------:R-:W-:Y:S01]  /*2450*/  ISETP.GE.AND P1, PT, R2, UR9, PT ;  /* 0x0000000902007c0c */ /* 0x000fe2000bf26270 */
[----:B------:R-:W-:Y:S01]  /*2460*/  IMAD.MOV.U32 R2, RZ, RZ, 0x4 ;  /* 0x00000004ff027424 */ /* 0x000fe200078e00ff */
[----:B------:R-:W-:Y:S01]  /*2470*/  ISETP.GE.AND P0, PT, R0, UR9, PT ;  /* 0x0000000900007c0c */ /* 0x000fe2000bf06270 */
[----:B------:R2:W-:Y:S01]  /*2480*/  STL [R1+0x28], R4 ;  /* 0x0000280401007387 */ /* 0x0005e20000100800 */
[----:B------:R-:W-:Y:S01]  /*2490*/  ISETP.GE.AND P2, PT, R3, UR9, PT ;  /* 0x0000000903007c0c */ /* 0x000fe2000bf46270 */
[----:B------:R-:W-:-:S04]  /*24a0*/  IMAD.WIDE.U32 R2, R4, R2, UR52 ;  /* 0x0000003404027e25 */ /* 0x000fc8000f8e0002 */
[----:B------:R-:W-:Y:S02]  /*24b0*/  IMAD.MOV.U32 R0, RZ, RZ, 0x7f800000 ;  /* 0x7f800000ff007424 */ /* 0x000fe400078e00ff */
[----:B------:R-:W5:Y:S04]  /*24c0*/  @!P3 LDG.E R6, desc[UR30][R2.64] ;  /* 0x0000001e0206b981 */ /* 0x000f68000c1e1900 */
[----:B------:R-:W3:Y:S04]  /*24d0*/  @!P0 LDG.E R0, desc[UR30][R2.64+0x120] ;  /* 0x0001201e02008981 */ /* 0x000ee8000c1e1900 */
[----:B------:R-:W4:Y:S01]  /*24e0*/  @!P2 LDG.E R5, desc[UR30][R2.64+0x20] ;  /* 0x0000201e0205a981 */ /* 0x000f22000c1e1900 */
[----:B--2---:R-:W-:-:S06]  /*24f0*/  IMAD.MOV.U32 R4, RZ, RZ, 0x7f800000 ;  /* 0x7f800000ff047424 */ /* 0x004fcc00078e00ff */
[----:B------:R-:W2:Y:S04]  /*2500*/  @!P1 LDG.E R4, desc[UR30][R2.64+0x100] ;  /* 0x0001001e02049981 */ /* 0x000ea8000c1e1900 */
[----:B------:R1:W-:Y:S01]  /*2510*/  @P4 STS.128 [R19+0x1000], RZ ;  /* 0x001000ff13004388 */ /* 0x0003e20000000c00 */
[----:B------:R-:W-:Y:S03]  /*2520*/  BSSY.RECONVERGENT B0, `(.L_x_476) ;  /* 0x0000010000007945 */ /* 0x000fe60003800200 */
[----:B---3--:R1:W-:Y:S04]  /*2530*/  STL [R1+0x40], R0 ;  /* 0x0000400001007387 */ /* 0x0083e80000100800 */
[----:B--2---:R1:W-:Y:S04]  /*2540*/  STL [R1+0x44], R4 ;  /* 0x0000440401007387 */ /* 0x0043e80000100800 */
[----:B----4-:R1:W-:Y:S04]  /*2550*/  STL [R1+0x48], R5 ;  /* 0x0000480501007387 */ /* 0x0103e80000100800 */
[----:B-----5:R1:W-:Y:S01]  /*2560*/  STL [R1+0x4c], R6 ;  /* 0x00004c0601007387 */ /* 0x0203e20000100800 */
[----:B------:R-:W-:Y:S05]  /*2570*/  @P4 BRA `(.L_x_477) ;  /* 0x0000000000284947 */ /* 0x000fea0003800000 */
[----:B------:R-:W2:Y:S02]  /*2580*/  LDCU UR8, c[0x0][0x440] ;  /* 0x00008800ff0877ac */ /* 0x000ea40008000800 */
[----:B--2---:R-:W-:-:S13]  /*2590*/  ISETP.GE.AND P0, PT, R10, UR8, PT ;  /* 0x000000080a007c0c */ /* 0x004fda000bf06270 */
[----:B------:R2:W-:Y:S01]  /*25a0*/  @P0 STS.128 [R19+0x1000], RZ ;  /* 0x001000ff13000388 */ /* 0x0005e20000000c00 */
[----:B------:R-:W-:Y:S05]  /*25b0*/  @P0 BRA `(.L_x_477) ;  /* 0x0000000000180947 */ /* 0x000fea0003800000 */
[----:B------:R-:W-:-:S04]  /*25c0*/  LEA R2, P0, R12, R27, 0x1 ;  /* 0x0000001b0c027211 */ /* 0x000fc800078008ff */
[----:B------:R-:W-:-:S05]  /*25d0*/  LEA.HI.X R3, R12, R26, R13, 0x1, P0 ;  /* 0x0000001a0c037211 */ /* 0x000fca00000f0c0d */
[----:B------:R-:W-:Y:S01]  /*25e0*/  @!PT LDS RZ, [RZ] ;  /* 0x00000000fffff984 */ /* 0x000fe20000000800 */
[----:B------:R-:W-:Y:S01]  /*25f0*/  @!PT LDS RZ, [RZ] ;  /* 0x00000000fffff984 */ /* 0x000fe20000000800 */
[----:B------:R-:W-:Y:S01]  /*2600*/  @!PT LDS RZ, [RZ] ;  /* 0x00000000fffff984 */ /* 0x000fe20000000800 */
[----:B------:R3:W-:Y:S04]  /*2610*/  LDGSTS.E.BYPASS.LTC128B.128 [R19+0x1000], desc[UR30][R2.64] ;  /* 0x0100000002137fae */ /* 0x0007e8000b981a1e */
.L_x_477:
[----:B------:R-:W-:Y:S05]  /*2620*/  BSYNC.RECONVERGENT B0 ;  /* 0x0000000000007941 */ /* 0x000fea0003800200 */
.L_x_476:
[----:B------:R-:W1:Y:S01]  /*2630*/  LDCU.64 UR8, c[0x0][0x3d0] ;  /* 0x00007a00ff0877ac */ /* 0x000e620008000a00 */
[----:B---3--:R-:W-:Y:S01]  /*2640*/  MOV R2, UR16 ;  /* 0x0000001000027c02 */ /* 0x008fe20008000f00 */
[----:B------:R-:W-:Y:S01]  /*2650*/  BSSY.RECONVERGENT B0, `(.L_x_478) ;  /* 0x000001d000007945 */ /* 0x000fe20003800200 */
[----:B------:R-:W-:-:S03]  /*2660*/  UIMAD UR5, UR5, UR16, URZ ;  /* 0x00000010050572a4 */ /* 0x000fc6000f8e02ff */
[----:B------:R-:W-:Y:S01]  /*2670*/  IMAD.WIDE.U32 R2, R2, UR29, R10 ;  /* 0x0000001d02027c25 */ /* 0x000fe2000f8e000a */
[----:B------:R-:W-:Y:S02]  /*2680*/  UIMAD UR5, UR29, UR17, UR5 ;  /* 0x000000111d0572a4 */ /* 0x000fe4000f8e0205 */
[----:B------:R-:W-:-:S04]  /*2690*/  IADD3 R2, P0, PT, R21, R2, RZ ;  /* 0x0000000215027210 */ /* 0x000fc80007f1e0ff */
[----:B------:R-:W-:Y:S01]  /*26a0*/  IADD3.X R3, PT, PT, R22, UR5, R3, P0, !PT ;  /* 0x0000000516037c10 */ /* 0x000fe200087fe403 */
[----:B-1----:R-:W-:Y:S02]  /*26b0*/  IMAD R0, R20, UR8, RZ ;  /* 0x0000000814007c24 */ /* 0x002fe4000f8e02ff */
        /* <DEDUP_REMOVED lines=19> */
.L_x_480:
[----:B------:R4:W-:Y:S01]  /*27f0*/  STS.128 [R8+0x6000], RZ ;  /* 0x006000ff08007388 */ /* 0x0009e20000000c00 */
[----:B------:R-:W-:Y:S05]  /*2800*/  BRA `(.L_x_481) ;  /* 0x0000000000047947 */ /* 0x000fea0003800000 */
.L_x_479:
[----:B------:R1:W-:Y:S02]  /*2810*/  STS.128 [R8+0x6000], RZ ;  /* 0x006000ff08007388 */ /* 0x0003e40000000c00 */
.L_x_481:
[----:B------:R-:W-:Y:S05]  /*2820*/  BSYNC.RECONVERGENT B0 ;  /* 0x0000000000007941 */ /* 0x000fea0003800200 */
.L_x_478:
[----:B------:R-:W1:Y:S01]  /*2830*/  S2R R157, SR_TID.X ;  /* 0x00000000009d7919 */ /* 0x000e620000002100 */
[C---:B------:R-:W-:Y:S01]  /*2840*/  IMAD.SHL.U32 R9, R24.reuse, 0x20, RZ ;  /* 0x0000002018097824 */ /* 0x040fe200078e00ff */
[----:B------:R-:W-:Y:S01]  /*2850*/  BSSY.RECONVERGENT B0, `(.L_x_482) ;  /* 0x0000016000007945 */ /* 0x000fe20003800200 */
[----:B------:R-:W-:Y:S01]  /*2860*/  SHF.L.U32 R12, R24, 0x4, RZ ;  /* 0x00000004180c7819 */ /* 0x000fe200000006ff */
[----:B------:R1:W-:Y:S02]  /*2870*/  @P5 STS.128 [R8+0x7000], RZ ;  /* 0x007000ff08005388 */ /* 0x0003e40000000c00 */
[----:B------:R-:W-:Y:S01]  /*2880*/  LOP3.LUT R13, R9, 0x20, RZ, 0xc0, !PT ;  /* 0x00000020090d7812 */ /* 0x000fe200078ec0ff */
        /* <DEDUP_REMOVED lines=10> */
[----:B---3--:R-:W-:-:S05]  /*2930*/  IMAD.WIDE.U32 R4, R14, UR16, R2 ;  /* 0x000000100e047c25 */ /* 0x008fca000f8e0002 */
[----:B------:R-:W-:Y:S02]  /*2940*/  IADD3 R0, PT, PT, R5, R0, RZ ;  /* 0x0000000005007210 */ /* 0x000fe40007ffe0ff */
[----:B-----5:R-:W-:-:S04]  /*2950*/  LEA R2, P0, R4, UR8, 0x1 ;  /* 0x0000000804027c11 */ /* 0x020fc8000f8008ff */
[----:B------:R-:W-:-:S05]  /*2960*/  LEA.HI.X R3, R4, UR9, R0, 0x1, P0 ;  /* 0x0000000904037c11 */ /* 0x000fca00080f0c00 */
[----:B------:R-:W-:Y:S01]  /*2970*/  @!PT LDS RZ, [RZ] ;  /* 0x00000000fffff984 */ /* 0x000fe20000000800 */
[----:B------:R-:W-:Y:S01]  /*2980*/  @!PT LDS RZ, [RZ] ;  /* 0x00000000fffff984 */ /* 0x000fe20000000800 */
[----:B------:R-:W-:Y:S01]  /*2990*/  @!PT LDS RZ, [RZ] ;  /* 0x00000000fffff984 */ /* 0x000fe20000000800 */
[----:B------:R3:W-:Y:S04]  /*29a0*/  LDGSTS.E.BYPASS.LTC128B.128 [R8+0x7000], desc[UR30][R2.64] ;  /* 0x0700000002087fae */ /* 0x0007e8000b981a1e */
.L_x_483:
[----:B------:R-:W-:Y:S05]  /*29b0*/  BSYNC.RECONVERGENT B0 ;  /* 0x0000000000007941 */ /* 0x000fea0003800200 */
.L_x_482:
[----:B------:R-:W0:Y:S01]  /*29c0*/  LDGDEPBAR ;  /* 0x00000000000079af */ /* 0x000e220000000000 */
[----:B------:R-:W-:Y:S01]  /*29d0*/  IMAD.SHL.U32 R7, R24, 0x4, RZ ;  /* 0x0000000418077824 */ /* 0x000fe200078e00ff */
[--C-:B------:R-:W-:Y:S01]  /*29e0*/  LOP3.LUT R0, R13, 0x3800, R12.reuse, 0xf8, !PT ;  /* 0x000038000d007812 */ /* 0x100fe200078ef80c */
[----:B-1----:R-:W-:Y:S01]  /*29f0*/  IMAD.SHL.U32 R159, R157, 0x20, RZ ;  /* 0x000000209d9f7824 */ /* 0x002fe200078e00ff */
[----:B---3--:R-:W-:Y:S01]  /*2a00*/  LOP3.LUT R5, R9, 0x120, RZ, 0xc0, !PT ;  /* 0x0000012009057812 */ /* 0x008fe200078ec0ff */
[----:B----4-:R-:W-:Y:S01]  /*2a10*/  IMAD.SHL.U32 R8, R157, 0x4, RZ ;  /* 0x000000049d087824 */ /* 0x010fe200078e00ff */
[----:B------:R-:W-:Y:S01]  /*2a20*/  LOP3.LUT R7, R7, 0x18, RZ, 0xc0, !PT ;  /* 0x0000001807077812 */ /* 0x000fe200078ec0ff */
[C---:B------:R-:W-:Y:S01]  /*2a30*/  IMAD.SHL.U32 R10, R157.reuse, 0x2, RZ ;  /* 0x000000029d0a7824 */ /* 0x040fe200078e00ff */
[----:B------:R-:W-:Y:S01]  /*2a40*/  LOP3.LUT R2, R0, 0x100, R12, 0xf8, !PT ;  /* 0x0000010000027812 */ /* 0x000fe200078ef80c */
[----:B------:R-:W-:Y:S01]  /*2a50*/  IMAD.SHL.U32 R158, R157, 0x40, RZ ;  /* 0x000000409d9e7824 */ /* 0x000fe200078e00ff */
[----:B------:R-:W-:Y:S01]  /*2a60*/  LOP3.LUT R0, R7, 0xc0, R9, 0xf8, !PT ;  /* 0x000000c007007812 */ /* 0x000fe200078ef809 */
[----:B------:R-:W-:Y:S01]  /*2a70*/  IMAD.MOV.U32 R153, RZ, RZ, 0x20 ;  /* 0x00000020ff997424 */ /* 0x000fe200078e00ff */
[----:B------:R-:W-:Y:S01]  /*2a80*/  SHF.R.U32.HI R4, RZ, 0x4, R24 ;  /* 0x00000004ff047819 */ /* 0x000fe20000011618 */
[----:B------:R-:W1:Y:S01]  /*2a90*/  LDCU UR15, c[0x0][0x590] ;  /* 0x0000b200ff0f77ac */ /* 0x000e620008000800 */
[----:B------:R-:W-:-:S02]  /*2aa0*/  LOP3.LUT R5, R5, 0x600, R12, 0xf8, !PT ;  /* 0x0000060005057812 */ /* 0x000fc400078ef80c */
[----:B------:R-:W-:Y:S02]  /*2ab0*/  CS2R R94, SRZ ;  /* 0x00000000005e7805 */ /* 0x000fe4000001ff00 */
[----:B------:R-:W-:Y:S01]  /*2ac0*/  LOP3.LUT R3, R0, 0x8, R18, 0x78, !PT ;  /* 0x0000000800037812 */ /* 0x000fe200078e7812 */
[----:B------:R-:W-:Y:S01]  /*2ad0*/  UIADD3 UR29, UPT, UPT, UR29, 0x80, URZ ;  /* 0x000000801d1d7890 */ /* 0x000fe2000fffe0ff */
[----:B------:R-:W-:Y:S02]  /*2ae0*/  LOP3.LUT R4, R4, 0x8, RZ, 0xc0, !PT ;  /* 0x0000000804047812 */ /* 0x000fe400078ec0ff */
[----:B------:R-:W-:Y:S02]  /*2af0*/  CS2R R92, SRZ ;  /* 0x00000000005c7805 */ /* 0x000fe4000001ff00 */
[----:B------:R-:W-:Y:S02]  /*2b00*/  LOP3.LUT R0, R0, 0x8, R24, 0x78, !PT ;  /* 0x0000000800007812 */ /* 0x000fe400078e7818 */
[----:B------:R-:W-:-:S02]  /*2b10*/  CS2R R98, SRZ ;  /* 0x0000000000627805 */ /* 0x000fc4000001ff00 */
[----:B------:R-:W-:Y:S01]  /*2b20*/  LOP3.LUT R149, R5, R3, RZ, 0xfc, !PT ;  /* 0x0000000305957212 */ /* 0x000fe200078efcff */
[----:B------:R-:W-:Y:S01]  /*2b30*/  IMAD.SHL.U32 R5, R157, 0x10, RZ ;  /* 0x000000109d057824 */ /* 0x000fe200078e00ff */
[----:B------:R-:W-:Y:S01]  /*2b40*/  LOP3.LUT R6, R159, 0xc0, RZ, 0xc0, !PT ;  /* 0x000000c09f067812 */ /* 0x000fe200078ec0ff */
[----:B------:R-:W-:-:S04]  /*2b50*/  DEPBAR.LE SB0, 0x1 ;  /* 0x000080400000791a */ /* 0x000fc80000000000 */
[----:B------:R-:W-:Y:S02]  /*2b60*/  LOP3.LUT R4, R4, 0x10, R24, 0xf8, !PT ;  /* 0x0000001004047812 */ /* 0x000fe400078ef818 */
[----:B------:R-:W-:Y:S02]  /*2b70*/  CS2R R96, SRZ ;  /* 0x0000000000607805 */ /* 0x000fe4000001ff00 */
[----:B------:R-:W-:Y:S02]  /*2b80*/  LOP3.LUT R0, R2, R0, RZ, 0xfc, !PT ;  /* 0x0000000002007212 */ /* 0x000fe400078efcff */
[----:B------:R-:W-:Y:S02]  /*2b90*/  CS2R R90, SRZ ;  /* 0x00000000005a7805 */ /* 0x000fe4000001ff00 */
[----:B------:R-:W-:Y:S02]  /*2ba0*/  LOP3.LUT R2, R159, 0x120, RZ, 0xc0, !PT ;  /* 0x000001209f027812 */ /* 0x000fe400078ec0ff */
[----:B------:R-:W-:-:S02]  /*2bb0*/  CS2R R88, SRZ ;  /* 0x0000000000587805 */ /* 0x000fc4000001ff00 */
[----:B------:R-:W-:Y:S02]  /*2bc0*/  LOP3.LUT R6, R6, 0x18, R8, 0xf8, !PT ;  /* 0x0000001806067812 */ /* 0x000fe400078ef808 */
[----:B------:R-:W-:Y:S02]  /*2bd0*/  CS2R R86, SRZ ;  /* 0x0000000000567805 */ /* 0x000fe4000001ff00 */
[----:B------:R-:W-:Y:S02]  /*2be0*/  LOP3.LUT R3, R4, 0xc0, R9, 0xf8, !PT ;  /* 0x000000c004037812 */ /* 0x000fe400078ef809 */
[----:B------:R-:W-:Y:S02]  /*2bf0*/  CS2R R84, SRZ ;  /* 0x0000000000547805 */ /* 0x000fe4000001ff00 */
[----:B------:R-:W-:Y:S02]  /*2c00*/  LOP3.LUT R8, R5, 0x1c0, RZ, 0xc0, !PT ;  /* 0x000001c005087812 */ /* 0x000fe400078ec0ff */
[----:B------:R-:W-:-:S02]  /*2c10*/  CS2R R78, SRZ ;  /* 0x00000000004e7805 */ /* 0x000fc4000001ff00 */
[----:B------:R-:W-:Y:S02]  /*2c20*/  LOP3.LUT R4, R10, 0xe006, R158, 0xc8, !PT ;  /* 0x0000e0060a047812 */ /* 0x000fe400078ec89e */
[----:B------:R-:W-:Y:S02]  /*2c30*/  CS2R R76, SRZ ;  /* 0x00000000004c7805 */ /* 0x000fe4000001ff00 */
[----:B------:R-:W-:Y:S02]  /*2c40*/  LOP3.LUT R2, R2, 0x600, R5, 0xf8, !PT ;  /* 0x0000060002027812 */ /* 0x000fe400078ef805 */
[----:B------:R-:W-:Y:S02]  /*2c50*/  CS2R R82, SRZ ;  /* 0x0000000000527805 */ /* 0x000fe4000001ff00 */
[----:B------:R-:W-:Y:S02]  /*2c60*/  LOP3.LUT R5, R3, R7, RZ, 0x3c, !PT ;  /* 0x0000000703057212 */ /* 0x000fe400078e3cff */
[----:B------:R-:W-:-:S02]  /*2c70*/  CS2R R80, SRZ ;  /* 0x0000000000507805 */ /* 0x000fc4000001ff00 */
[----:B------:R-:W-:Y:S02]  /*2c80*/  LOP3.LUT R3, R8, 0x38, R10, 0xf8, !PT ;  /* 0x0000003808037812 */ /* 0x000fe400078ef80a */
[----:B------:R-:W-:Y:S02]  /*2c90*/  CS2R R74, SRZ ;  /* 0x00000000004a7805 */ /* 0x000fe4000001ff00 */
[----:B------:R-:W-:Y:S02]  /*2ca0*/  LOP3.LUT R4, R4, 0xc00, R159, 0xf8, !PT ;  /* 0x00000c0004047812 */ /* 0x000fe400078ef89f */
[----:B------:R-:W-:Y:S02]  /*2cb0*/  CS2R R72, SRZ ;  /* 0x0000000000487805 */ /* 0x000fe4000001ff00 */
[----:B------:R-:W-:Y:S02]  /*2cc0*/  LOP3.LUT P0, RZ, R24, 0x4, RZ, 0xc0, !PT ;  /* 0x0000000418ff7812 */ /* 0x000fe4000780c0ff */
[----:B------:R-:W-:-:S02]  /*2cd0*/  CS2R R70, SRZ ;  /* 0x0000000000467805 */ /* 0x000fc4000001ff00 */
[----:B------:R-:W-:Y:S02]  /*2ce0*/  LOP3.LUT R3, R4, R3, RZ, 0xfc, !PT ;  /* 0x0000000304037212 */ /* 0x000fe400078efcff */
[----:B------:R-:W-:Y:S02]  /*2cf0*/  CS2R R68, SRZ ;  /* 0x0000000000447805 */ /* 0x000fe4000001ff00 */
[----:B------:R-:W-:Y:S01]  /*2d00*/  LEA R150, R0, UR6, 0x1 ;  /* 0x0000000600967c11 */ /* 0x000fe2000f8e08ff */
[----:B------:R-:W-:Y:S01]  /*2d10*/  BAR.SYNC.DEFER_BLOCKING 0x0 ;  /* 0x0000000000007b1d */ /* 0x000fe20000010000 */
[----:B------:R-:W-:Y:S01]  /*2d20*/  SHF.R.U32.HI R7, RZ, 0x1, R157 ;  /* 0x00000001ff077819 */ /* 0x000fe2000001169d */
[----:B------:R-:W-:Y:S01]  /*2d30*/  IMAD.SHL.U32 R156, R157, 0x8, RZ ;  /* 0x000000089d9c7824 */ /* 0x000fe200078e00ff */
[----:B------:R-:W-:Y:S01]  /*2d40*/  SEL R153, R153, 0xffffffe0, !P0 ;  /* 0xffffffe099997807 */ /* 0x000fe20004000000 */
[----:B------:R-:W-:Y:S01]  /*2d50*/  VIADD R144, R150, 0x8020 ;  /* 0x0000802096907836 */ /* 0x000fe20000000000 */
[----:B------:R-:W-:Y:S01]  /*2d60*/  LOP3.LUT R0, R6, 0x8, R7, 0x78, !PT ;  /* 0x0000000806007812 */ /* 0x000fe200078e7807 */
[----:B------:R-:W3:Y:S01]  /*2d70*/  LDCU UR5, c[0x0][0x440] ;  /* 0x00008800ff0577ac */ /* 0x000ee20008000800 */
[----:B------:R-:W-:Y:S01]  /*2d80*/  LOP3.LUT P1, RZ, R157, 0x4, RZ, 0xc0, !PT ;  /* 0x000000049dff7812 */ /* 0x000fe2000782c0ff */
[----:B------:R4:W-:Y:S01]  /*2d90*/  STL [R1+0x54], R3 ;  /* 0x0000540301007387 */ /* 0x0009e20000100800 */
[----:B------:R-:W-:Y:S01]  /*2da0*/  LOP3.LUT R155, R2, R0, RZ, 0xfc, !PT ;  /* 0x00000000029b7212 */ /* 0x000fe200078efcff */
[----:B------:R-:W-:Y:S01]  /*2db0*/  IMAD.MOV.U32 R0, RZ, RZ, 0x20 ;  /* 0x00000020ff007424 */ /* 0x000fe200078e00ff */
[----:B------:R-:W-:Y:S01]  /*2dc0*/  LOP3.LUT R5, R5, 0x120, R9, 0xf8, !PT ;  /* 0x0000012005057812 */ /* 0x000fe200078ef809 */
[----:B------:R-:W-:Y:S01]  /*2dd0*/  IMAD.MOV.U32 R2, RZ, RZ, 0x10 ;  /* 0x00000010ff027424 */ /* 0x000fe200078e00ff */
[----:B------:R-:W-:Y:S01]  /*2de0*/  LEA R149, R149, UR6, 0x1 ;  /* 0x0000000695957c11 */ /* 0x000fe2000f8e08ff */
[----:B------:R-:W-:Y:S01]  /*2df0*/  IMAD.IADD R151, R150, 0x1, R153 ;  /* 0x0000000196977824 */ /* 0x000fe200078e0299 */
[----:B------:R-:W-:Y:S01]  /*2e00*/  LEA R148, R5, UR6, 0x1 ;  /* 0x0000000605947c11 */ /* 0x000fe2000f8e08ff */
[----:B------:R-:W2:Y:S01]  /*2e10*/  LDCU UR8, c[0x0][0x3e0] ;  /* 0x00007c00ff0877ac */ /* 0x000ea20008000800 */
[----:B------:R-:W-:Y:S01]  /*2e20*/  LOP3.LUT R154, R158, 0x200, RZ, 0xc0, !PT ;  /* 0x000002009e9a7812 */ /* 0x000fe200078ec0ff */
[----:B------:R-:W-:Y:S01]  /*2e30*/  VIADD R149, R149, UR19 ;  /* 0x0000001395957c36 */ /* 0x000fe20008000000 */
[----:B------:R-:W-:Y:S01]  /*2e40*/  SEL R2, R2, 0xfffffff0, !P1 ;  /* 0xfffffff002027807 */ /* 0x000fe20004800000 */
[----:B------:R-:W-:Y:S01]  /*2e50*/  VIADD R148, R148, UR19 ;  /* 0x0000001394947c36 */ /* 0x000fe20008000000 */
[----:B------:R-:W-:Y:S01]  /*2e60*/  LOP3.LUT R154, R154, 0xc00, R159, 0xf8, !PT ;  /* 0x00000c009a9a7812 */ /* 0x000fe200078ef89f */
[----:B------:R-:W2:Y:S01]  /*2e70*/  LDCU UR14, c[0x0][0x50c] ;  /* 0x0000a180ff0e77ac */ /* 0x000ea20008000800 */
[----:B------:R2:W2:Y:S01]  /*2e80*/  LDSM.16.M88.4 R116, [R150+0x8000] ;  /* 0x008000009674783b */ /* 0x0004a20000000200 */
[----:B------:R-:W2:Y:S03]  /*2e90*/  LDCU UR9, c[0x0][0x45c] ;  /* 0x00008b80ff0977ac */ /* 0x000ea60008000800 */
[----:B------:R2:W2:Y:S01]  /*2ea0*/  LDSM.16.M88.4 R120, [R150+0x8400] ;  /* 0x008400009678783b */ /* 0x0004a20000000200 */
[----:B-1----:R-:W-:-:S03]  /*2eb0*/  USHF.L.U32 UR15, UR15, 0x7, URZ ;  /* 0x000000070f0f7899 */ /* 0x002fc600080006ff */
[----:B------:R1:W1:Y:S01]  /*2ec0*/  LDSM.16.M88.4 R124, [R150+0x8800] ;  /* 0x00880000967c783b */ /* 0x0002620000000200 */
[----:B----4-:R-:W-:Y:S01]  /*2ed0*/  VIADD R3, R150, 0x8000 ;  /* 0x0000800096037836 */ /* 0x010fe20000000000 */
[----:B------:R-:W-:Y:S02]  /*2ee0*/  USHF.L.U32 UR42, UR42, 0x3, URZ ;  /* 0x000000032a2a7899 */ /* 0x000fe400080006ff */
[----:B------:R4:W1:Y:S01]  /*2ef0*/  LDSM.16.M88.4 R128, [R150+0x8c00] ;  /* 0x008c00009680783b */ /* 0x0008620000000200 */
[----:B------:R-:W-:Y:S01]  /*2f00*/  @P0 VIADD R144, R3, 0xffffffe0 ;  /* 0xffffffe003900836 */ /* 0x000fe20000000000 */
[C---:B------:R-:W-:Y:S01]  /*2f10*/  LOP3.LUT P0, RZ, R157.reuse, 0x2, RZ, 0xc0, !PT ;  /* 0x000000029dff7812 */ /* 0x040fe2000780c0ff */
[----:B------:R-:W-:Y:S01]  /*2f20*/  IMAD.MOV.U32 R3, RZ, RZ, R19 ;  /* 0x000000ffff037224 */ /* 0x000fe200078e0013 */
[----:B------:R-:W-:Y:S02]  /*2f30*/  UISETP.GE.AND UP1, UPT, UR29, UR35, UPT ;  /* 0x000000231d00728c */ /* 0x000fe4000bf26270 */
[----:B------:R4:W1:Y:S01]  /*2f40*/  LDSM.16.M88.4 R132, [R144] ;  /* 0x000000009084783b */ /* 0x0008620000000200 */
[----:B------:R-:W-:-:S02]  /*2f50*/  R2P PR, R157, 0x18 ;  /* 0x000000189d007804 */ /* 0x000fc40000000000 */
[C---:B------:R-:W-:Y:S01]  /*2f60*/  SEL R152, R0.reuse, 0xffffffe0, !P0 ;  /* 0xffffffe000987807 */ /* 0x040fe20004000000 */
[----:B------:R4:W1:Y:S02]  /*2f70*/  LDSM.16.M88.4 R136, [R144+0x400] ;  /* 0x000400009088783b */ /* 0x0008640000000200 */
[----:B------:R-:W-:Y:S02]  /*2f80*/  SEL R0, R0, 0xffffffe0, !P3 ;  /* 0xffffffe000007807 */ /* 0x000fe40005800000 */
[----:B------:R4:W1:Y:S04]  /*2f90*/  LDSM.16.M88.4 R140, [R144+0x800] ;  /* 0x00080000908c783b */ /* 0x0008680000000200 */
[----:B------:R-:W1:Y:S04]  /*2fa0*/  LDSM.16.M88.4 R144, [R144+0xc00] ;  /* 0x000c00009090783b */ /* 0x000e680000000200 */
[----:B------:R4:W-:Y:S04]  /*2fb0*/  STL [R1+0x2c], R3 ;  /* 0x00002c0301007387 */ /* 0x0009e80000100800 */
[----:B---3--:R4:W-:Y:S02]  /*2fc0*/  STL [R1+0x50], R0 ;  /* 0x0000500001007387 */ /* 0x0089e40000100800 */
.L_x_486:
[----:B------:R-:W0:Y:S01]  /*2fd0*/  LDGDEPBAR ;  /* 0x00000000000079af */ /* 0x000e220000000000 */
[----:B------:R-:W-:Y:S01]  /*2fe0*/  IMAD.IADD R112, R149, 0x1, R153 ;  /* 0x0000000195707824 */ /* 0x000fe200078e0299 */
[----:B------:R-:W-:Y:S01]  /*2ff0*/  PLOP3.LUT P0, PT, PT, PT, UP1, 0x80, 0x8 ;  /* 0x000000000008781c */ /* 0x000fe20003f0f018 */
[----:B----4-:R-:W-:Y:S05]  /*3000*/  IMAD.SHL.U32 R0, R157, 0x2, RZ ;  /* 0x000000029d007824 */ /* 0x010fea00078e00ff */
        /* <DEDUP_REMOVED lines=42> */
[----:B--2---:R-:W2:Y:S08]  /*32b0*/  LDSM.16.M88.4 R16, [R150+0x6000] ;  /* 0x006000009610783b */ /* 0x004eb00000000200 */
        /* <DEDUP_REMOVED lines=92> */
[----:B------:R-:W-:Y:S03]  /*3880*/  FFMA.FTZ R0, R0, UR9, -R3 ;  /* 0x0000000900007c23 */ /* 0x000fe60008010803 */
        /* <DEDUP_REMOVED lines=13> */
[----:B------:R-:W-:Y:S01]  /*3960*/  FMUL.FTZ R20, R20, UR14 ;  /* 0x0000000e14147c20 */ /* 0x000fe20008410000 */
[----:B------:R-:W-:Y:S03]  /*3970*/  @P0 FSEL R10, R221, -INF , !P6 ;  /* 0xff800000dd0a0808 */ /* 0x000fe60007000000 */
        /* <DEDUP_REMOVED lines=111> */
[----:B------:R-:W-:Y:S04]  /*4070*/  FFMA.FTZ R10, R10, UR9, -R3 ;  /* 0x000000090a0a7c23 */ /* 0x000fe80008010803 */
        /* <DEDUP_REMOVED lines=40> */
[----:B------:R-:W-:Y:S01]  /*4300*/  PLOP3.LUT P3, PT, PT, PT, UP1, 0x80, 0x8 ;  /* 0x000000000008781c */ /* 0x000fe20003f6f018 */
[----:B------:R-:W-:Y:S03]  /*4310*/  FMUL.FTZ R50, R50, UR14 ;  /* 0x0000000e32327c20 */ /* 0x000fe60008410000 */
[----:B------:R-:W-:Y:S01]  /*4320*/  MUFU.TANH R180, R38 ;  /* 0x0000002600b47308 */ /* 0x000fe20000002400 */
[----:B------:R-:W-:Y:S01]  /*4330*/  FFMA.FTZ R5, R5, UR9, -R0 ;  /* 0x0000000905057c23 */ /* 0x000fe20008010800 */
[----:B------:R-:W-:Y:S01]  /*4340*/  FMUL.FTZ R51, R51, UR14 ;  /* 0x0000000e33337c20 */ /* 0x000fe20008410000 */
[----:B------:R-:W-:Y:S01]  /*4350*/  FMUL.FTZ R42, R42, UR14 ;  /* 0x0000000e2a2a7c20 */ /* 0x000fe20008410000 */
[----:B------:R-:W-:Y:S01]  /*4360*/  FMUL.FTZ R44, R44, UR14 ;  /* 0x0000000e2c2c7c20 */ /* 0x000fe20008410000 */
        /* <DEDUP_REMOVED lines=11> */
[--C-:B------:R-:W-:Y:S09]  /*4420*/  FFMA.FTZ R4, R4, UR9, -R2.reuse ;  /* 0x0000000904047c23 */ /* 0x100ff20008010802 */
        /* <DEDUP_REMOVED lines=13> */
[----:B------:R1:W3:Y:S01]  /*4500*/  MUFU.EX2 R18, R4 ;  /* 0x0000000400127308 */ /* 0x0002e20000000800 */
[----:B--2---:R-:W-:Y:S01]  /*4510*/  STL [R1+0x4], R17 ;  /* 0x0000041101007387 */ /* 0x004fe20000100800 */
[----:B------:R-:W-:Y:S02]  /*4520*/  @P2 IADD3 R5, PT, PT, R9, 0x19, RZ ;  /* 0x0000001909052810 */ /* 0x000fe40007ffe0ff */
[----:B------:R-:W-:Y:S02]  /*4530*/  PLOP3.LUT P2, PT, PT, PT, UP1, 0x80, 0x8 ;  /* 0x000000000008781c */ /* 0x000fe40003f4f018 */
[----:B------:R-:W-:Y:S01]  /*4540*/  @P6 ISETP.GE.AND P6, PT, R5, UR35, PT ;  /* 0x0000002305006c0c */ /* 0x000fe2000bfc6270 */
[----:B------:R-:W-:Y:S03]  /*4550*/  IMAD.MOV.U32 R5, RZ, RZ, R205 ;  /* 0x000000ffff057224 */ /* 0x000fe600078e00cd */
[----:B------:R-:W-:Y:S10]  /*4560*/  MUFU.TANH R213, R42 ;  /* 0x0000002a00d57308 */ /* 0x000ff40000002400 */
[----:B------:R2:W-:Y:S01]  /*4570*/  MUFU.EX2 R241, R10 ;  /* 0x0000000a00f17308 */ /* 0x0005e20000000800 */
[----:B-1----:R-:W-:Y:S01]  /*4580*/  @P0 VIADD R4, R9, 0x18 ;  /* 0x0000001809040836 */ /* 0x002fe20000000000 */
[----:B------:R-:W-:Y:S01]  /*4590*/  PLOP3.LUT P0, PT, PT, PT, UP1, 0x80, 0x8 ;  /* 0x000000000008781c */ /* 0x000fe20003f0f018 */
[----:B---3--:R-:W-:Y:S03]  /*45a0*/  STL [R1], R18 ;  /* 0x0000001201007387 */ /* 0x008fe60000100800 */
[----:B------:R-:W-:Y:S01]  /*45b0*/  @P5 ISETP.GE.AND P5, PT, R4, UR35, PT ;  /* 0x0000002304005c0c */ /* 0x000fe2000bfa6270 */
[----:B------:R-:W-:Y:S03]  /*45c0*/  IMAD.MOV.U32 R4, RZ, RZ, R206 ;  /* 0x000000ffff047224 */ /* 0x000fe600078e00ce */
[----:B------:R-:W-:Y:S01]  /*45d0*/  MUFU.TANH R193, R41 ;  /* 0x0000002900c17308 */ /* 0x000fe20000002400 */
[----:B------:R-:W3:Y:S01]  /*45e0*/  LDL R15, [R1+0x54] ;  /* 0x00005400010f7983 */ /* 0x000ee20000100800 */
[----:B------:R-:W-:Y:S02]  /*45f0*/  @P3 FSEL R4, R206, -INF , !P5 ;  /* 0xff800000ce043808 */ /* 0x000fe40006800000 */
[----:B------:R-:W-:Y:S01]  /*4600*/  PLOP3.LUT P3, PT, PT, PT, UP1, 0x80, 0x8 ;  /* 0x000000000008781c */ /* 0x000fe20003f6f018 */
[----:B------:R-:W4:Y:S01]  /*4610*/  LDL R16, [R1+0x50] ;  /* 0x0000500001107983 */ /* 0x000f220000100800 */
[----:B------:R-:W-:Y:S04]  /*4620*/  @P0 FSEL R5, R205, -INF , !P6 ;  /* 0xff800000cd050808 */ /* 0x000fe80007000000 */
[----:B------:R-:W-:Y:S01]  /*4630*/  MUFU.TANH R186, R44 ;  /* 0x0000002c00ba7308 */ /* 0x000fe20000002400 */
[----:B------:R-:W-:Y:S01]  /*4640*/  PLOP3.LUT P0, PT, PT, PT, UP1, 0x80, 0x8 ;  /* 0x000000000008781c */ /* 0x000fe20003f0f018 */
[--C-:B------:R-:W-:Y:S01]  /*4650*/  FFMA.FTZ R4, R4, UR9, -R2.reuse ;  /* 0x0000000904047c23 */ /* 0x100fe20008010802 */
[----:B--2---:R-:W-:Y:S01]  /*4660*/  MOV R10, R227 ;  /* 0x000000e3000a7202 */ /* 0x004fe20000000f00 */
        /* <DEDUP_REMOVED lines=19> */
[----:B--2---:R-:W-:Y:S09]  /*47a0*/  IMAD.MOV.U32 R10, RZ, RZ, R86 ;  /* 0x000000ffff0a7224 */ /* 0x004ff200078e0056 */
[----:B------:R2:W-:Y:S01]  /*47b0*/  MUFU.EX2 R248, R4 ;  /* 0x0000000400f87308 */ /* 0x0005e20000000800 */
[----:B------:R-:W-:Y:S02]  /*47c0*/  @P2 FSEL R10, R86, -INF , !P5 ;  /* 0xff800000560a2808 */ /* 0x000fe40006800000 */
[----:B------:R-:W-:Y:S02]  /*47d0*/  PLOP3.LUT P2, PT, PT, PT, UP1, 0x80, 0x8 ;  /* 0x000000000008781c */ /* 0x000fe40003f4f018 */
[----:B------:R-:W-:Y:S01]  /*47e0*/  PLOP3.LUT P5, PT, PT, PT, UP1, 0x80, 0x8 ;  /* 0x000000000008781c */ /* 0x000fe20003faf018 */
[--C-:B------:R-:W-:Y:S04]  /*47f0*/  FFMA.FTZ R10, R10, UR9, -R8.reuse ;  /* 0x000000090a0a7c23 */ /* 0x100fe80008010808 */
[----:B------:R-:W-:Y:S01]  /*4800*/  MUFU.TANH R208, R46 ;  /* 0x0000002e00d07308 */ /* 0x000fe20000002400 */
[----:B-1----:R-:W-:Y:S01]  /*4810*/  @P3 VIADD R11, R9, 0x21 ;  /* 0x00000021090b3836 */ /* 0x002fe20000000000 */
[----:B------:R-:W-:Y:S08]  /*4820*/  PLOP3.LUT P3, PT, PT, PT, UP1, 0x80, 0x8 ;  /* 0x000000000008781c */ /* 0x000ff00003f6f018 */
[----:B------:R1:W-:Y:S01]  /*4830*/  MUFU.EX2 R88, R10 ;  /* 0x0000000a00587308 */ /* 0x0003e20000000800 */
[----:B--2---:R-:W2:Y:S09]  /*4840*/  LDSM.16.M88.4 R4, [R151+0x6c00] ;  /* 0x006c00009704783b */ /* 0x004eb20000000200 */
[----:B------:R-:W2:Y:S10]  /*4850*/  MUFU.TANH R207, R47 ;  /* 0x0000002f00cf7308 */ /* 0x000eb40000002400 */
        /* <DEDUP_REMOVED lines=11> */
[-C--:B--2---:R-:W-:Y:S09]  /*4910*/  HMMA.16816.F32.BF16 R52, R104, R4.reuse, R52 ;  /* 0x000000046834723c */ /* 0x084ff20000041834 */
        /* <DEDUP_REMOVED lines=21> */
[--C-:B------:R-:W-:Y:S01]  /*4a70*/  FFMA.FTZ R10, R10, UR9, -R8.reuse ;  /* 0x000000090a0a7c23 */ /* 0x100fe20008010808 */
        /* <DEDUP_REMOVED lines=23> */
[----:B--2---:R-:W-:Y:S01]  /*4bf0*/  FFMA.FTZ R10, R11, UR9, -R8 ;  /* 0x000000090b0a7c23 */ /* 0x004fe20008010808 */
        /* <DEDUP_REMOVED lines=13> */
[----:B--2---:R-:W-:Y:S02]  /*4cd0*/  MOV R10, R193 ;  /* 0x000000c1000a7202 */ /* 0x004fe40000000f00 */
[----:B------:R-:W-:Y:S02]  /*4ce0*/  @P0 FSEL R10, R193, -INF , !P6 ;  /* 0xff800000c10a0808 */ /* 0x000fe40007000000 */
[----:B------:R-:W-:Y:S05]  /*4cf0*/  PLOP3.LUT P0, PT, PT, PT, UP1, 0x80, 0x8 ;  /* 0x000000000008781c */ /* 0x000fea0003f0f018 */
[----:B------:R1:W-:Y:S01]  /*4d00*/  MUFU.EX2 R225, R4 ;  /* 0x0000000400e17308 */ /* 0x0003e20000000800 */
[----:B------:R-:W-:Y:S09]  /*4d10*/  FFMA.FTZ R10, R10, UR9, -R2 ;  /* 0x000000090a0a7c23 */ /* 0x000ff20008010802 */
[----:B------:R2:W-:Y:S01]  /*4d20*/  MUFU.EX2 R222, R10 ;  /* 0x0000000a00de7308 */ /* 0x0005e20000000800 */
[----:B------:R-:W-:Y:S02]  /*4d30*/  @P0 IADD3 R5, PT, PT, R9, 0x29, RZ ;  /* 0x0000002909050810 */ /* 0x000fe40007ffe0ff */
[----:B------:R-:W-:Y:S07]  /*4d40*/  PLOP3.LUT P0, PT, PT, PT, UP1, 0x80, 0x8 ;  /* 0x000000000008781c */ /* 0x000fee0003f0f018 */
[----:B------:R-:W3:Y:S01]  /*4d50*/  MUFU.TANH R182, R56 ;  /* 0x0000003800b67308 */ /* 0x000ee20000002400 */
[----:B-1----:R-:W-:Y:S02]  /*4d60*/  MOV R4, R212 ;  /* 0x000000d400047202 */ /* 0x002fe40000000f00 */
[----:B------:R-:W-:Y:S02]  /*4d70*/  @P2 FSEL R4, R212, -INF , !P6 ;  /* 0xff800000d4042808 */ /* 0x000fe40007000000 */
[----:B------:R-:W-:Y:S02]  /*4d80*/  PLOP3.LUT P2, PT, PT, PT, UP1, 0x80, 0x8 ;  /* 0x000000000008781c */ /* 0x000fe40003f4f018 */
[----:B------:R-:W-:Y:S03]  /*4d90*/  PLOP3.LUT P6, PT, PT, PT, UP1, 0x80, 0x8 ;  /* 0x000000000008781c */ /* 0x000fe60003fcf018 */
[----:B------:R-:W1:Y:S01]  /*4da0*/  MUFU.TANH R199, R58 ;  /* 0x0000003a00c77308 */ /* 0x000e620000002400 */
[----:B------:R-:W-:Y:S01]  /*4db0*/  FFMA.FTZ R4, R4, UR9, -R0 ;  /* 0x0000000904047c23 */ /* 0x000fe20008010800 */
[----:B--2---:R-:W-:Y:S08]  /*4dc0*/  IMAD.MOV.U32 R10, RZ, RZ, R186 ;  /* 0x000000ffff0a7224 */ /* 0x004ff000078e00ba */
[----:B------:R2:W-:Y:S01]  /*4dd0*/  MUFU.EX2 R243, R4 ;  /* 0x0000000400f37308 */ /* 0x0005e20000000800 */
[----:B------:R-:W-:Y:S01]  /*4de0*/  @P6 ISETP.GE.AND P6, PT, R5, UR35, PT ;  /* 0x0000002305006c0c */ /* 0x000fe2000bfc6270 */
[----:B------:R-:W-:Y:S03]  /*4df0*/  IMAD.U32 R5, RZ, RZ, UR11 ;  /* 0x0000000bff057e24 */ /* 0x000fe6000f8e00ff */
[----:B------:R-:W-:Y:S05]  /*4e00*/  @P0 FSEL R11, R185, -INF , !P6 ;  /* 0xff800000b90b0808 */ /* 0x000fea0007000000 */
[----:B------:R-:W-:Y:S01]  /*4e10*/  MUFU.TANH R181, R57 ;  /* 0x0000003900b57308 */ /* 0x000fe20000002400 */
[--C-:B------:R-:W-:Y:S01]  /*4e20*/  FFMA.FTZ R7, R11, UR9, -R2.reuse ;  /* 0x000000090b077c23 */ /* 0x100fe20008010802 */
[----:B--2---:R-:W-:Y:S01]  /*4e30*/  @P2 VIADD R4, R9, 0x28 ;  /* 0x0000002809042836 */ /* 0x004fe20000000000 */
[----:B------:R-:W-:Y:S07]  /*4e40*/  PLOP3.LUT P2, PT, PT, PT, UP1, 0x80, 0x8 ;  /* 0x000000000008781c */ /* 0x000fee0003f4f018 */
[----:B------:R-:W-:Y:S01]  /*4e50*/  MUFU.EX2 R211, R7 ;  /* 0x0000000700d37308 */ /* 0x000fe20000000800 */
[----:B------:R-:W-:Y:S02]  /*4e60*/  @P5 ISETP.GE.AND P5, PT, R4, UR35, PT ;  /* 0x0000002304005c0c */ /* 0x000fe4000bfa6270 */
[----:B------:R-:W-:Y:S07]  /*4e70*/  MOV R4, UR10 ;  /* 0x0000000a00047c02 */ /* 0x000fee0008000f00 */
[----:B------:R-:W2:Y:S01]  /*4e80*/  MUFU.TANH R168, R55 ;  /* 0x0000003700a87308 */ /* 0x000ea20000002400 */
[C---:B------:R-:W-:Y:S02]  /*4e90*/  LEA R4, P0, R13.reuse, R4, 0x2 ;  /* 0x000000040d047211 */ /* 0x040fe400078010ff */
[----:B------:R-:W-:Y:S02]  /*4ea0*/  @P2 FSEL R10, R186, -INF , !P5 ;  /* 0xff800000ba0a2808 */ /* 0x000fe40006800000 */
[----:B------:R-:W-:Y:S02]  /*4eb0*/  PLOP3.LUT P2, PT, PT, PT, UP1, 0x80, 0x8 ;  /* 0x000000000008781c */ /* 0x000fe40003f4f018 */
[----:B------:R-:W-:Y:S01]  /*4ec0*/  LEA.HI.X R5, R13, R5, RZ, 0x2, P0 ;  /* 0x000000050d057211 */ /* 0x000fe200000f14ff */
[----:B------:R-:W-:Y:S01]  /*4ed0*/  FFMA.FTZ R10, R10, UR9, -R2 ;  /* 0x000000090a0a7c23 */ /* 0x000fe20008010802 */
[----:B------:R-:W-:Y:S01]  /*4ee0*/  PLOP3.LUT P0, PT, PT, PT, UP1, 0x80, 0x8 ;  /* 0x000000000008781c */ /* 0x000fe20003f0f018 */
[----:B---3--:R-:W-:Y:S01]  /*4ef0*/  IMAD.MOV.U32 R13, RZ, RZ, R182 ;  /* 0x000000ffff0d7224 */ /* 0x008fe200078e00b6 */
[----:B------:R-:W-:Y:S01]  /*4f00*/  MUFU.TANH R175, R60 ;  /* 0x0000003c00af7308 */ /* 0x000fe20000002400 */
[----:B------:R-:W3:Y:S04]  /*4f10*/  LDG.E R112, desc[UR30][R4.64] ;  /* 0x0000001e04707981 */ /* 0x000ee8000c1e1900 */
[----:B------:R-:W3:Y:S02]  /*4f20*/  LDG.E R111, desc[UR30][R4.64+0x20] ;  /* 0x0000201e046f7981 */ /* 0x000ee4000c1e1900 */
[----:B------:R-:W-:Y:S03]  /*4f30*/  @P2 FSEL R6, R207, -INF , !P6 ;  /* 0xff800000cf062808 */ /* 0x000fe60007000000 */
[----:B------:R1:W-:Y:S01]  /*4f40*/  MUFU.EX2 R214, R10 ;  /* 0x0000000a00d67308 */ /* 0x0003e20000000800 */
[----:B------:R-:W5:Y:S01]  /*4f50*/  LDG.E R110, desc[UR30][R4.64+0x100] ;  /* 0x0001001e046e7981 */ /* 0x000f62000c1e1900 */
[----:B------:R-:W-:Y:S01]  /*4f60*/  PLOP3.LUT P2, PT, PT, PT, UP1, 0x80, 0x8 ;  /* 0x000000000008781c */ /* 0x000fe20003f4f018 */
[C---:B------:R-:W-:Y:S02]  /*4f70*/  @P0 VIADD R11, R9.reuse, 0x30 ;  /* 0x00000030090b0836 */ /* 0x040fe40000000000 */
[----:B------:R-:W-:Y:S01]  /*4f80*/  FFMA.FTZ R6, R6, UR9, -R0 ;  /* 0x0000000906067c23 */ /* 0x000fe20008010800 */
[----:B------:R4:W5:Y:S01]  /*4f90*/  LDG.E R109, desc[UR30][R4.64+0x120] ;  /* 0x0001201e046d7981 */ /* 0x000962000c1e1900 */
[----:B------:R-:W-:Y:S03]  /*4fa0*/  PLOP3.LUT P0, PT, PT, PT, UP1, 0x80, 0x8 ;  /* 0x000000000008781c */ /* 0x000fe60003f0f018 */
[----:B------:R2:W-:Y:S10]  /*4fb0*/  MUFU.EX2 R238, R6 ;  /* 0x0000000600ee7308 */ /* 0x0005f40000000800 */
[----:B------:R-:W4:Y:S01]  /*4fc0*/  MUFU.TANH R198, R59 ;  /* 0x0000003b00c67308 */ /* 0x000f220000002400 */
[----:B-1----:R-:W-:Y:S01]  /*4fd0*/  IMAD.MOV.U32 R10, RZ, RZ, R208 ;  /* 0x000000ffff0a7224 */ /* 0x002fe200078e00d0 */
[----:B------:R-:W-:Y:S02]  /*4fe0*/  @P3 FSEL R10, R208, -INF , !P5 ;  /* 0xff800000d00a3808 */ /* 0x000fe40006800000 */
[----:B------:R-:W-:Y:S02]  /*4ff0*/  PLOP3.LUT P3, PT, PT, PT, UP1, 0x80, 0x8 ;  /* 0x000000000008781c */ /* 0x000fe40003f6f018 */
[----:B------:R-:W-:Y:S01]  /*5000*/  @P0 IADD3 R14, PT, PT, R9, 0x31, RZ ;  /* 0x00000031090e0810 */ /* 0x000fe20007ffe0ff */
[----:B------:R-:W-:Y:S01]  /*5010*/  FFMA.FTZ R7, R10, UR9, -R0 ;  /* 0x000000090a077c23 */ /* 0x000fe20008010800 */
[----:B------:R-:W-:Y:S01]  /*5020*/  MOV R10, R77 ;  /* 0x0000004d000a7202 */ /* 0x000fe20000000f00 */
[----:B--2---:R-:W-:Y:S01]  /*5030*/  IMAD.MOV.U32 R6, RZ, RZ, R171 ;  /* 0x000000ffff067224 */ /* 0x004fe200078e00ab */
[----:B------:R-:W-:Y:S01]  /*5040*/  PLOP3.LUT P0, PT, PT, PT, UP1, 0x80, 0x8 ;  /* 0x000000000008781c */ /* 0x000fe20003f0f018 */
[----:B------:R1:W-:Y:S01]  /*5050*/  MUFU.EX2 R240, R7 ;  /* 0x0000000700f07308 */ /* 0x0003e20000000800 */
[----:B------:R-:W-:Y:S01]  /*5060*/  LEA R113, R15, UR4, 0x1 ;  /* 0x000000040f717c11 */ /* 0x000fe2000f8e08ff */
[----:B------:R-:W-:Y:S01]  /*5070*/  IMAD.MOV.U32 R15, RZ, RZ, 0x10 ;  /* 0x00000010ff0f7424 */ /* 0x000fe200078e00ff */
[----:B----4-:R-:W-:Y:S02]  /*5080*/  F2FP.BF16.F32.PACK_AB R4, R226, R224 ;  /* 0x000000e0e204723e */ /* 0x010fe400000010ff */
[C---:B------:R-:W-:Y:S01]  /*5090*/  IADD3 R115, PT, PT, R113.reuse, R16, RZ ;  /* 0x0000001071737210 */ /* 0x040fe20007ffe0ff */
[----:B------:R-:W-:Y:S01]  /*50a0*/  VIADD R114, R113, 0x10040 ;  /* 0x0001004071727836 */ /* 0x000fe20000000000 */
[----:B------:R-:W-:Y:S03]  /*50b0*/  @P3 FSEL R12, R172, -INF , !P5 ;  /* 0xff800000ac0c3808 */ /* 0x000fe60006800000 */
[----:B------:R-:W-:Y:S01]  /*50c0*/  MUFU.TANH R174, R61 ;  /* 0x0000003d00ae7308 */ /* 0x000fe20000002400 */
[----:B------:R-:W-:Y:S02]  /*50d0*/  PLOP3.LUT P3, PT, PT, PT, UP1, 0x80, 0x8 ;  /* 0x000000000008781c */ /* 0x000fe40003f6f018 */
[----:B------:R-:W-:Y:S04]  /*50e0*/  SEL R15, R15, 0xfffffff0, !P1 ;  /* 0xfffffff00f0f7807 */ /* 0x000fe80004800000 */
[C---:B------:R-:W-:Y:S01]  /*50f0*/  IADD3 R164, PT, PT, R15.reuse, R113, RZ ;  /* 0x000000710fa47210 */ /* 0x040fe20007ffe0ff */
[----:B------:R-:W-:Y:S02]  /*5100*/  IMAD.IADD R161, R15, 0x1, R115 ;  /* 0x000000010fa17824 */ /* 0x000fe400078e0273 */
[----:B------:R-:W2:Y:S01]  /*5110*/  MUFU.TANH R251, R64 ;  /* 0x0000004000fb7308 */ /* 0x000ea20000002400 */
[----:B-1----:R-:W-:Y:S01]  /*5120*/  IMAD.MOV.U32 R7, RZ, RZ, R78 ;  /* 0x000000ffff077224 */ /* 0x002fe200078e004e */
[----:B------:R-:W-:Y:S02]  /*5130*/  @P2 FSEL R7, R78, -INF , !P5 ;  /* 0xff8000004e072808 */ /* 0x000fe40006800000 */
[----:B------:R-:W-:Y:S02]  /*5140*/  PLOP3.LUT P2, PT, PT, PT, UP1, 0x80, 0x8 ;  /* 0x000000000008781c */ /* 0x000fe40003f4f018 */
[----:B------:R-:W-:Y:S01]  /*5150*/  @P3 FSEL R6, R171, -INF , !P6 ;  /* 0xff800000ab063808 */ /* 0x000fe20007000000 */
[--C-:B------:R-:W-:Y:S01]  /*5160*/  FFMA.FTZ R7, R7, UR9, -R8.reuse ;  /* 0x0000000907077c23 */ /* 0x100fe20008010808 */
[----:B------:R-:W-:Y:S02]  /*5170*/  PLOP3.LUT P5, PT, PT, PT, UP1, 0x80, 0x8 ;  /* 0x000000000008781c */ /* 0x000fe40003faf018 */
[----:B------:R-:W1:Y:S01]  /*5180*/  MUFU.TANH R250, R65 ;  /* 0x0000004100fa7308 */ /* 0x000e620000002400 */
[----:B------:R-:W-:Y:S01]  /*5190*/  PLOP3.LUT P3, PT, PT, PT, UP1, 0x80, 0x8 ;  /* 0x000000000008781c */ /* 0x000fe20003f6f018 */
[--C-:B------:R-:W-:Y:S05]  /*51a0*/  FFMA.FTZ R6, R6, UR9, -R3.reuse ;  /* 0x0000000906067c23 */ /* 0x100fea0008010803 */
[----:B------:R-:W-:Y:S03]  /*51b0*/  @P2 FSEL R10, R77, -INF , !P6 ;  /* 0xff8000004d0a2808 */ /* 0x000fe60007000000 */
[----:B------:R4:W-:Y:S01]  /*51c0*/  MUFU.EX2 R80, R7 ;  /* 0x0000000700507308 */ /* 0x0009e20000000800 */
[----:B------:R-:W-:Y:S02]  /*51d0*/  PLOP3.LUT P2, PT, PT, PT, UP1, 0x80, 0x8 ;  /* 0x000000000008781c */ /* 0x000fe40003f4f018 */
[----:B------:R-:W-:Y:S01]  /*51e0*/  PLOP3.LUT P6, PT, PT, PT, UP1, 0x80, 0x8 ;  /* 0x000000000008781c */ /* 0x000fe20003fcf018 */
[----:B------:R-:W-:Y:S01]  /*51f0*/  FFMA.FTZ R10, R10, UR9, -R8 ;  /* 0x000000090a0a7c23 */ /* 0x000fe20008010808 */
[----:B------:R-:W-:Y:S02]  /*5200*/  @P5 ISETP.GE.AND P5, PT, R11, UR35, PT ;  /* 0x000000230b005c0c */ /* 0x000fe4000bfa6270 */
[----:B------:R-:W-:Y:S03]  /*5210*/  MOV R11, R169 ;  /* 0x000000a9000b7202 */ /* 0x000fe60000000f00 */
[----:B------:R2:W-:Y:S01]  /*5220*/  MUFU.EX2 R79, R10 ;  /* 0x0000000a004f7308 */ /* 0x0005e20000000800 */
[----:B------:R-:W-:Y:S02]  /*5230*/  @P3 ISETP.GE.AND P3, PT, R14, UR35, PT ;  /* 0x000000230e003c0c */ /* 0x000fe4000bf66270 */
[----:B------:R-:W-:Y:S02]  /*5240*/  @P0 FSEL R13, R182, -INF , !P5 ;  /* 0xff800000b60d0808 */ /* 0x000fe40006800000 */
[----:B------:R-:W-:Y:S02]  /*5250*/  PLOP3.LUT P0, PT, PT, PT, UP1, 0x80, 0x8 ;  /* 0x000000000008781c */ /* 0x000fe40003f0f018 */
[----:B------:R-:W-:Y:S03]  /*5260*/  IADD3 R14, PT, PT, R113, 0x10000, RZ ;  /* 0x00010000710e7810 */ /* 0x000fe60007ffe0ff */
[----:B------:R1:W-:Y:S01]  /*5270*/  MUFU.EX2 R177, R6 ;  /* 0x0000000600b17308 */ /* 0x0003e20000000800 */
[----:B----4-:R-:W-:Y:S01]  /*5280*/  IMAD.MOV.U32 R7, RZ, RZ, R74 ;  /* 0x000000ffff077224 */ /* 0x010fe200078e004a */
[----:B------:R-:W-:Y:S01]  /*5290*/  @P2 FSEL R7, R74, -INF , !P5 ;  /* 0xff8000004a072808 */ /* 0x000fe20006800000 */
[----:B------:R-:W-:Y:S01]  /*52a0*/  FFMA.FTZ R5, R13, UR9, -R2 ;  /* 0x000000090d057c23 */ /* 0x000fe20008010802 */
[----:B------:R-:W-:Y:S02]  /*52b0*/  @P6 FSEL R11, R169, -INF , !P5 ;  /* 0xff800000a90b6808 */ /* 0x000fe40006800000 */
[----:B------:R-:W-:Y:S02]  /*52c0*/  PLOP3.LUT P6, PT, PT, PT, UP1, 0x80, 0x8 ;  /* 0x000000000008781c */ /* 0x000fe40003fcf018 */
[----:B------:R-:W-:Y:S01]  /*52d0*/  PLOP3.LUT P2, PT, PT, PT, UP1, 0x80, 0x8 ;  /* 0x000000000008781c */ /* 0x000fe20003f4f018 */
[----:B--2---:R-:W-:Y:S01]  /*52e0*/  FFMA.FTZ R10, R12, UR9, -R3 ;  /* 0x000000090c0a7c23 */ /* 0x004fe20008010803 */
[----:B------:R-:W-:Y:S01]  /*52f0*/  MOV R12, R199 ;  /* 0x000000c7000c7202 */ /* 0x000fe20000000f00 */
[----:B------:R2:W-:Y:S01]  /*5300*/  MUFU.EX2 R204, R5 ;  /* 0x0000000500cc7308 */ /* 0x0005e20000000800 */
[----:B------:R-:W-:Y:S04]  /*5310*/  @P4 IADD3 R114, PT, PT, R14, -0x40, RZ ;  /* 0xffffffc00e724810 */ /* 0x000fe80007ffe0ff */
[----:B------:R-:W-:Y:S01]  /*5320*/  IADD3 R162, PT, PT, R15, R114, RZ ;  /* 0x000000720fa27210 */ /* 0x000fe20007ffe0ff */
[----:B-1----:R-:W-:Y:S01]  /*5330*/  FFMA.FTZ R6, R7, UR9, -R8 ;  /* 0x0000000907067c23 */ /* 0x002fe20008010808 */
[----:B------:R-:W-:Y:S03]  /*5340*/  @P0 IADD3 R7, PT, PT, R9, 0x38, RZ ;  /* 0x0000003809070810 */ /* 0x000fe60007ffe0ff */
[----:B------:R1:W-:Y:S01]  /*5350*/  MUFU.EX2 R178, R10 ;  /* 0x0000000a00b27308 */ /* 0x0003e20000000800 */
[----:B------:R-:W-:Y:S01]  /*5360*/  PLOP3.LUT P0, PT, PT, PT, UP1, 0x80, 0x8 ;  /* 0x000000000008781c */ /* 0x000fe20003f0f018 */
[----:B------:R-:W-:Y:S01]  /*5370*/  IMAD.IADD R160, R16, 0x1, R114 ;  /* 0x0000000110a07824 */ /* 0x000fe200078e0272 */
[----:B------:R-:W-:Y:S02]  /*5380*/  @P2 FSEL R12, R199, -INF , !P5 ;  /* 0xff800000c70c2808 */ /* 0x000fe40006800000 */
[----:B------:R-:W-:Y:S02]  /*5390*/  PLOP3.LUT P2, PT, PT, PT, UP1, 0x80, 0x8 ;  /* 0x000000000008781c */ /* 0x000fe40003f4f018 */
[----:B------:R-:W-:Y:S03]  /*53a0*/  PLOP3.LUT P5, PT, PT, PT, UP1, 0x80, 0x8 ;  /* 0x000000000008781c */ /* 0x000fe60003faf018 */
[----:B------:R4:W-:Y:S01]  /*53b0*/  MUFU.EX2 R76, R6 ;  /* 0x00000006004c7308 */ /* 0x0009e20000000800 */
[----:B--2---:R-:W-:Y:S02]  /*53c0*/  F2FP.BF16.F32.PACK_AB R5, R22, R21 ;  /* 0x000000151605723e */ /* 0x004fe400000010ff */
[----:B------:R-:W-:Y:S07]  /*53d0*/  IADD3 R163, PT, PT, R15, R160, RZ ;  /* 0x000000a00fa37210 */ /* 0x000fee0007ffe0ff */
[----:B------:R-:W-:Y:S01]  /*53e0*/  MUFU.TANH R166, R66 ;  /* 0x0000004200a67308 */ /* 0x000fe20000002400 */
[----:B-1----:R-:W-:Y:S01]  /*53f0*/  IMAD.MOV.U32 R10, RZ, RZ, R73 ;  /* 0x000000ffff0a7224 */ /* 0x002fe200078e0049 */
[----:B------:R-:W-:Y:S01]  /*5400*/  @P6 FSEL R10, R73, -INF , !P3 ;  /* 0xff800000490a6808 */ /* 0x000fe20005800000 */
[----:B------:R-:W-:Y:S01]  /*5410*/  @P2 VIADD R9, R9, 0x39 ;  /* 0x0000003909092836 */ /* 0x000fe20000000000 */
[----:B------:R-:W-:Y:S02]  /*5420*/  PLOP3.LUT P6, PT, PT, PT, UP1, 0x80, 0x8 ;  /* 0x000000000008781c */ /* 0x000fe40003fcf018 */
[----:B------:R-:W-:Y:S02]  /*5430*/  @P5 ISETP.GE.AND P5, PT, R7, UR35, PT ;  /* 0x0000002307005c0c */ /* 0x000fe4000bfa6270 */
[----:B------:R-:W-:Y:S01]  /*5440*/  F2FP.BF16.F32.PACK_AB R7, R159, R70 ;  /* 0x000000469f07723e */ /* 0x000fe200000010ff */
[----:B----4-:R-:W-:Y:S01]  /*5450*/  FFMA.FTZ R6, R10, UR9, -R8 ;  /* 0x000000090a067c23 */ /* 0x010fe20008010808 */
[----:B------:R-:W1:Y:S01]  /*5460*/  MUFU.TANH R165, R67 ;  /* 0x0000004300a57308 */ /* 0x000e620000002400 */
[----:B------:R-:W-:Y:S01]  /*5470*/  PLOP3.LUT P2, PT, PT, PT, UP1, 0x80, 0x8 ;  /* 0x000000000008781c */ /* 0x000fe20003f4f018 */
[----:B------:R-:W-:Y:S01]  /*5480*/  IMAD.MOV.U32 R10, RZ, RZ, R168 ;  /* 0x000000ffff0a7224 */ /* 0x000fe200078e00a8 */
[----:B------:R2:W-:Y:S01]  /*5490*/  STS [R113+0x10400], R7 ;  /* 0x0104000771007388 */ /* 0x0005e20000000800 */
[----:B------:R-:W-:Y:S02]  /*54a0*/  @P0 FSEL R10, R168, -INF , !P3 ;  /* 0xff800000a80a0808 */ /* 0x000fe40005800000 */
[----:B------:R-:W-:Y:S04]  /*54b0*/  PLOP3.LUT P0, PT, PT, PT, UP1, 0x80, 0x8 ;  /* 0x000000000008781c */ /* 0x000fe80003f0f018 */
[----:B------:R4:W-:Y:S01]  /*54c0*/  MUFU.EX2 R75, R6 ;  /* 0x00000006004b7308 */ /* 0x0009e20000000800 */
[----:B------:R-:W-:Y:S01]  /*54d0*/  @P6 ISETP.GE.AND P6, PT, R9, UR35, PT ;  /* 0x0000002309006c0c */ /* 0x000fe2000bfc6270 */
[--C-:B------:R-:W-:Y:S01]  /*54e0*/  FFMA.FTZ R10, R10, UR9, -R3.reuse ;  /* 0x000000090a0a7c23 */ /* 0x100fe20008010803 */
[----:B------:R-:W-:Y:S05]  /*54f0*/  F2FP.BF16.F32.PACK_AB R9, R97, R158 ;  /* 0x0000009e6109723e */ /* 0x000fea00000010ff */
[----:B------:R1:W-:Y:S02]  /*5500*/  STS [R113+0x10000], R9 ;  /* 0x0100000971007388 */ /* 0x0003e40000000800 */
[----:B------:R-:W-:Y:S02]  /*5510*/  MUFU.TANH R190, R62 ;  /* 0x0000003e00be7308 */ /* 0x000fe40000002400 */
[----:B------:R1:W-:Y:S01]  /*5520*/  STS [R164+0x10400], R4 ;  /* 0x01040004a4007388 */ /* 0x0003e20000000800 */
[----:B----4-:R-:W-:Y:S07]  /*5530*/  FFMA.FTZ R6, R11, UR9, -R3 ;  /* 0x000000090b067c23 */ /* 0x010fee0008010803 */
[----:B------:R-:W4:Y:S01]  /*5540*/  MUFU.TANH R188, R63 ;  /* 0x0000003f00bc7308 */ /* 0x000f220000002400 */
[----:B--2---:R-:W-:Y:S02]  /*5550*/  MOV R7, R181 ;  /* 0x000000b500077202 */ /* 0x004fe40000000f00 */
[----:B------:R-:W-:Y:S02]  /*5560*/  @P2 FSEL R7, R181, -INF , !P3 ;  /* 0xff800000b5072808 */ /* 0x000fe40005800000 */
[----:B------:R-:W-:Y:S05]  /*5570*/  PLOP3.LUT P2, PT, PT, PT, UP1, 0x80, 0x8 ;  /* 0x000000000008781c */ /* 0x000fea0003f4f018 */
[----:B------:R2:W-:Y:S01]  /*5580*/  MUFU.EX2 R176, R6 ;  /* 0x0000000600b07308 */ /* 0x0005e20000000800 */
[----:B-1----:R-:W-:Y:S01]  /*5590*/  FFMA.FTZ R9, R7, UR9, -R2 ;  /* 0x0000000907097c23 */ /* 0x002fe20008010802 */
[----:B------:R-:W-:Y:S01]  /*55a0*/  IMAD.MOV.U32 R7, RZ, RZ, R198 ;  /* 0x000000ffff077224 */ /* 0x000fe200078e00c6 */
[----:B------:R-:W-:Y:S07]  /*55b0*/  @P0 FSEL R7, R198, -INF , !P3 ;  /* 0xff800000c6070808 */ /* 0x000fee0005800000 */
[----:B------:R-:W-:Y:S01]  /*55c0*/  MUFU.EX2 R173, R10 ;  /* 0x0000000a00ad7308 */ /* 0x000fe20000000800 */
[----:B------:R-:W-:Y:S02]  /*55d0*/  F2FP.BF16.F32.PACK_AB R4, R245, R246 ;  /* 0x000000f6f504723e */ /* 0x000fe400000010ff */
[----:B------:R-:W-:Y:S01]  /*55e0*/  PLOP3.LUT P0, PT, PT, PT, UP1, 0x80, 0x8 ;  /* 0x000000000008781c */ /* 0x000fe20003f0f018 */
[--C-:B------:R-:W-:Y:S01]  /*55f0*/  FFMA.FTZ R7, R7, UR9, -R0.reuse ;  /* 0x0000000907077c23 */ /* 0x100fe20008010800 */
[----:B------:R-:W-:Y:S02]  /*5600*/  PLOP3.LUT P3, PT, PT, PT, UP1, 0x80, 0x8 ;  /* 0x000000000008781c */ /* 0x000fe40003f6f018 */
[----:B--2---:R-:W-:Y:S03]  /*5610*/  F2FP.BF16.F32.PACK_AB R6, R95, R96 ;  /* 0x000000605f06723e */ /* 0x004fe600000010ff */
[----:B------:R1:W-:Y:S02]  /*5620*/  MUFU.EX2 R201, R9 ;  /* 0x0000000900c97308 */ /* 0x0003e40000000800 */
[----:B------:R2:W-:Y:S04]  /*5630*/  STS [R164+0x10000], R6 ;  /* 0x01000006a4007388 */ /* 0x0005e80000000800 */
[----:B------:R4:W-:Y:S04]  /*5640*/  STS [R113+0x12400], R5 ;  /* 0x0124000571007388 */ /* 0x0009e80000000800 */
[----:B------:R2:W-:Y:S01]  /*5650*/  MUFU.EX2 R229, R7 ;  /* 0x0000000700e57308 */ /* 0x0005e20000000800 */
[----:B-1----:R-:W-:Y:S01]  /*5660*/  IMAD.MOV.U32 R9, RZ, RZ, R175 ;  /* 0x000000ffff097224 */ /* 0x002fe200078e00af */
[----:B------:R-:W-:Y:S02]  /*5670*/  @P2 FSEL R9, R175, -INF , !P5 ;  /* 0xff800000af092808 */ /* 0x000fe40006800000 */
[----:B------:R-:W-:Y:S02]  /*5680*/  PLOP3.LUT P2, PT, PT, PT, UP1, 0x80, 0x8 ;  /* 0x000000000008781c */ /* 0x000fe40003f4f018 */
[----:B--2---:R-:W-:Y:S02]  /*5690*/  MOV R7, R251 ;  /* 0x000000fb00077202 */ /* 0x004fe40000000f00 */
[----:B------:R-:W-:Y:S02]  /*56a0*/  F2FP.BF16.F32.PACK_AB R6, R249, R252 ;  /* 0x000000fcf906723e */ /* 0x000fe400000010ff */
[----:B----4-:R-:W-:Y:S03]  /*56b0*/  F2FP.BF16.F32.PACK_AB R5, R93, R94 ;  /* 0x0000005e5d05723e */ /* 0x010fe600000010ff */
[----:B------:R1:W-:Y:S04]  /*56c0*/  STS [R113+0x12000], R6 ;  /* 0x0120000671007388 */ /* 0x0003e80000000800 */
[----:B------:R-:W-:Y:S02]  /*56d0*/  @P2 FSEL R7, R251, -INF , !P5 ;  /* 0xff800000fb072808 */ /* 0x000fe40006800000 */
[----:B------:R-:W-:Y:S01]  /*56e0*/  PLOP3.LUT P2, PT, PT, PT, UP1, 0x80, 0x8 ;  /* 0x000000000008781c */ /* 0x000fe20003f4f018 */
[----:B------:R2:W-:Y:S01]  /*56f0*/  STS [R164+0x12000], R4 ;  /* 0x01200004a4007388 */ /* 0x0005e20000000800 */
[----:B-1----:R-:W-:Y:S01]  /*5700*/  F2FP.BF16.F32.PACK_AB R6, R20, R19 ;  /* 0x000000131406723e */ /* 0x002fe200000010ff */
[----:B--2---:R-:W-:Y:S04]  /*5710*/  FFMA.FTZ R4, R12, UR9, -R0 ;  /* 0x000000090c047c23 */ /* 0x004fe80008010800 */
[----:B------:R1:W-:Y:S01]  /*5720*/  STS [R164+0x12400], R6 ;  /* 0x01240006a4007388 */ /* 0x0003e20000000800 */
[----:B------:R2:W-:Y:S03]  /*5730*/  MUFU.EX2 R232, R4 ;  /* 0x0000000400e87308 */ /* 0x0005e60000000800 */
[----:B------:R4:W-:Y:S01]  /*5740*/  STS [R115+0x10000], R5 ;  /* 0x0100000573007388 */ /* 0x0009e20000000800 */
[----:B--2---:R-:W-:Y:S05]  /*5750*/  F2FP.BF16.F32.PACK_AB R4, R215, R216 ;  /* 0x000000d8d704723e */ /* 0x004fea00000010ff */
[----:B------:R2:W-:Y:S01]  /*5760*/  STS [R115+0x10400], R4 ;  /* 0x0104000473007388 */ /* 0x0005e20000000800 */
[----:B-1----:R-:W-:Y:S02]  /*5770*/  MOV R6, R174 ;  /* 0x000000ae00067202 */ /* 0x002fe40000000f00 */
[----:B------:R-:W-:Y:S02]  /*5780*/  @P0 FSEL R6, R174, -INF , !P6 ;  /* 0xff800000ae060808 */ /* 0x000fe40007000000 */
[----:B----4-:R-:W-:Y:S02]  /*5790*/  F2FP.BF16.F32.PACK_AB R5, R87, R88 ;  /* 0x000000585705723e */ /* 0x010fe400000010ff */
[----:B------:R-:W-:Y:S03]  /*57a0*/  PLOP3.LUT P0, PT, PT, PT, UP1, 0x80, 0x8 ;  /* 0x000000000008781c */ /* 0x000fe60003f0f018 */
[----:B------:R1:W-:Y:S01]  /*57b0*/  STS [R161+0x10000], R5 ;  /* 0x01000005a1007388 */ /* 0x0003e20000000800 */
[--C-:B--2---:R-:W-:Y:S01]  /*57c0*/  FFMA.FTZ R4, R9, UR9, -R2.reuse ;  /* 0x0000000909047c23 */ /* 0x104fe20008010802 */
[----:B------:R-:W-:Y:S01]  /*57d0*/  FFMA.FTZ R2, R6, UR9, -R2 ;  /* 0x0000000906027c23 */ /* 0x000fe20008010802 */
[----:B------:R-:W-:Y:S02]  /*57e0*/  FFMA.FTZ R6, R7, UR9, -R8 ;  /* 0x0000000907067c23 */ /* 0x000fe40008010808 */
        /* <DEDUP_REMOVED lines=9> */
[----:B--2---:R-:W-:Y:S05]  /*5880*/  F2FP.BF16.F32.PACK_AB R4, R202, R203 ;  /* 0x000000cbca04723e */ /* 0x004fea00000010ff */
        /* <DEDUP_REMOVED lines=12> */
[----:B--2---:R-:W-:Y:S05]  /*5950*/  F2FP.BF16.F32.PACK_AB R4, R241, R242 ;  /* 0x000000f2f104723e */ /* 0x004fea00000010ff */
[----:B------:R-:W-:Y:S01]  /*5960*/  @P3 FSEL R5, R188, -INF , !P6 ;  /* 0xff800000bc053808 */ /* 0x000fe20007000000 */
[----:B------:R2:W-:Y:S03]  /*5970*/  STS [R115+0x12000], R4 ;  /* 0x0120000473007388 */ /* 0x0005e60000000800 */
[----:B------:R4:W3:Y:S01]  /*5980*/  MUFU.EX2 R167, R3 ;  /* 0x0000000300a77308 */ /* 0x0008e20000000800 */
[----:B-1----:R-:W-:Y:S05]  /*5990*/  F2FP.BF16.F32.PACK_AB R2, R247, R248 ;  /* 0x000000f8f702723e */ /* 0x002fea00000010ff */
[----:B------:R1:W-:Y:S01]  /*59a0*/  STS [R161+0x12400], R2 ;  /* 0x01240002a1007388 */ /* 0x0003e20000000800 */
[----:B----4-:R-:W-:Y:S02]  /*59b0*/  F2FP.BF16.F32.PACK_AB R3, R79, R80 ;  /* 0x000000504f03723e */ /* 0x010fe400000010ff */
[----:B--2---:R-:W-:Y:S05]  /*59c0*/  F2FP.BF16.F32.PACK_AB R4, R233, R236 ;  /* 0x000000ece904723e */ /* 0x004fea00000010ff */
[----:B------:R2:W-:Y:S01]  /*59d0*/  STS [R161+0x12000], R4 ;  /* 0x01200004a1007388 */ /* 0x0005e20000000800 */
[----:B-1----:R-:W-:Y:S03]  /*59e0*/  F2FP.BF16.F32.PACK_AB R2, R196, R195 ;  /* 0x000000c3c402723e */ /* 0x002fe600000010ff */
[----:B------:R-:W-:Y:S04]  /*59f0*/  STS [R114], R6 ;  /* 0x0000000672007388 */ /* 0x000fe80000000800 */
[----:B------:R1:W-:Y:S04]  /*5a00*/  STS [R114+0x400], R2 ;  /* 0x0004000272007388 */ /* 0x0003e80000000800 */
[----:B------:R4:W-:Y:S01]  /*5a10*/  STS [R162], R3 ;  /* 0x00000003a2007388 */ /* 0x0009e20000000800 */
[----:B--2---:R-:W-:Y:S02]  /*5a20*/  MOV R4, R190 ;  /* 0x000000be00047202 */ /* 0x004fe40000000f00 */
        /* <DEDUP_REMOVED lines=12> */
[----:B---3--:R-:W-:Y:S03]  /*5af0*/  F2FP.BF16.F32.PACK_AB R0, R167, R170 ;  /* 0x000000aaa700723e */ /* 0x008fe600000010ff */
[----:B------:R3:W-:Y:S01]  /*5b00*/  STS [R162+0x2400], R5 ;  /* 0x00240005a2007388 */ /* 0x0007e20000000800 */
[----:B--2---:R-:W-:Y:S02]  /*5b10*/  F2FP.BF16.F32.PACK_AB R2, R211, R214 ;  /* 0x000000d6d302723e */ /* 0x004fe400000010ff */
[----:B----4-:R-:W-:Y:S03]  /*5b20*/  F2FP.BF16.F32.PACK_AB R3, R173, R176 ;  /* 0x000000b0ad03723e */ /* 0x010fe600000010ff */
[----:B------:R2:W-:Y:S04]  /*5b30*/  STS [R162+0x2000], R2 ;  /* 0x00200002a2007388 */ /* 0x0005e80000000800 */
[----:B------:R4:W-:Y:S01]  /*5b40*/  STS [R160+0x400], R3 ;  /* 0x00040003a0007388 */ /* 0x0009e20000000800 */
[----:B-1----:R-:W-:Y:S02]  /*5b50*/  F2FP.BF16.F32.PACK_AB R4, R75, R76 ;  /* 0x0000004c4b04723e */ /* 0x002fe400000010ff */
[----:B---3--:R-:W-:Y:S03]  /*5b60*/  F2FP.BF16.F32.PACK_AB R5, R201, R204 ;  /* 0x000000ccc905723e */ /* 0x008fe600000010ff */
[----:B------:R1:W-:Y:S04]  /*5b70*/  STS [R160], R4 ;  /* 0x00000004a0007388 */ /* 0x0003e80000000800 */
[----:B------:R3:W-:Y:S01]  /*5b80*/  STS [R163+0x400], R0 ;  /* 0x00040000a3007388 */ /* 0x0007e20000000800 */
[----:B--2---:R-:W-:Y:S02]  /*5b90*/  F2FP.BF16.F32.PACK_AB R2, R71, R72 ;  /* 0x000000484702723e */ /* 0x004fe400000010ff */
[----:B----4-:R-:W-:Y:S03]  /*5ba0*/  F2FP.BF16.F32.PACK_AB R3, R197, R200 ;  /* 0x000000c8c503723e */ /* 0x010fe600000010ff */
[----:B------:R2:W-:Y:S04]  /*5bb0*/  STS [R163], R2 ;  /* 0x00000002a3007388 */ /* 0x0005e80000000800 */
[----:B------:R-:W-:Y:S01]  /*5bc0*/  STS [R160+0x2000], R5 ;  /* 0x00200005a0007388 */ /* 0x000fe20000000800 */
[----:B-1----:R-:W-:Y:S02]  /*5bd0*/  F2FP.BF16.F32.PACK_AB R4, R229, R232 ;  /* 0x000000e8e504723e */ /* 0x002fe400000010ff */
[----:B---3--:R-:W-:Y:S03]  /*5be0*/  LEA R0, R155, UR4, 0x1 ;  /* 0x000000049b007c11 */ /* 0x008fe6000f8e08ff */
[----:B------:R-:W-:Y:S04]  /*5bf0*/  STS [R160+0x2400], R4 ;  /* 0x00240004a0007388 */ /* 0x000fe80000000800 */
[----:B------:R1:W-:Y:S01]  /*5c00*/  STS [R163+0x2000], R3 ;  /* 0x00200003a3007388 */ /* 0x0003e20000000800 */
[----:B--2---:R-:W-:Y:S05]  /*5c10*/  F2FP.BF16.F32.PACK_AB R2, R219, R220 ;  /* 0x000000dcdb02723e */ /* 0x004fea00000010ff */
        /* <DEDUP_REMOVED lines=31> */
[C---:B------:R-:W-:Y:S01]  /*5e10*/  FADD.FTZ R5, -R112.reuse, R5 ;  /* 0x0000000570057221 */ /* 0x040fe20000010100 */
[C---:B------:R-:W-:Y:S01]  /*5e20*/  FADD.FTZ R6, -R111.reuse, R6 ;  /* 0x000000066f067221 */ /* 0x040fe20000010100 */
[----:B------:R-:W-:Y:S02]  /*5e30*/  FADD.FTZ R7, -R111, R7 ;  /* 0x000000076f077221 */ /* 0x000fe40000010100 */
[C---:B------:R-:W-:Y:S04]  /*5e40*/  HMMA.16816.F32.BF16 R16, R100.reuse, R134, R16 ;  /* 0x000000866410723c */ /* 0x040fe80000041810 */
[----:B------:R-:W-:Y:S01]  /*5e50*/  FMUL.FTZ R5, R97, R5 ;  /* 0x0000000561057220 */ /* 0x000fe20000410000 */
[----:B------:R-:W-:Y:S01]  /*5e60*/  FMUL.FTZ R7, R159, R7 ;  /* 0x000000079f077220 */ /* 0x000fe20000410000 */
[----:B------:R1:W5:Y:S01]  /*5e70*/  LDL.LU R97, [R1+0xd0] ;  /* 0x0000d00001617983 */ /* 0x0003620000300800 */
[C---:B------:R-:W-:Y:S01]  /*5e80*/  SHF.L.U32 R159, R157.reuse, 0x5, RZ ;  /* 0x000000059d9f7819 */ /* 0x040fe200000006ff */
        /* <DEDUP_REMOVED lines=15> */
[C---:B------:R-:W-:Y:S02]  /*5f80*/  IMAD.SHL.U32 R158, R157.reuse, 0x40, RZ ;  /* 0x000000409d9e7824 */ /* 0x040fe400078e00ff */
[----:B------:R-:W-:Y:S01]  /*5f90*/  FFMA.FTZ R4, -R156, R156, 1 ;  /* 0x3f8000009c047423 */ /* 0x000fe2000001019c */
[----:B------:R-:W-:Y:S01]  /*5fa0*/  LOP3.LUT R2, R104, 0x8, R157, 0xf8, !PT ;  /* 0x0000000868027812 */ /* 0x000fe200078ef89d */
[----:B------:R-:W-:Y:S04]  /*5fb0*/  HMMA.16816.F32.BF16 R64, R100, R146, R64 ;  /* 0x000000926440723c */ /* 0x000fe80000041840 */
[----:B------:R-:W-:Y:S01]  /*5fc0*/  LOP3.LUT R2, R2, 0x1c0, R158, 0xf8, !PT ;  /* 0x000001c002027812 */ /* 0x000fe200078ef89e */
[----:B------:R-:W-:Y:S01]  /*5fd0*/  FMUL.FTZ R4, R4, UR14 ;  /* 0x0000000e04047c20 */ /* 0x000fe20008410000 */
[----:B------:R-:W-:Y:S01]  /*5fe0*/  SHF.L.U32 R156, R157, 0x3, RZ ;  /* 0x000000039d9c7819 */ /* 0x000fe200000006ff */
[----:B------:R-:W-:Y:S01]  /*5ff0*/  FMUL.FTZ R100, R105, R3 ;  /* 0x0000000369647220 */ /* 0x000fe20000410000 */
[----:B------:R-:W-:Y:S01]  /*6000*/  LOP3.LUT R0, R158, 0x400, RZ, 0xc0, !PT ;  /* 0x000004009e007812 */ /* 0x000fe200078ec0ff */
[----:B------:R-:W-:Y:S01]  /*6010*/  FMUL.FTZ R3, R5, R4 ;  /* 0x0000000405037220 */ /* 0x000fe20000410000 */
[----:B------:R-:W-:Y:S01]  /*6020*/  LOP3.LUT R2, R2, 0x38, R156, 0x78, !PT ;  /* 0x0000003802027812 */ /* 0x000fe200078e789c */
        /* <DEDUP_REMOVED lines=91> */
[----:B------:R-:W-:Y:S01]  /*65e0*/  LOP3.LUT R103, R156, 0x18, RZ, 0xc0, !PT ;  /* 0x000000189c677812 */ /* 0x000fe200078ec0ff */
[----:B------:R-:W-:Y:S01]  /*65f0*/  FMUL.FTZ R0, R49, R33 ;  /* 0x0000002131007220 */ /* 0x000fe20000410000 */
[----:B------:R-:W-:Y:S01]  /*6600*/  FMUL.FTZ R6, R6, UR14 ;  /* 0x0000000e06067c20 */ /* 0x000fe20008410000 */
        /* <DEDUP_REMOVED lines=20> */
[----:B------:R-:W-:Y:S01]  /*6750*/  ISETP.GE.AND P2, PT, R103, UR5, PT ;  /* 0x0000000567007c0c */ /* 0x000fe2000bf46270 */
[----:B------:R-:W-:Y:S01]  /*6760*/  ULOP3.LUT UR16, UR43, 0x1, URZ, 0xc0, !UPT ;  /* 0x000000012b107892 */ /* 0x000fe2000f8ec0ff */
[----:B------:R-:W4:Y:S01]  /*6770*/  LDL.LU R64, [R1+0x30] ;  /* 0x0000300001407983 */ /* 0x000f220000300800 */
[----:B------:R-:W-:Y:S02]  /*6780*/  IADD3 R4, P0, PT, RZ, -UR33, RZ ;  /* 0x80000021ff047c10 */ /* 0x000fe4000ff1e0ff */
[----:B------:R-:W-:Y:S01]  /*6790*/  UISETP.NE.U32.AND UP2, UPT, UR16, 0x1, UPT ;  /* 0x000000011000788c */ /* 0x000fe2000bf45070 */
[----:B------:R-:W2:Y:S03]  /*67a0*/  LDL.LU R37, [R1+0x8] ;  /* 0x0000080001257983 */ /* 0x000ea60000300800 */
[----:B------:R-:W-:Y:S01]  /*67b0*/  USEL UR16, UR32, 0x2000, !UP2 ;  /* 0x0000200020107887 */ /* 0x000fe2000d000000 */
[----:B------:R-:W3:Y:S05]  /*67c0*/  LDL.LU R36, [R1+0x2c] ;  /* 0x00002c0001247983 */ /* 0x000eea0000300800 */
[----:B------:R-:W-:Y:S02]  /*67d0*/  VIADD R149, R149, UR16 ;  /* 0x0000001095957c36 */ /* 0x000fe40008000000 */
[----:B---3--:R-:W-:Y:S02]  /*67e0*/  VIADD R36, R36, UR16 ;  /* 0x0000001024247c36 */ /* 0x008fe40008000000 */
[----:B------:R-:W-:Y:S02]  /*67f0*/  IMAD.SHL.U32 R0, R33, 0x80, RZ ;  /* 0x0000008021007824 */ /* 0x000fe400078e00ff */
[----:B--2---:R-:W-:Y:S02]  /*6800*/  VIADD R37, R37, UR16 ;  /* 0x0000001025257c36 */ /* 0x004fe40008000000 */
[----:B------:R-:W-:Y:S01]  /*6810*/  IMAD.X R0, RZ, RZ, ~R0, P0 ;  /* 0x000000ffff007224 */ /* 0x000fe200000e0e00 */
[----:B------:R-:W-:Y:S04]  /*6820*/  ISETP.GE.AND P0, PT, R103, UR5, PT ;  /* 0x0000000567007c0c */ /* 0x000fe8000bf06270 */
[----:B------:R-:W-:Y:S04]  /*6830*/  SHF.R.S64 R4, R4, 0x1f, R0 ;  /* 0x0000001f04047819 */ /* 0x000fe80000001000 */
[----:B------:R-:W-:Y:S04]  /*6840*/  IADD3 R65, P3, PT, R4, R65, RZ ;  /* 0x0000004104417210 */ /* 0x000fe80007f7e0ff */
[----:B----4-:R-:W-:Y:S01]  /*6850*/  LEA.HI.X.SX32 R64, R0, R64, 0x1, P3 ;  /* 0x0000004000407211 */ /* 0x010fe200018f0eff */
[----:B------:R-:W-:Y:S01]  /*6860*/  @!P2 IMAD.MOV.U32 R4, RZ, RZ, R65 ;  /* 0x000000ffff04a224 */ /* 0x000fe200078e0041 */
[----:B------:R-:W2:Y:S03]  /*6870*/  @!P0 LDC R0, c[0x0][0x3b4] ;  /* 0x0000ed00ff008b82 */ /* 0x000ea60000000800 */
[----:B------:R3:W-:Y:S01]  /*6880*/  STL [R1+0x30], R64 ;  /* 0x0000304001007387 */ /* 0x0007e20000100800 */
[----:B------:R-:W-:Y:S03]  /*6890*/  @!P2 IMAD.MOV.U32 R5, RZ, RZ, R64 ;  /* 0x000000ffff05a224 */ /* 0x000fe600078e0040 */
[----:B------:R3:W-:Y:S04]  /*68a0*/  STL [R1+0x34], R65 ;  /* 0x0000344101007387 */ /* 0x0007e80000100800 */
        /* <DEDUP_REMOVED lines=8> */
[----:B------:R3:W-:Y:S04]  /*6930*/  STL [R1+0x2c], R36 ;  /* 0x00002c2401007387 */ /* 0x0007e80000100800 */
[----:B------:R3:W-:Y:S01]  /*6940*/  STL [R1+0x8], R37 ;  /* 0x0000082501007387 */ /* 0x0007e20000100800 */
[C---:B----4-:R-:W-:Y:S04]  /*6950*/  @!P0 LEA R4, P3, R33.reuse, R65, 0x7 ;  /* 0x0000004121048211 */ /* 0x050fe800078638ff */
[----:B--2---:R-:W-:Y:S05]  /*6960*/  @!P0 LEA.HI.X R5, R33, R64, R0, 0x7, P3 ;  /* 0x0000004021058211 */ /* 0x004fea00018f3c00 */
[----:B------:R-:W-:Y:S01]  /*6970*/  @!PT LDS RZ, [RZ] ;  /* 0x00000000fffff984 */ /* 0x000fe20000000800 */
[----:B------:R-:W-:Y:S01]  /*6980*/  @!PT LDS RZ, [RZ] ;  /* 0x00000000fffff984 */ /* 0x000fe20000000800 */
[----:B------:R-:W-:Y:S01]  /*6990*/  @!PT LDS RZ, [RZ] ;  /* 0x00000000fffff984 */ /* 0x000fe20000000800 */
[----:B------:R3:W-:Y:S04]  /*69a0*/  @!P0 LDGSTS.E.BYPASS.LTC128B.128 [R36+0x1000], desc[UR30][R4.64] ;  /* 0x0100000004248fae */ /* 0x0007e8000b981a1e */
[----:B------:R-:W0:Y:S02]  /*69b0*/  LDGDEPBAR ;  /* 0x00000000000079af */ /* 0x000e240000000000 */
.L_x_484:
[----:B------:R-:W2:Y:S01]  /*69c0*/  LDL.LU R106, [R1+0x18] ;  /* 0x00001800016a7983 */ /* 0x000ea20000300800 */
[----:B---3--:R-:W-:Y:S01]  /*69d0*/  F2FP.BF16.F32.PACK_AB R37, R21, R32 ;  /* 0x000000201525723e */ /* 0x008fe200000010ff */
[----:B------:R-:W-:Y:S01]  /*69e0*/  FMUL.FTZ R6, R7, R6 ;  /* 0x0000000607067220 */ /* 0x000fe20000410000 */
[----:B------:R-:W-:Y:S01]  /*69f0*/  FMUL.FTZ R17, R20, R17 ;  /* 0x0000001114117220 */ /* 0x000fe20000410000 */
[----:B------:R-:W3:Y:S01]  /*6a00*/  LDL.LU R105, [R1+0x14] ;  /* 0x0000140001697983 */ /* 0x000ee20000300800 */
[----:B------:R-:W-:Y:S01]  /*6a10*/  FADD.FTZ R39, -R111, R39 ;  /* 0x000000276f277221 */ /* 0x000fe20000010100 */
[C---:B-----5:R-:W-:Y:S01]  /*6a20*/  FADD.FTZ R29, -R110.reuse, R29 ;  /* 0x0000001d6e1d7221 */ /* 0x060fe20000010100 */
[----:B------:R-:W-:Y:S01]  /*6a30*/  FADD.FTZ R25, -R110, R25 ;  /* 0x000000196e197221 */ /* 0x000fe20000010100 */
[----:B------:R-:W4:Y:S01]  /*6a40*/  LDL.LU R102, [R1+0x10] ;  /* 0x0000100001667983 */ /* 0x000f220000300800 */
[----:B------:R-:W-:Y:S01]  /*6a50*/  FMUL.FTZ R39, R196, R39 ;  /* 0x00000027c4277220 */ /* 0x000fe20000410000 */
[----:B------:R-:W-:Y:S01]  /*6a60*/  FMUL.FTZ R29, R233, R29 ;  /* 0x0000001de91d7220 */ /* 0x000fe20000410000 */
[----:B------:R-:W-:Y:S01]  /*6a70*/  FMUL.FTZ R25, R241, R25 ;  /* 0x00000019f1197220 */ /* 0x000fe20000410000 */
[----:B------:R-:W4:Y:S01]  /*6a80*/  LDL.LU R101, [R1+0xc] ;  /* 0x00000c0001657983 */ /* 0x000f220000300800 */
[----:B------:R-:W-:Y:S01]  /*6a90*/  FFMA.FTZ R0, -R191, R191, 1 ;  /* 0x3f800000bf007423 */ /* 0x000fe200000101bf */
[----:B------:R-:W-:Y:S01]  /*6aa0*/  FFMA.FTZ R4, -R192, R192, 1 ;  /* 0x3f800000c0047423 */ /* 0x000fe200000101c0 */
[----:B------:R-:W-:Y:S01]  /*6ab0*/  FADD.FTZ R23, -R111, R23 ;  /* 0x000000176f177221 */ /* 0x000fe20000010100 */
[----:B------:R-:W4:Y:S01]  /*6ac0*/  LDL.LU R65, [R1+0x4] ;  /* 0x0000040001417983 */ /* 0x000f220000300800 */
[----:B------:R-:W-:Y:S01]  /*6ad0*/  FMUL.FTZ R5, R0, UR14 ;  /* 0x0000000e00057c20 */ /* 0x000fe20008410000 */
[----:B------:R-:W-:Y:S01]  /*6ae0*/  FFMA.FTZ R0, -R187, R187, 1 ;  /* 0x3f800000bb007423 */ /* 0x000fe200000101bb */
[----:B------:R-:W-:Y:S01]  /*6af0*/  FMUL.FTZ R7, R4, UR14 ;  /* 0x0000000e04077c20 */ /* 0x000fe20008410000 */
[----:B------:R-:W4:Y:S01]  /*6b00*/  LDL.LU R64, [R1] ;  /* 0x0000000001407983 */ /* 0x000f220000300800 */
[----:B------:R-:W-:Y:S01]  /*6b10*/  FADD.FTZ R18, -R111, R18 ;  /* 0x000000126f127221 */ /* 0x000fe20000010100 */
[----:B------:R-:W-:Y:S01]  /*6b20*/  FMUL.FTZ R23, R215, R23 ;  /* 0x00000017d7177220 */ /* 0x000fe20000410000 */
[C---:B------:R-:W-:Y:S01]  /*6b30*/  FADD.FTZ R19, -R111.reuse, R19 ;  /* 0x000000136f137221 */ /* 0x040fe20000010100 */
        /* <DEDUP_REMOVED lines=11> */
[C---:B------:R-:W-:Y:S01]  /*6bf0*/  FADD.FTZ R50, -R111.reuse, R50 ;  /* 0x000000326f327221 */ /* 0x040fe20000010100 */
[----:B------:R-:W-:Y:S01]  /*6c00*/  FADD.FTZ R55, -R111, R55 ;  /* 0x000000376f377221 */ /* 0x000fe20000010100 */
[----:B------:R-:W-:Y:S01]  /*6c10*/  FMUL.FTZ R34, R203, R34 ;  /* 0x00000022cb227220 */ /* 0x000fe20000410000 */
[----:B------:R-:W-:Y:S01]  /*6c20*/  FMUL.FTZ R38, R38, R5 ;  /* 0x0000000526267220 */ /* 0x000fe20000410000 */
[----:B------:R-:W-:Y:S01]  /*6c30*/  FFMA.FTZ R5, -R172, R172, 1 ;  /* 0x3f800000ac057423 */ /* 0x000fe200000101ac */
[----:B------:R-:W-:Y:S01]  /*6c40*/  FMUL.FTZ R50, R178, R50 ;  /* 0x00000032b2327220 */ /* 0x000fe20000410000 */
[C---:B------:R-:W-:Y:S01]  /*6c50*/  FADD.FTZ R66, -R111.reuse, R66 ;  /* 0x000000426f427221 */ /* 0x040fe20000010100 */
[----:B------:R-:W-:Y:S01]  /*6c60*/  FADD.FTZ R51, -R111, R51 ;  /* 0x000000336f337221 */ /* 0x000fe20000010100 */
[----:B------:R-:W-:Y:S01]  /*6c70*/  FMUL.FTZ R5, R5, UR14 ;  /* 0x0000000e05057c20 */ /* 0x000fe20008410000 */
[----:B------:R-:W-:Y:S01]  /*6c80*/  FMUL.FTZ R55, R173, R55 ;  /* 0x00000037ad377220 */ /* 0x000fe20000410000 */
[----:B------:R-:W-:Y:S01]  /*6c90*/  FMUL.FTZ R66, R170, R66 ;  /* 0x00000042aa427220 */ /* 0x000fe20000410000 */
[----:B------:R-:W-:Y:S01]  /*6ca0*/  FMUL.FTZ R51, R177, R51 ;  /* 0x00000033b1337220 */ /* 0x000fe20000410000 */
[----:B------:R-:W-:Y:S01]  /*6cb0*/  FMUL.FTZ R50, R50, R5 ;  /* 0x0000000532327220 */ /* 0x000fe20000410000 */
[----:B------:R-:W-:Y:S01]  /*6cc0*/  FFMA.FTZ R5, -R166, R166, 1 ;  /* 0x3f800000a6057423 */ /* 0x000fe200000101a6 */
[----:B-1----:R-:W-:Y:S01]  /*6cd0*/  FFMA.FTZ R3, -R189, R189, 1 ;  /* 0x3f800000bd037423 */ /* 0x002fe200000101bd */
[C---:B------:R-:W-:Y:S01]  /*6ce0*/  FADD.FTZ R8, -R110.reuse, R8 ;  /* 0x000000086e087221 */ /* 0x040fe20000010100 */
        /* <DEDUP_REMOVED lines=12> */
[----:B------:R-:W-:Y:S01]  /*6db0*/  FFMA.FTZ R5, -R221, R221, 1 ;  /* 0x3f800000dd057423 */ /* 0x000fe200000101dd */
        /* <DEDUP_REMOVED lines=9> */
[----:B------:R-:W-:Y:S01]  /*6e50*/  FADD.FTZ R13, -R110, R13 ;  /* 0x0000000d6e0d7221 */ /* 0x000fe20000010100 */
[----:B------:R-:W-:Y:S01]  /*6e60*/  FMUL.FTZ R21, R39, R4 ;  /* 0x0000000427157220 */ /* 0x000fe20000410000 */
[----:B------:R-:W-:Y:S01]  /*6e70*/  FFMA.FTZ R4, -R171, R171, 1 ;  /* 0x3f800000ab047423 */ /* 0x000fe200000101ab */
[----:B------:R-:W-:Y:S01]  /*6e80*/  FMUL.FTZ R6, R6, UR14 ;  /* 0x0000000e06067c20 */ /* 0x000fe20008410000 */
[----:B------:R-:W-:Y:S01]  /*6e90*/  FADD.FTZ R67, -R111, R67 ;  /* 0x000000436f437221 */ /* 0x000fe20000010100 */
[----:B------:R-:W-:Y:S01]  /*6ea0*/  FMUL.FTZ R8, R252, R8 ;  /* 0x00000008fc087220 */ /* 0x000fe20000410000 */
[----:B------:R-:W-:Y:S01]  /*6eb0*/  FMUL.FTZ R4, R4, UR14 ;  /* 0x0000000e04047c20 */ /* 0x000fe20008410000 */
[----:B------:R-:W-:Y:S01]  /*6ec0*/  FMUL.FTZ R32, R55, R6 ;  /* 0x0000000637207220 */ /* 0x000fe20000410000 */
[----:B------:R-:W-:Y:S01]  /*6ed0*/  FFMA.FTZ R6, -R223, R223, 1 ;  /* 0x3f800000df067423 */ /* 0x000fe200000101df */
[----:B------:R-:W-:Y:S01]  /*6ee0*/  FMUL.FTZ R9, R249, R9 ;  /* 0x00000009f9097220 */ /* 0x000fe20000410000 */
[----:B------:R-:W-:Y:S01]  /*6ef0*/  FMUL.FTZ R22, R51, R4 ;  /* 0x0000000433167220 */ /* 0x000fe20000410000 */
[----:B------:R-:W-:Y:S01]  /*6f00*/  FFMA.FTZ R4, -R165, R165, 1 ;  /* 0x3f800000a5047423 */ /* 0x000fe200000101a5 */
[----:B------:R-:W-:Y:S01]  /*6f10*/  FMUL.FTZ R6, R6, UR14 ;  /* 0x0000000e06067c20 */ /* 0x000fe20008410000 */
[----:B------:R-:W-:Y:S01]  /*6f20*/  FMUL.FTZ R5, R5, UR14 ;  /* 0x0000000e05057c20 */ /* 0x000fe20008410000 */
[----:B------:R-:W-:Y:S01]  /*6f30*/  FMUL.FTZ R13, R245, R13 ;  /* 0x0000000df50d7220 */ /* 0x000fe20000410000 */
[----:B------:R-:W-:Y:S01]  /*6f40*/  FMUL.FTZ R67, R167, R67 ;  /* 0x00000043a7437220 */ /* 0x000fe20000410000 */
[----:B-1----:R-:W-:Y:S01]  /*6f50*/  FFMA.FTZ R3, -R217, R217, 1 ;  /* 0x3f800000d9037423 */ /* 0x002fe200000101d9 */
[----:B------:R-:W-:Y:S01]  /*6f60*/  FMUL.FTZ R4, R4, UR14 ;  /* 0x0000000e04047c20 */ /* 0x000fe20008410000 */
[----:B------:R-:W-:Y:S01]  /*6f70*/  FMUL.FTZ R8, R8, R6 ;  /* 0x0000000608087220 */ /* 0x000fe20000410000 */
[----:B------:R-:W-:Y:S01]  /*6f80*/  FMUL.FTZ R9, R9, R5 ;  /* 0x0000000509097220 */ /* 0x000fe20000410000 */
[----:B------:R-:W-:Y:S01]  /*6f90*/  FMUL.FTZ R3, R3, UR14 ;  /* 0x0000000e03037c20 */ /* 0x000fe20008410000 */
[----:B------:R-:W-:Y:S01]  /*6fa0*/  FMUL.FTZ R23, R67, R4 ;  /* 0x0000000443177220 */ /* 0x000fe20000410000 */
[----:B------:R-:W-:Y:S01]  /*6fb0*/  FADD.FTZ R12, -R110, R12 ;  /* 0x0000000c6e0c7221 */ /* 0x000fe20000010100 */
[----:B------:R-:W-:Y:S01]  /*6fc0*/  FFMA.FTZ R4, -R218, R218, 1 ;  /* 0x3f800000da047423 */ /* 0x000fe200000101da */
[----:B------:R-:W-:Y:S01]  /*6fd0*/  FMUL.FTZ R13, R13, R3 ;  /* 0x000000030d0d7220 */ /* 0x000fe20000410000 */
[----:B------:R-:W-:Y:S01]  /*6fe0*/  FFMA.FTZ R3, -R205, R205, 1 ;  /* 0x3f800000cd037423 */ /* 0x000fe200000101cd */
[----:B------:R-:W-:Y:S01]  /*6ff0*/  F2FP.BF16.F32.PACK_AB R0, R9, R8 ;  /* 0x000000080900723e */ /* 0x000fe200000010ff */
[----:B------:R1:W-:Y:S01]  /*7000*/  STS [R164+0x8000], R16 ;  /* 0x00800010a4007388 */ /* 0x0003e20000000800 */
[----:B------:R-:W-:Y:S01]  /*7010*/  FADD.FTZ R24, -R110, R24 ;  /* 0x000000186e187221 */ /* 0x000fe20000010100 */
[----:B------:R-:W-:Y:S01]  /*7020*/  FMUL.FTZ R3, R3, UR14 ;  /* 0x0000000e03037c20 */ /* 0x000fe20008410000 */
        /* <DEDUP_REMOVED lines=9> */
[C---:B------:R-:W-:Y:S01]  /*70c0*/  FADD.FTZ R45, -R110.reuse, R45 ;  /* 0x0000002d6e2d7221 */ /* 0x040fe20000010100 */
[----:B------:R-:W-:Y:S01]  /*70d0*/  FFMA.FTZ R3, -R185, R185, 1 ;  /* 0x3f800000b9037423 */ /* 0x000fe200000101b9 */
[----:B------:R-:W-:Y:S01]  /*70e0*/  FADD.FTZ R28, -R110, R28 ;  /* 0x0000001c6e1c7221 */ /* 0x000fe20000010100 */
[----:B------:R-:W-:Y:S01]  /*70f0*/  FFMA.FTZ R4, -R206, R206, 1 ;  /* 0x3f800000ce047423 */ /* 0x000fe200000101ce */
        /* <DEDUP_REMOVED lines=31> */
[C---:B------:R-:W-:Y:S01]  /*72f0*/  FADD.FTZ R57, -R110.reuse, R57 ;  /* 0x000000396e397221 */ /* 0x040fe20000010100 */
        /* <DEDUP_REMOVED lines=14> */
[----:B------:R-:W-:Y:S01]  /*73e0*/  FADD.FTZ R14, -R109, R14 ;  /* 0x0000000e6d0e7221 */ /* 0x000fe20000010100 */
[----:B------:R-:W-:Y:S01]  /*73f0*/  FFMA.FTZ R3, -R235, R235, 1 ;  /* 0x3f800000eb037423 */ /* 0x000fe200000101eb */
[C---:B------:R-:W-:Y:S01]  /*7400*/  FADD.FTZ R15, -R109.reuse, R15 ;  /* 0x0000000f6d0f7221 */ /* 0x040fe20000010100 */
        /* <DEDUP_REMOVED lines=14> */
[----:B------:R-:W-:Y:S01]  /*74f0*/  FADD.FTZ R30, -R109, R30 ;  /* 0x0000001e6d1e7221 */ /* 0x000fe20000010100 */
[----:B------:R-:W-:Y:S01]  /*7500*/  FMUL.FTZ R33, R35, R33 ;  /* 0x0000002123217220 */ /* 0x000fe20000410000 */
        /* <DEDUP_REMOVED lines=42> */
[----:B--2---:R-:W-:Y:S01]  /*77b0*/  FMUL.FTZ R10, R106, R10 ;  /* 0x0000000a6a0a7220 */ /* 0x004fe20000410000 */
[----:B---3--:R-:W-:Y:S03]  /*77c0*/  FMUL.FTZ R11, R105, R11 ;  /* 0x0000000b690b7220 */ /* 0x008fe60000410000 */
[----:B------:R-:W-:Y:S01]  /*77d0*/  FMUL.FTZ R5, R10, R5 ;  /* 0x000000050a057220 */ /* 0x000fe20000410000 */
[----:B----4-:R-:W-:Y:S01]  /*77e0*/  FMUL.FTZ R14, R102, R14 ;  /* 0x0000000e660e7220 */ /* 0x010fe20000410000 */
[----:B------:R-:W-:Y:S01]  /*77f0*/  FMUL.FTZ R8, R11, R4 ;  /* 0x000000040b087220 */ /* 0x000fe20000410000 */
[----:B-1----:R-:W-:Y:S02]  /*7800*/  IMAD R102, R44, UR8, RZ ;  /* 0x000000082c667c24 */ /* 0x002fe4000f8e02ff */
[----:B------:R-:W-:Y:S01]  /*7810*/  FMUL.FTZ R15, R101, R15 ;  /* 0x0000000f650f7220 */ /* 0x000fe20000410000 */
        /* <DEDUP_REMOVED lines=19> */
[----:B------:R-:W-:Y:S01]  /*7950*/  FMUL.FTZ R9, R27, R9 ;  /* 0x000000091b097220 */ /* 0x000fe20000410000 */
[----:B------:R1:W-:Y:S01]  /*7960*/  STS [R164+0xa400], R0 ;  /* 0x00a40000a4007388 */ /* 0x0003e20000000800 */
[----:B------:R-:W-:Y:S01]  /*7970*/  FFMA.FTZ R5, -R212, R212, 1 ;  /* 0x3f800000d4057423 */ /* 0x000fe200000101d4 */
[----:B------:R-:W-:Y:S01]  /*7980*/  FMUL.FTZ R3, R3, UR14 ;  /* 0x0000000e03037c20 */ /* 0x000fe20008410000 */
[----:B------:R-:W-:Y:S01]  /*7990*/  FMUL.FTZ R30, R30, R4 ;  /* 0x000000041e1e7220 */ /* 0x000fe20000410000 */
[----:B------:R-:W-:Y:S01]  /*79a0*/  STS [R115+0x8000], R100 ;  /* 0x0080006473007388 */ /* 0x000fe20000000800 */
[----:B------:R-:W-:Y:S01]  /*79b0*/  F2FP.BF16.F32.PACK_AB R9, R9, R26 ;  /* 0x0000001a0909723e */ /* 0x000fe200000010ff */
[----:B------:R-:W-:Y:S01]  /*79c0*/  FMUL.FTZ R47, R47, R3 ;  /* 0x000000032f2f7220 */ /* 0x000fe20000410000 */
[----:B------:R-:W-:Y:S01]  /*79d0*/  FFMA.FTZ R3, -R188, R188, 1 ;  /* 0x3f800000bc037423 */ /* 0x000fe200000101bc */
[----:B------:R-:W-:Y:S01]  /*79e0*/  STS [R115+0x8400], R36 ;  /* 0x0084002473007388 */ /* 0x000fe20000000800 */
[----:B------:R-:W-:Y:S01]  /*79f0*/  FMUL.FTZ R5, R5, UR14 ;  /* 0x0000000e05057c20 */ /* 0x000fe20008410000 */
[----:B------:R-:W-:Y:S01]  /*7a00*/  FFMA.FTZ R4, -R208, R208, 1 ;  /* 0x3f800000d0047423 */ /* 0x000fe200000101d0 */
[----:B------:R-:W-:Y:S01]  /*7a10*/  FMUL.FTZ R3, R3, UR14 ;  /* 0x0000000e03037c20 */ /* 0x000fe20008410000 */
[----:B------:R-:W-:Y:S01]  /*7a20*/  STS [R161+0x8000], R53 ;  /* 0x00800035a1007388 */ /* 0x000fe20000000800 */
[----:B------:R-:W-:Y:S01]  /*7a30*/  FMUL.FTZ R43, R43, R5 ;  /* 0x000000052b2b7220 */ /* 0x000fe20000410000 */
[----:B------:R-:W-:Y:S01]  /*7a40*/  FMUL.FTZ R4, R4, UR14 ;  /* 0x0000000e04047c20 */ /* 0x000fe20008410000 */
[----:B------:R-:W-:Y:S01]  /*7a50*/  FMUL.FTZ R7, R63, R3 ;  /* 0x000000033f077220 */ /* 0x000fe20000410000 */
[----:B------:R-:W-:Y:S01]  /*7a60*/  STS [R161+0x8400], R33 ;  /* 0x00840021a1007388 */ /* 0x000fe20000000800 */
[----:B------:R-:W-:Y:S01]  /*7a70*/  F2FP.BF16.F32.PACK_AB R3, R31, R30 ;  /* 0x0000001e1f03723e */ /* 0x000fe200000010ff */
[----:B------:R-:W-:Y:S01]  /*7a80*/  FFMA.FTZ R5, -R198, R198, 1 ;  /* 0x3f800000c6057423 */ /* 0x000fe200000101c6 */
[----:B------:R-:W-:Y:S01]  /*7a90*/  FMUL.FTZ R46, R46, R4 ;  /* 0x000000042e2e7220 */ /* 0x000fe20000410000 */
[----:B------:R-:W-:Y:S01]  /*7aa0*/  STS [R115+0xa000], R18 ;  /* 0x00a0001273007388 */ /* 0x000fe20000000800 */
[----:B------:R-:W-:Y:S01]  /*7ab0*/  FFMA.FTZ R4, -R190, R190, 1 ;  /* 0x3f800000be047423 */ /* 0x000fe200000101be */
[----:B------:R-:W-:Y:S02]  /*7ac0*/  FMUL.FTZ R5, R5, UR14 ;  /* 0x0000000e05057c20 */ /* 0x000fe40008410000 */
[----:B------:R-:W-:Y:S01]  /*7ad0*/  STS [R115+0xa400], R9 ;  /* 0x00a4000973007388 */ /* 0x000fe20000000800 */
[----:B------:R-:W-:Y:S01]  /*7ae0*/  FMUL.FTZ R4, R4, UR14 ;  /* 0x0000000e04047c20 */ /* 0x000fe20008410000 */
[----:B------:R-:W-:Y:S01]  /*7af0*/  FMUL.FTZ R6, R59, R5 ;  /* 0x000000053b067220 */ /* 0x000fe20000410000 */
[----:B------:R-:W-:Y:S01]  /*7b00*/  F2FP.BF16.F32.PACK_AB R5, R43, R42 ;  /* 0x0000002a2b05723e */ /* 0x000fe200000010ff */
        /* <DEDUP_REMOVED lines=17> */
[--C-:B------:R-:W-:Y:S03]  /*7c20*/  LOP3.LUT R3, R3, 0xc0, R159.reuse, 0xf8, !PT ;  /* 0x000000c003037812 */ /* 0x100fe600078ef89f */
        /* <DEDUP_REMOVED lines=83> */
[C---:B------:R-:W-:Y:S01]  /*8160*/  ISETP.GE.AND P2, PT, R103.reuse, UR5, PT ;  /* 0x0000000567007c0c */ /* 0x040fe2000bf46270 */
[----:B------:R-:W-:Y:S01]  /*8170*/  IMAD.U32 R7, RZ, RZ, UR18 ;  /* 0x00000012ff077e24 */ /* 0x000fe2000f8e00ff */
[----:B------:R-:W-:Y:S01]  /*8180*/  ISETP.GE.AND P3, PT, R103, UR5, PT ;  /* 0x0000000567007c0c */ /* 0x000fe2000bf66270 */
[----:B------:R-:W3:Y:S01]  /*8190*/  LDL.LU R40, [R1+0x3c] ;  /* 0x00003c0001287983 */ /* 0x000ee20000300800 */
[----:B------:R-:W-:Y:S01]  /*81a0*/  IADD3 R5, P0, PT, RZ, -UR34, RZ ;  /* 0x80000022ff057c10 */ /* 0x000fe2000ff1e0ff */
[----:B------:R-:W-:Y:S04]  /*81b0*/  IMAD.U32 R6, RZ, RZ, UR22 ;  /* 0x00000016ff067e24 */ /* 0x000fe8000f8e00ff */
[----:B------:R-:W-:Y:S05]  /*81c0*/  IMAD.X R4, RZ, RZ, ~UR15, P0 ;  /* 0x8000000fff047e24 */ /* 0x000fea00080e06ff */
[----:B------:R-:W-:Y:S04]  /*81d0*/  SHF.R.S64 R5, R5, 0x1f, R4 ;  /* 0x0000001f05057819 */ /* 0x000fe80000001004 */
[----:B---3--:R-:W-:Y:S01]  /*81e0*/  IADD3 R40, P0, PT, R5, R40, RZ ;  /* 0x0000002805287210 */ /* 0x008fe20007f1e0ff */
[----:B------:R-:W-:Y:S03]  /*81f0*/  IMAD.U32 R5, RZ, RZ, UR18 ;  /* 0x00000012ff057e24 */ /* 0x000fe6000f8e00ff */
[----:B--2---:R-:W-:Y:S01]  /*8200*/  LEA.HI.X.SX32 R41, R4, R41, 0x1, P0 ;  /* 0x0000002904297211 */ /* 0x004fe200000f0eff */
[----:B------:R2:W-:Y:S01]  /*8210*/  STL [R1+0x3c], R40 ;  /* 0x00003c2801007387 */ /* 0x0005e20000100800 */
[----:B------:R-:W-:Y:S03]  /*8220*/  @!P2 LEA R4, P0, R5, R40, 0x1 ;  /* 0x000000280504a211 */ /* 0x000fe600078008ff */
[----:B------:R2:W-:Y:S01]  /*8230*/  STL [R1+0x38], R41 ;  /* 0x0000382901007387 */ /* 0x0005e20000100800 */
        /* <DEDUP_REMOVED lines=14> */
.L_x_485:
        /* <DEDUP_REMOVED lines=102> */
[----:B------:R-:W-:Y:S02]  /*8980*/  LEA R28, P0, R102, R32, 0x5 ;  /* 0x00000020661c7211 */ /* 0x000fe400078028ff */
        /* <DEDUP_REMOVED lines=183> */
.L_x_487:
[----:B------:R-:W1:Y:S01]  /*9500*/  LDCU.64 UR14, c[0x0][0x5c0] ;  /* 0x0000b800ff0e77ac */ /* 0x000e620008000a00 */
[----:B------:R-:W-:-:S05]  /*9510*/  IADD3 R2, PT, PT, R11, UR36, RZ ;  /* 0x000000240b027c10 */ /* 0x000fca000fffe0ff */
[C---:B-1----:R-:W-:Y:S02]  /*9520*/  IMAD R0, R2.reuse, UR15, RZ ;  /* 0x0000000f02007c24 */ /* 0x042fe4000f8e02ff */
[----:B------:R-:W-:-:S05]  /*9530*/  IMAD.WIDE.U32 R2, R2, UR14, RZ ;  /* 0x0000000e02027c25 */ /* 0x000fca000f8e00ff */
[----:B------:R-:W-:Y:S02]  /*9540*/  IADD3 R8, PT, PT, R3, R0, RZ ;  /* 0x0000000003087210 */ /* 0x000fe40007ffe0ff */
[----:B------:R-:W-:Y:S02]  /*9550*/  MOV R5, R2 ;  /* 0x0000000200057202 */ /* 0x000fe40000000f00 */
.L_x_488:
        /* <DEDUP_REMOVED lines=17> */
.L_x_489:
[----:B------:R-:W1:Y:S01]  /*9670*/  LDCU.64 UR10, c[0x0][0x5c8] ;  /* 0x0000b900ff0a77ac */ /* 0x000e620008000a00 */
[----:B------:R-:W-:-:S05]  /*9680*/  IADD3 R2, PT, PT, R11, UR36, RZ ;  /* 0x000000240b027c10 */ /* 0x000fca000fffe0ff */
[C---:B-1----:R-:W-:Y:S02]  /*9690*/  IMAD R0, R2.reuse, UR11, RZ ;  /* 0x0000000b02007c24 */ /* 0x042fe4000f8e02ff */
[----:B------:R-:W-:-:S05]  /*96a0*/  IMAD.WIDE.U32 R2, R2, UR10, RZ ;  /* 0x0000000a02027c25 */ /* 0x000fca000f8e00ff */
[----:B------:R-:W-:Y:S02]  /*96b0*/  IADD3 R19, PT, PT, R3, R0, RZ ;  /* 0x0000000003137210 */ /* 0x000fe40007ffe0ff */
[----:B------:R-:W-:-:S07]  /*96c0*/  MOV R18, R2 ;  /* 0x0000000200127202 */ /* 0x000fce0000000f00 */
.L_x_490:
[----:B------:R-:W-:Y:S01]  /*96d0*/  BAR.SYNC.DEFER_BLOCKING 0x0 ;  /* 0x0000000000007b1d */ /* 0x000fe20000010000 */
[----:B------:R-:W-:Y:S01]  /*96e0*/  USHF.L.U32 UR5, UR37, 0x7, URZ ;  /* 0x0000000725057899 */ /* 0x000fe200080006ff */
[----:B------:R-:W-:Y:S01]  /*96f0*/  SHF.R.U32.HI R157, RZ, 0x2, R157 ;  /* 0x00000002ff9d7819 */ /* 0x000fe2000001169d */
[----:B------:R-:W-:Y:S02]  /*9700*/  USHF.L.U32 UR17, UR37, 0x7, URZ ;  /* 0x0000000725117899 */ /* 0x000fe400080006ff */
[----:B------:R-:W-:-:S03]  /*9710*/  UIMAD.WIDE.U32 UR18, UR5, UR14, URZ ;  /* 0x0000000e051272a5 */ /* 0x000fc6000f8e00ff */
[----:B------:R-:W1:Y:S01]  /*9720*/  LDC.64 R6, c[0x0][0x5d8] ;  /* 0x00017600ff067b82 */ /* 0x000e620000000a00 */
[----:B------:R-:W2:Y:S01]  /*9730*/  LDCU UR8, c[0x0][0x440] ;  /* 0x00008800ff0877ac */ /* 0x000ea20008000800 */
[----:B------:R-:W-:Y:S01]  /*9740*/  VIADD R4, R157, 0x40 ;  /* 0x000000409d047836 */ /* 0x000fe20000000000 */
[----:B------:R-:W-:Y:S01]  /*9750*/  BSSY.RECONVERGENT B0, `(.L_x_491) ;  /* 0x0000022000007945 */ /* 0x000fe20003800200 */
[----:B------:R-:W-:Y:S01]  /*9760*/  USHF.R.S32.HI UR16, URZ, 0x1f, UR5 ;  /* 0x0000001fff107899 */ /* 0x000fe20008011405 */
[----:B------:R-:W-:Y:S01]  /*9770*/  IMAD.U32 R2, RZ, RZ, UR18 ;  /* 0x00000012ff027e24 */ /* 0x000fe2000f8e00ff */
[----:B------:R-:W-:Y:S02]  /*9780*/  UIADD3 UR35, UPT, UPT, -UR17, UR35, URZ ;  /* 0x0000002311237290 */ /* 0x000fe4000fffe1ff */
[----:B------:R-:W3:Y:S01]  /*9790*/  LDC.64 R22, c[0x0][0x5e0] ;  /* 0x00017800ff167b82 */ /* 0x000ee20000000a00 */
[----:B------:R-:W-:Y:S01]  /*97a0*/  UIMAD UR9, UR16, UR14, URZ ;  /* 0x0000000e100972a4 */ /* 0x000fe2000f8e02ff */
[----:B------:R-:W-:Y:S01]  /*97b0*/  IMAD.U32 R3, RZ, RZ, UR19 ;  /* 0x00000013ff037e24 */ /* 0x000fe2000f8e00ff */
[----:B------:R-:W-:-:S02]  /*97c0*/  LOP3.LUT R2, R2, 0x18, R156, 0xf8, !PT ;  /* 0x0000001802027812 */ /* 0x000fc400078ef89c */
[----:B------:R-:W-:Y:S02]  /*97d0*/  UIMAD UR9, UR5, UR15, UR9 ;  /* 0x0000000f050972a4 */ /* 0x000fe4000f8e0209 */
[----:B------:R-:W-:Y:S01]  /*97e0*/  IADD3 R2, P0, PT, R5, R2, RZ ;  /* 0x0000000205027210 */ /* 0x000fe20007f1e0ff */
[----:B------:R-:W-:Y:S01]  /*97f0*/  IMAD.MOV.U32 R5, RZ, RZ, RZ ;  /* 0x000000ffff057224 */ /* 0x000fe200078e00ff */
[----:B------:R4:W3:Y:S01]  /*9800*/  LDS.128 R24, [R61+0x7000] ;  /* 0x007000003d187984 */ /* 0x0008e20000000c00 */
[----:B--2---:R-:W-:Y:S02]  /*9810*/  ISETP.GE.AND P2, PT, R103, UR8, PT ;  /* 0x0000000867007c0c */ /* 0x004fe4000bf46270 */
[----:B------:R-:W-:Y:S02]  /*9820*/  MOV R0, UR9 ;  /* 0x0000000900007c02 */ /* 0x000fe40008000f00 */
[----:B------:R-:W-:Y:S02]  /*9830*/  ISETP.GE.OR P1, PT, R4, UR35, P2 ;  /* 0x0000002304007c0c */ /* 0x000fe40009726670 */
[----:B------:R-:W-:-:S02]  /*9840*/  ISETP.GE.OR P2, PT, R157, UR35, P2 ;  /* 0x000000239d007c0c */ /* 0x000fc40009746670 */
[----:B------:R-:W-:Y:S01]  /*9850*/  IADD3.X R3, PT, PT, R8, UR19, R0, P0, !PT ;  /* 0x0000001308037c10 */ /* 0x000fe200087fe400 */
[----:B------:R-:W-:Y:S01]  /*9860*/  IMAD.U32 R0, RZ, RZ, UR10 ;  /* 0x0000000aff007e24 */ /* 0x000fe2000f8e00ff */
[----:B------:R-:W-:Y:S02]  /*9870*/  MOV R4, R103 ;  /* 0x0000006700047202 */ /* 0x000fe40000000f00 */
[----:B------:R-:W-:Y:S01]  /*9880*/  IADD3 R20, P0, PT, R157, 0x40, RZ ;  /* 0x000000409d147810 */ /* 0x000fe20007f1e0ff */
[----:B-1----:R-:W-:-:S03]  /*9890*/  IMAD.WIDE.U32 R2, R6, UR25, R2 ;  /* 0x0000001906027c25 */ /* 0x002fc6000f8e0002 */
[----:B------:R-:W-:Y:S01]  /*98a0*/  IADD3.X R21, PT, PT, RZ, RZ, RZ, P0, !PT ;  /* 0x000000ffff157210 */ /* 0x000fe200007fe4ff */
[----:B------:R-:W-:-:S04]  /*98b0*/  IMAD.WIDE.U32 R16, R0, UR5, R4 ;  /* 0x0000000500107c25 */ /* 0x000fc8000f8e0004 */
[----:B------:R-:W-:Y:S01]  /*98c0*/  IMAD R12, R7, UR25, R3 ;  /* 0x00000019070c7c24 */ /* 0x000fe2000f8e0203 */
[----:B----4-:R-:W-:Y:S06]  /*98d0*/  @P2 BRA `(.L_x_492) ;  /* 0x0000000000242947 */ /* 0x010fec0003800000 */
        /* <DEDUP_REMOVED lines=9> */
.L_x_492:
[----:B------:R-:W-:Y:S05]  /*9970*/  BSYNC.RECONVERGENT B0 ;  /* 0x0000000000007941 */ /* 0x000fea0003800200 */
.L_x_491:
[----:B------:R-:W-:Y:S04]  /*9980*/  BSSY.RECONVERGENT B0, `(.L_x_493) ;  /* 0x000000b000007945 */ /* 0x000fe80003800200 */
[----:B------:R-:W-:Y:S05]  /*9990*/  @P1 BRA `(.L_x_494) ;  /* 0x0000000000241947 */ /* 0x000fea0003800000 */
        /* <DEDUP_REMOVED lines=8> */
[----:B---3--:R2:W-:Y:S04]  /*9a20*/  STG.E.128 desc[UR30][R2.64], R24 ;  /* 0x0000001802007986 */ /* 0x0085e8000c101d1e */
.L_x_494:
[----:B------:R-:W-:Y:S05]  /*9a30*/  BSYNC.RECONVERGENT B0 ;  /* 0x0000000000007941 */ /* 0x000fea0003800200 */
.L_x_493:
[----:B------:R-:W4:Y:S01]  /*9a40*/  LDS.128 R12, [R61+0x8000] ;  /* 0x008000003d0c7984 */ /* 0x000f220000000c00 */
[----:B------:R-:W-:Y:S01]  /*9a50*/  UIMAD UR16, UR16, UR10, URZ ;  /* 0x0000000a101072a4 */ /* 0x000fe2000f8e02ff */
[----:B--2---:R-:W-:Y:S01]  /*9a60*/  IADD3 R2, P0, PT, R18, R16, RZ ;  /* 0x0000001012027210 */ /* 0x004fe20007f1e0ff */
[----:B-1----:R-:W1:Y:S02]  /*9a70*/  @!P2 LDC.64 R8, c[0x0][0x568] ;  /* 0x00015a00ff08ab82 */ /* 0x002e640000000a00 */
[----:B------:R-:W-:-:S06]  /*9a80*/  UIMAD UR16, UR5, UR11, UR16 ;  /* 0x0000000b051072a4 */ /* 0x000fcc000f8e0210 */
[----:B------:R-:W-:Y:S02]  /*9a90*/  IADD3.X R3, PT, PT, R19, UR16, R17, P0, !PT ;  /* 0x0000001013037c10 */ /* 0x000fe400087fe411 */
[----:B------:R2:W2:Y:S01]  /*9aa0*/  LDS.128 R16, [R61+0x9000] ;  /* 0x009000003d107984 */ /* 0x0004a20000000c00 */
[----:B---3--:R-:W-:-:S04]  /*9ab0*/  IMAD.WIDE.U32 R4, R22, UR25, R2 ;  /* 0x0000001916047c25 */ /* 0x008fc8000f8e0002 */
[----:B------:R-:W-:Y:S01]  /*9ac0*/  IMAD R3, R23, UR25, R5 ;  /* 0x0000001917037c24 */ /* 0x000fe2000f8e0205 */
[----:B------:R-:W-:-:S05]  /*9ad0*/  @!P2 MOV R2, R4 ;  /* 0x000000040002a202 */ /* 0x000fca0000000f00 */
[----:B------:R-:W-:-:S04]  /*9ae0*/  @!P2 IMAD.WIDE.U32 R6, R157, UR10, R2 ;  /* 0x0000000a9d06ac25 */ /* 0x000fc8000f8e0002 */
[----:B------:R-:W-:Y:S01]  /*9af0*/  @!P2 IMAD R0, R157, UR11, R7 ;  /* 0x0000000b9d00ac24 */ /* 0x000fe2000f8e0207 */
[----:B-1----:R-:W-:-:S04]  /*9b00*/  @!P2 LEA R8, P0, R6, R8, 0x1 ;  /* 0x000000080608a211 */ /* 0x002fc800078008ff */
[----:B------:R-:W-:-:S05]  /*9b10*/  @!P2 LEA.HI.X R9, R6, R9, R0, 0x1, P0 ;  /* 0x000000090609a211 */ /* 0x000fca00000f0c00 */
[----:B----4-:R1:W-:Y:S01]  /*9b20*/  @!P2 STG.E.128 desc[UR30][R8.64], R12 ;  /* 0x0000000c0800a986 */ /* 0x0103e2000c101d1e */
[----:B--2---:R-:W-:Y:S05]  /*9b30*/  @P1 BRA `(.L_x_459) ;  /* 0x0000000000241947 */ /* 0x004fea0003800000 */
        /* <DEDUP_REMOVED lines=9> */
.L_x_459:
[----:B------:R-:W-:Y:S05]  /*9bd0*/  BSYNC.RECONVERGENT B1 ;  /* 0x0000000000017941 */ /* 0x000fea0003800200 */
.L_x_441:
[----:B------:R-:W5:Y:S01]  /*9be0*/  LDCU UR8, c[0x0][0x438] ;  /* 0x00008700ff0877ac */ /* 0x000f620008000800 */
[----:B------:R-:W3:Y:S01]  /*9bf0*/  LDCU UR9, c[0x0][0x370] ;  /* 0x00006e00ff0977ac */ /* 0x000ee20008000800 */
[----:B------:R-:W-:Y:S01]  /*9c00*/  UMOV UR10, UR7 ;  /* 0x00000007000a7c82 */ /* 0x000fe20008000000 */
[----:B-----5:R-:W-:-:S04]  /*9c10*/  UIADD3 UR8, UPT, UPT, UR8, 0x7f, URZ ;  /* 0x0000007f08087890 */ /* 0x020fc8000fffe0ff */
[----:B------:R-:W-:Y:S02]  /*9c20*/  USHF.R.S32.HI UR5, URZ, 0x1f, UR8 ;  /* 0x0000001fff057899 */ /* 0x000fe40008011408 */
[----:B---3--:R-:W-:Y:S02]  /*9c30*/  UIADD3 UR37, UPT, UPT, UR9, UR37, URZ ;  /* 0x0000002509257290 */ /* 0x008fe4000fffe0ff */
[----:B------:R-:W-:-:S04]  /*9c40*/  ULEA.HI UR5, UR5, UR8, URZ, 0x7 ;  /* 0x0000000805057291 */ /* 0x000fc8000f8f38ff */
[----:B------:R-:W-:-:S04]  /*9c50*/  USHF.R.S32.HI UR5, URZ, 0x7, UR5 ;  /* 0x00000007ff057899 */ /* 0x000fc80008011405 */
[----:B------:R-:W-:-:S09]  /*9c60*/  UISETP.GE.AND UP0, UPT, UR37, UR5, UPT ;  /* 0x000000052500728c */ /* 0x000fd2000bf06270 */
[----:B------:R-:W-:Y:S05]  /*9c70*/  BRA.U !UP0, `(.L_x_495) ;  /* 0xffffff6508847547 */ /* 0x000fea000b83ffff */
[----:B------:R-:W-:Y:S05]  /*9c80*/  EXIT ;  /* 0x000000000000794d */ /* 0x000fea0003800000 */
.L_x_496:
        /* <DEDUP_REMOVED lines=15> */
.L_x_1588:


//--------------------- .text._ZN5flash44flash_bwd_dq_dk_dv_loop_seqk_parallel_kernelI23Flash_bwd_kernel_traitsILi32ELi128ELi128ELi8ELi4ELi4ELi4ELb1ELb0EN7cutlass10bfloat16_tE19Flash_kernel_traitsILi32ELi128ELi128ELi8ES3_EELb1ELb0ELb1ELb0ELb0ELb0ELb0EEEvNS_16Flash_bwd_paramsE --------------------------
	.section	.text._ZN5flash44flash_bwd_dq_dk_dv_loop_seqk_parallel_kernelI23Flash_bwd_kernel_traitsILi32ELi128ELi128ELi8ELi4ELi4ELi4ELb1ELb0EN7cutlass10bfloat16_tE19Flash_kernel_traitsILi32ELi128ELi128ELi8ES3_EELb1ELb0ELb1ELb0ELb0ELb0ELb0EEEvNS_16Flash_bwd_paramsE,"ax",@progbits
	.align	128
        .global         _ZN5flash44flash_bwd_dq_dk_dv_loop_seqk_parallel_kernelI23Flash_bwd_kernel_traitsILi32ELi128ELi128ELi8ELi4ELi4ELi4ELb1ELb0EN7cutlass10bfloat16_tE19Flash_kernel_traitsILi32ELi128ELi128ELi8ES3_EELb1ELb0ELb1ELb0ELb0ELb0ELb0EEEvNS_16Flash_bwd_paramsE
        .type           _ZN5flash44flash_bwd_dq_dk_dv_loop_seqk_parallel_kernelI23Flash_bwd_kernel_traitsILi32ELi128ELi128ELi8ELi4ELi4ELi4ELb1ELb0EN7cutlass10bfloat16_tE19Flash_kernel_traitsILi32ELi128ELi128ELi8ES3_EELb1ELb0ELb1ELb0ELb0ELb0ELb0EEEvNS_16Flash_bwd_paramsE,@function
        .size           _ZN5flash44flash_bwd_dq_dk_dv_loop_seqk_parallel_kernelI23Flash_bwd_kernel_traitsILi32ELi128ELi128ELi8ELi4ELi4ELi4ELb1ELb0EN7cutlass10bfloat16_tE19Flash_kernel_traitsILi32ELi128ELi128ELi8ES3_EELb1ELb0ELb1ELb0ELb0ELb0ELb0EEEvNS_16Flash_bwd_paramsE,(.L_x_1589 - _ZN5flash44flash_bwd_dq_dk_dv_loop_seqk_parallel_kernelI23Flash_bwd_kernel_traitsILi32ELi128ELi128ELi8ELi4ELi4ELi4ELb1ELb0EN7cutlass10bfloat16_tE19Flash_kernel_traitsILi32ELi128ELi128ELi8ES3_EELb1ELb0ELb1ELb0ELb0ELb0ELb0EEEvNS_16Flash_bwd_paramsE)
        .other          _ZN5flash44flash_bwd_dq_dk_dv_loop_seqk_parallel_kernelI23Flash_bwd_kernel_traitsILi32ELi128ELi128ELi8ELi4ELi4ELi4ELb1ELb0EN7cutlass10bfloat16_tE19Flash_kernel_traitsILi32ELi128ELi128ELi8ES3_EELb1ELb0ELb1ELb0ELb0ELb0ELb0EEEvNS_16Flash_bwd_paramsE,@"STO_CUDA_ENTRY STV_DEFAULT"
_ZN5flash44flash_bwd_dq_dk_dv_loop_seqk_parallel_kernelI23Flash_bwd_kernel_traitsILi32ELi128ELi128ELi8ELi4ELi4ELi4ELb1ELb0EN7cutlass10bfloat16_tE19Flash_kernel_traitsILi32ELi128ELi128ELi8ES3_EELb1ELb0ELb1ELb0ELb0ELb0ELb0EEEvNS_16Flash_bwd_paramsE:
.text._ZN5flash44flash_bwd_dq_dk_dv_loop_seqk_parallel_kernelI23Flash_bwd_kernel_traitsILi32ELi128ELi128ELi8ELi4ELi4ELi4ELb1ELb0EN7cutlass10bfloat16_tE19Flash_kernel_traitsILi32ELi128ELi128ELi8ES3_EELb1ELb0ELb1ELb0ELb0ELb0ELb0EEEvNS_16Flash_bwd_paramsE:
        /* <DEDUP_REMOVED lines=14> */
[----:B------:R-:W4:Y:S04]  /*00e0*/  LDCU.64 UR26, c[0x0][0x358] ;  /* 0x00006b00ff1a77ac */ /* 0x000f280008000a00 */
[----:B------:R-:W5:Y:S01]  /*00f0*/  S2UR UR20, SR_CgaCtaId ;  /* 0x00000000001479c3 */ /* 0x000f620000008800 */
[----:B------:R-:W1:Y:S01]  /*0100*/  LDCU.64 UR10, c[0x0][0x460] ;  /* 0x00008c00ff0a77ac */ /* 0x000e620008000a00 */
[----:B------:R-:W1:Y:S06]  /*0110*/  LDCU.64 UR8, c[0x0][0x470] ;  /* 0x00008e00ff0877ac */ /* 0x000e6c0008000a00 */
[----:B------:R-:W3:Y:S01]  /*0120*/  S2UR UR21, SR_CTAID.X ;  /* 0x00000000001579c3 */ /* 0x000ee20000002500 */
[----:B------:R-:W-:Y:S01]  /*0130*/  UMOV UR23, URZ ;  /* 0x000000ff00177c82 */ /* 0x000fe20008000000 */
[----:B------:R-:W-:-:S06]  /*0140*/  UMOV UR24, URZ ;  /* 0x000000ff00187c82 */ /* 0x000fcc0008000000 */
[----:B------:R-:W3:Y:S01]  /*0150*/  S2UR UR19, SR_CTAID.Y ;  /* 0x00000000001379c3 */ /* 0x000ee20000002600 */
[----:B--2---:R-:W-:Y:S01]  /*0160*/  ULEA UR4, UR4, UR6, 0x18 ;  /* 0x0000000604047291 */ /* 0x004fe2000f8ec0ff */
[----:B-1----:R-:W-:-:S06]  /*0170*/  IMAD.SHL.U32 R6, R0, 0x10, RZ ;  /* 0x0000001000067824 */ /* 0x002fcc00078e00ff */
[----:B------:R-:W1:Y:S01]  /*0180*/  S2UR UR18, SR_CTAID.Z ;  /* 0x00000000001279c3 */ /* 0x000e620000002700 */
[C---:B------:R-:W-:Y:S01]  /*0190*/  IMAD.SHL.U32 R5, R0.reuse, 0x2, RZ ;  /* 0x0000000200057824 */ /* 0x040fe200078e00ff */
[C---:B------:R-:W-:Y:S01]  /*01a0*/  R2P PR, R0.reuse, 0x18 ;  /* 0x0000001800007804 */ /* 0x040fe20000000000 */
[----:B------:R-:W-:Y:S01]  /*01b0*/  IMAD.SHL.U32 R2, R0, 0x40, RZ ;  /* 0x0000004000027824 */ /* 0x000fe200078e00ff */
[----:B------:R-:W-:Y:S01]  /*01c0*/  LOP3.LUT R4, R6, 0x1c0, RZ, 0xc0, !PT ;  /* 0x000001c006047812 */ /* 0x000fe200078ec0ff */
[C---:B------:R-:W-:Y:S01]  /*01d0*/  IMAD.SHL.U32 R8, R0.reuse, 0x20, RZ ;  /* 0x0000002000087824 */ /* 0x040fe200078e00ff */
[----:B------:R-:W-:Y:S01]  /*01e0*/  SHF.R.U32.HI R201, RZ, 0x1, R0 ;  /* 0x00000001ffc97819 */ /* 0x000fe20000011600 */
[C---:B------:R-:W-:Y:S01]  /*01f0*/  IMAD.SHL.U32 R3, R0.reuse, 0x4, RZ ;  /* 0x0000000400037824 */ /* 0x040fe200078e00ff */
[----:B------:R-:W-:Y:S01]  /*0200*/  LOP3.LUT R9, R5, 0xe006, R2, 0xc8, !PT ;  /* 0x0000e00605097812 */ /* 0x000fe200078ec802 */
[----:B------:R-:W-:Y:S01]  /*0210*/  IMAD.SHL.U32 R204, R0, 0x8, RZ ;  /* 0x0000000800cc7824 */ /* 0x000fe200078e00ff */
[----:B------:R-:W-:Y:S01]  /*0220*/  LOP3.LUT R4, R4, 0x38, R5, 0xf8, !PT ;  /* 0x0000003804047812 */ /* 0x000fe200078ef805 */
[----:B-----5:R-:W-:Y:S01]  /*0230*/  ULEA UR20, UR20, UR6, 0x18 ;  /* 0x0000000614147291 */ /* 0x020fe2000f8ec0ff */
[----:B------:R-:W-:-:S02]  /*0240*/  LOP3.LUT R9, R9, 0xc00, R8, 0xf8, !PT ;  /* 0x00000c0009097812 */ /* 0x000fc400078ef808 */
[C---:B------:R-:W-:Y:S02]  /*0250*/  LOP3.LUT R10, R8.reuse, 0xc0, RZ, 0xc0, !PT ;  /* 0x000000c0080a7812 */ /* 0x040fe400078ec0ff */
[----:B------:R-:W-:Y:S02]  /*0260*/  LOP3.LUT R4, R9, R4, RZ, 0xfc, !PT ;  /* 0x0000000409047212 */ /* 0x000fe400078efcff */
[----:B------:R-:W-:Y:S02]  /*0270*/  LOP3.LUT R7, R8, 0x20, RZ, 0xc0, !PT ;  /* 0x0000002008077812 */ /* 0x000fe400078ec0ff */
[----:B------:R-:W-:Y:S02]  /*0280*/  LEA R202, R4, UR4, 0x1 ;  /* 0x0000000404ca7c11 */ /* 0x000fe4000f8e08ff */
[----:B------:R-:W-:Y:S02]  /*0290*/  LOP3.LUT R3, R10, 0x18, R3, 0xf8, !PT ;  /* 0x000000180a037812 */ /* 0x000fe400078ef803 */
[----:B------:R-:W-:Y:S01]  /*02a0*/  LOP3.LUT R7, R7, 0x3800, R6, 0xf8, !PT ;  /* 0x0000380007077812 */ /* 0x000fe200078ef806 */
[C---:B------:R-:W-:Y:S01]  /*02b0*/  VIADD R2, R202.reuse, 0x10000 ;  /* 0x00010000ca027836 */ /* 0x040fe20000000000 */
[----:B------:R-:W-:Y:S01]  /*02c0*/  LOP3.LUT R3, R3, 0x8, R0, 0x78, !PT ;  /* 0x0000000803037812 */ /* 0x000fe200078e7800 */
[----:B------:R-:W-:Y:S01]  /*02d0*/  VIADD R199, R202, 0x10040 ;  /* 0x00010040cac77836 */ /* 0x000fe20000000000 */
[----:B------:R-:W-:Y:S01]  /*02e0*/  LOP3.LUT R200, R7, 0x100, R6, 0xf8, !PT ;  /* 0x0000010007c87812 */ /* 0x000fe200078ef806 */
[----:B------:R-:W-:Y:S01]  /*02f0*/  @P4 VIADD R199, R2, 0xffffffc0 ;  /* 0xffffffc002c74836 */ /* 0x000fe20000000000 */
[----:B------:R-:W-:-:S02]  /*0300*/  SEL R206, R206, 0xffffffe0, !P3 ;  /* 0xffffffe0cece7807 */ /* 0x000fc40005800000 */
[----:B------:R-:W-:Y:S01]  /*0310*/  SHF.R.U32.HI R4, RZ, 0x2, R0 ;  /* 0x00000002ff047819 */ /* 0x000fe20000011600 */
[----:B---3--:R-:W-:Y:S01]  /*0320*/  IMAD.U32 R0, RZ, RZ, UR5 ;  /* 0x00000005ff007e24 */ /* 0x008fe2000f8e00ff */
[----:B------:R-:W-:Y:S01]  /*0330*/  LOP3.LUT R201, R201, 0x30, RZ, 0xc0, !PT ;  /* 0x00000030c9c97812 */ /* 0x000fe200078ec0ff */
[----:B------:R-:W-:Y:S01]  /*0340*/  IMAD.IADD R215, R202, 0x1, R206 ;  /* 0x00000001cad77824 */ /* 0x000fe200078e02ce */
[----:B------:R-:W-:Y:S01]  /*0350*/  LOP3.LUT R200, R200, R3, RZ, 0xfc, !PT ;  /* 0x00000003c8c87212 */ /* 0x000fe200078efcff */
[----:B------:R-:W-:Y:S01]  /*0360*/  IMAD.IADD R206, R206, 0x1, R199 ;  /* 0x00000001cece7824 */ /* 0x000fe200078e02c7 */
[----:B------:R-:W-:Y:S02]  /*0370*/  LOP3.LUT R201, R201, 0x7, R4, 0xf8, !PT ;  /* 0x00000007c9c97812 */ /* 0x000fe400078ef804 */
[----:B------:R-:W-:Y:S02]  /*0380*/  LOP3.LUT R204, R204, 0x18, RZ, 0xc0, !PT ;  /* 0x00000018cccc7812 */ /* 0x000fe400078ec0ff */
[----:B-1--4-:R-:W-:-:S07]  /*0390*/  LEA R200, R200, UR4, 0x1 ;  /* 0x00000004c8c87c11 */ /* 0x012fce000f8e08ff */
.L_x_554:
[----:B-1----:R-:W1:Y:S01]  /*03a0*/  LDC.64 R2, c[0x0][0x478] ;  /* 0x00011e00ff027b82 */ /* 0x002e620000000a00 */
[----:B---3--:R-:W2:Y:S01]  /*03b0*/  S2R R10, SR_CTAID.Y ;  /* 0x00000000000a7919 */ /* 0x008ea20000002600 */
[----:B------:R-:W-:Y:S01]  /*03c0*/  ISETP.NE.U32.AND P0, PT, RZ, UR8, PT ;  /* 0x00000008ff007c0c */ /* 0x000fe2000bf05070 */
[----:B------:R-:W-:Y:S01]  /*03d0*/  IMAD.MOV.U32 R225, RZ, RZ, RZ ;  /* 0x000000ffffe17224 */ /* 0x000fe200078e00ff */
[----:B------:R-:W-:Y:S02]  /*03e0*/  ISETP.NE.U32.AND P5, PT, RZ, UR10, PT ;  /* 0x0000000aff007c0c */ /* 0x000fe4000bfa5070 */
[----:B------:R-:W-:Y:S02]  /*03f0*/  ISETP.NE.AND.EX P0, PT, RZ, UR9, PT, P0 ;  /* 0x00000009ff007c0c */ /* 0x000fe4000bf05300 */
[----:B------:R-:W3:Y:S01]  /*0400*/  LDC.64 R16, c[0x0][0x460] ;  /* 0x00011800ff107b82 */ /* 0x000ee20000000a00 */
[----:B------:R-:W-:-:S07]  /*0410*/  ISETP.NE.AND.EX P5, PT, RZ, UR11, PT, P5 ;  /* 0x0000000bff007c0c */ /* 0x000fce000bfa5350 */
[----:B------:R-:W4:Y:S01]  /*0420*/  LDC.U8 R9, c[0x0][0x532] ;  /* 0x00014c80ff097b82 */ /* 0x000f220000000000 */
[----:B-1----:R-:W-:-:S07]  /*0430*/  ISETP.NE.U32.AND P2, PT, R2, RZ, PT ;  /* 0x000000ff0200720c */ /* 0x002fce0003f45070 */
[----:B------:R-:W1:Y:S01]  /*0440*/  LDC.64 R4, c[0x0][0x468] ;  /* 0x00011a00ff047b82 */ /* 0x000e620000000a00 */
[----:B------:R-:W-:Y:S01]  /*0450*/  ISETP.NE.AND.EX P2, PT, R3, RZ, PT, P2 ;  /* 0x000000ff0300720c */ /* 0x000fe20003f45320 */
[----:B--2---:R-:W-:Y:S01]  /*0460*/  IMAD.SHL.U32 R15, R10, 0x4, RZ ;  /* 0x000000040a0f7824 */ /* 0x004fe200078e00ff */
[----:B------:R-:W-:-:S11]  /*0470*/  SHF.R.U32.HI R8, RZ, 0x1e, R10 ;  /* 0x0000001eff087819 */ /* 0x000fd6000001160a */
[C---:B------:R-:W-:Y:S02]  /*0480*/  @P2 IADD3 R12, P3, PT, R15.reuse, R2, RZ ;  /* 0x000000020f0c2210 */ /* 0x040fe40007f7e0ff */
[----:B------:R-:W-:-:S03]  /*0490*/  @P0 IADD3 R2, P1, PT, R15, UR8, RZ ;  /* 0x000000080f020c10 */ /* 0x000fc6000ff3e0ff */
[C---:B------:R-:W-:Y:S01]  /*04a0*/  @P2 IMAD.X R13, R8.reuse, 0x1, R3, P3 ;  /* 0x00000001080d2824 */ /* 0x040fe200018e0603 */
[----:B------:R-:W-:Y:S02]  /*04b0*/  ISETP.NE.U32.AND P3, PT, RZ, UR10, PT ;  /* 0x0000000aff007c0c */ /* 0x000fe4000bf65070 */
[----:B------:R-:W-:Y:S02]  /*04c0*/  @P0 IADD3.X R3, PT, PT, R8, UR9, RZ, P1, !PT ;  /* 0x0000000908030c10 */ /* 0x000fe40008ffe4ff */
[----:B------:R-:W-:Y:S01]  /*04d0*/  ISETP.NE.AND.EX P3, PT, RZ, UR11, PT, P3 ;  /* 0x0000000bff007c0c */ /* 0x000fe2000bf65330 */
[----:B------:R-:W-:Y:S01]  /*04e0*/  IMAD.MOV.U32 R6, RZ, RZ, -0x1 ;  /* 0xffffffffff067424 */ /* 0x000fe200078e00ff */
[----:B------:R-:W2:Y:S01]  /*04f0*/  @P2 LDG.E R12, desc[UR26][R12.64] ;  /* 0x0000001a0c0c2981 */ /* 0x000ea2000c1e1900 */
[----:B---3--:R-:W-:-:S03]  /*0500*/  IMAD.WIDE.U32 R16, R10, 0x4, R16 ;  /* 0x000000040a107825 */ /* 0x008fc600078e0010 */
[----:B------:R3:W2:Y:S04]  /*0510*/  @P0 LDG.E R225, desc[UR26][R2.64] ;  /* 0x0000001a02e10981 */ /* 0x0006a8000c1e1900 */
[----:B-----5:R2:W5:Y:S04]  /*0520*/  @P5 LDG.E R6, desc[UR26][R16.64] ;  /* 0x0000001a10065981 */ /* 0x020568000c1e1900 */
[----:B------:R2:W5:Y:S01]  /*0530*/  @P3 LDG.E R7, desc[UR26][R16.64+0x4] ;  /* 0x0000041a10073981 */ /* 0x000562000c1e1900 */
[----:B----4-:R-:W-:Y:S02]  /*0540*/  ISETP.NE.AND P4, PT, R9, RZ, PT ;  /* 0x000000ff0900720c */ /* 0x010fe40003f85270 */
[----:B-1----:R-:W-:-:S04]  /*0550*/  ISETP.EQ.U32.AND P1, PT, R4, RZ, PT ;  /* 0x000000ff0400720c */ /* 0x002fc80003f22070 */
[----:B------:R-:W-:Y:S02]  /*0560*/  ISETP.EQ.OR.EX P1, PT, R5, RZ, !P4, P1 ;  /* 0x000000ff0500720c */ /* 0x000fe40006722710 */
[----:B------:R-:W-:Y:S01]  /*0570*/  IADD3 R14, P0, PT, R15, R4, RZ ;  /* 0x000000040f0e7210 */ /* 0x000fe20007f1e0ff */
[----:B------:R-:W-:Y:S01]  /*0580*/  IMAD.MOV.U32 R228, RZ, RZ, -0x1 ;  /* 0xffffffffffe47424 */ /* 0x000fe200078e00ff */
[----:B---3--:R-:W1:Y:S03]  /*0590*/  @!P2 LDC.64 R2, c[0x0][0x488] ;  /* 0x00012200ff02ab82 */ /* 0x008e660000000a00 */
[----:B------:R-:W-:-:S06]  /*05a0*/  IMAD.X R15, R8, 0x1, R5, P0 ;  /* 0x00000001080f7824 */ /* 0x000fcc00000e0605 */
[----:B------:R3:W5:Y:S01]  /*05b0*/  @!P1 LDG.E R228, desc[UR26][R14.64] ;  /* 0x0000001a0ee49981 */ /* 0x000762000c1e1900 */
[----:B------:R-:W4:Y:S01]  /*05c0*/  @!P2 LDC R8, c[0x0][0x43c] ;  /* 0x00010f00ff08ab82 */ /* 0x000f220000000800 */
[----:B------:R-:W-:-:S07]  /*05d0*/  ISETP.NE.U32.AND P1, PT, R4, RZ, PT ;  /* 0x000000ff0400720c */ /* 0x000fce0003f25070 */
[----:B------:R-:W2:Y:S01]  /*05e0*/  @!P3 LDC R226, c[0x0][0x434] ;  /* 0x00010d00ffe2bb82 */ /* 0x000ea20000000800 */
[----:B------:R-:W-:Y:S01]  /*05f0*/  ISETP.NE.AND.EX P1, PT, R5, RZ, PT, P1 ;  /* 0x000000ff0500720c */ /* 0x000fe20003f25310 */
[----:B------:R-:W-:Y:S01]  /*0600*/  USHF.L.U32 UR30, UR22, 0x7, URZ ;  /* 0x00000007161e7899 */ /* 0x000fe200080006ff */
[----:B-1----:R-:W-:-:S04]  /*0610*/  @!P2 ISETP.NE.U32.AND P0, PT, R2, RZ, PT ;  /* 0x000000ff0200a20c */ /* 0x002fc80003f05070 */
[----:B------:R-:W-:-:S04]  /*0620*/  @!P2 ISETP.NE.AND.EX P0, PT, R3, RZ, PT, P0 ;  /* 0x000000ff0300a20c */ /* 0x000fc80003f05300 */
[----:B----4-:R-:W-:Y:S01]  /*0630*/  @!P2 SEL R8, R8, RZ, P0 ;  /* 0x000000ff0808a207 */ /* 0x010fe20000000000 */
[----:B--2---:R-:W-:Y:S02]  /*0640*/  @P2 IMAD.IADD R223, R12, 0x1, -R225 ;  /* 0x000000010cdf2824 */ /* 0x004fe400078e0ae1 */
[----:B---3--:R-:W-:Y:S06]  /*0650*/  @!P1 BRA `(.L_x_497) ;  /* 0x00000000000c9947 */ /* 0x008fec0003800000 */
[----:B------:R-:W2:Y:S02]  /*0660*/  @P4 LDG.E R3, desc[UR26][R14.64+0x4] ;  /* 0x0000041a0e034981 */ /* 0x000ea4000c1e1900 */
[----:B--2--5:R-:W-:-:S06]  /*0670*/  @P4 IADD3 R0, PT, PT, R3, -R228, RZ ;  /* 0x800000e403004210 */ /* 0x024fcc0007ffe0ff */
[----:B------:R1:W5:Y:S02]  /*0680*/  @!P4 LDG.E R0, desc[UR26][R14.64] ;  /* 0x0000001a0e00c981 */ /* 0x000364000c1e1900 */
.L_x_497:
[----:B-----5:R-:W-:Y:S01]  /*0690*/  @!P2 IADD3 R223, PT, PT, R8, R0, -R225 ;  /* 0x0000000008dfa210 */ /* 0x020fe20007ffe8e1 */
[----:B------:R-:W-:-:S03]  /*06a0*/  @P3 IMAD.IADD R226, R7, 0x1, -R6 ;  /* 0x0000000107e23824 */ /* 0x000fc600078e0a06 */
[----:B------:R-:W-:-:S13]  /*06b0*/  ISETP.GT.AND P0, PT, R223, UR30, PT ;  /* 0x0000001edf007c0c */ /* 0x000fda000bf04270 */
[----:B------:R-:W-:Y:S05]  /*06c0*/  @!P0 BRA `(.L_x_498) ;  /* 0x0000009400a48947 */ /* 0x000fea0003800000 */
[----:B------:R-:W2:Y:S01]  /*06d0*/  LDC R7, c[0x0][0x504] ;  /* 0x00014100ff077b82 */ /* 0x000ea20000000800 */
[----:B------:R-:W-:Y:S01]  /*06e0*/  ISETP.NE.AND P3, PT, R6, -0x1, PT ;  /* 0xffffffff0600780c */ /* 0x000fe20003f65270 */
[----:B------:R-:W-:Y:S01]  /*06f0*/  VIADD R0, R226, UR30 ;  /* 0x0000001ee2007c36 */ /* 0x000fe20008000000 */
[----:B------:R-:W-:Y:S01]  /*0700*/  ISETP.NE.AND P2, PT, R228, -0x1, PT ;  /* 0xffffffffe400780c */ /* 0x000fe20003f45270 */
[----:B------:R-:W-:Y:S02]  /*0710*/  VIADD R4, R226, 0x7f ;  /* 0x0000007fe2047836 */ /* 0x000fe40000000000 */
[----:B------:R-:W-:-:S03]  /*0720*/  VIADD R0, R0, 0x80 ;  /* 0x0000008000007836 */ /* 0x000fc60000000000 */
[----:B------:R-:W-:-:S04]  /*0730*/  SHF.R.S32.HI R5, RZ, 0x1f, R4 ;  /* 0x0000001fff057819 */ /* 0x000fc80000011404 */
[----:B------:R-:W-:Y:S01]  /*0740*/  LEA.HI R5, R5, R4, RZ, 0x7 ;  /* 0x0000000405057211 */ /* 0x000fe200078f38ff */
[----:B-1----:R-:W1:Y:S03]  /*0750*/  @!P3 LDC.64 R14, c[0x0][0x398] ;  /* 0x0000e600ff0ebb82 */ /* 0x002e660000000a00 */
[----:B------:R-:W-:-:S05]  /*0760*/  SHF.R.S32.HI R5, RZ, 0x7, R5 ;  /* 0x00000007ff057819 */ /* 0x000fca0000011405 */
[----:B------:R-:W3:Y:S01]  /*0770*/  @P3 LDC.64 R2, c[0x0][0x3b0] ;  /* 0x0000ec00ff023b82 */ /* 0x000ee20000000a00 */
[----:B--2---:R-:W-:-:S05]  /*0780*/  IADD3 R7, PT, PT, R0, R7, -R223 ;  /* 0x0000000700077210 */ /* 0x004fca0007ffe8df */
[----:B------:R-:W-:-:S05]  /*0790*/  VIADD R7, R7, 0x7f ;  /* 0x0000007f07077836 */ /* 0x000fca0000000000 */
[----:B------:R-:W-:-:S04]  /*07a0*/  SHF.R.S32.HI R22, RZ, 0x1f, R7 ;  /* 0x0000001fff167819 */ /* 0x000fc80000011407 */
[----:B------:R-:W-:Y:S01]  /*07b0*/  LEA.HI R22, R22, R7, RZ, 0x7 ;  /* 0x0000000716167211 */ /* 0x000fe200078f38ff */
[----:B-1----:R-:W-:-:S03]  /*07c0*/  @!P3 IMAD.WIDE.U32 R32, R10, R14, RZ ;  /* 0x0000000e0a20b225 */ /* 0x002fc600078e00ff */
[----:B------:R-:W-:Y:S01]  /*07d0*/  SHF.R.S32.HI R22, RZ, 0x7, R22 ;  /* 0x00000007ff167819 */ /* 0x000fe20000011416 */
[----:B------:R-:W-:-:S03]  /*07e0*/  @!P3 IMAD R15, R10, R15, R33 ;  /* 0x0000000f0a0fb224 */ /* 0x000fc600078e0221 */
        /* <DEDUP_REMOVED lines=18> */
.L_x_499:
[----:B------:R-:W1:Y:S01]  /*0910*/  LDCU.64 UR14, c[0x0][0x3b8] ;  /* 0x00007700ff0e77ac */ /* 0x000e620008000a00 */
[----:B------:R-:W-:-:S05]  /*0920*/  IADD3 R2, PT, PT, R225, R228, RZ ;  /* 0x000000e4e1027210 */ /* 0x000fca0007ffe0ff */
[C---:B-1----:R-:W-:Y:S02]  /*0930*/  IMAD R13, R2.reuse, UR15, RZ ;  /* 0x0000000f020d7c24 */ /* 0x042fe4000f8e02ff */
[----:B------:R-:W-:-:S05]  /*0940*/  IMAD.WIDE.U32 R2, R2, UR14, RZ ;  /* 0x0000000e02027c25 */ /* 0x000fca000f8e00ff */
[----:B------:R-:W-:Y:S02]  /*0950*/  IADD3 R13, PT, PT, R3, R13, RZ ;  /* 0x0000000d030d7210 */ /* 0x000fe40007ffe0ff */
[----:B------:R-:W-:-:S07]  /*0960*/  MOV R14, R2 ;  /* 0x00000002000e7202 */ /* 0x000fce0000000f00 */
.L_x_500:
        /* <DEDUP_REMOVED lines=38> */
.L_x_501:
[----:B------:R-:W1:Y:S01]  /*0bd0*/  LDCU.64 UR12, c[0x0][0x3c0] ;  /* 0x00007800ff0c77ac */ /* 0x000e620008000a00 */
[----:B------:R-:W-:-:S05]  /*0be0*/  IADD3 R18, PT, PT, R225, R228, RZ ;  /* 0x000000e4e1127210 */ /* 0x000fca0007ffe0ff */
[C---:B-1----:R-:W-:Y:S02]  /*0bf0*/  IMAD R16, R18.reuse, UR13, RZ ;  /* 0x0000000d12107c24 */ /* 0x042fe4000f8e02ff */
[----:B------:R-:W-:-:S05]  /*0c00*/  IMAD.WIDE.U32 R18, R18, UR12, RZ ;  /* 0x0000000c12127c25 */ /* 0x000fca000f8e00ff */
[----:B------:R-:W-:Y:S02]  /*0c10*/  IADD3 R16, PT, PT, R19, R16, RZ ;  /* 0x0000001013107210 */ /* 0x000fe40007ffe0ff */
.L_x_502:
        /* <DEDUP_REMOVED lines=28> */
.L_x_503:
[-C--:B------:R-:W-:Y:S02]  /*0de0*/  IMAD R28, R25, R6.reuse, RZ ;  /* 0x00000006191c7224 */ /* 0x080fe400078e02ff */
[----:B------:R-:W-:-:S05]  /*0df0*/  IMAD.WIDE.U32 R2, R24, R6, RZ ;  /* 0x0000000618027225 */ /* 0x000fca00078e00ff */
[----:B------:R-:W-:Y:S02]  /*0e00*/  IADD3 R28, PT, PT, R3, R28, RZ ;  /* 0x0000001c031c7210 */ /* 0x000fe40007ffe0ff */
[----:B------:R-:W-:-:S07]  /*0e10*/  MOV R20, R2 ;  /* 0x0000000200147202 */ /* 0x000fce0000000f00 */
.L_x_504:
        /* <DEDUP_REMOVED lines=20> */
.L_x_505:
[----:B------:R-:W1:Y:S01]  /*0f60*/  LDC R17, c[0x0][0x434] ;  /* 0x00010d00ff117b82 */ /* 0x000e620000000800 */
[----:B------:R-:W-:-:S04]  /*0f70*/  IMAD R2, R10, R8, R9 ;  /* 0x000000080a027224 */ /* 0x000fc800078e0209 */
[----:B-1----:R-:W-:-:S03]  /*0f80*/  IMAD R17, R2, R17, RZ ;  /* 0x0000001102117224 */ /* 0x002fc600078e02ff */
.L_x_506:
        /* <DEDUP_REMOVED lines=11> */
.L_x_507:
[----:B------:R-:W1:Y:S01]  /*1040*/  LDC R19, c[0x0][0x444] ;  /* 0x00011100ff137b82 */ /* 0x000e620000000800 */
[----:B------:R-:W-:-:S04]  /*1050*/  IMAD R2, R10, R8, R9 ;  /* 0x000000080a027224 */ /* 0x000fc800078e0209 */
[----:B-1----:R-:W-:-:S07]  /*1060*/  IMAD R19, R2, R19, RZ ;  /* 0x0000001302137224 */ /* 0x002fce00078e02ff */
.L_x_508:
[----:B------:R-:W1:Y:S01]  /*1070*/  LDC.64 R2, c[0x0][0x3b0] ;  /* 0x0000ec00ff027b82 */ /* 0x000e620000000a00 */
[----:B------:R-:W2:Y:S01]  /*1080*/  LDCU.128 UR4, c[0x0][0x590] ;  /* 0x0000b200ff0477ac */ /* 0x000ea20008000c00 */
[----:B------:R-:W-:Y:S01]  /*1090*/  IADD3 R34, P0, PT, R204, R34, RZ ;  /* 0x00000022cc227210 */ /* 0x000fe20007f1e0ff */
[----:B------:R-:W3:Y:S01]  /*10a0*/  S2R R24, SR_TID.X ;  /* 0x0000000000187919 */ /* 0x000ee20000002100 */
[----:B------:R-:W-:Y:S01]  /*10b0*/  IMAD R216, R8, UR25, RZ ;  /* 0x0000001908d87c24 */ /* 0x000fe2000f8e02ff */
[----:B------:R-:W4:Y:S01]  /*10c0*/  LDCU.64 UR16, c[0x0][0x3c8] ;  /* 0x00007900ff1077ac */ /* 0x000f220008000a00 */
[----:B------:R-:W-:Y:S01]  /*10d0*/  ISETP.NE.AND P4, PT, RZ, UR28, PT ;  /* 0x0000001cff007c0c */ /* 0x000fe2000bf85270 */
[----:B------:R-:W-:Y:S01]  /*10e0*/  IMAD.X R35, RZ, RZ, R4, P0 ;  /* 0x000000ffff237224 */ /* 0x000fe200000e0604 */
[--C-:B------:R-:W-:Y:S01]  /*10f0*/  IADD3 R25, P1, P0, R30, R20, R5.reuse ;  /* 0x000000141e197210 */ /* 0x100fe2000783e005 */
[----:B------:R-:W-:Y:S01]  /*1100*/  IMAD.MOV.U32 R20, RZ, RZ, R204 ;  /* 0x000000ffff147224 */ /* 0x000fe200078e00cc */
[----:B------:R-:W5:Y:S01]  /*1110*/  S2R R4, SR_TID.X ;  /* 0x0000000000047919 */ /* 0x000f620000002100 */
[----:B------:R-:W-:Y:S01]  /*1120*/  SHF.R.S32.HI R5, RZ, 0x1f, R5 ;  /* 0x0000001fff057819 */ /* 0x000fe20000011405 */
[----:B------:R-:W4:Y:S01]  /*1130*/  LDC.64 R232, c[0x0][0x420] ;  /* 0x00010800ffe87b82 */ /* 0x000f220000000a00 */
[C---:B------:R-:W-:Y:S01]  /*1140*/  IMAD R19, R224.reuse, 0x80, R19 ;  /* 0x00000080e0137824 */ /* 0x040fe200078e0213 */
[----:B------:R-:W-:Y:S01]  /*1150*/  BSSY.RECONVERGENT B1, `(.L_x_498) ;  /* 0x00008c0000017945 */ /* 0x000fe20003800200 */
[----:B------:R-:W-:Y:S01]  /*1160*/  IADD3.X R23, PT, PT, R23, R28, R5, P1, P0 ;  /* 0x0000001c17177210 */ /* 0x000fe20000fe0405 */
[----:B------:R-:W-:-:S02]  /*1170*/  IMAD R17, R224, 0x80, R17 ;  /* 0x00000080e0117824 */ /* 0x000fc400078e0211 */
[----:B--2---:R-:W-:Y:S01]  /*1180*/  IMAD R6, R21, UR4, RZ ;  /* 0x0000000415067c24 */ /* 0x004fe2000f8e02ff */
[----:B------:R-:W-:Y:S01]  /*1190*/  USHF.L.U64.HI UR25, UR4, 0x6, UR5 ;  /* 0x0000000604197899 */ /* 0x000fe20008010205 */
[----:B------:R-:W-:Y:S01]  /*11a0*/  IMAD.WIDE.U32 R34, R27, UR4, R34 ;  /* 0x000000041b227c25 */ /* 0x000fe2000f8e0022 */
[----:B------:R-:W-:-:S03]  /*11b0*/  USHF.L.U32 UR28, UR4, 0x6, URZ ;  /* 0x00000006041c7899 */ /* 0x000fc600080006ff */
[-C--:B-1----:R-:W-:Y:S02]  /*11c0*/  IMAD R26, R21, R2.reuse, RZ ;  /* 0x00000002151a7224 */ /* 0x082fe400078e02ff */
[----:B------:R-:W-:Y:S02]  /*11d0*/  IMAD.MOV.U32 R21, RZ, RZ, RZ ;  /* 0x000000ffff157224 */ /* 0x000fe400078e00ff */
[C---:B------:R-:W-:Y:S02]  /*11e0*/  IMAD R7, R27.reuse, UR5, R6 ;  /* 0x000000051b077c24 */ /* 0x040fe4000f8e0206 */
[----:B------:R-:W-:-:S04]  /*11f0*/  IMAD.WIDE.U32 R30, R27, R2, R20 ;  /* 0x000000021b1e7225 */ /* 0x000fc800078e0014 */
[----:B------:R-:W-:Y:S01]  /*1200*/  IMAD.IADD R35, R35, 0x1, R7 ;  /* 0x0000000123237824 */ /* 0x000fe200078e0207 */
[----:B------:R-:W-:Y:S01]  /*1210*/  IADD3 R32, P3, PT, R32, R30, RZ ;  /* 0x0000001e20207210 */ /* 0x000fe20007f7e0ff */
[----:B------:R-:W1:Y:S01]  /*1220*/  LDC.64 R6, c[0x0][0x5f8] ;  /* 0x00017e00ff067b82 */ /* 0x000e620000000a00 */
[----:B------:R-:W-:Y:S02]  /*1230*/  IMAD R26, R27, R3, R26 ;  /* 0x000000031b1a7224 */ /* 0x000fe400078e021a */
[----:B------:R-:W-:Y:S01]  /*1240*/  IMAD.WIDE.U32 R34, R9, UR6, R34 ;  /* 0x0000000609227c25 */ /* 0x000fe2000f8e0022 */
[----:B-----5:R-:W-:Y:S02]  /*1250*/  LOP3.LUT R5, R4, 0x1f, RZ, 0xc0, !PT ;  /* 0x0000001f04057812 */ /* 0x020fe400078ec0ff */
[----:B------:R-:W-:Y:S02]  /*1260*/  IADD3.X R33, PT, PT, R15, R31, R26, P3, !PT ;  /* 0x0000001f0f217210 */ /* 0x000fe40001ffe41a */
[----:B------:R-:W2:Y:S01]  /*1270*/  LDC R30, c[0x0][0x508] ;  /* 0x00014200ff1e7b82 */ /* 0x000ea20000000800 */
[----:B------:R-:W-:Y:S01]  /*1280*/  SHF.R.U32.HI R26, RZ, 0x5, R4 ;  /* 0x00000005ff1a7819 */ /* 0x000fe20000011604 */
[C---:B------:R-:W-:Y:S01]  /*1290*/  IMAD R35, R9.reuse, UR7, R35 ;  /* 0x0000000709237c24 */ /* 0x040fe2000f8e0223 */
[----:B---3--:R-:W-:Y:S01]  /*12a0*/  SHF.R.U32.HI R15, RZ, 0x2, R24 ;  /* 0x00000002ff0f7819 */ /* 0x008fe20000011618 */
[C---:B----4-:R-:W-:Y:S01]  /*12b0*/  IMAD.WIDE.U32 R32, R9.reuse, UR16, R32 ;  /* 0x0000001009207c25 */ /* 0x050fe2000f8e0020 */
[----:B------:R-:W3:Y:S03]  /*12c0*/  LDCU.64 UR6, c[0x0][0x550] ;  /* 0x0000aa00ff0677ac */ /* 0x000ee60008000a00 */
[----:B------:R-:W-:Y:S01]  /*12d0*/  IMAD R27, R9, UR17, R33 ;  /* 0x00000011091b7c24 */ /* 0x000fe2000f8e0221 */
[----:B------:R-:W4:Y:S01]  /*12e0*/  LDCU.64 UR16, c[0x0][0x380] ;  /* 0x00007000ff1077ac */ /* 0x000f220008000a00 */
[----:B------:R-:W-:-:S02]  /*12f0*/  IMAD R26, R216, R26, R5 ;  /* 0x0000001ad81a7224 */ /* 0x000fc400078e0205 */
[----:B------:R-:W-:-:S04]  /*1300*/  IMAD.WIDE.U32 R34, R15, UR4, R34 ;  /* 0x000000040f227c25 */ /* 0x000fc8000f8e0022 */
[----:B-1----:R-:W-:-:S04]  /*1310*/  IMAD.WIDE.U32 R28, R6, UR21, RZ ;  /* 0x00000015061c7c25 */ /* 0x002fc8000f8e00ff */
[----:B------:R-:W-:Y:S01]  /*1320*/  IMAD R6, R7, UR21, R29 ;  /* 0x0000001507067c24 */ /* 0x000fe2000f8e021d */
[----:B------:R-:W-:Y:S01]  /*1330*/  SEL R28, R28, RZ, P4 ;  /* 0x000000ff1c1c7207 */ /* 0x000fe20002000000 */
[----:B------:R-:W-:Y:S01]  /*1340*/  IMAD R213, R15, UR5, R35 ;  /* 0x000000050fd57c24 */ /* 0x000fe2000f8e0223 */
[----:B------:R-:W-:Y:S01]  /*1350*/  SHF.R.S32.HI R7, RZ, 0x1f, R26 ;  /* 0x0000001fff077819 */ /* 0x000fe2000001141a */
[----:B--2---:R-:W-:Y:S01]  /*1360*/  IMAD.IADD R203, R223, 0x1, R30 ;  /* 0x00000001dfcb7824 */ /* 0x004fe200078e021e */
[----:B------:R-:W-:Y:S01]  /*1370*/  IADD3 R28, P1, P0, R26, R25, R28 ;  /* 0x000000191a1c7210 */ /* 0x000fe2000783e01c */
[----:B------:R-:W-:Y:S01]  /*1380*/  IMAD.MOV.U32 R26, RZ, RZ, R32 ;  /* 0x000000ffff1a7224 */ /* 0x000fe200078e0020 */
[----:B------:R-:W1:Y:S01]  /*1390*/  LDC.64 R24, c[0x0][0x5e8] ;  /* 0x00017a00ff187b82 */ /* 0x000e620000000a00 */
[----:B------:R-:W2:Y:S01]  /*13a0*/  LDCU.64 UR4, c[0x0][0x570] ;  /* 0x0000ae00ff0477ac */ /* 0x000ea20008000a00 */
[----:B------:R-:W-:Y:S01]  /*13b0*/  IADD3 R30, PT, PT, R0, -0x80, -R203 ;  /* 0xffffff80001e7810 */ /* 0x000fe20007ffe8cb */
[----:B------:R-:W-:Y:S01]  /*13c0*/  IMAD.WIDE.U32 R26, R15, R2, R26 ;  /* 0x000000020f1a7225 */ /* 0x000fe200078e001a */
[----:B------:R-:W-:-:S02]  /*13d0*/  SEL R6, R6, RZ, P4 ;  /* 0x000000ff06067207 */ /* 0x000fc40002000000 */
[----:B------:R-:W-:Y:S01]  /*13e0*/  SHF.R.S32.HI R205, RZ, 0x1f, R30 ;  /* 0x0000001fffcd7819 */ /* 0x000fe2000001141e */
[----:B------:R-:W-:Y:S01]  /*13f0*/  IMAD R211, R15, R3, R27 ;  /* 0x000000030fd37224 */ /* 0x000fe200078e021b */
[----:B------:R-:W-:Y:S01]  /*1400*/  IADD3.X R6, PT, PT, R7, R23, R6, P1, P0 ;  /* 0x0000001707067210 */ /* 0x000fe20000fe0406 */
[----:B------:R-:W-:Y:S01]  /*1410*/  IMAD.SHL.U32 R23, R216, 0x80, RZ ;  /* 0x00000080d8177824 */ /* 0x000fe200078e00ff */
[----:B------:R-:W-:Y:S01]  /*1420*/  LEA.HI R205, R205, R30, RZ, 0x7 ;  /* 0x0000001ecdcd7211 */ /* 0x000fe200078f38ff */
[----:B------:R-:W-:Y:S01]  /*1430*/  IMAD.WIDE R232, R17, 0x4, R232 ;  /* 0x0000000411e87825 */ /* 0x000fe200078e02e8 */
[C---:B----4-:R-:W-:Y:S02]  /*1440*/  LEA R210, P1, R26.reuse, UR16, 0x1 ;  /* 0x000000101ad27c11 */ /* 0x050fe4000f8208ff */
[----:B------:R-:W-:Y:S02]  /*1450*/  SHF.R.S32.HI R205, RZ, 0x7, R205 ;  /* 0x00000007ffcd7819 */ /* 0x000fe400000114cd */
[----:B------:R-:W-:-:S02]  /*1460*/  LEA.HI.X R211, R26, UR17, R211, 0x1, P1 ;  /* 0x000000111ad37c11 */ /* 0x000fc400088f0cd3 */
[----:B------:R-:W-:Y:S02]  /*1470*/  VIMNMX R205, PT, PT, RZ, R205, !PT ;  /* 0x000000cdffcd7248 */ /* 0x000fe40007fe0100 */
[C---:B------:R-:W-:Y:S02]  /*1480*/  IADD3 R7, P0, PT, R23.reuse, R28, RZ ;  /* 0x0000001c17077210 */ /* 0x040fe40007f1e0ff */
[----:B------:R-:W-:Y:S02]  /*1490*/  ISETP.GT.AND P1, PT, R22, R205, PT ;  /* 0x000000cd1600720c */ /* 0x000fe40003f24270 */
[----:B------:R-:W-:Y:S01]  /*14a0*/  LEA.HI.X.SX32 R6, R23, R6, 0x1, P0 ;  /* 0x0000000617067211 */ /* 0x000fe200000f0eff */
[----:B-1----:R-:W-:Y:S01]  /*14b0*/  IMAD.WIDE R208, R19, 0x4, R24 ;  /* 0x0000000413d07825 */ /* 0x002fe200078e0218 */
[C---:B--2---:R-:W-:Y:S02]  /*14c0*/  LEA R230, P0, R7.reuse, UR4, 0x2 ;  /* 0x0000000407e67c11 */ /* 0x044fe4000f8010ff */
[----:B---3--:R-:W-:Y:S01]  /*14d0*/  LEA R212, P3, R34, UR6, 0x1 ;  /* 0x0000000622d47c11 */ /* 0x008fe2000f8608ff */
[----:B------:R-:W-:Y:S01]  /*14e0*/  IMAD.MOV.U32 R207, RZ, RZ, R209 ;  /* 0x000000ffffcf7224 */ /* 0x000fe200078e00d1 */
[----:B------:R-:W-:-:S02]  /*14f0*/  LEA.HI.X R231, R7, UR5, R6, 0x2, P0 ;  /* 0x0000000507e77c11 */ /* 0x000fc400080f1406 */
[----:B------:R-:W-:Y:S02]  /*1500*/  IADD3 R6, P0, PT, R15, 0x40, RZ ;  /* 0x000000400f067810 */ /* 0x000fe40007f1e0ff */
[----:B------:R-:W-:Y:S02]  /*1510*/  LEA.HI.X R213, R34, UR7, R213, 0x1, P3 ;  /* 0x0000000722d57c11 */ /* 0x000fe400098f0cd5 */
[C---:B------:R-:W-:Y:S01]  /*1520*/  SHF.L.U64.HI R22, R2.reuse, 0x6, R3 ;  /* 0x0000000602167819 */ /* 0x040fe20000010203 */
[----:B------:R-:W-:Y:S01]  /*1530*/  IMAD.SHL.U32 R3, R2, 0x40, RZ ;  /* 0x0000004002037824 */ /* 0x000fe200078e00ff */
[----:B------:R-:W-:Y:S01]  /*1540*/  LEA.HI R17, R4, 0x40, RZ, 0x1e ;  /* 0x0000004004117811 */ /* 0x000fe200078ff0ff */
        /* <DEDUP_REMOVED lines=13> */
.L_x_510:
[----:B------:R-:W1:Y:S01]  /*1620*/  LDCU.64 UR12, c[0x0][0x5c0] ;  /* 0x0000b800ff0c77ac */ /* 0x000e620008000a00 */
[----:B------:R-:W-:-:S05]  /*1630*/  IADD3 R0, PT, PT, R225, R228, RZ ;  /* 0x000000e4e1007210 */ /* 0x000fca0007ffe0ff */
[C---:B-1----:R-:W-:Y:S02]  /*1640*/  IMAD R3, R0.reuse, UR13, RZ ;  /* 0x0000000d00037c24 */ /* 0x042fe4000f8e02ff */
[----:B------:R-:W-:-:S05]  /*1650*/  IMAD.WIDE.U32 R4, R0, UR12, RZ ;  /* 0x0000000c00047c25 */ /* 0x000fca000f8e00ff */
[----:B------:R-:W-:Y:S02]  /*1660*/  IADD3 R0, PT, PT, R5, R3, RZ ;  /* 0x0000000305007210 */ /* 0x000fe40007ffe0ff */
.L_x_511:
        /* <DEDUP_REMOVED lines=12> */
.L_x_512:
[----:B------:R-:W1:Y:S01]  /*1730*/  LDCU.64 UR6, c[0x0][0x5c8] ;  /* 0x0000b900ff0677ac */ /* 0x000e620008000a00 */
[----:B------:R-:W-:-:S05]  /*1740*/  IADD3 R225, PT, PT, R225, R228, RZ ;  /* 0x000000e4e1e17210 */ /* 0x000fca0007ffe0ff */
[C---:B-1----:R-:W-:Y:S02]  /*1750*/  IMAD R10, R225.reuse, UR7, RZ ;  /* 0x00000007e10a7c24 */ /* 0x042fe4000f8e02ff */
[----:B------:R-:W-:-:S05]  /*1760*/  IMAD.WIDE.U32 R12, R225, UR6, RZ ;  /* 0x00000006e10c7c25 */ /* 0x000fca000f8e00ff */
[----:B------:R-:W-:Y:S02]  /*1770*/  IADD3 R10, PT, PT, R13, R10, RZ ;  /* 0x0000000a0d0a7210 */ /* 0x000fe40007ffe0ff */
[----:B------:R-:W-:-:S07]  /*1780*/  MOV R8, R12 ;  /* 0x0000000c00087202 */ /* 0x000fce0000000f00 */
.L_x_513:
[----:B------:R-:W1:Y:S01]  /*1790*/  LDCU UR4, c[0x0][0x440] ;  /* 0x00008800ff0477ac */ /* 0x000e620008000800 */
[----:B------:R-:W-:Y:S01]  /*17a0*/  VIADD R12, R223, -UR30 ;  /* 0x8000001edf0c7c36 */ /* 0x000fe20008000000 */
[----:B------:R-:W-:Y:S01]  /*17b0*/  BSSY.RECONVERGENT B0, `(.L_x_514) ;  /* 0x0000020000007945 */ /* 0x000fe20003800200 */
[----:B------:R-:W-:Y:S01]  /*17c0*/  IMAD.U32 R19, RZ, RZ, UR12 ;  /* 0x0000000cff137e24 */ /* 0x000fe2000f8e00ff */
[----:B------:R-:W-:Y:S01]  /*17d0*/  UIMAD UR14, UR29, UR12, URZ ;  /* 0x0000000c1d0e72a4 */ /* 0x000fe2000f8e02ff */
[----:B------:R-:W-:Y:S02]  /*17e0*/  IMAD.U32 R3, RZ, RZ, UR6 ;  /* 0x00000006ff037e24 */ /* 0x000fe4000f8e00ff */
[----:B------:R-:W-:Y:S01]  /*17f0*/  IMAD.WIDE.U32 R18, R19, UR30, R20 ;  /* 0x0000001e13127c25 */ /* 0x000fe2000f8e0014 */
[----:B------:R-:W-:Y:S02]  /*1800*/  UIMAD UR14, UR30, UR13, UR14 ;  /* 0x0000000d1e0e72a4 */ /* 0x000fe4000f8e020e */
[----:B------:R-:W-:-:S04]  /*1810*/  IADD3 R18, P2, PT, R4, R18, RZ ;  /* 0x0000001204127210 */ /* 0x000fc80007f5e0ff */
[----:B------:R-:W-:Y:S02]  /*1820*/  IADD3.X R19, PT, PT, R0, UR14, R19, P2, !PT ;  /* 0x0000000e00137c10 */ /* 0x000fe400097fe413 */
        /* <DEDUP_REMOVED lines=24> */
.L_x_515:
[----:B------:R-:W-:Y:S05]  /*19b0*/  BSYNC.RECONVERGENT B0 ;  /* 0x0000000000007941 */ /* 0x000fea0003800200 */
.L_x_514:
        /* <DEDUP_REMOVED lines=26> */
.L_x_509:
[----:B------:R-:W-:Y:S01]  /*1b60*/  IMAD.U32 R7, RZ, RZ, UR12 ;  /* 0x0000000cff077e24 */ /* 0x000fe2000f8e00ff */
[----:B------:R-:W-:Y:S01]  /*1b70*/  UIMAD UR6, UR29, UR12, URZ ;  /* 0x0000000c1d0672a4 */ /* 0x000fe2000f8e02ff */
[----:B------:R-:W-:Y:S01]  /*1b80*/  LOP3.LUT R23, R224, 0x80000001, RZ, 0xc0, !PT ;  /* 0x80000001e0177812 */ /* 0x000fe200078ec0ff */
[----:B------:R-:W1:Y:S01]  /*1b90*/  LDCU.64 UR4, c[0x0][0x3d8] ;  /* 0x00007b00ff0477ac */ /* 0x000e620008000a00 */
[----:B------:R-:W-:Y:S01]  /*1ba0*/  IMAD.WIDE.U32 R24, R7, UR30, R20 ;  /* 0x0000001e07187c25 */ /* 0x000fe2000f8e0014 */
[----:B------:R-:W-:Y:S01]  /*1bb0*/  BSSY.RECONVERGENT B0, `(.L_x_517) ;  /* 0x0000024000007945 */ /* 0x000fe20003800200 */
[----:B------:R-:W-:Y:S02]  /*1bc0*/  UIMAD UR6, UR30, UR13, UR6 ;  /* 0x0000000d1e0672a4 */ /* 0x000fe4000f8e0206 */
[----:B------:R-:W-:Y:S01]  /*1bd0*/  IMAD.SHL.U32 R7, R4, 0x8, RZ ;  /* 0x0000000804077824 */ /* 0x000fe200078e00ff */
[----:B------:R-:W-:Y:S01]  /*1be0*/  @P4 BAR.SYNC.DEFER_BLOCKING 0x0 ;  /* 0x0000000000004b1d */ /* 0x000fe20000010000 */
[----:B------:R-:W-:-:S03]  /*1bf0*/  IADD3 R24, P0, PT, R18, R24, RZ ;  /* 0x0000001812187210 */ /* 0x000fc60007f1e0ff */
[----:B------:R-:W-:Y:S02]  /*1c00*/  LOP3.LUT R19, R7, 0xd8, RZ, 0xc0, !PT ;  /* 0x000000d807137812 */ /* 0x000fe400078ec0ff */
[----:B------:R-:W-:Y:S01]  /*1c10*/  IADD3.X R25, PT, PT, R16, UR6, R25, P0, !PT ;  /* 0x0000000610197c10 */ /* 0x000fe200087fe419 */
[----:B------:R-:W-:Y:S01]  /*1c20*/  VIADD R16, R223, -UR30 ;  /* 0x8000001edf107c36 */ /* 0x000fe20008000000 */
[----:B------:R-:W-:Y:S02]  /*1c30*/  LOP3.LUT R18, R19, 0x18, R4, 0x78, !PT ;  /* 0x0000001813127812 */ /* 0x000fe400078e7804 */
[----:B------:R-:W-:Y:S02]  /*1c40*/  ISETP.NE.AND P0, PT, R23, 0x1, PT ;  /* 0x000000011700780c */ /* 0x000fe40003f05270 */
[----:B------:R-:W-:Y:S01]  /*1c50*/  ISETP.GE.AND P6, PT, R15, R16, PT ;  /* 0x000000100f00720c */ /* 0x000fe20003fc6270 */
[----:B-1----:R-:W-:Y:S01]  /*1c60*/  IMAD R19, R11, UR4, RZ ;  /* 0x000000040b137c24 */ /* 0x002fe2000f8e02ff */
[----:B------:R-:W-:Y:S01]  /*1c70*/  LOP3.LUT R7, R18, 0x1f20, R7, 0xf8, !PT ;  /* 0x00001f2012077812 */ /* 0x000fe200078ef807 */
[----:B------:R-:W-:Y:S01]  /*1c80*/  IMAD.WIDE.U32 R24, R12, UR4, R24 ;  /* 0x000000040c187c25 */ /* 0x000fe2000f8e0018 */
[----:B------:R-:W-:-:S02]  /*1c90*/  SEL R196, RZ, 0x2000, P0 ;  /* 0x00002000ffc47807 */ /* 0x000fc40000000000 */
[----:B------:R-:W-:Y:S01]  /*1ca0*/  LEA R7, R7, UR20, 0x1 ;  /* 0x0000001407077c11 */ /* 0x000fe2000f8e08ff */
[----:B------:R-:W-:-:S04]  /*1cb0*/  IMAD R19, R12, UR5, R19 ;  /* 0x000000050c137c24 */ /* 0x000fc8000f8e0213 */
[----:B------:R-:W-:Y:S02]  /*1cc0*/  IMAD.IADD R19, R25, 0x1, R19 ;  /* 0x0000000119137824 */ /* 0x000fe400078e0213 */
[----:B------:R-:W-:Y:S05]  /*1cd0*/  @P6 BRA `(.L_x_518) ;  /* 0x0000000000406947 */ /* 0x000fea0003800000 */
[----:B------:R-:W1:Y:S02]  /*1ce0*/  LDCU UR4, c[0x0][0x440] ;  /* 0x00008800ff0477ac */ /* 0x000e640008000800 */
[----:B-1----:R-:W-:-:S13]  /*1cf0*/  ISETP.GE.AND P0, PT, R204, UR4, PT ;  /* 0x00000004cc007c0c */ /* 0x002fda000bf06270 */
[----:B------:R-:W-:Y:S05]  /*1d00*/  @P0 BRA `(.L_x_519) ;  /* 0x00000000002c0947 */ /* 0x000fea0003800000 */
[----:B------:R-:W1:Y:S01]  /*1d10*/  LDCU.64 UR4, c[0x0][0x390] ;  /* 0x00007200ff0477ac */ /* 0x000e620008000a00 */
[----:B------:R-:W-:-:S05]  /*1d20*/  MOV R18, R24 ;  /* 0x0000001800127202 */ /* 0x000fca0000000f00 */
        /* <DEDUP_REMOVED lines=9> */
.L_x_519:
[----:B------:R2:W-:Y:S01]  /*1dc0*/  STS.128 [R7+0x8000], RZ ;  /* 0x008000ff07007388 */ /* 0x0005e20000000c00 */
[----:B------:R-:W-:Y:S05]  /*1dd0*/  BRA `(.L_x_520) ;  /* 0x0000000000047947 */ /* 0x000fea0003800000 */
.L_x_518:
[----:B------:R3:W-:Y:S02]  /*1de0*/  STS.128 [R7+0x8000], RZ ;  /* 0x008000ff07007388 */ /* 0x0007e40000000c00 */
.L_x_520:
[----:B------:R-:W-:Y:S05]  /*1df0*/  BSYNC.RECONVERGENT B0 ;  /* 0x0000000000007941 */ /* 0x000fea0003800200 */
.L_x_517:
        /* <DEDUP_REMOVED lines=10> */
[----:B------:R-:W-:-:S04]  /*1ea0*/  IMAD R23, R2, UR12, RZ ;  /* 0x0000000c02177c24 */ /* 0x000fc8000f8e02ff */
        /* <DEDUP_REMOVED lines=9> */
.L_x_522:
[----:B------:R-:W-:Y:S05]  /*1f40*/  BSYNC.RECONVERGENT B0 ;  /* 0x0000000000007941 */ /* 0x000fea0003800200 */
.L_x_521:
        /* <DEDUP_REMOVED lines=13> */
.L_x_525:
[----:B------:R1:W-:Y:S01]  /*2020*/  STS.128 [R7+0x4000], RZ ;  /* 0x004000ff07007388 */ /* 0x0003e20000000c00 */
[----:B------:R-:W-:Y:S05]  /*2030*/  BRA `(.L_x_526) ;  /* 0x0000000000047947 */ /* 0x000fea0003800000 */
.L_x_524:
[----:B------:R1:W-:Y:S02]  /*2040*/  STS.128 [R7+0x4000], RZ ;  /* 0x004000ff07007388 */ /* 0x0003e40000000c00 */
.L_x_526:
[----:B------:R-:W-:Y:S05]  /*2050*/  BSYNC.RECONVERGENT B0 ;  /* 0x0000000000007941 */ /* 0x000fea0003800200 */
.L_x_523:
        /* <DEDUP_REMOVED lines=10> */
[----:B------:R-:W-:-:S03]  /*2100*/  IMAD.U32 R18, RZ, RZ, UR25 ;  /* 0x00000019ff127e24 */ /* 0x000fc6000f8e00ff */
[----:B-1----:R-:W-:-:S04]  /*2110*/  LEA R24, P0, R19, R212, 0x1 ;  /* 0x000000d413187211 */ /* 0x002fc800078008ff */
[----:B------:R-:W-:-:S05]  /*2120*/  LEA.HI.X R25, R17, R213, R18, 0x1, P0 ;  /* 0x000000d511197211 */ /* 0x000fca00000f0c12 */
[----:B------:R-:W-:Y:S01]  /*2130*/  @!PT LDS RZ, [RZ] ;  /* 0x00000000fffff984 */ /* 0x000fe20000000800 */
[----:B------:R-:W-:Y:S01]  /*2140*/  @!PT LDS RZ, [RZ] ;  /* 0x00000000fffff984 */ /* 0x000fe20000000800 */
[----:B------:R-:W-:Y:S01]  /*2150*/  @!PT LDS RZ, [RZ] ;  /* 0x00000000fffff984 */ /* 0x000fe20000000800 */
[----:B------:R1:W-:Y:S04]  /*2160*/  LDGSTS.E.BYPASS.LTC128B.128 [R7+0x5000], desc[UR26][R24.64] ;  /* 0x0500000018077fae */ /* 0x0003e8000b981a1a */
.L_x_528:
[----:B------:R-:W-:Y:S05]  /*2170*/  BSYNC.RECONVERGENT B0 ;  /* 0x0000000000007941 */ /* 0x000fea0003800200 */
.L_x_527:
        /* <DEDUP_REMOVED lines=11> */
.L_x_531:
[----:B------:R1:W-:Y:S01]  /*2230*/  STS.128 [R222], RZ ;  /* 0x000000ffde007388 */ /* 0x0003e20000000c00 */
[----:B------:R-:W-:Y:S05]  /*2240*/  BRA `(.L_x_532) ;  /* 0x0000000000047947 */ /* 0x000fea0003800000 */
.L_x_530:
[----:B------:R1:W-:Y:S02]  /*2250*/  STS.128 [R222], RZ ;  /* 0x000000ffde007388 */ /* 0x0003e40000000c00 */
.L_x_532:
[----:B------:R-:W-:Y:S05]  /*2260*/  BSYNC.RECONVERGENT B0 ;  /* 0x0000000000007941 */ /* 0x000fea0003800200 */
.L_x_529:
        /* <DEDUP_REMOVED lines=29> */
.L_x_534:
[----:B------:R-:W-:Y:S05]  /*2440*/  BSYNC.RECONVERGENT B0 ;  /* 0x0000000000007941 */ /* 0x000fea0003800200 */
.L_x_533:
[----:B------:R-:W3:Y:S01]  /*2450*/  LDCU.64 UR4, c[0x0][0x3d0] ;  /* 0x00007a00ff0477ac */ /* 0x000ee20008000a00 */
[----:B------:R-:W-:Y:S01]  /*2460*/  MOV R3, UR14 ;  /* 0x0000000e00037c02 */ /* 0x000fe20008000f00 */
[----:B------:R-:W-:Y:S01]  /*2470*/  BSSY.RECONVERGENT B0, `(.L_x_535) ;  /* 0x000001d000007945 */ /* 0x000fe20003800200 */
[----:B------:R-:W-:-:S03]  /*2480*/  UIMAD UR29, UR29, UR14, URZ ;  /* 0x0000000e1d1d72a4 */ /* 0x000fc6000f8e02ff */
[----:B-1----:R-:W-:Y:S01]  /*2490*/  IMAD.WIDE.U32 R16, R3, UR30, R20 ;  /* 0x0000001e03107c25 */ /* 0x002fe2000f8e0014 */
        /* <DEDUP_REMOVED lines=23> */
.L_x_537:
[----:B------:R1:W-:Y:S01]  /*2610*/  STS.128 [R7+0x6000], RZ ;  /* 0x006000ff07007388 */ /* 0x0003e20000000c00 */
[----:B------:R-:W-:Y:S05]  /*2620*/  BRA `(.L_x_538) ;  /* 0x0000000000047947 */ /* 0x000fea0003800000 */
.L_x_536:
[----:B------:R1:W-:Y:S02]  /*2630*/  STS.128 [R7+0x6000], RZ ;  /* 0x006000ff07007388 */ /* 0x0003e40000000c00 */
.L_x_538:
[----:B------:R-:W-:Y:S05]  /*2640*/  BSYNC.RECONVERGENT B0 ;  /* 0x0000000000007941 */ /* 0x000fea0003800200 */
.L_x_535:
        /* <DEDUP_REMOVED lines=19> */
.L_x_540:
[----:B------:R-:W-:Y:S05]  /*2780*/  BSYNC.RECONVERGENT B0 ;  /* 0x0000000000007941 */ /* 0x000fea0003800200 */
.L_x_539:
[----:B------:R-:W0:Y:S01]  /*2790*/  LDGDEPBAR ;  /* 0x00000000000079af */ /* 0x000e220000000000 */
[----:B---3--:R-:W3:Y:S01]  /*27a0*/  LDC.64 R14, c[0x0][0x528] ;  /* 0x00014a00ff0e7b82 */ /* 0x008ee20000000a00 */
[----:B------:R-:W-:Y:S01]  /*27b0*/  LOP3.LUT P0, RZ, R4, 0x4, RZ, 0xc0, !PT ;  /* 0x0000000404ff7812 */ /* 0x000fe2000780c0ff */
[----:B------:R-:W-:Y:S01]  /*27c0*/  IMAD R8, R10, R8, R9 ;  /* 0x000000080a087224 */ /* 0x000fe200078e0209 */
[----:B-1----:R-:W-:Y:S01]  /*27d0*/  SHF.R.U32.HI R13, RZ, 0x4, R4 ;  /* 0x00000004ff0d7819 */ /* 0x002fe20000011604 */
[----:B------:R-:W-:Y:S01]  /*27e0*/  VIADD R12, R200, 0x8000 ;  /* 0x00008000c80c7836 */ /* 0x000fe20000000000 */
[----:B------:R-:W1:Y:S01]  /*27f0*/  LDCU UR15, c[0x0][0x590] ;  /* 0x0000b200ff0f77ac */ /* 0x000e620008000800 */
[----:B------:R-:W-:Y:S02]  /*2800*/  IMAD.IADD R203, R0, 0x1, -R203 ;  /* 0x0000000100cb7824 */ /* 0x000fe400078e0acb */
[----:B------:R-:W-:Y:S01]  /*2810*/  IMAD.U32 R229, RZ, RZ, UR22 ;  /* 0x00000016ffe57e24 */ /* 0x000fe2000f8e00ff */
[----:B------:R-:W1:Y:S01]  /*2820*/  LDCU UR6, c[0x0][0x440] ;  /* 0x00008800ff0677ac */ /* 0x000e620008000800 */
[----:B------:R-:W1:Y:S01]  /*2830*/  LDCU UR12, c[0x0][0x504] ;  /* 0x0000a080ff0c77ac */ /* 0x000e620008000800 */
[----:B------:R-:W1:Y:S01]  /*2840*/  LDCU UR7, c[0x0][0x3e0] ;  /* 0x00007c00ff0777ac */ /* 0x000e620008000800 */
[----:B------:R-:W1:Y:S01]  /*2850*/  LDCU UR14, c[0x0][0x45c] ;  /* 0x00008b80ff0e77ac */ /* 0x000e620008000800 */
[----:B------:R-:W-:-:S04]  /*2860*/  DEPBAR.LE SB0, 0x1 ;  /* 0x000080400000791a */ /* 0x000fc80000000000 */
[----:B------:R-:W-:Y:S06]  /*2870*/  BAR.SYNC.DEFER_BLOCKING 0x0 ;  /* 0x0000000000007b1d */ /* 0x000fec0000010000 */
[----:B------:R-:W1:Y:S01]  /*2880*/  LDCU.U8 UR13, c[0x0][0x4f8] ;  /* 0x00009f00ff0d77ac */ /* 0x000e620008000000 */
[----:B---3--:R-:W3:Y:S04]  /*2890*/  LDG.E.64 R2, desc[UR26][R14.64] ;  /* 0x0000001a0e027981 */ /* 0x008ee8000c1e1b00 */
[----:B--2-4-:R2:W4:Y:S04]  /*28a0*/  LDG.E.64 R6, desc[UR26][R14.64+0x8] ;  /* 0x0000081a0e067981 */ /* 0x014528000c1e1b00 */
[----:B------:R-:W1:Y:S04]  /*28b0*/  LDSM.16.M88.4 R156, [R200+0x8000] ;  /* 0x00800000c89c783b */ /* 0x000e680000000200 */
[----:B------:R-:W1:Y:S04]  /*28c0*/  LDSM.16.M88.4 R160, [R200+0x8400] ;  /* 0x00840000c8a0783b */ /* 0x000e680000000200 */
[----:B------:R-:W1:Y:S04]  /*28d0*/  LDSM.16.M88.4 R164, [R200+0x8800] ;  /* 0x00880000c8a4783b */ /* 0x000e680000000200 */
[----:B------:R-:W1:Y:S01]  /*28e0*/  LDSM.16.M88.4 R168, [R200+0x8c00] ;  /* 0x008c0000c8a8783b */ /* 0x000e620000000200 */
[----:B------:R-:W-:-:S02]  /*28f0*/  IMAD.SHL.U32 R9, R4, 0x20, RZ ;  /* 0x0000002004097824 */ /* 0x000fc400078e00ff */
[----:B------:R-:W-:Y:S01]  /*2900*/  VIADD R0, R200, 0x8020 ;  /* 0x00008020c8007836 */ /* 0x000fe20000000000 */
[----:B------:R-:W-:Y:S01]  /*2910*/  LOP3.LUT R13, R13, 0x8, RZ, 0xc0, !PT ;  /* 0x000000080d0d7812 */ /* 0x000fe200078ec0ff */
[----:B------:R-:W-:Y:S01]  /*2920*/  IMAD.SHL.U32 R10, R4, 0x10, RZ ;  /* 0x00000010040a7824 */ /* 0x000fe200078e00ff */
[----:B------:R-:W-:Y:S01]  /*2930*/  LOP3.LUT R11, R9, 0x120, RZ, 0xc0, !PT ;  /* 0x00000120090b7812 */ /* 0x000fe200078ec0ff */
[----:B------:R-:W-:Y:S02]  /*2940*/  @P0 VIADD R0, R12, 0xffffffe0 ;  /* 0xffffffe00c000836 */ /* 0x000fe40000000000 */
[----:B------:R-:W-:Y:S01]  /*2950*/  IMAD.SHL.U32 R12, R4, 0x4, RZ ;  /* 0x00000004040c7824 */ /* 0x000fe200078e00ff */
[----:B------:R-:W-:Y:S02]  /*2960*/  LOP3.LUT R10, R11, 0x600, R10, 0xf8, !PT ;  /* 0x000006000b0a7812 */ /* 0x000fe400078ef80a */
[--C-:B--2---:R-:W-:Y:S01]  /*2970*/  LOP3.LUT R14, R13, 0x10, R4.reuse, 0xf8, !PT ;  /* 0x000000100d0e7812 */ /* 0x104fe200078ef804 */
[----:B------:R-:W-:Y:S01]  /*2980*/  IMAD.SHL.U32 R8, R8, 0x20, RZ ;  /* 0x0000002008087824 */ /* 0x000fe200078e00ff */
[----:B------:R-:W-:Y:S01]  /*2990*/  SHF.R.U32.HI R11, RZ, 0x6, R4 ;  /* 0x00000006ff0b7819 */ /* 0x000fe20000011604 */
[----:B------:R-:W2:Y:S01]  /*29a0*/  LDSM.16.M88.4 R176, [R0] ;  /* 0x0000000000b0783b */ /* 0x000ea20000000200 */
[----:B------:R-:W-:-:S02]  /*29b0*/  LOP3.LUT R12, R12, 0x18, RZ, 0xc0, !PT ;  /* 0x000000180c0c7812 */ /* 0x000fc400078ec0ff */
[--C-:B------:R-:W-:Y:S01]  /*29c0*/  LOP3.LUT R15, R14, 0xc0, R9.reuse, 0xf8, !PT ;  /* 0x000000c00e0f7812 */ /* 0x100fe200078ef809 */
[----:B------:R-:W1:Y:S01]  /*29d0*/  LDSM.16.M88.4 R184, [R0+0x400] ;  /* 0x0004000000b8783b */ /* 0x000e620000000200 */
[----:B------:R-:W-:Y:S02]  /*29e0*/  SHF.R.U32.HI R4, RZ, 0x1, R4 ;  /* 0x00000001ff047819 */ /* 0x000fe40000011604 */
[----:B------:R-:W-:Y:S01]  /*29f0*/  LOP3.LUT R13, R12, 0xc0, R9, 0xf8, !PT ;  /* 0x000000c00c0d7812 */ /* 0x000fe200078ef809 */
[----:B------:R-:W1:Y:S01]  /*2a00*/  LDSM.16.M88.4 R188, [R0+0x800] ;  /* 0x0008000000bc783b */ /* 0x000e620000000200 */
[----:B------:R-:W-:Y:S02]  /*2a10*/  LOP3.LUT R14, R11, 0xe, RZ, 0xc0, !PT ;  /* 0x0000000e0b0e7812 */ /* 0x000fe400078ec0ff */
[----:B------:R-:W-:Y:S01]  /*2a20*/  LOP3.LUT R13, R13, 0x8, R4, 0x78, !PT ;  /* 0x000000080d0d7812 */ /* 0x000fe200078e7804 */
[----:B------:R2:W1:Y:S01]  /*2a30*/  LDSM.16.M88.4 R192, [R0+0xc00] ;  /* 0x000c000000c0783b */ /* 0x0004620000000200 */
[----:B------:R-:W-:Y:S01]  /*2a40*/  LOP3.LUT R12, R15, R12, RZ, 0x3c, !PT ;  /* 0x0000000c0f0c7212 */ /* 0x000fe200078e3cff */
[----:B------:R-:W-:Y:S01]  /*2a50*/  IMAD R229, R229, 0x4, R14 ;  /* 0x00000004e5e57824 */ /* 0x000fe200078e020e */
[----:B------:R-:W-:-:S02]  /*2a60*/  LOP3.LUT R10, R10, R13, RZ, 0xfc, !PT ;  /* 0x0000000d0a0a7212 */ /* 0x000fc400078efcff */
[----:B------:R-:W-:Y:S01]  /*2a70*/  LOP3.LUT R9, R12, 0x120, R9, 0xf8, !PT ;  /* 0x000001200c097812 */ /* 0x000fe200078ef809 */
[----:B------:R-:W-:Y:S01]  /*2a80*/  VIADD R227, R229, 0x1 ;  /* 0x00000001e5e37836 */ /* 0x000fe20000000000 */
[----:B------:R-:W-:Y:S02]  /*2a90*/  LEA R11, R10, UR20, 0x1 ;  /* 0x000000140a0b7c11 */ /* 0x000fe4000f8e08ff */
[----:B------:R-:W-:Y:S01]  /*2aa0*/  LEA R9, R9, UR20, 0x1 ;  /* 0x0000001409097c11 */ /* 0x000fe2000f8e08ff */
[----:B------:R-:W-:Y:S01]  /*2ab0*/  IMAD.SHL.U32 R216, R216, 0x8, RZ ;  /* 0x00000008d8d87824 */ /* 0x000fe200078e00ff */
[----:B------:R-:W-:Y:S01]  /*2ac0*/  CS2R R150, SRZ ;  /* 0x0000000000967805 */ /* 0x000fe2000001ff00 */
[C---:B------:R-:W-:Y:S01]  /*2ad0*/  IMAD.IADD R198, R196.reuse, 0x1, R11 ;  /* 0x00000001c4c67824 */ /* 0x040fe200078e020b */
[----:B------:R-:W-:Y:S01]  /*2ae0*/  CS2R R148, SRZ ;  /* 0x0000000000947805 */ /* 0x000fe2000001ff00 */
        /* <DEDUP_REMOVED lines=15> */
[----:B------:R-:W-:Y:S01]  /*2be0*/  CS2R R124, SRZ ;  /* 0x00000000007c7805 */ /* 0x000fe2000001ff00 */
[----:B-1----:R-:W-:Y:S01]  /*2bf0*/  USHF.L.U32 UR15, UR15, 0x7, URZ ;  /* 0x000000070f0f7899 */ /* 0x002fe200080006ff */
[----:B---3--:R-:W-:Y:S01]  /*2c00*/  R2UR UR4, R3 ;  /* 0x00000000030472ca */ /* 0x008fe200000e0000 */
[----:B------:R-:W-:Y:S01]  /*2c10*/  IMAD.MOV.U32 R3, RZ, RZ, 0x20 ;  /* 0x00000020ff037424 */ /* 0x000fe200078e00ff */
[----:B----4-:R-:W-:-:S04]  /*2c20*/  IADD3 R234, P2, P1, R8, R6, R5 ;  /* 0x0000000608ea7210 */ /* 0x010fc8000795e005 */
[----:B------:R-:W-:Y:S02]  /*2c30*/  SEL R3, R3, 0xffffffe0, !P0 ;  /* 0xffffffe003037807 */ /* 0x000fe40004000000 */
[----:B------:R-:W-:Y:S01]  /*2c40*/  SHF.R.S32.HI R5, RZ, 0x1f, R8 ;  /* 0x0000001fff057819 */ /* 0x000fe20000011408 */
[----:B------:R-:W-:Y:S01]  /*2c50*/  IMAD.WIDE.U32 R234, R234, -0x2daee0ad, RZ ;  /* 0xd2511f53eaea7825 */ /* 0x000fe200078e00ff */
[----:B------:R-:W-:-:S03]  /*2c60*/  R2UR UR33, R2 ;  /* 0x00000000022172ca */ /* 0x000fc600000e0000 */
[----:B------:R-:W-:Y:S02]  /*2c70*/  LOP3.LUT R229, R229, UR4, RZ, 0x3c, !PT ;  /* 0x00000004e5e57c12 */ /* 0x000fe4000f8e3cff */
[----:B------:R-:W-:Y:S01]  /*2c80*/  LOP3.LUT R227, R227, UR4, RZ, 0x3c, !PT ;  /* 0x00000004e3e37c12 */ /* 0x000fe2000f8e3cff */
[----:B------:R-:W-:Y:S01]  /*2c90*/  IMAD.MOV.U32 R2, RZ, RZ, 0x20 ;  /* 0x00000020ff027424 */ /* 0x000fe200078e00ff */
[----:B------:R-:W-:Y:S01]  /*2ca0*/  IADD3.X R214, PT, PT, R5, R7, RZ, P2, P1 ;  /* 0x0000000705d67210 */ /* 0x000fe200017e24ff */
[----:B--2---:R-:W-:Y:S01]  /*2cb0*/  IMAD.IADD R0, R200, 0x1, R3 ;  /* 0x00000001c8007824 */ /* 0x004fe200078e0203 */
[C---:B------:R-:W-:Y:S02]  /*2cc0*/  LOP3.LUT R229, R235.reuse, R229, RZ, 0x3c, !PT ;  /* 0x000000e5ebe57212 */ /* 0x040fe400078e3cff */
[----:B------:R-:W-:Y:S01]  /*2cd0*/  LOP3.LUT R227, R235, R227, RZ, 0x3c, !PT ;  /* 0x000000e3ebe37212 */ /* 0x000fe200078e3cff */
[----:B------:R-:W-:Y:S02]  /*2ce0*/  UIADD3 UR32, UPT, UPT, UR4, -0x4498517b, URZ ;  /* 0xbb67ae8504207890 */ /* 0x000fe4000fffe0ff */
[----:B------:R-:W-:-:S02]  /*2cf0*/  UIADD3 UR31, UPT, UPT, UR4, 0x76cf5d0a, URZ ;  /* 0x76cf5d0a041f7890 */ /* 0x000fc4000fffe0ff */
[----:B------:R-:W-:Y:S02]  /*2d00*/  UIADD3 UR30, UPT, UPT, UR4, 0x32370b8f, URZ ;  /* 0x32370b8f041e7890 */ /* 0x000fe4000fffe0ff */
[----:B------:R-:W-:Y:S02]  /*2d10*/  UIADD3 UR29, UPT, UPT, UR4, -0x126145ec, URZ ;  /* 0xed9eba14041d7890 */ /* 0x000fe4000fffe0ff */
[----:B------:R-:W-:Y:S02]  /*2d20*/  UIADD3 UR17, UPT, UPT, UR4, -0x56f99767, URZ ;  /* 0xa906689904117890 */ /* 0x000fe4000fffe0ff */
[----:B------:R-:W-:-:S12]  /*2d30*/  UIADD3 UR16, UPT, UPT, UR4, 0x646e171e, URZ ;  /* 0x646e171e04107890 */ /* 0x000fd8000fffe0ff */
.L_x_545:
[----:B------:R-:W0:Y:S01]  /*2d40*/  LDGDEPBAR ;  /* 0x00000000000079af */ /* 0x000e220000000000 */
[----:B------:R-:W-:Y:S01]  /*2d50*/  IMAD.MOV.U32 R209, RZ, RZ, R207 ;  /* 0x000000ffffd17224 */ /* 0x000fe200078e00cf */
[C---:B------:R-:W-:Y:S01]  /*2d60*/  LEA R118, P0, R201.reuse, R208, 0x2 ;  /* 0x000000d0c9767211 */ /* 0x040fe200078010ff */
[----:B------:R-:W-:Y:S03]  /*2d70*/  IMAD.IADD R116, R198, 0x1, R3 ;  /* 0x00000001c6747824 */ /* 0x000fe600078e0203 */
[----:B------:R-:W-:Y:S01]  /*2d80*/  LEA.HI.X R119, R201, R209, RZ, 0x2, P0 ;  /* 0x000000d1c9777211 */ /* 0x000fe200000f14ff */
[----:B------:R-:W-:Y:S04]  /*2d90*/  DEPBAR.LE SB0, 0x0 ;  /* 0x000080000000791a */ /* 0x000fe80000000000 */
[----:B------:R-:W-:Y:S06]  /*2da0*/  BAR.SYNC.DEFER_BLOCKING 0x0 ;  /* 0x0000000000007b1d */ /* 0x000fec0000010000 */
[----:B------:R-:W-:Y:S05]  /*2db0*/  LDSM.16.M88.4 R68, [R198] ;  /* 0x00000000c644783b */ /* 0x000fea0000000200 */
[----:B------:R-:W1:Y:S05]  /*2dc0*/  LDSM.16.M88.4 R72, [R200+0x6000] ;  /* 0x00600000c848783b */ /* 0x000e6a0000000200 */
[----:B------:R-:W2:Y:S05]  /*2dd0*/  LDSM.16.M88.4 R76, [R198+0x1000] ;  /* 0x00100000c64c783b */ /* 0x000eaa0000000200 */
[----:B-----5:R-:W5:Y:S05]  /*2de0*/  LDG.E R238, desc[UR26][R118.64] ;  /* 0x0000001a76ee7981 */ /* 0x020f6a000c1e1900 */
[----:B------:R-:W5:Y:S05]  /*2df0*/  LDG.E R237, desc[UR26][R118.64+0x20] ;  /* 0x0000201a76ed7981 */ /* 0x000f6a000c1e1900 */
[----:B------:R-:W5:Y:S05]  /*2e00*/  LDG.E R236, desc[UR26][R118.64+0x100] ;  /* 0x0001001a76ec7981 */ /* 0x000f6a000c1e1900 */
[----:B------:R3:W5:Y:S05]  /*2e10*/  LDG.E R209, desc[UR26][R118.64+0x120] ;  /* 0x0001201a76d17981 */ /* 0x00076a000c1e1900 */
[----:B------:R-:W4:Y:S05]  /*2e20*/  LDSM.16.M88.4 R80, [R200+0x6400] ;  /* 0x00640000c850783b */ /* 0x000f2a0000000200 */
[----:B------:R-:W4:Y:S05]  /*2e30*/  LDSM.16.M88.4 R84, [R200+0x6800] ;  /* 0x00680000c854783b */ /* 0x000f2a0000000200 */
[----:B------:R-:W4:Y:S01]  /*2e40*/  LDSM.16.M88.4 R88, [R200+0x6c00] ;  /* 0x006c0000c858783b */ /* 0x000f220000000200 */
[-C--:B-1----:R-:W-:Y:S04]  /*2e50*/  HMMA.16816.F32.BF16 R4, R68, R72.reuse, RZ ;  /* 0x000000484404723c */ /* 0x082fe800000418ff */
[----:B------:R-:W-:Y:S05]  /*2e60*/  LDSM.16.M88.4 R92, [R116] ;  /* 0x00000000745c783b */ /* 0x000fea0000000200 */
[----:B------:R-:W1:Y:S01]  /*2e70*/  LDSM.16.M88.4 R96, [R0+0x6000] ;  /* 0x006000000060783b */ /* 0x000e620000000200 */
[----:B---3--:R-:W-:Y:S01]  /*2e80*/  IMAD.SHL.U32 R118, R224, 0x80, RZ ;  /* 0x00000080e0767824 */ /* 0x008fe200078e00ff */
[C---:B--2---:R-:W-:Y:S03]  /*2e90*/  HMMA.16816.F32.BF16 R8, R76.reuse, R72, RZ ;  /* 0x000000484c08723c */ /* 0x044fe600000418ff */
[----:B------:R-:W2:Y:S01]  /*2ea0*/  LDSM.16.M88.4 R100, [R116+0x1000] ;  /* 0x001000007464783b */ /* 0x000ea20000000200 */
[----:B------:R-:W-:Y:S04]  /*2eb0*/  ISETP.GE.AND P0, PT, R118, R203, PT ;  /* 0x000000cb7600720c */ /* 0x000fe80003f06270 */
[-C--:B------:R-:W-:Y:S01]  /*2ec0*/  HMMA.16816.F32.BF16 R12, R76, R74.reuse, RZ ;  /* 0x0000004a4c0c723c */ /* 0x080fe200000418ff */
[----:B------:R-:W3:Y:S05]  /*2ed0*/  LDSM.16.M88.4 R104, [R0+0x6400] ;  /* 0x006400000068783b */ /* 0x000eea0000000200 */
[----:B------:R-:W3:Y:S02]  /*2ee0*/  LDSM.16.M88.4 R108, [R0+0x6800] ;  /* 0x00680000006c783b */ /* 0x000ee40000000200 */
[C---:B------:R-:W-:Y:S03]  /*2ef0*/  HMMA.16816.F32.BF16 R16, R68.reuse, R74, RZ ;  /* 0x0000004a4410723c */ /* 0x040fe600000418ff */
[----:B------:R-:W3:Y:S05]  /*2f00*/  LDSM.16.M88.4 R112, [R0+0x6c00] ;  /* 0x006c00000070783b */ /* 0x000eea0000000200 */
[-C--:B----4-:R-:W-:Y:S08]  /*2f10*/  HMMA.16816.F32.BF16 R20, R68, R80.reuse, RZ ;  /* 0x000000504414723c */ /* 0x090ff000000418ff */
        /* <DEDUP_REMOVED lines=13> */
[-C--:B------:R-:W-:Y:S08]  /*2ff0*/  HMMA.16816.F32.BF16 R12, R100, R98.reuse, R12 ;  /* 0x00000062640c723c */ /* 0x080ff0000004180c */
[C---:B------:R-:W-:Y:S08]  /*3000*/  HMMA.16816.F32.BF16 R16, R92.reuse, R98, R16 ;  /* 0x000000625c10723c */ /* 0x040ff00000041810 */
        /* <DEDUP_REMOVED lines=14> */
[----:B------:R-:W-:Y:S01]  /*30f0*/  IADD3 R69, PT, PT, R118, 0x80, RZ ;  /* 0x0000008076457810 */ /* 0x000fe20007ffe0ff */
[----:B------:R-:W-:Y:S06]  /*3100*/  USHF.L.U32 UR4, UR22, 0x7, URZ ;  /* 0x0000000716047899 */ /* 0x000fec00080006ff */
[----:B------:R-:W-:Y:S01]  /*3110*/  VIADD R68, R226, UR4 ;  /* 0x00000004e2447c36 */ /* 0x000fe20008000000 */
[----:B------:R-:W-:Y:S03]  /*3120*/  UIADD3 UR4, UPT, UPT, UR4, 0x80, URZ ;  /* 0x0000008004047890 */ /* 0x000fe6000fffe0ff */
[----:B------:R-:W-:Y:S03]  /*3130*/  VIADD R68, R68, 0x80 ;  /* 0x0000008044447836 */ /* 0x000fe60000000000 */
[----:B------:R-:W-:Y:S02]  /*3140*/  ISETP.GT.AND P0, PT, R223, UR4, PT ;  /* 0x00000004df007c0c */ /* 0x000fe4000bf04270 */
[----:B------:R-:W-:Y:S05]  /*3150*/  IADD3 R68, PT, PT, R68, UR12, -R223 ;  /* 0x0000000c44447c10 */ /* 0x000fea000fffe8df */
[----:B------:R-:W-:Y:S05]  /*3160*/  VIADD R68, R68, 0xffffff80 ;  /* 0xffffff8044447836 */ /* 0x000fea0000000000 */
[----:B------:R-:W-:Y:S11]  /*3170*/  ISETP.GE.AND P1, PT, R69, R68, PT ;  /* 0x000000444500720c */ /* 0x000ff60003f26270 */
[----:B------:R-:W-:Y:S02]  /*3180*/  @!UPT UIADD3 URZ, UPT, UPT, URZ, URZ, URZ ;  /* 0x000000fffffff290 */ /* 0x000fe4000fffe0ff */
[----:B------:R-:W-:Y:S05]  /*3190*/  @!P1 BRA P0, `(.L_x_542) ;  /* 0x0000001000949947 */ /* 0x000fea0000000000 */
.L_x_541:
[----:B------:R-:W1:Y:S01]  /*31a0*/  LDC R70, c[0x0][0x504] ;  /* 0x00014100ff467b82 */ /* 0x000e620000000800 */
[----:B------:R-:W2:Y:S01]  /*31b0*/  S2R R68, SR_TID.X ;  /* 0x0000000000447919 */ /* 0x000ea20000002100 */
[----:B------:R-:W-:Y:S06]  /*31c0*/  IMAD.IADD R69, R201, 0x1, R118 ;  /* 0x00000001c9457824 */ /* 0x000fec00078e0276 */
[----:B------:R-:W3:Y:S01]  /*31d0*/  LDC R84, c[0x0][0x508] ;  /* 0x00014200ff547b82 */ /* 0x000ee20000000800 */
[----:B------:R-:W-:Y:S01]  /*31e0*/  IMAD.U32 R83, RZ, RZ, UR22 ;  /* 0x00000016ff537e24 */ /* 0x000fe2000f8e00ff */
[C-C-:B-1----:R-:W-:Y:S02]  /*31f0*/  IADD3 R70, PT, PT, R223.reuse, -R70, -R226.reuse ;  /* 0x80000046df467210 */ /* 0x142fe40007ffe8e2 */
[----:B---3--:R-:W-:Y:S03]  /*3200*/  IADD3 R84, PT, PT, R223, R84, -R226 ;  /* 0x00000054df547210 */ /* 0x008fe60007ffe8e2 */
[C---:B------:R-:W-:Y:S02]  /*3210*/  IMAD.IADD R85, R69.reuse, 0x1, R70 ;  /* 0x0000000145557824 */ /* 0x040fe400078e0246 */
[----:B--2---:R-:W-:Y:S01]  /*3220*/  IMAD.SHL.U32 R71, R68, 0x2, RZ ;  /* 0x0000000244477824 */ /* 0x004fe200078e00ff */
[----:B------:R-:W-:Y:S01]  /*3230*/  SHF.R.U32.HI R68, RZ, 0x1, R68 ;  /* 0x00000001ff447819 */ /* 0x000fe20000011644 */
[----:B------:R-:W-:Y:S01]  /*3240*/  IMAD.IADD R84, R69, 0x1, R84 ;  /* 0x0000000145547824 */ /* 0x000fe200078e0254 */
[----:B------:R-:W-:Y:S02]  /*3250*/  VIMNMX R87, PT, PT, RZ, R85, !PT ;  /* 0x00000055ff577248 */ /* 0x000fe40007fe0100 */
[----:B------:R-:W-:Y:S02]  /*3260*/  LOP3.LUT R71, R71, 0x6, RZ, 0xc0, !PT ;  /* 0x0000000647477812 */ /* 0x000fe400078ec0ff */
[----:B------:R-:W-:Y:S02]  /*3270*/  VIADDMNMX R86, R85, 0x8, RZ, !PT ;  /* 0x0000000855567846 */ /* 0x000fe400078001ff */
[----:B------:R-:W-:Y:S02]  /*3280*/  LOP3.LUT R68, R71, 0x1c0, R68, 0xf8, !PT ;  /* 0x000001c047447812 */ /* 0x000fe400078ef844 */
[C-C-:B------:R-:W-:Y:S02]  /*3290*/  VIADDMNMX R252, R84.reuse, 0x41, R223.reuse, PT ;  /* 0x0000004154fc7846 */ /* 0x140fe400038001df */
[--C-:B------:R-:W-:Y:S01]  /*32a0*/  VIADDMNMX R173, R84, 0x49, R223.reuse, PT ;  /* 0x0000004954ad7846 */ /* 0x100fe200038001df */
        /* <DEDUP_REMOVED lines=9> */
[C---:B------:R-:W-:Y:S01]  /*3340*/  VIADD R78, R83.reuse, 0x11 ;  /* 0x00000011534e7836 */ /* 0x040fe20000000000 */
[----:B------:R-:W-:Y:S01]  /*3350*/  FSEL R116, R4, -INF , P3 ;  /* 0xff80000004747808 */ /* 0x000fe20001800000 */
[C---:B------:R-:W-:Y:S01]  /*3360*/  VIADD R77, R83.reuse, 0x18 ;  /* 0x00000018534d7836 */ /* 0x040fe20000000000 */
        /* <DEDUP_REMOVED lines=13> */
[C---:B------:R-:W-:Y:S01]  /*3440*/  VIADD R70, R83.reuse, 0x31 ;  /* 0x0000003153467836 */ /* 0x040fe20000000000 */
[----:B------:R-:W-:Y:S01]  /*3450*/  FSEL R120, R16, -INF , P3 ;  /* 0xff80000010787808 */ /* 0x000fe20001800000 */
[----:B------:R-:W-:Y:S01]  /*3460*/  VIADD R69, R83, 0x38 ;  /* 0x0000003853457836 */ /* 0x000fe20000000000 */
        /* <DEDUP_REMOVED lines=31> */
[----:B------:R-:W-:Y:S02]  /*3660*/  ISETP.GE.AND P0, PT, R71, R87, PT ;  /* 0x000000574700720c */ /* 0x000fe40003f06270 */
        /* <DEDUP_REMOVED lines=10> */
[----:B------:R-:W-:Y:S02]  /*3710*/  FSEL R102, R54, -INF , P3 ;  /* 0xff80000036667808 */ /* 0x000fe40001800000 */
[----:B------:R-:W-:Y:S02]  /*3720*/  FSEL R101, R55, -INF , P2 ;  /* 0xff80000037657808 */ /* 0x000fe40001000000 */
[-C--:B------:R-:W-:Y:S02]  /*3730*/  ISETP.GE.AND P3, PT, R83, R86.reuse, PT ;  /* 0x000000565300720c */ /* 0x080fe40003f66270 */
[-C--:B------:R-:W-:Y:S02]  /*3740*/  ISETP.GE.AND P2, PT, R82, R86.reuse, PT ;  /* 0x000000565200720c */ /* 0x080fe40003f46270 */
        /* <DEDUP_REMOVED lines=19> */
[----:B------:R-:W-:Y:S02]  /*3880*/  ISETP.GE.AND P0, PT, R78, R85, PT ;  /* 0x000000554e00720c */ /* 0x000fe40003f06270 */
[----:B------:R-:W-:Y:S02]  /*3890*/  FSEL R122, R24, -INF , P3 ;  /* 0xff800000187a7808 */ /* 0x000fe40001800000 */
[----:B------:R-:W-:Y:S02]  /*38a0*/  FSEL R121, R25, -INF , P2 ;  /* 0xff80000019797808 */ /* 0x000fe40001000000 */
[-C--:B------:R-:W-:Y:S02]  /*38b0*/  ISETP.GE.AND P3, PT, R77, R86.reuse, PT ;  /* 0x000000564d00720c */ /* 0x080fe40003f66270 */
[-C--:B------:R-:W-:Y:S02]  /*38c0*/  ISETP.GE.AND P2, PT, R76, R86.reuse, PT ;  /* 0x000000564c00720c */ /* 0x080fe40003f46270 */
[----:B------:R-:W-:Y:S02]  /*38d0*/  FSEL R94, R26, -INF , P1 ;  /* 0xff8000001a5e7808 */ /* 0x000fe40000800000 */
[----:B------:R-:W-:Y:S02]  /*38e0*/  FSEL R93, R27, -INF , P0 ;  /* 0xff8000001b5d7808 */ /* 0x000fe40000000000 */
[----:B------:R-:W-:Y:S02]  /*38f0*/  ISETP.GE.AND P4, PT, R73, R87, PT ;  /* 0x000000574900720c */ /* 0x000fe40003f86270 */
        /* <DEDUP_REMOVED lines=8> */
[----:B------:R-:W-:Y:S02]  /*3980*/  FSEL R91, R31, -INF , P0 ;  /* 0xff8000001f5b7808 */ /* 0x000fe40000000000 */
[-C--:B------:R-:W-:Y:S02]  /*3990*/  ISETP.GE.AND P6, PT, R70, R87.reuse, PT ;  /* 0x000000574600720c */ /* 0x080fe40003fc6270 */
[----:B------:R-:W-:Y:S02]  /*39a0*/  ISETP.GE.AND P4, PT, R68, R87, PT ;  /* 0x000000574400720c */ /* 0x000fe40003f86270 */
[-C--:B------:R-:W-:Y:S02]  /*39b0*/  ISETP.GE.AND P1, PT, R75, R85.reuse, PT ;  /* 0x000000554b00720c */ /* 0x080fe40003f26270 */
[----:B------:R-:W-:Y:S02]  /*39c0*/  ISETP.GE.AND P0, PT, R74, R85, PT ;  /* 0x000000554a00720c */ /* 0x000fe40003f06270 */
[----:B------:R-:W-:Y:S02]  /*39d0*/  FSEL R183, R40, -INF , P3 ;  /* 0xff80000028b77808 */ /* 0x000fe40001800000 */
[----:B------:R-:W-:Y:S02]  /*39e0*/  FSEL R182, R41, -INF , P2 ;  /* 0xff80000029b67808 */ /* 0x000fe40001000000 */
[----:B------:R-:W-:Y:S02]  /*39f0*/  ISETP.GE.AND P5, PT, R69, R87, PT ;  /* 0x000000574500720c */ /* 0x000fe40003fa6270 */
        /* <DEDUP_REMOVED lines=20> */
[----:B------:R-:W-:Y:S02]  /*3b40*/  FSEL R244, R57, -INF , P6 ;  /* 0xff80000039f47808 */ /* 0x000fe40003000000 */
[----:B------:R-:W-:Y:S02]  /*3b50*/  VIADDMNMX R9, R84, 0x9, R223, PT ;  /* 0x0000000954097846 */ /* 0x000fe400038001df */
[C---:B------:R-:W-:Y:S02]  /*3b60*/  ISETP.GE.AND P4, PT, R68.reuse, R86, PT ;  /* 0x000000564400720c */ /* 0x040fe40003f86270 */
[-C--:B------:R-:W-:Y:S02]  /*3b70*/  ISETP.GE.AND P1, PT, R69, R85.reuse, PT ;  /* 0x000000554500720c */ /* 0x080fe40003f26270 */
[----:B------:R-:W-:Y:S02]  /*3b80*/  ISETP.GE.AND P0, PT, R68, R85, PT ;  /* 0x000000554400720c */ /* 0x000fe40003f06270 */
[----:B------:R-:W-:Y:S02]  /*3b90*/  ISETP.GE.AND P6, PT, R83, R7, PT ;  /* 0x000000075300720c */ /* 0x000fe40003fc6270 */
[----:B------:R-:W-:Y:S02]  /*3ba0*/  FSEL R86, R58, -INF , P3 ;  /* 0xff8000003a567808 */ /* 0x000fe40001800000 */
[----:B------:R-:W-:Y:S02]  /*3bb0*/  FSEL R85, R59, -INF , P2 ;  /* 0xff8000003b557808 */ /* 0x000fe40001000000 */
[----:B------:R-:W-:Y:S02]  /*3bc0*/  FSEL R250, R60, -INF , P5 ;  /* 0xff8000003cfa7808 */ /* 0x000fe40002800000 */
[C---:B------:R-:W-:Y:S02]  /*3bd0*/  ISETP.GE.AND P3, PT, R83.reuse, R9, PT ;  /* 0x000000095300720c */ /* 0x040fe40003f66270 */
[CC--:B------:R-:W-:Y:S02]  /*3be0*/  ISETP.GE.AND P2, PT, R83.reuse, R252.reuse, PT ;  /* 0x000000fc5300720c */ /* 0x0c0fe40003f46270 */
        /* <DEDUP_REMOVED lines=128> */
.L_x_542:
[C---:B------:R-:W-:Y:S01]  /*43f0*/  FSETP.NEU.FTZ.AND P0, PT, R221.reuse, -INF , PT ;  /* 0xff800000dd00780b */ /* 0x040fe20003f1d000 */
[----:B------:R-:W1:Y:S01]  /*4400*/  S2R R197, SR_TID.X ;  /* 0x0000000000c57919 */ /* 0x000e620000002100 */
[----:B------:R-:W-:Y:S01]  /*4410*/  UIADD3 UR35, UPT, UPT, UR33, 0x3c6ef372, URZ ;  /* 0x3c6ef37221237890 */ /* 0x000fe2000fffe0ff */
[----:B------:R-:W2:Y:S01]  /*4420*/  S2UR UR4, SR_CgaCtaId ;  /* 0x00000000000479c3 */ /* 0x000ea20000008800 */
[----:B------:R-:W-:Y:S01]  /*4430*/  UMOV UR5, 0x400 ;  /* 0x0000040000057882 */ /* 0x000fe20000000000 */
[----:B------:R-:W-:Y:S01]  /*4440*/  FMUL.FTZ R70, R221, 1.4426950216293334961 ;  /* 0x3fb8aa3bdd467820 */ /* 0x000fe20000410000 */
[----:B------:R-:W-:Y:S01]  /*4450*/  FMUL.FTZ R68, R220, 1.4426950216293334961 ;  /* 0x3fb8aa3bdc447820 */ /* 0x000fe20000410000 */
[----:B------:R-:W-:Y:S01]  /*4460*/  FMUL.FTZ R94, R219, 1.4426950216293334961 ;  /* 0x3fb8aa3bdb5e7820 */ /* 0x000fe20000410000 */
[----:B------:R-:W-:Y:S01]  /*4470*/  UIADD3 UR34, UPT, UPT, UR33, -0x61c88647, URZ ;  /* 0x9e3779b921227890 */ /* 0x000fe2000fffe0ff */
[----:B------:R-:W-:Y:S01]  /*4480*/  IMAD.WIDE.U32 R106, R229, -0x326172a9, RZ ;  /* 0xcd9e8d57e56a7825 */ /* 0x000fe200078e00ff */
[----:B------:R-:W-:Y:S02]  /*4490*/  FSEL R70, R70, RZ, P0 ;  /* 0x000000ff46467208 */ /* 0x000fe40000000000 */
[----:B------:R-:W-:Y:S01]  /*44a0*/  FSETP.NEU.FTZ.AND P0, PT, R220, -INF , PT ;  /* 0xff800000dc00780b */ /* 0x000fe20003f1d000 */
[----:B------:R-:W-:Y:S04]  /*44b0*/  IMAD.WIDE.U32 R104, R227, -0x326172a9, RZ ;  /* 0xcd9e8d57e3687825 */ /* 0x000fe800078e00ff */
[----:B------:R-:W-:Y:S01]  /*44c0*/  FMUL.FTZ R81, R218, 1.4426950216293334961 ;  /* 0x3fb8aa3bda517820 */ /* 0x000fe20000410000 */
[----:B------:R-:W-:Y:S01]  /*44d0*/  FSEL R68, R68, RZ, P0 ;  /* 0x000000ff44447208 */ /* 0x000fe20000000000 */
[--C-:B------:R-:W-:Y:S01]  /*44e0*/  FFMA.FTZ R71, R20, UR14, -R70.reuse ;  /* 0x0000000e14477c23 */ /* 0x100fe20008010846 */
[----:B------:R-:W-:Y:S01]  /*44f0*/  FSETP.NEU.FTZ.AND P0, PT, R219, -INF , PT ;  /* 0xff800000db00780b */ /* 0x000fe20003f1d000 */
[--C-:B------:R-:W-:Y:S01]  /*4500*/  FFMA.FTZ R244, R33, UR14, -R70.reuse ;  /* 0x0000000e21f47c23 */ /* 0x100fe20008010846 */
[----:B------:R-:W-:Y:S01]  /*4510*/  FFMA.FTZ R101, R16, UR14, -R70 ;  /* 0x0000000e10657c23 */ /* 0x000fe20008010846 */
[--C-:B------:R-:W-:Y:S01]  /*4520*/  FFMA.FTZ R80, R22, UR14, -R68.reuse ;  /* 0x0000000e16507c23 */ /* 0x100fe20008010844 */
[----:B------:R-:W-:Y:S01]  /*4530*/  FSEL R94, R94, RZ, P0 ;  /* 0x000000ff5e5e7208 */ /* 0x000fe20000000000 */
[--C-:B------:R-:W-:Y:S01]  /*4540*/  FFMA.FTZ R75, R51, UR14, -R68.reuse ;  /* 0x0000000e334b7c23 */ /* 0x100fe20008010844 */
[----:B------:R-:W-:Y:S01]  /*4550*/  FSETP.NEU.FTZ.AND P0, PT, R218, -INF , PT ;  /* 0xff800000da00780b */ /* 0x000fe20003f1d000 */
[----:B------:R-:W-:Y:S01]  /*4560*/  FFMA.FTZ R76, R50, UR14, -R68 ;  /* 0x0000000e324c7c23 */ /* 0x000fe20008010844 */
[----:B------:R3:W-:Y:S01]  /*4570*/  MUFU.EX2 R33, R71 ;  /* 0x0000004700217308 */ /* 0x0007e20000000800 */
[--C-:B------:R-:W-:Y:S01]  /*4580*/  FFMA.FTZ R41, R41, UR14, -R94.reuse ;  /* 0x0000000e29297c23 */ /* 0x100fe2000801085e */
[----:B------:R-:W-:Y:S01]  /*4590*/  FSEL R81, R81, RZ, P0 ;  /* 0x000000ff51517208 */ /* 0x000fe20000000000 */
[--C-:B------:R-:W-:Y:S01]  /*45a0*/  FFMA.FTZ R56, R56, UR14, -R94.reuse ;  /* 0x0000000e38387c23 */ /* 0x100fe2000801085e */
[----:B------:R-:W-:Y:S01]  /*45b0*/  FFMA.FTZ R57, R57, UR14, -R94 ;  /* 0x0000000e39397c23 */ /* 0x000fe2000801085e */
[----:B------:R-:W-:Y:S01]  /*45c0*/  FFMA.FTZ R100, R17, UR14, -R70 ;  /* 0x0000000e11647c23 */ /* 0x000fe20008010846 */
[--C-:B------:R-:W-:Y:S01]  /*45d0*/  FFMA.FTZ R241, R66, UR14, -R68.reuse ;  /* 0x0000000e42f17c23 */ /* 0x100fe20008010844 */
[----:B------:R-:W-:Y:S03]  /*45e0*/  FFMA.FTZ R72, R39, UR14, -R68 ;  /* 0x0000000e27487c23 */ /* 0x000fe60008010844 */
[----:B------:R-:W-:Y:S01]  /*45f0*/  MUFU.EX2 R17, R76 ;  /* 0x0000004c00117308 */ /* 0x000fe20000000800 */
[--C-:B------:R-:W-:Y:S01]  /*4600*/  FFMA.FTZ R103, R61, UR14, -R94.reuse ;  /* 0x0000000e3d677c23 */ /* 0x100fe2000801085e */
[----:B------:R-:W-:Y:S01]  /*4610*/  FFMA.FTZ R84, R8, UR14, -R94 ;  /* 0x0000000e08547c23 */ /* 0x000fe2000801085e */
[----:B------:R-:W-:Y:S01]  /*4620*/  FFMA.FTZ R77, R7, UR14, -R68 ;  /* 0x0000000e074d7c23 */ /* 0x000fe20008010844 */
[--C-:B------:R-:W-:Y:S01]  /*4630*/  FFMA.FTZ R42, R42, UR14, -R81.reuse ;  /* 0x0000000e2a2a7c23 */ /* 0x100fe20008010851 */
[----:B------:R-:W-:Y:S01]  /*4640*/  FFMA.FTZ R90, R49, UR14, -R70 ;  /* 0x0000000e315a7c23 */ /* 0x000fe20008010846 */
[----:B------:R-:W-:Y:S01]  /*4650*/  FFMA.FTZ R86, R18, UR14, -R68 ;  /* 0x0000000e12567c23 */ /* 0x000fe20008010844 */
[----:B------:R-:W-:Y:S03]  /*4660*/  FFMA.FTZ R91, R48, UR14, -R70 ;  /* 0x0000000e305b7c23 */ /* 0x000fe60008010846 */
[----:B------:R-:W-:Y:S01]  /*4670*/  MUFU.EX2 R61, R80 ;  /* 0x00000050003d7308 */ /* 0x000fe20000000800 */
[--C-:B---3--:R-:W-:Y:S01]  /*4680*/  FFMA.FTZ R71, R31, UR14, -R81.reuse ;  /* 0x0000000e1f477c23 */ /* 0x108fe20008010851 */
[----:B------:R-:W-:Y:S01]  /*4690*/  FFMA.FTZ R85, R19, UR14, -R68 ;  /* 0x0000000e13557c23 */ /* 0x000fe20008010844 */
[--C-:B------:R-:W-:Y:S01]  /*46a0*/  FFMA.FTZ R73, R53, UR14, -R70.reuse ;  /* 0x0000000e35497c23 */ /* 0x100fe20008010846 */
[----:B------:R-:W-:Y:S01]  /*46b0*/  FFMA.FTZ R240, R65, UR14, -R70 ;  /* 0x0000000e41f07c23 */ /* 0x000fe20008010846 */
[----:B------:R-:W-:Y:S01]  /*46c0*/  FFMA.FTZ R74, R54, UR14, -R68 ;  /* 0x0000000e364a7c23 */ /* 0x000fe20008010844 */
[----:B------:R-:W-:Y:S01]  /*46d0*/  FFMA.FTZ R243, R32, UR14, -R70 ;  /* 0x0000000e20f37c23 */ /* 0x000fe20008010846 */
[--C-:B------:R-:W-:Y:S03]  /*46e0*/  FFMA.FTZ R245, R34, UR14, -R68.reuse ;  /* 0x0000000e22f57c23 */ /* 0x100fe60008010844 */
[----:B------:R-:W-:Y:S01]  /*46f0*/  MUFU.EX2 R8, R75 ;  /* 0x0000004b00087308 */ /* 0x000fe20000000800 */
[--C-:B------:R-:W-:Y:S01]  /*4700*/  FFMA.FTZ R246, R35, UR14, -R68.reuse ;  /* 0x0000000e23f67c23 */ /* 0x100fe20008010844 */
[--C-:B------:R-:W-:Y:S01]  /*4710*/  FFMA.FTZ R248, R55, UR14, -R68.reuse ;  /* 0x0000000e37f87c23 */ /* 0x100fe20008010844 */
[----:B------:R-:W-:Y:S01]  /*4720*/  FFMA.FTZ R242, R67, UR14, -R68 ;  /* 0x0000000e43f27c23 */ /* 0x000fe20008010844 */
[----:B------:R-:W-:Y:S01]  /*4730*/  FFMA.FTZ R89, R4, UR14, -R70 ;  /* 0x0000000e04597c23 */ /* 0x000fe20008010846 */
[----:B------:R-:W-:Y:S01]  /*4740*/  FFMA.FTZ R69, R23, UR14, -R68 ;  /* 0x0000000e17457c23 */ /* 0x000fe20008010844 */
[--C-:B------:R-:W-:Y:S01]  /*4750*/  FFMA.FTZ R247, R52, UR14, -R70.reuse ;  /* 0x0000000e34f77c23 */ /* 0x100fe20008010846 */
[--C-:B------:R-:W-:Y:S03]  /*4760*/  FFMA.FTZ R78, R21, UR14, -R70.reuse ;  /* 0x0000000e154e7c23 */ /* 0x100fe60008010846 */
[----:B------:R-:W-:Y:S01]  /*4770*/  MUFU.EX2 R31, R41 ;  /* 0x00000029001f7308 */ /* 0x000fe20000000800 */
        /* <DEDUP_REMOVED lines=17> */
[--C-:B------:R-:W-:Y:S01]  /*4890*/  FFMA.FTZ R47, R11, UR14, -R81.reuse ;  /* 0x0000000e0b2f7c23 */ /* 0x100fe20008010851 */
[----:B------:R-:W-:Y:S01]  /*48a0*/  FFMA.FTZ R27, R58, UR14, -R81 ;  /* 0x0000000e3a1b7c23 */ /* 0x000fe20008010851 */
[----:B-1----:R-:W-:Y:S01]  /*48b0*/  SHF.R.U32.HI R58, RZ, 0x5, R197 ;  /* 0x00000005ff3a7819 */ /* 0x002fe200000116c5 */
[----:B--2---:R-:W-:Y:S01]  /*48c0*/  ULEA UR4, UR4, UR5, 0x18 ;  /* 0x0000000504047291 */ /* 0x004fe2000f8ec0ff */
[----:B------:R-:W-:Y:S02]  /*48d0*/  IMAD.SHL.U32 R11, R197, 0x20, RZ ;  /* 0x00000020c50b7824 */ /* 0x000fe400078e00ff */
[--C-:B------:R-:W-:Y:S01]  /*48e0*/  FFMA.FTZ R95, R46, UR14, -R81.reuse ;  /* 0x0000000e2e5f7c23 */ /* 0x100fe20008010851 */
[--C-:B------:R-:W-:Y:S01]  /*48f0*/  FFMA.FTZ R46, R10, UR14, -R81.reuse ;  /* 0x0000000e0a2e7c23 */ /* 0x100fe20008010851 */
[----:B------:R1:W-:Y:S01]  /*4900*/  MUFU.EX2 R7, R71 ;  /* 0x0000004700077308 */ /* 0x0003e20000000800 */
[--C-:B------:R-:W-:Y:S01]  /*4910*/  FFMA.FTZ R97, R26, UR14, -R81.reuse ;  /* 0x0000000e1a617c23 */ /* 0x100fe20008010851 */
[--C-:B------:R-:W-:Y:S01]  /*4920*/  FFMA.FTZ R99, R14, UR14, -R81.reuse ;  /* 0x0000000e0e637c23 */ /* 0x100fe20008010851 */
[----:B------:R-:W-:Y:S01]  /*4930*/  LOP3.LUT R14, R11, 0xc0, RZ, 0xc0, !PT ;  /* 0x000000c00b0e7812 */ /* 0x000fe200078ec0ff */
[--C-:B------:R-:W-:Y:S01]  /*4940*/  FFMA.FTZ R26, R59, UR14, -R81.reuse ;  /* 0x0000000e3b1a7c23 */ /* 0x100fe20008010851 */
[----:B------:R-:W-:Y:S01]  /*4950*/  LOP3.LUT R59, R58, 0x3, RZ, 0xc0, !PT ;  /* 0x000000033a3b7812 */ /* 0x000fe200078ec0ff */
[----:B------:R-:W-:Y:S02]  /*4960*/  IMAD.SHL.U32 R9, R197, 0x4, RZ ;  /* 0x00000004c5097824 */ /* 0x000fe400078e00ff */
[--C-:B------:R-:W-:Y:S02]  /*4970*/  FFMA.FTZ R98, R15, UR14, -R81.reuse ;  /* 0x0000000e0f627c23 */ /* 0x100fe40008010851 */
[----:B------:R-:W-:Y:S01]  /*4980*/  MUFU.EX2 R45, R102 ;  /* 0x00000066002d7308 */ /* 0x000fe20000000800 */
[--C-:B------:R-:W-:Y:S01]  /*4990*/  FFMA.FTZ R15, R62, UR14, -R81.reuse ;  /* 0x0000000e3e0f7c23 */ /* 0x100fe20008010851 */
[----:B------:R-:W-:Y:S01]  /*49a0*/  FFMA.FTZ R252, R30, UR14, -R81 ;  /* 0x0000000e1efc7c23 */ /* 0x000fe20008010851 */
[----:B------:R-:W-:Y:S01]  /*49b0*/  LOP3.LUT R9, R14, 0x18, R9, 0xf8, !PT ;  /* 0x000000180e097812 */ /* 0x000fe200078ef809 */
[----:B------:R-:W-:Y:S02]  /*49c0*/  IMAD R14, R224, 0x8, R59 ;  /* 0x00000008e00e7824 */ /* 0x000fe400078e023b */
[--C-:B------:R-:W-:Y:S01]  /*49d0*/  FFMA.FTZ R43, R43, UR14, -R81.reuse ;  /* 0x0000000e2b2b7c23 */ /* 0x100fe20008010851 */
[----:B------:R-:W-:Y:S01]  /*49e0*/  FFMA.FTZ R81, R63, UR14, -R81 ;  /* 0x0000000e3f517c23 */ /* 0x000fe20008010851 */
[----:B------:R-:W-:Y:S02]  /*49f0*/  IMAD.SHL.U32 R10, R197, 0x10, RZ ;  /* 0x00000010c50a7824 */ /* 0x000fe400078e00ff */
[----:B------:R-:W-:Y:S01]  /*4a00*/  MUFU.EX2 R18, R90 ;  /* 0x0000005a00127308 */ /* 0x000fe20000000800 */
[--C-:B-1----:R-:W-:Y:S01]  /*4a10*/  FFMA.FTZ R71, R5, UR14, -R70.reuse ;  /* 0x0000000e05477c23 */ /* 0x102fe20008010846 */
[----:B------:R-:W-:Y:S01]  /*4a20*/  FFMA.FTZ R70, R37, UR14, -R70 ;  /* 0x0000000e25467c23 */ /* 0x000fe20008010846 */
[----:B------:R-:W-:Y:S01]  /*4a30*/  VIADD R58, R14, 0x4 ;  /* 0x000000040e3a7836 */ /* 0x000fe20000000000 */
[----:B------:R-:W-:Y:S01]  /*4a40*/  LOP3.LUT R10, R10, 0x600, RZ, 0xc0, !PT ;  /* 0x000006000a0a7812 */ /* 0x000fe200078ec0ff */
[----:B------:R-:W-:Y:S03]  /*4a50*/  IMAD.WIDE.U32 R100, R14, -0x326172a9, RZ ;  /* 0xcd9e8d570e647825 */ /* 0x000fe600078e00ff */
[----:B------:R-:W-:Y:S02]  /*4a60*/  LOP3.LUT R11, R10, 0x120, R11, 0xf8, !PT ;  /* 0x000001200a0b7812 */ /* 0x000fe400078ef80b */
[----:B------:R-:W-:Y:S01]  /*4a70*/  MUFU.EX2 R37, R70 ;  /* 0x0000004600257308 */ /* 0x000fe20000000800 */
[----:B------:R-:W-:Y:S01]  /*4a80*/  SHF.R.U32.HI R10, RZ, 0x1, R197 ;  /* 0x00000001ff0a7819 */ /* 0x000fe200000116c5 */
[----:B------:R-:W-:Y:S01]  /*4a90*/  IMAD.WIDE.U32 R58, R58, -0x326172a9, RZ ;  /* 0xcd9e8d573a3a7825 */ /* 0x000fe200078e00ff */
[----:B------:R-:W-:Y:S02]  /*4aa0*/  LOP3.LUT R14, R214, UR33, R101, 0x96, !PT ;  /* 0x00000021d60e7c12 */ /* 0x000fe4000f8e9665 */
[----:B------:R-:W-:Y:S02]  /*4ab0*/  LOP3.LUT R10, R9, 0x8, R10, 0x78, !PT ;  /* 0x00000008090a7812 */ /* 0x000fe400078e780a */
[----:B------:R-:W-:Y:S01]  /*4ac0*/  LOP3.LUT R120, R100, UR34, R107, 0x96, !PT ;  /* 0x0000002264787c12 */ /* 0x000fe2000f8e966b */
[----:B------:R-:W-:Y:S01]  /*4ad0*/  IMAD.WIDE.U32 R116, R14, -0x2daee0ad, RZ ;  /* 0xd2511f530e747825 */ /* 0x000fe200078e00ff */
[----:B------:R-:W-:Y:S01]  /*4ae0*/  LOP3.LUT R100, R100, UR34, R105, 0x96, !PT ;  /* 0x0000002264647c12 */ /* 0x000fe2000f8e9669 */
[----:B------:R1:W-:Y:S01]  /*4af0*/  MUFU.EX2 R5, R103 ;  /* 0x0000006700057308 */ /* 0x0003e20000000800 */
[----:B------:R-:W-:Y:S01]  /*4b00*/  LOP3.LUT R9, R11, R10, RZ, 0xfc, !PT ;  /* 0x0000000a0b097212 */ /* 0x000fe200078efcff */
[----:B------:R-:W-:Y:S01]  /*4b10*/  IMAD.WIDE.U32 R120, R120, -0x2daee0ad, RZ ;  /* 0xd2511f5378787825 */ /* 0x000fe200078e00ff */
[----:B------:R-:W-:Y:S02]  /*4b20*/  LOP3.LUT R10, R214, UR33, R59, 0x96, !PT ;  /* 0x00000021d60a7c12 */ /* 0x000fe4000f8e963b */
[----:B------:R-:W-:Y:S01]  /*4b30*/  LOP3.LUT R118, R58, UR34, R107, 0x96, !PT ;  /* 0x000000223a767c12 */ /* 0x000fe2000f8e966b */
[----:B------:R-:W-:Y:S01]  /*4b40*/  IMAD.WIDE.U32 R100, R100, -0x2daee0ad, RZ ;  /* 0xd2511f5364647825 */ /* 0x000fe200078e00ff */
[----:B------:R-:W-:Y:S01]  /*4b50*/  LOP3.LUT R62, R58, UR34, R105, 0x96, !PT ;  /* 0x000000223a3e7c12 */ /* 0x000fe2000f8e9669 */
[----:B------:R-:W-:Y:S01]  /*4b60*/  UIADD3 UR34, UPT, UPT, UR33, -0x255992d5, URZ ;  /* 0xdaa66d2b21227890 */ /* 0x000fe2000fffe0ff */
[----:B------:R-:W-:Y:S01]  /*4b70*/  LOP3.LUT R11, R234, UR32, R117, 0x96, !PT ;  /* 0x00000020ea0b7c12 */ /* 0x000fe2000f8e9675 */
[----:B------:R-:W-:Y:S01]  /*4b80*/  IMAD.WIDE.U32 R118, R118, -0x2daee0ad, RZ ;  /* 0xd2511f5376767825 */ /* 0x000fe200078e00ff */
[C---:B------:R-:W-:Y:S01]  /*4b90*/  LOP3.LUT R58, R116.reuse, UR31, R121, 0x96, !PT ;  /* 0x0000001f743a7c12 */ /* 0x040fe2000f8e9679 */
[----:B------:R2:W-:Y:S01]  /*4ba0*/  MUFU.EX2 R19, R91 ;  /* 0x0000005b00137308 */ /* 0x0005e20000000800 */
[----:B------:R-:W-:Y:S01]  /*4bb0*/  LOP3.LUT R116, R116, UR31, R101, 0x96, !PT ;  /* 0x0000001f74747c12 */ /* 0x000fe2000f8e9665 */
[----:B------:R-:W-:Y:S01]  /*4bc0*/  IMAD.WIDE.U32 R112, R10, -0x2daee0ad, RZ ;  /* 0xd2511f530a707825 */ /* 0x000fe200078e00ff */
[----:B------:R-:W-:Y:S03]  /*4bd0*/  LEA R9, R9, UR4, 0x1 ;  /* 0x0000000409097c11 */ /* 0x000fe6000f8e08ff */
[----:B------:R-:W-:Y:S01]  /*4be0*/  IMAD.WIDE.U32 R58, R58, -0x326172a9, RZ ;  /* 0xcd9e8d573a3a7825 */ /* 0x000fe200078e00ff */
[----:B------:R-:W-:Y:S03]  /*4bf0*/  LOP3.LUT R10, R234, UR32, R113, 0x96, !PT ;  /* 0x00000020ea0a7c12 */ /* 0x000fe6000f8e9671 */
[----:B------:R3:W-:Y:S01]  /*4c00*/  MUFU.EX2 R53, R96 ;  /* 0x0000006000357308 */ /* 0x0007e20000000800 */
[----:B------:R-:W-:Y:S01]  /*4c10*/  LOP3.LUT R114, R112, UR31, R119, 0x96, !PT ;  /* 0x0000001f70727c12 */ /* 0x000fe2000f8e9677 */
[----:B------:R-:W-:Y:S04]  /*4c20*/  IMAD.WIDE.U32 R116, R116, -0x326172a9, RZ ;  /* 0xcd9e8d5774747825 */ /* 0x000fe800078e00ff */
[----:B------:R-:W-:Y:S04]  /*4c30*/  IMAD.WIDE.U32 R114, R114, -0x326172a9, RZ ;  /* 0xcd9e8d5772727825 */ /* 0x000fe800078e00ff */
[----:B------:R-:W-:Y:S01]  /*4c40*/  MUFU.EX2 R65, R85 ;  /* 0x0000005500417308 */ /* 0x000fe20000000800 */
[----:B------:R-:W-:Y:S02]  /*4c50*/  VIADD R180, R9, 0x4020 ;  /* 0x0000402009b47836 */ /* 0x000fe40000000000 */
[----:B------:R-:W-:Y:S04]  /*4c60*/  IMAD.WIDE.U32 R62, R62, -0x2daee0ad, RZ ;  /* 0xd2511f533e3e7825 */ /* 0x000fe800078e00ff */
[----:B------:R-:W-:Y:S01]  /*4c70*/  IMAD.WIDE.U32 R108, R11, -0x326172a9, RZ ;  /* 0xcd9e8d570b6c7825 */ /* 0x000fe200078e00ff */
[----:B------:R-:W-:Y:S02]  /*4c80*/  LOP3.LUT R112, R112, UR31, R63, 0x96, !PT ;  /* 0x0000001f70707c12 */ /* 0x000fe4000f8e963f */
[----:B------:R-:W-:Y:S01]  /*4c90*/  MUFU.EX2 R13, R74 ;  /* 0x0000004a000d7308 */ /* 0x000fe20000000800 */
[----:B------:R-:W-:Y:S01]  /*4ca0*/  IMAD.WIDE.U32 R122, R10, -0x326172a9, RZ ;  /* 0xcd9e8d570a7a7825 */ /* 0x000fe200078e00ff */
[----:B------:R-:W-:Y:S02]  /*4cb0*/  LOP3.LUT R110, R108, UR34, R59, 0x96, !PT ;  /* 0x000000226c6e7c12 */ /* 0x000fe4000f8e963b */
[----:B------:R-:W-:Y:S01]  /*4cc0*/  LOP3.LUT R11, R104, UR35, R109, 0x96, !PT ;  /* 0x00000023680b7c12 */ /* 0x000fe2000f8e966d */
[----:B------:R-:W-:Y:S01]  /*4cd0*/  IMAD.WIDE.U32 R112, R112, -0x326172a9, RZ ;  /* 0xcd9e8d5770707825 */ /* 0x000fe200078e00ff */
[----:B------:R-:W-:Y:S04]  /*4ce0*/  LOP3.LUT R108, R108, UR34, R117, 0x96, !PT ;  /* 0x000000226c6c7c12 */ /* 0x000fe8000f8e9675 */
[----:B------:R-:W-:Y:S01]  /*4cf0*/  MUFU.EX2 R32, R77 ;  /* 0x0000004d00207308 */ /* 0x000fe20000000800 */
[----:B------:R-:W-:Y:S01]  /*4d00*/  LOP3.LUT R14, R106, UR35, R109, 0x96, !PT ;  /* 0x000000236a0e7c12 */ /* 0x000fe2000f8e966d */
[----:B------:R-:W-:Y:S01]  /*4d10*/  IMAD.WIDE.U32 R110, R110, -0x2daee0ad, RZ ;  /* 0xd2511f536e6e7825 */ /* 0x000fe200078e00ff */
[--C-:B------:R-:W-:Y:S02]  /*4d20*/  LOP3.LUT R59, R106, UR35, R123.reuse, 0x96, !PT ;  /* 0x000000236a3b7c12 */ /* 0x100fe4000f8e967b */
[----:B------:R-:W-:Y:S01]  /*4d30*/  LOP3.LUT R10, R104, UR35, R123, 0x96, !PT ;  /* 0x00000023680a7c12 */ /* 0x000fe2000f8e967b */
[----:B------:R-:W-:Y:S01]  /*4d40*/  UIADD3 UR35, UPT, UPT, UR33, 0x78dde6e4, URZ ;  /* 0x78dde6e421237890 */ /* 0x000fe2000fffe0ff */
[----:B------:R-:W-:Y:S01]  /*4d50*/  LOP3.LUT R106, R122, UR34, R115, 0x96, !PT ;  /* 0x000000227a6a7c12 */ /* 0x000fe2000f8e9673 */
[----:B-1----:R-:W-:Y:S01]  /*4d60*/  IMAD.WIDE.U32 R102, R14, -0x2daee0ad, RZ ;  /* 0xd2511f530e667825 */ /* 0x002fe200078e00ff */
[----:B------:R-:W-:Y:S01]  /*4d70*/  LOP3.LUT R104, R122, UR34, R113, 0x96, !PT ;  /* 0x000000227a687c12 */ /* 0x000fe2000f8e9671 */
[----:B------:R-:W-:Y:S01]  /*4d80*/  UIADD3 UR34, UPT, UPT, UR33, 0x1715609d, URZ ;  /* 0x1715609d21227890 */ /* 0x000fe2000fffe0ff */
[----:B------:R-:W-:Y:S01]  /*4d90*/  MUFU.EX2 R60, R93 ;  /* 0x0000005d003c7308 */ /* 0x000fe20000000800 */
[----:B------:R-:W-:Y:S01]  /*4da0*/  IMAD.WIDE.U32 R122, R11, -0x2daee0ad, RZ ;  /* 0xd2511f530b7a7825 */ /* 0x000fe200078e00ff */
[----:B------:R-:W-:Y:S02]  /*4db0*/  LOP3.LUT R14, R120, UR30, R103, 0x96, !PT ;  /* 0x0000001e780e7c12 */ /* 0x000fe4000f8e9667 */
[----:B------:R-:W-:Y:S01]  /*4dc0*/  LOP3.LUT R102, R102, UR29, R111, 0x96, !PT ;  /* 0x0000001d66667c12 */ /* 0x000fe2000f8e966f */
[----:B------:R-:W-:Y:S01]  /*4dd0*/  IMAD.WIDE.U32 R106, R106, -0x2daee0ad, RZ ;  /* 0xd2511f536a6a7825 */ /* 0x000fe200078e00ff */
[----:B------:R-:W-:Y:S04]  /*4de0*/  LOP3.LUT R11, R100, UR30, R123, 0x96, !PT ;  /* 0x0000001e640b7c12 */ /* 0x000fe8000f8e967b */
[----:B------:R-:W-:Y:S01]  /*4df0*/  MUFU.EX2 R44, R92 ;  /* 0x0000005c002c7308 */ /* 0x000fe20000000800 */
[----:B------:R-:W-:Y:S04]  /*4e00*/  IMAD.WIDE.U32 R102, R102, -0x326172a9, RZ ;  /* 0xcd9e8d5766667825 */ /* 0x000fe800078e00ff */
[----:B------:R-:W-:Y:S05]  /*4e10*/  IMAD.WIDE.U32 R120, R10, -0x2daee0ad, RZ ;  /* 0xd2511f530a787825 */ /* 0x000fea00078e00ff */
[----:B------:R-:W1:Y:S01]  /*4e20*/  MUFU.EX2 R243, R243 ;  /* 0x000000f300f37308 */ /* 0x000e620000000800 */
[----:B------:R-:W-:Y:S01]  /*4e30*/  IMAD.WIDE.U32 R108, R108, -0x2daee0ad, RZ ;  /* 0xd2511f536c6c7825 */ /* 0x000fe200078e00ff */
[----:B------:R-:W-:Y:S03]  /*4e40*/  LOP3.LUT R63, R62, UR30, R121, 0x96, !PT ;  /* 0x0000001e3e3f7c12 */ /* 0x000fe6000f8e9679 */
[----:B------:R-:W-:Y:S01]  /*4e50*/  IMAD.WIDE.U32 R104, R104, -0x2daee0ad, RZ ;  /* 0xd2511f5368687825 */ /* 0x000fe200078e00ff */
[----:B------:R-:W-:Y:S04]  /*4e60*/  LOP3.LUT R100, R122, UR29, R109, 0x96, !PT ;  /* 0x0000001d7a647c12 */ /* 0x000fe8000f8e966d */
[----:B------:R-:W-:Y:S01]  /*4e70*/  MUFU.EX2 R55, R86 ;  /* 0x0000005600377308 */ /* 0x000fe20000000800 */
[----:B------:R-:W-:Y:S01]  /*4e80*/  IMAD.WIDE.U32 R122, R59, -0x2daee0ad, RZ ;  /* 0xd2511f533b7a7825 */ /* 0x000fe200078e00ff */
[----:B------:R-:W-:Y:S03]  /*4e90*/  LOP3.LUT R62, R120, UR29, R105, 0x96, !PT ;  /* 0x0000001d783e7c12 */ /* 0x000fe6000f8e9669 */
[----:B------:R-:W-:Y:S01]  /*4ea0*/  IMAD.WIDE.U32 R120, R11, -0x326172a9, RZ ;  /* 0xcd9e8d570b787825 */ /* 0x000fe200078e00ff */
[----:B------:R-:W-:Y:S02]  /*4eb0*/  LOP3.LUT R10, R118, UR30, R123, 0x96, !PT ;  /* 0x0000001e760a7c12 */ /* 0x000fe4000f8e967b */
[----:B------:R-:W-:Y:S01]  /*4ec0*/  LOP3.LUT R90, R122, UR29, R107, 0x96, !PT ;  /* 0x0000001d7a5a7c12 */ /* 0x000fe2000f8e966b */
[----:B------:R-:W-:Y:S01]  /*4ed0*/  IMAD.WIDE.U32 R122, R14, -0x326172a9, RZ ;  /* 0xcd9e8d570e7a7825 */ /* 0x000fe200078e00ff */
[----:B------:R-:W-:Y:S01]  /*4ee0*/  LOP3.LUT R59, R116, UR35, R121, 0x96, !PT ;  /* 0x00000023743b7c12 */ /* 0x000fe2000f8e9679 */
[----:B------:R-:W-:Y:S02]  /*4ef0*/  MUFU.EX2 R244, R244 ;  /* 0x000000f400f47308 */ /* 0x000fe40000000800 */
[----:B------:R-:W-:Y:S01]  /*4f00*/  IMAD.WIDE.U32 R118, R10, -0x326172a9, RZ ;  /* 0xcd9e8d570a767825 */ /* 0x000fe200078e00ff */
[----:B------:R-:W-:Y:S02]  /*4f10*/  LOP3.LUT R58, R58, UR35, R123, 0x96, !PT ;  /* 0x000000233a3a7c12 */ /* 0x000fe4000f8e967b */
[----:B------:R-:W-:Y:S01]  /*4f20*/  LOP3.LUT R10, R122, UR34, R103, 0x96, !PT ;  /* 0x000000227a0a7c12 */ /* 0x000fe2000f8e9667 */
[----:B------:R-:W-:Y:S01]  /*4f30*/  IMAD.WIDE.U32 R116, R63, -0x326172a9, RZ ;  /* 0xcd9e8d573f747825 */ /* 0x000fe200078e00ff */
[----:B------:R-:W-:Y:S03]  /*4f40*/  LOP3.LUT R11, R114, UR35, R119, 0x96, !PT ;  /* 0x00000023720b7c12 */ /* 0x000fe6000f8e9677 */
[----:B------:R-:W4:Y:S01]  /*4f50*/  MUFU.EX2 R245, R245 ;  /* 0x000000f500f57308 */ /* 0x000f220000000800 */
[----:B------:R-:W-:Y:S01]  /*4f60*/  IMAD.WIDE.U32 R114, R10, -0x2daee0ad, RZ ;  /* 0xd2511f530a727825 */ /* 0x000fe200078e00ff */
[----:B------:R-:W-:Y:S03]  /*4f70*/  LOP3.LUT R76, R112, UR35, R117, 0x96, !PT ;  /* 0x00000023704c7c12 */ /* 0x000fe6000f8e9675 */
[----:B--2---:R-:W-:Y:S01]  /*4f80*/  IMAD.WIDE.U32 R90, R90, -0x326172a9, RZ ;  /* 0xcd9e8d575a5a7825 */ /* 0x004fe200078e00ff */
[C---:B------:R-:W-:Y:S04]  /*4f90*/  PRMT R103, R114.reuse, 0x7770, RZ ;  /* 0x0000777072677816 */ /* 0x040fe800000000ff */
[----:B------:R-:W2:Y:S01]  /*4fa0*/  MUFU.EX2 R246, R246 ;  /* 0x000000f600f67308 */ /* 0x000ea20000000800 */
[----:B---3--:R-:W-:Y:S01]  /*4fb0*/  PRMT R96, R114, 0x7772, RZ ;  /* 0x0000777272607816 */ /* 0x008fe200000000ff */
[----:B------:R-:W-:Y:S01]  /*4fc0*/  IMAD.WIDE.U32 R62, R62, -0x326172a9, RZ ;  /* 0xcd9e8d573e3e7825 */ /* 0x000fe200078e00ff */
[----:B------:R-:W-:Y:S02]  /*4fd0*/  LOP3.LUT R75, R118, UR34, R91, 0x96, !PT ;  /* 0x00000022764b7c12 */ /* 0x000fe4000f8e965b */
[----:B------:R-:W-:Y:S01]  /*4fe0*/  PRMT R91, R114, 0x7773, RZ ;  /* 0x00007773725b7816 */ /* 0x000fe200000000ff */
[----:B------:R-:W-:Y:S01]  /*4ff0*/  IMAD.WIDE.U32 R100, R100, -0x326172a9, RZ ;  /* 0xcd9e8d5764647825 */ /* 0x000fe200078e00ff */
[----:B------:R-:W-:Y:S03]  /*5000*/  ISETP.LE.U32.AND P4, PT, R103, UR13, PT ;  /* 0x0000000d67007c0c */ /* 0x000fe6000bf83070 */
[----:B------:R-:W3:Y:S01]  /*5010*/  MUFU.EX2 R240, R240 ;  /* 0x000000f000f07308 */ /* 0x000ee20000000800 */
[----:B------:R-:W-:Y:S01]  /*5020*/  ISETP.GT.U32.AND P5, PT, R96, UR13, PT ;  /* 0x0000000d60007c0c */ /* 0x000fe2000bfa4070 */
[----:B------:R-:W-:Y:S01]  /*5030*/  IMAD.WIDE.U32 R112, R59, -0x2daee0ad, RZ ;  /* 0xd2511f533b707825 */ /* 0x000fe200078e00ff */
[----:B------:R-:W-:Y:S02]  /*5040*/  LOP3.LUT R14, R120, UR34, R101, 0x96, !PT ;  /* 0x00000022780e7c12 */ /* 0x000fe4000f8e9665 */
[----:B------:R-:W-:Y:S01]  /*5050*/  PRMT R101, R114, 0x7771, RZ ;  /* 0x0000777172657816 */ /* 0x000fe200000000ff */
[----:B------:R-:W-:Y:S01]  /*5060*/  IMAD.WIDE.U32 R120, R58, -0x2daee0ad, RZ ;  /* 0xd2511f533a787825 */ /* 0x000fe200078e00ff */
[----:B------:R-:W-:Y:S03]  /*5070*/  ISETP.GT.U32.AND P3, PT, R91, UR13, PT ;  /* 0x0000000d5b007c0c */ /* 0x000fe6000bf64070 */
[----:B------:R-:W3:Y:S01]  /*5080*/  MUFU.EX2 R241, R241 ;  /* 0x000000f100f17308 */ /* 0x000ee20000000800 */
[----:B------:R-:W-:Y:S02]  /*5090*/  ISETP.GT.U32.AND P0, PT, R101, UR13, PT ;  /* 0x0000000d65007c0c */ /* 0x000fe4000bf04070 */
[----:B------:R-:W-:Y:S01]  /*50a0*/  LOP3.LUT R80, R110, UR17, R121, 0x96, !PT ;  /* 0x000000116e507c12 */ /* 0x000fe2000f8e9679 */
[----:B-1----:R-:W-:Y:S01]  /*50b0*/  @!P4 FADD.FTZ R243, -R243, -RZ ;  /* 0x800000fff3f3c221 */ /* 0x002fe20000010100 */
[----:B------:R-:W-:Y:S01]  /*50c0*/  LOP3.LUT R10, R116, UR34, R63, 0x96, !PT ;  /* 0x00000022740a7c12 */ /* 0x000fe2000f8e963f */
[----:B----4-:R-:W-:Y:S01]  /*50d0*/  @P5 FADD.FTZ R245, -R245, -RZ ;  /* 0x800000fff5f55221 */ /* 0x010fe20000010100 */
[----:B------:R-:W-:Y:S03]  /*50e0*/  LOP3.LUT R58, R120, UR16, R115, 0x96, !PT ;  /* 0x00000010783a7c12 */ /* 0x000fe6000f8e9673 */
[----:B------:R-:W-:Y:S01]  /*50f0*/  MUFU.EX2 R63, R89 ;  /* 0x00000059003f7308 */ /* 0x000fe20000000800 */
[----:B------:R-:W-:Y:S01]  /*5100*/  LOP3.LUT R59, R108, UR17, R113, 0x96, !PT ;  /* 0x000000116c3b7c12 */ /* 0x000fe2000f8e9671 */
[----:B------:R-:W-:Y:S01]  /*5110*/  IMAD.WIDE.U32 R108, R75, -0x2daee0ad, RZ ;  /* 0xd2511f534b6c7825 */ /* 0x000fe200078e00ff */
[----:B------:R-:W-:Y:S01]  /*5120*/  LOP3.LUT R92, R58, 0xff, RZ, 0xc0, !PT ;  /* 0x000000ff3a5c7812 */ /* 0x000fe200078ec0ff */
[----:B------:R-:W-:Y:S01]  /*5130*/  UIADD3 UR34, UPT, UPT, UR33, -0x4ab325aa, URZ ;  /* 0xb54cda5621227890 */ /* 0x000fe2000fffe0ff */
[----:B------:R-:W-:Y:S01]  /*5140*/  SHF.R.U32.HI R93, RZ, 0x18, R58 ;  /* 0x00000018ff5d7819 */ /* 0x000fe2000001163a */
[----:B------:R-:W-:Y:S01]  /*5150*/  @P0 FADD.FTZ R244, -R244, -RZ ;  /* 0x800000fff4f40221 */ /* 0x000fe20000010100 */
[----:B------:R-:W-:Y:S01]  /*5160*/  PRMT R101, R108, 0x7770, RZ ;  /* 0x000077706c657816 */ /* 0x000fe200000000ff */
[----:B--2---:R-:W-:Y:S01]  /*5170*/  @P3 FADD.FTZ R246, -R246, -RZ ;  /* 0x800000fff6f63221 */ /* 0x004fe20000010100 */
[----:B------:R-:W-:Y:S01]  /*5180*/  ISETP.LE.U32.AND P0, PT, R92, UR13, PT ;  /* 0x0000000d5c007c0c */ /* 0x000fe2000bf03070 */
[----:B------:R-:W-:Y:S01]  /*5190*/  MUFU.EX2 R24, R99 ;  /* 0x0000006300187308 */ /* 0x000fe20000000800 */
[----:B------:R-:W-:Y:S01]  /*51a0*/  ISETP.LE.U32.AND P5, PT, R93, UR13, PT ;  /* 0x0000000d5d007c0c */ /* 0x000fe2000bfa3070 */
[----:B------:R-:W-:Y:S01]  /*51b0*/  IMAD.WIDE.U32 R110, R14, -0x2daee0ad, RZ ;  /* 0xd2511f530e6e7825 */ /* 0x000fe200078e00ff */
[----:B------:R-:W-:Y:S02]  /*51c0*/  PRMT R91, R108, 0x7772, RZ ;  /* 0x000077726c5b7816 */ /* 0x000fe400000000ff */
[----:B------:R-:W-:Y:S02]  /*51d0*/  ISETP.LE.U32.AND P3, PT, R101, UR13, PT ;  /* 0x0000000d65007c0c */ /* 0x000fe4000bf63070 */
[C---:B------:R-:W-:Y:S03]  /*51e0*/  PRMT R85, R110.reuse, 0x7771, RZ ;  /* 0x000077716e557816 */ /* 0x040fe600000000ff */
[----:B------:R-:W-:Y:S01]  /*51f0*/  MUFU.EX2 R12, R98 ;  /* 0x00000062000c7308 */ /* 0x000fe20000000800 */
[----:B------:R-:W-:Y:S02]  /*5200*/  PRMT R74, R110, 0x7772, RZ ;  /* 0x000077726e4a7816 */ /* 0x000fe400000000ff */
[----:B------:R-:W-:Y:S01]  /*5210*/  ISETP.GT.U32.AND P1, PT, R85, UR13, PT ;  /* 0x0000000d55007c0c */ /* 0x000fe2000bf24070 */
[----:B------:R-:W-:Y:S01]  /*5220*/  @!P0 FADD.FTZ R33, -R33, -RZ ;  /* 0x800000ff21218221 */ /* 0x000fe20000010100 */
[----:B------:R-:W-:Y:S02]  /*5230*/  ISETP.GT.U32.AND P2, PT, R74, UR13, PT ;  /* 0x0000000d4a007c0c */ /* 0x000fe4000bf44070 */
[----:B------:R-:W-:Y:S03]  /*5240*/  PRMT R77, R110, 0x7773, RZ ;  /* 0x000077736e4d7816 */ /* 0x000fe600000000ff */
[----:B------:R-:W1:Y:S01]  /*5250*/  MUFU.EX2 R242, R242 ;  /* 0x000000f200f27308 */ /* 0x000e620000000800 */
[----:B------:R-:W-:Y:S02]  /*5260*/  LOP3.LUT R14, R112, UR16, R111, 0x96, !PT ;  /* 0x00000010700e7c12 */ /* 0x000fe4000f8e966f */
[----:B------:R-:W-:Y:S01]  /*5270*/  PRMT R86, R110, 0x7770, RZ ;  /* 0x000077706e567816 */ /* 0x000fe200000000ff */
[----:B------:R-:W-:Y:S01]  /*5280*/  IMAD.WIDE.U32 R110, R11, -0x2daee0ad, RZ ;  /* 0xd2511f530b6e7825 */ /* 0x000fe200078e00ff */
[----:B------:R-:W-:Y:S02]  /*5290*/  ISETP.GT.U32.AND P4, PT, R77, UR13, PT ;  /* 0x0000000d4d007c0c */ /* 0x000fe4000bf84070 */
[----:B------:R-:W-:Y:S01]  /*52a0*/  PRMT R74, R108, 0x7773, RZ ;  /* 0x000077736c4a7816 */ /* 0x000fe200000000ff */
[----:B---3--:R-:W-:Y:S01]  /*52b0*/  @P1 FADD.FTZ R240, -R240, -RZ ;  /* 0x800000fff0f01221 */ /* 0x008fe20000010100 */
[----:B------:R-:W-:Y:S01]  /*52c0*/  LOP3.LUT R75, R106, UR17, R111, 0x96, !PT ;  /* 0x000000116a4b7c12 */ /* 0x000fe2000f8e966f */
[----:B------:R-:W-:Y:S01]  /*52d0*/  @P2 FADD.FTZ R241, -R241, -RZ ;  /* 0x800000fff1f12221 */ /* 0x000fe20000010100 */
[----:B------:R-:W-:Y:S01]  /*52e0*/  ISETP.GT.U32.AND P1, PT, R91, UR13, PT ;  /* 0x0000000d5b007c0c */ /* 0x000fe2000bf24070 */
[----:B------:R-:W2:Y:S01]  /*52f0*/  MUFU.EX2 R23, R69 ;  /* 0x0000004500177308 */ /* 0x000ea20000000800 */
[----:B------:R-:W-:Y:S01]  /*5300*/  ISETP.GT.U32.AND P2, PT, R74, UR13, PT ;  /* 0x0000000d4a007c0c */ /* 0x000fe2000bf44070 */
[----:B------:R-:W-:Y:S01]  /*5310*/  IMAD.WIDE.U32 R106, R10, -0x2daee0ad, RZ ;  /* 0xd2511f530a6a7825 */ /* 0x000fe200078e00ff */
[----:B------:R-:W-:Y:S02]  /*5320*/  LOP3.LUT R91, R14, 0xff, RZ, 0xc0, !PT ;  /* 0x000000ff0e5b7812 */ /* 0x000fe400078ec0ff */
[----:B------:R-:W-:Y:S01]  /*5330*/  SHF.R.U32.HI R74, RZ, 0x18, R14 ;  /* 0x00000018ff4a7819 */ /* 0x000fe2000001160e */
[----:B-1----:R-:W-:Y:S01]  /*5340*/  @P4 FADD.FTZ R242, -R242, -RZ ;  /* 0x800000fff2f24221 */ /* 0x002fe20000010100 */
[----:B------:R-:W-:Y:S03]  /*5350*/  PRMT R89, R106, 0x7770, RZ ;  /* 0x000077706a597816 */ /* 0x000fe600000000ff */
[----:B------:R-:W1:Y:S01]  /*5360*/  MUFU.EX2 R249, R249 ;  /* 0x000000f900f97308 */ /* 0x000e620000000800 */
[----:B------:R-:W-:Y:S01]  /*5370*/  ISETP.LE.U32.AND P6, PT, R86, UR13, PT ;  /* 0x0000000d56007c0c */ /* 0x000fe2000bfc3070 */
[----:B------:R-:W-:Y:S01]  /*5380*/  IMAD.WIDE.U32 R98, R80, -0x326172a9, RZ ;  /* 0xcd9e8d5750627825 */ /* 0x000fe200078e00ff */
[----:B------:R-:W-:Y:S02]  /*5390*/  PRMT R86, R106, 0x7771, RZ ;  /* 0x000077716a567816 */ /* 0x000fe400000000ff */
[----:B------:R-:W-:Y:S01]  /*53a0*/  ISETP.LE.U32.AND P4, PT, R91, UR13, PT ;  /* 0x0000000d5b007c0c */ /* 0x000fe2000bf83070 */
[----:B------:R-:W-:Y:S01]  /*53b0*/  @P2 FADD.FTZ R7, -R7, -RZ ;  /* 0x800000ff07072221 */ /* 0x000fe20000010100 */
[----:B------:R-:W-:Y:S03]  /*53c0*/  ISETP.LE.U32.AND P0, PT, R74, UR13, PT ;  /* 0x0000000d4a007c0c */ /* 0x000fe6000bf03070 */
[----:B------:R-:W3:Y:S01]  /*53d0*/  MUFU.EX2 R252, R252 ;  /* 0x000000fc00fc7308 */ /* 0x000ee20000000800 */
[----:B------:R-:W-:Y:S01]  /*53e0*/  PRMT R92, R98, 0x7770, RZ ;  /* 0x00007770625c7816 */ /* 0x000fe200000000ff */
[----:B--2---:R-:W-:Y:S01]  /*53f0*/  @!P5 FADD.FTZ R23, -R23, -RZ ;  /* 0x800000ff1717d221 */ /* 0x004fe20000010100 */
[----:B------:R-:W-:Y:S01]  /*5400*/  ISETP.LE.U32.AND P5, PT, R89, UR13, PT ;  /* 0x0000000d59007c0c */ /* 0x000fe2000bfa3070 */
[--C-:B------:R-:W-:Y:S01]  /*5410*/  FFMA.FTZ R69, R6, UR14, -R68.reuse ;  /* 0x0000000e06457c23 */ /* 0x100fe20008010844 */
[----:B------:R-:W-:Y:S01]  /*5420*/  PRMT R91, R98, 0x7771, RZ ;  /* 0x00007771625b7816 */ /* 0x000fe200000000ff */
[----:B------:R-:W-:Y:S01]  /*5430*/  FFMA.FTZ R68, R38, UR14, -R68 ;  /* 0x0000000e26447c23 */ /* 0x000fe20008010844 */
[----:B------:R-:W-:Y:S03]  /*5440*/  PRMT R80, R98, 0x7772, RZ ;  /* 0x0000777262507816 */ /* 0x000fe600000000ff */
[----:B------:R2:W-:Y:S01]  /*5450*/  MUFU.EX2 R35, R72 ;  /* 0x0000004800237308 */ /* 0x0005e20000000800 */
[----:B------:R-:W-:Y:S01]  /*5460*/  ISETP.GT.U32.AND P2, PT, R91, UR13, PT ;  /* 0x0000000d5b007c0c */ /* 0x000fe2000bf44070 */
[----:B-1----:R-:W-:Y:S01]  /*5470*/  @!P3 FADD.FTZ R249, -R249, -RZ ;  /* 0x800000fff9f9b221 */ /* 0x002fe20000010100 */
[----:B------:R-:W-:Y:S02]  /*5480*/  ISETP.GT.U32.AND P3, PT, R86, UR13, PT ;  /* 0x0000000d56007c0c */ /* 0x000fe4000bf64070 */
[----:B------:R-:W-:Y:S02]  /*5490*/  PRMT R77, R106, 0x7773, RZ ;  /* 0x000077736a4d7816 */ /* 0x000fe400000000ff */
[----:B------:R-:W-:Y:S03]  /*54a0*/  LOP3.LUT R11, R110, UR16, R109, 0x96, !PT ;  /* 0x000000106e0b7c12 */ /* 0x000fe6000f8e966d */
[----:B------:R-:W-:Y:S01]  /*54b0*/  MUFU.EX2 R50, R68 ;  /* 0x0000004400327308 */ /* 0x000fe20000000800 */
[----:B------:R-:W-:Y:S01]  /*54c0*/  PRMT R96, R108, 0x7771, RZ ;  /* 0x000077716c607816 */ /* 0x000fe200000000ff */
[----:B---3--:R-:W-:Y:S01]  /*54d0*/  @P1 FADD.FTZ R252, -R252, -RZ ;  /* 0x800000fffcfc1221 */ /* 0x008fe20000010100 */
[----:B------:R-:W-:Y:S01]  /*54e0*/  ISETP.LE.U32.AND P1, PT, R92, UR13, PT ;  /* 0x0000000d5c007c0c */ /* 0x000fe2000bf23070 */
[----:B------:R-:W-:Y:S01]  /*54f0*/  IMAD.WIDE.U32 R108, R76, -0x2daee0ad, RZ ;  /* 0xd2511f534c6c7825 */ /* 0x000fe200078e00ff */
[----:B------:R-:W-:Y:S02]  /*5500*/  PRMT R85, R106, 0x7772, RZ ;  /* 0x000077726a557816 */ /* 0x000fe400000000ff */
[----:B------:R-:W-:Y:S01]  /*5510*/  LOP3.LUT R74, R102, UR34, R99, 0x96, !PT ;  /* 0x00000022664a7c12 */ /* 0x000fe2000f8e9663 */
[----:B------:R-:W-:Y:S01]  /*5520*/  @P3 FADD.FTZ R5, -R5, -RZ ;  /* 0x800000ff05053221 */ /* 0x000fe20000010100 */
[----:B--2---:R-:W-:Y:S01]  /*5530*/  PRMT R72, R58, 0x7632, R72 ;  /* 0x000076323a487816 */ /* 0x004fe20000000048 */
[----:B------:R-:W-:Y:S01]  /*5540*/  @P2 FADD.FTZ R66, -R66, -RZ ;  /* 0x800000ff42422221 */ /* 0x000fe20000010100 */
[----:B------:R-:W-:Y:S01]  /*5550*/  LOP3.LUT R76, R104, UR17, R109, 0x96, !PT ;  /* 0x00000011684c7c12 */ /* 0x000fe2000f8e966d */
[----:B------:R1:W-:Y:S01]  /*5560*/  MUFU.EX2 R67, R78 ;  /* 0x0000004e00437308 */ /* 0x0003e20000000800 */
[----:B------:R-:W-:Y:S02]  /*5570*/  LOP3.LUT R72, R72, 0xff, RZ, 0xc0, !PT ;  /* 0x000000ff48487812 */ /* 0x000fe400078ec0ff */
[----:B------:R-:W-:Y:S01]  /*5580*/  LOP3.LUT R58, R58, 0xffff, RZ, 0xc0, !PT ;  /* 0x0000ffff3a3a7812 */ /* 0x000fe200078ec0ff */
[----:B------:R-:W-:Y:S01]  /*5590*/  @!P1 FADD.FTZ R39, -R39, -RZ ;  /* 0x800000ff27279221 */ /* 0x000fe20000010100 */
[----:B------:R-:W-:Y:S02]  /*55a0*/  ISETP.LE.U32.AND P3, PT, R72, UR13, PT ;  /* 0x0000000d48007c0c */ /* 0x000fe4000bf63070 */
[----:B------:R-:W-:Y:S03]  /*55b0*/  SHF.R.U32.HI R72, RZ, 0x18, R11 ;  /* 0x00000018ff487819 */ /* 0x000fe6000001160b */
[----:B------:R-:W2:Y:S01]  /*55c0*/  MUFU.EX2 R247, R247 ;  /* 0x000000f700f77308 */ /* 0x000ea20000000800 */
[----:B------:R-:W-:Y:S02]  /*55d0*/  SHF.R.U32.HI R58, RZ, 0x8, R58 ;  /* 0x00000008ff3a7819 */ /* 0x000fe4000001163a */
[----:B------:R-:W-:Y:S02]  /*55e0*/  ISETP.LE.U32.AND P2, PT, R72, UR13, PT ;  /* 0x0000000d48007c0c */ /* 0x000fe4000bf43070 */
[----:B------:R-:W-:Y:S02]  /*55f0*/  PRMT R72, R14, 0x7632, R72 ;  /* 0x000076320e487816 */ /* 0x000fe40000000048 */
[----:B------:R-:W-:Y:S03]  /*5600*/  LOP3.LUT R58, R58, 0xffff, RZ, 0xc0, !PT ;  /* 0x0000ffff3a3a7812 */ /* 0x000fe600078ec0ff */
[----:B------:R-:W3:Y:S01]  /*5610*/  MUFU.EX2 R248, R248 ;  /* 0x000000f800f87308 */ /* 0x000ee20000000800 */
[----:B-1----:R-:W-:Y:S01]  /*5620*/  PRMT R78, R98, 0x7773, RZ ;  /* 0x00007773624e7816 */ /* 0x002fe200000000ff */
[----:B------:R-:W-:Y:S01]  /*5630*/  @!P3 FADD.FTZ R61, -R61, -RZ ;  /* 0x800000ff3d3db221 */ /* 0x000fe20000010100 */
[----:B------:R-:W-:Y:S02]  /*5640*/  LOP3.LUT R72, R72, 0xff, RZ, 0xc0, !PT ;  /* 0x000000ff48487812 */ /* 0x000fe400078ec0ff */
[----:B------:R-:W-:Y:S02]  /*5650*/  LOP3.LUT R14, R14, 0xffff, RZ, 0xc0, !PT ;  /* 0x0000ffff0e0e7812 */ /* 0x000fe400078ec0ff */
[----:B------:R-:W-:Y:S01]  /*5660*/  LOP3.LUT R10, R108, UR16, R107, 0x96, !PT ;  /* 0x000000106c0a7c12 */ /* 0x000fe2000f8e966b */
[----:B------:R-:W-:Y:S01]  /*5670*/  @!P2 FADD.FTZ R45, -R45, -RZ ;  /* 0x800000ff2d2da221 */ /* 0x000fe20000010100 */
[----:B------:R-:W-:Y:S01]  /*5680*/  ISETP.LE.U32.AND P2, PT, R72, UR13, PT ;  /* 0x0000000d48007c0c */ /* 0x000fe2000bf43070 */
[----:B--2---:R-:W-:Y:S01]  /*5690*/  @!P4 FADD.FTZ R247, -R247, -RZ ;  /* 0x800000fff7f7c221 */ /* 0x004fe20000010100 */
[----:B------:R-:W-:Y:S01]  /*56a0*/  ISETP.GT.U32.AND P4, PT, R80, UR13, PT ;  /* 0x0000000d50007c0c */ /* 0x000fe2000bf84070 */
[----:B------:R-:W1:Y:S01]  /*56b0*/  MUFU.EX2 R251, R251 ;  /* 0x000000fb00fb7308 */ /* 0x000e620000000800 */
[----:B------:R-:W-:Y:S04]  /*56c0*/  SHF.R.U32.HI R14, RZ, 0x8, R14 ;  /* 0x00000008ff0e7819 */ /* 0x000fe8000001160e */
[----:B------:R-:W-:Y:S01]  /*56d0*/  LOP3.LUT R14, R14, 0xffff, RZ, 0xc0, !PT ;  /* 0x0000ffff0e0e7812 */ /* 0x000fe200078ec0ff */
[----:B---3--:R-:W-:Y:S01]  /*56e0*/  @!P0 FADD.FTZ R248, -R248, -RZ ;  /* 0x800000fff8f88221 */ /* 0x008fe20000010100 */
[----:B------:R-:W-:Y:S03]  /*56f0*/  ISETP.GT.U32.AND P0, PT, R78, UR13, PT ;  /* 0x0000000d4e007c0c */ /* 0x000fe6000bf04070 */
[----:B------:R-:W2:Y:S01]  /*5700*/  MUFU.EX2 R239, R239 ;  /* 0x000000ef00ef7308 */ /* 0x000ea20000000800 */
[----:B------:R-:W-:Y:S01]  /*5710*/  @!P2 FADD.FTZ R13, -R13, -RZ ;  /* 0x800000ff0d0da221 */ /* 0x000fe20000010100 */
[----:B------:R-:W-:Y:S08]  /*5720*/  @P4 FADD.FTZ R55, -R55, -RZ ;  /* 0x800000ff37374221 */ /* 0x000ff00000010100 */
[----:B------:R3:W-:Y:S01]  /*5730*/  MUFU.EX2 R49, R97 ;  /* 0x0000006100317308 */ /* 0x0007e20000000800 */
[----:B-1----:R-:W-:Y:S01]  /*5740*/  @!P5 FADD.FTZ R251, -R251, -RZ ;  /* 0x800000fffbfbd221 */ /* 0x002fe20000010100 */
[----:B------:R-:W-:Y:S02]  /*5750*/  ISETP.GT.U32.AND P5, PT, R77, UR13, PT ;  /* 0x0000000d4d007c0c */ /* 0x000fe4000bfa4070 */
[----:B------:R-:W-:Y:S01]  /*5760*/  LOP3.LUT R77, R11, 0xff, RZ, 0xc0, !PT ;  /* 0x000000ff0b4d7812 */ /* 0x000fe200078ec0ff */
[----:B------:R-:W-:Y:S03]  /*5770*/  @P0 FADD.FTZ R65, -R65, -RZ ;  /* 0x800000ff41410221 */ /* 0x000fe60000010100 */
[----:B------:R-:W-:Y:S01]  /*5780*/  ISETP.LE.U32.AND P1, PT, R77, UR13, PT ;  /* 0x0000000d4d007c0c */ /* 0x000fe2000bf23070 */
[----:B--2---:R-:W-:Y:S01]  /*5790*/  @!P6 FADD.FTZ R239, -R239, -RZ ;  /* 0x800000ffefefe221 */ /* 0x004fe20000010100 */
[----:B------:R-:W-:Y:S01]  /*57a0*/  ISETP.GT.U32.AND P6, PT, R96, UR13, PT ;  /* 0x0000000d60007c0c */ /* 0x000fe2000bfc4070 */
[----:B------:R1:W-:Y:S01]  /*57b0*/  MUFU.EX2 R54, R83 ;  /* 0x0000005300367308 */ /* 0x0003e20000000800 */
[----:B---3--:R-:W-:Y:S09]  /*57c0*/  IMAD.WIDE.U32 R96, R59, -0x326172a9, RZ ;  /* 0xcd9e8d573b607825 */ /* 0x008ff200078e00ff */
[----:B------:R2:W-:Y:S01]  /*57d0*/  MUFU.EX2 R25, R87 ;  /* 0x0000005700197308 */ /* 0x0005e20000000800 */
[----:B------:R-:W-:Y:S01]  /*57e0*/  @!P1 FADD.FTZ R53, -R53, -RZ ;  /* 0x800000ff35359221 */ /* 0x000fe20000010100 */
[C---:B------:R-:W-:Y:S02]  /*57f0*/  PRMT R93, R96.reuse, 0x7770, RZ ;  /* 0x00007770605d7816 */ /* 0x040fe400000000ff */
[C---:B------:R-:W-:Y:S02]  /*5800*/  PRMT R89, R96.reuse, 0x7771, RZ ;  /* 0x0000777160597816 */ /* 0x040fe400000000ff */
[C---:B------:R-:W-:Y:S04]  /*5810*/  PRMT R86, R96.reuse, 0x7772, RZ ;  /* 0x0000777260567816 */ /* 0x040fe800000000ff */
[----:B------:R-:W3:Y:S01]  /*5820*/  MUFU.EX2 R250, R250 ;  /* 0x000000fa00fa7308 */ /* 0x000ee20000000800 */
[----:B------:R-:W-:Y:S02]  /*5830*/  ISETP.LE.U32.AND P4, PT, R93, UR13, PT ;  /* 0x0000000d5d007c0c */ /* 0x000fe4000bf83070 */
[----:B------:R-:W-:Y:S02]  /*5840*/  ISETP.GT.U32.AND P0, PT, R89, UR13, PT ;  /* 0x0000000d59007c0c */ /* 0x000fe4000bf04070 */
[----:B-1----:R-:W-:Y:S02]  /*5850*/  PRMT R83, R96, 0x7773, RZ ;  /* 0x0000777360537816 */ /* 0x002fe400000000ff */
[----:B------:R-:W-:Y:S03]  /*5860*/  ISETP.GT.U32.AND P3, PT, R86, UR13, PT ;  /* 0x0000000d56007c0c */ /* 0x000fe6000bf64070 */
[----:B------:R1:W-:Y:S01]  /*5870*/  MUFU.EX2 R6, R73 ;  /* 0x0000004900067308 */ /* 0x0003e20000000800 */
[----:B------:R-:W-:Y:S01]  /*5880*/  ISETP.GT.U32.AND P1, PT, R83, UR13, PT ;  /* 0x0000000d53007c0c */ /* 0x000fe2000bf24070 */
[----:B--2---:R-:W-:Y:S01]  /*5890*/  IMAD.WIDE.U32 R86, R76, -0x326172a9, RZ ;  /* 0xcd9e8d574c567825 */ /* 0x004fe200078e00ff */
[----:B------:R-:W-:Y:S03]  /*58a0*/  LOP3.LUT R59, R100, UR34, R97, 0x96, !PT ;  /* 0x00000022643b7c12 */ /* 0x000fe6000f8e9661 */
[----:B------:R-:W-:Y:S01]  /*58b0*/  @!P4 FADD.FTZ R19, -R19, -RZ ;  /* 0x800000ff1313c221 */ /* 0x000fe20000010100 */
[----:B------:R-:W-:Y:S03]  /*58c0*/  LOP3.LUT R72, R62, UR34, R87, 0x96, !PT ;  /* 0x000000223e487c12 */ /* 0x000fe6000f8e9657 */
[----:B------:R2:W4:Y:S01]  /*58d0*/  MUFU.EX2 R30, R88 ;  /* 0x00000058001e7308 */ /* 0x0005220000000800 */
[----:B------:R-:W-:Y:S01]  /*58e0*/  PRMT R77, R86, 0x7770, RZ ;  /* 0x00007770564d7816 */ /* 0x000fe200000000ff */
[----:B---3--:R-:W-:Y:S01]  /*58f0*/  @P6 FADD.FTZ R250, -R250, -RZ ;  /* 0x800000fffafa6221 */ /* 0x008fe20000010100 */
[----:B------:R-:W-:Y:S01]  /*5900*/  ISETP.GT.U32.AND P6, PT, R85, UR13, PT ;  /* 0x0000000d55007c0c */ /* 0x000fe2000bfc4070 */
[----:B------:R-:W-:Y:S01]  /*5910*/  @P0 FADD.FTZ R18, -R18, -RZ ;  /* 0x800000ff12120221 */ /* 0x000fe20000010100 */
[----:B------:R-:W-:Y:S01]  /*5920*/  SHF.R.U32.HI R85, RZ, 0x18, R74 ;  /* 0x00000018ff557819 */ /* 0x000fe2000001164a */
[----:B------:R-:W-:Y:S01]  /*5930*/  @P1 FADD.FTZ R8, -R8, -RZ ;  /* 0x800000ff08081221 */ /* 0x000fe20000010100 */
[C---:B------:R-:W-:Y:S01]  /*5940*/  PRMT R76, R86.reuse, 0x7771, RZ ;  /* 0x00007771564c7816 */ /* 0x040fe200000000ff */
[----:B------:R-:W-:Y:S01]  /*5950*/  @P3 FADD.FTZ R17, -R17, -RZ ;  /* 0x800000ff11113221 */ /* 0x000fe20000010100 */
[C---:B-1----:R-:W-:Y:S01]  /*5960*/  PRMT R73, R86.reuse, 0x7772, RZ ;  /* 0x0000777256497816 */ /* 0x042fe200000000ff */
[----:B------:R1:W-:Y:S01]  /*5970*/  MUFU.EX2 R36, R69 ;  /* 0x0000004500247308 */ /* 0x0003e20000000800 */
[----:B------:R-:W-:Y:S02]  /*5980*/  PRMT R62, R86, 0x7773, RZ ;  /* 0x00007773563e7816 */ /* 0x000fe400000000ff */
[----:B------:R-:W-:Y:S02]  /*5990*/  LOP3.LUT R86, R74, 0xff, RZ, 0xc0, !PT ;  /* 0x000000ff4a567812 */ /* 0x000fe400078ec0ff */
[----:B------:R-:W-:Y:S02]  /*59a0*/  ISETP.LE.U32.AND P4, PT, R85, UR13, PT ;  /* 0x0000000d55007c0c */ /* 0x000fe4000bf83070 */
[----:B------:R-:W-:Y:S01]  /*59b0*/  ISETP.LE.U32.AND P0, PT, R86, UR13, PT ;  /* 0x0000000d56007c0c */ /* 0x000fe2000bf03070 */
[----:B--2---:R-:W-:Y:S02]  /*59c0*/  IMAD.WIDE.U32 R88, R75, -0x326172a9, RZ ;  /* 0xcd9e8d574b587825 */ /* 0x004fe400078e00ff */
[----:B------:R2:W-:Y:S01]  /*59d0*/  MUFU.EX2 R4, R47 ;  /* 0x0000002f00047308 */ /* 0x0005e20000000800 */
[C---:B------:R-:W-:Y:S02]  /*59e0*/  PRMT R80, R88.reuse, 0x7771, RZ ;  /* 0x0000777158507816 */ /* 0x040fe400000000ff */
[----:B------:R-:W-:Y:S02]  /*59f0*/  PRMT R83, R88, 0x7770, RZ ;  /* 0x0000777058537816 */ /* 0x000fe400000000ff */
[----:B------:R-:W-:Y:S03]  /*5a00*/  ISETP.GT.U32.AND P1, PT, R80, UR13, PT ;  /* 0x0000000d50007c0c */ /* 0x000fe6000bf24070 */
[----:B------:R-:W-:Y:S01]  /*5a10*/  @!P4 FADD.FTZ R32, -R32, -RZ ;  /* 0x800000ff2020c221 */ /* 0x000fe20000010100 */
[----:B------:R-:W-:Y:S01]  /*5a20*/  ISETP.LE.U32.AND P3, PT, R83, UR13, PT ;  /* 0x0000000d53007c0c */ /* 0x000fe2000bf63070 */
[----:B------:R-:W-:Y:S01]  /*5a30*/  @!P0 FADD.FTZ R63, -R63, -RZ ;  /* 0x800000ff3f3f8221 */ /* 0x000fe20000010100 */
[C---:B------:R-:W-:Y:S01]  /*5a40*/  PRMT R75, R88.reuse, 0x7773, RZ ;  /* 0x00007773584b7816 */ /* 0x040fe200000000ff */
[----:B------:R-:W3:Y:S01]  /*5a50*/  MUFU.EX2 R22, R95 ;  /* 0x0000005f00167308 */ /* 0x000ee20000000800 */
[----:B------:R-:W-:Y:S02]  /*5a60*/  PRMT R78, R88, 0x7772, RZ ;  /* 0x00007772584e7816 */ /* 0x000fe400000000ff */
[----:B------:R-:W-:Y:S02]  /*5a70*/  ISETP.GT.U32.AND P4, PT, R75, UR13, PT ;  /* 0x0000000d4b007c0c */ /* 0x000fe4000bf84070 */
[----:B-1----:R-:W-:Y:S02]  /*5a80*/  PRMT R69, R11, 0x7632, R69 ;  /* 0x000076320b457816 */ /* 0x002fe40000000045 */
[----:B------:R-:W-:Y:S01]  /*5a90*/  ISETP.LE.U32.AND P0, PT, R58, UR13, PT ;  /* 0x0000000d3a007c0c */ /* 0x000fe2000bf03070 */
[----:B------:R-:W-:Y:S01]  /*5aa0*/  @P1 FADD.FTZ R44, -R44, -RZ ;  /* 0x800000ff2c2c1221 */ /* 0x000fe20000010100 */
[----:B------:R-:W-:Y:S01]  /*5ab0*/  LOP3.LUT R58, R59, 0xff, RZ, 0xc0, !PT ;  /* 0x000000ff3b3a7812 */ /* 0x000fe200078ec0ff */
[----:B------:R-:W-:Y:S01]  /*5ac0*/  @!P3 FADD.FTZ R60, -R60, -RZ ;  /* 0x800000ff3c3cb221 */ /* 0x000fe20000010100 */
[----:B------:R-:W-:Y:S01]  /*5ad0*/  ISETP.GT.U32.AND P2, PT, R78, UR13, PT ;  /* 0x0000000d4e007c0c */ /* 0x000fe2000bf44070 */
[----:B------:R-:W-:Y:S01]  /*5ae0*/  MUFU.EX2 R29, R43 ;  /* 0x0000002b001d7308 */ /* 0x000fe20000000800 */
[----:B------:R-:W-:Y:S02]  /*5af0*/  LOP3.LUT R69, R69, 0xff, RZ, 0xc0, !PT ;  /* 0x000000ff45457812 */ /* 0x000fe400078ec0ff */
[----:B------:R-:W-:Y:S01]  /*5b00*/  ISETP.LE.U32.AND P1, PT, R58, UR13, PT ;  /* 0x0000000d3a007c0c */ /* 0x000fe2000bf23070 */
[----:B------:R-:W-:Y:S01]  /*5b10*/  @P4 FADD.FTZ R12, -R12, -RZ ;  /* 0x800000ff0c0c4221 */ /* 0x000fe20000010100 */
[----:B------:R-:W-:Y:S02]  /*5b20*/  ISETP.LE.U32.AND P3, PT, R69, UR13, PT ;  /* 0x0000000d45007c0c */ /* 0x000fe4000bf63070 */
[----:B--2---:R-:W-:Y:S01]  /*5b30*/  SHF.R.U32.HI R47, RZ, 0x18, R59 ;  /* 0x00000018ff2f7819 */ /* 0x004fe2000001163b */
[----:B------:R-:W-:Y:S01]  /*5b40*/  @!P0 FADD.FTZ R67, -R67, -RZ ;  /* 0x800000ff43438221 */ /* 0x000fe20000010100 */
[----:B------:R-:W-:Y:S01]  /*5b50*/  ISETP.LE.U32.AND P4, PT, R77, UR13, PT ;  /* 0x0000000d4d007c0c */ /* 0x000fe2000bf83070 */
[----:B------:R-:W1:Y:S01]  /*5b60*/  MUFU.EX2 R21, R94 ;  /* 0x0000005e00157308 */ /* 0x000e620000000800 */
[----:B------:R-:W-:Y:S01]  /*5b70*/  LOP3.LUT R90, R90, UR34, R89, 0x96, !PT ;  /* 0x000000225a5a7c12 */ /* 0x000fe2000f8e9659 */
[----:B------:R-:W-:Y:S01]  /*5b80*/  @P2 FADD.FTZ R24, -R24, -RZ ;  /* 0x800000ff18182221 */ /* 0x000fe20000010100 */
[----:B------:R-:W-:Y:S02]  /*5b90*/  ISETP.LE.U32.AND P2, PT, R47, UR13, PT ;  /* 0x0000000d2f007c0c */ /* 0x000fe4000bf43070 */
[----:B------:R-:W-:Y:S01]  /*5ba0*/  LOP3.LUT R47, R10, 0xff, RZ, 0xc0, !PT ;  /* 0x000000ff0a2f7812 */ /* 0x000fe200078ec0ff */
[----:B------:R-:W-:Y:S01]  /*5bb0*/  @!P1 FADD.FTZ R54, -R54, -RZ ;  /* 0x800000ff36369221 */ /* 0x000fe20000010100 */
[----:B------:R-:W-:Y:S01]  /*5bc0*/  ISETP.GT.U32.AND P1, PT, R73, UR13, PT ;  /* 0x0000000d49007c0c */ /* 0x000fe2000bf24070 */
[----:B------:R-:W-:Y:S01]  /*5bd0*/  @!P3 FADD.FTZ R49, -R49, -RZ ;  /* 0x800000ff3131b221 */ /* 0x000fe20000010100 */
[----:B------:R-:W-:Y:S01]  /*5be0*/  ISETP.GT.U32.AND P3, PT, R76, UR13, PT ;  /* 0x0000000d4c007c0c */ /* 0x000fe2000bf64070 */
[----:B------:R-:W2:Y:S01]  /*5bf0*/  MUFU.EX2 R28, R84 ;  /* 0x00000054001c7308 */ /* 0x000ea20000000800 */
[----:B------:R-:W-:Y:S01]  /*5c00*/  ISETP.LE.U32.AND P0, PT, R47, UR13, PT ;  /* 0x0000000d2f007c0c */ /* 0x000fe2000bf03070 */
[----:B----4-:R-:W-:Y:S01]  /*5c10*/  @!P4 FADD.FTZ R30, -R30, -RZ ;  /* 0x800000ff1e1ec221 */ /* 0x010fe20000010100 */
[----:B------:R-:W-:Y:S02]  /*5c20*/  ISETP.LE.U32.AND P4, PT, R14, UR13, PT ;  /* 0x0000000d0e007c0c */ /* 0x000fe4000bf83070 */
[----:B------:R-:W-:Y:S01]  /*5c30*/  PRMT R47, R74, 0x7632, R47 ;  /* 0x000076324a2f7816 */ /* 0x000fe2000000002f */
[----:B------:R-:W-:Y:S01]  /*5c40*/  @!P2 FADD.FTZ R35, -R35, -RZ ;  /* 0x800000ff2323a221 */ /* 0x000fe20000010100 */
[----:B------:R-:W-:Y:S03]  /*5c50*/  LOP3.LUT R11, R11, 0xffff, RZ, 0xc0, !PT ;  /* 0x0000ffff0b0b7812 */ /* 0x000fe600078ec0ff */
[----:B------:R-:W4:Y:S01]  /*5c60*/  MUFU.EX2 R51, R82 ;  /* 0x0000005200337308 */ /* 0x000f220000000800 */
[----:B------:R-:W-:Y:S01]  /*5c70*/  LOP3.LUT R14, R90, 0xff, RZ, 0xc0, !PT ;  /* 0x000000ff5a0e7812 */ /* 0x000fe200078ec0ff */
[----:B---3--:R-:W-:Y:S01]  /*5c80*/  @P1 FADD.FTZ R22, -R22, -RZ ;  /* 0x800000ff16161221 */ /* 0x008fe20000010100 */
[----:B------:R-:W-:Y:S01]  /*5c90*/  ISETP.GT.U32.AND P2, PT, R62, UR13, PT ;  /* 0x0000000d3e007c0c */ /* 0x000fe2000bf44070 */
[----:B------:R-:W-:Y:S01]  /*5ca0*/  @P3 FADD.FTZ R25, -R25, -RZ ;  /* 0x800000ff19193221 */ /* 0x000fe20000010100 */
[----:B------:R-:W-:Y:S02]  /*5cb0*/  LOP3.LUT R47, R47, 0xff, RZ, 0xc0, !PT ;  /* 0x000000ff2f2f7812 */ /* 0x000fe400078ec0ff */
[----:B------:R-:W-:Y:S01]  /*5cc0*/  ISETP.LE.U32.AND P1, PT, R14, UR13, PT ;  /* 0x0000000d0e007c0c */ /* 0x000fe2000bf23070 */
[----:B------:R-:W-:Y:S01]  /*5cd0*/  @!P4 FADD.FTZ R6, -R6, -RZ ;  /* 0x800000ff0606c221 */ /* 0x000fe20000010100 */
[----:B------:R-:W-:Y:S01]  /*5ce0*/  SHF.R.U32.HI R11, RZ, 0x8, R11 ;  /* 0x00000008ff0b7819 */ /* 0x000fe2000001160b */
[----:B------:R-:W-:Y:S01]  /*5cf0*/  MUFU.EX2 R62, R71 ;  /* 0x00000047003e7308 */ /* 0x000fe20000000800 */
[----:B------:R-:W-:Y:S02]  /*5d00*/  ISETP.LE.U32.AND P3, PT, R47, UR13, PT ;  /* 0x0000000d2f007c0c */ /* 0x000fe4000bf63070 */
[----:B------:R-:W-:Y:S02]  /*5d10*/  LOP3.LUT R11, R11, 0xffff, RZ, 0xc0, !PT ;  /* 0x0000ffff0b0b7812 */ /* 0x000fe400078ec0ff */
[----:B------:R-:W-:Y:S01]  /*5d20*/  SHF.R.U32.HI R14, RZ, 0x18, R90 ;  /* 0x00000018ff0e7819 */ /* 0x000fe2000001165a */
[----:B-1----:R-:W-:Y:S01]  /*5d30*/  @P2 FADD.FTZ R21, -R21, -RZ ;  /* 0x800000ff15152221 */ /* 0x002fe20000010100 */
[----:B------:R-:W-:Y:S03]  /*5d40*/  ISETP.LE.U32.AND P4, PT, R11, UR13, PT ;  /* 0x0000000d0b007c0c */ /* 0x000fe6000bf83070 */
[----:B------:R-:W1:Y:S01]  /*5d50*/  MUFU.EX2 R47, R56 ;  /* 0x00000038002f7308 */ /* 0x000e620000000800 */
[----:B------:R-:W-:Y:S01]  /*5d60*/  PRMT R43, R59, 0x7632, R43 ;  /* 0x000076323b2b7816 */ /* 0x000fe2000000002b */
[----:B--2---:R-:W-:Y:S01]  /*5d70*/  @!P1 FADD.FTZ R28, -R28, -RZ ;  /* 0x800000ff1c1c9221 */ /* 0x004fe20000010100 */
[----:B------:R-:W-:Y:S02]  /*5d80*/  LOP3.LUT R11, R72, 0xff, RZ, 0xc0, !PT ;  /* 0x000000ff480b7812 */ /* 0x000fe400078ec0ff */
[----:B------:R-:W-:Y:S01]  /*5d90*/  LOP3.LUT R74, R74, 0xffff, RZ, 0xc0, !PT ;  /* 0x0000ffff4a4a7812 */ /* 0x000fe200078ec0ff */
[----:B------:R-:W-:Y:S01]  /*5da0*/  @!P3 FADD.FTZ R36, -R36, -RZ ;  /* 0x800000ff2424b221 */ /* 0x000fe20000010100 */
[----:B------:R-:W-:Y:S03]  /*5db0*/  ISETP.LE.U32.AND P2, PT, R14, UR13, PT ;  /* 0x0000000d0e007c0c */ /* 0x000fe6000bf43070 */
[----:B------:R-:W2:Y:S01]  /*5dc0*/  MUFU.EX2 R38, R79 ;  /* 0x0000004f00267308 */ /* 0x000ea20000000800 */
[----:B------:R-:W-:Y:S02]  /*5dd0*/  LOP3.LUT R43, R43, 0xff, RZ, 0xc0, !PT ;  /* 0x000000ff2b2b7812 */ /* 0x000fe400078ec0ff */
[----:B------:R-:W-:Y:S01]  /*5de0*/  ISETP.LE.U32.AND P1, PT, R11, UR13, PT ;  /* 0x0000000d0b007c0c */ /* 0x000fe2000bf23070 */
[----:B----4-:R-:W-:Y:S01]  /*5df0*/  @!P4 FADD.FTZ R51, -R51, -RZ ;  /* 0x800000ff3333c221 */ /* 0x010fe20000010100 */
[----:B------:R-:W-:Y:S02]  /*5e00*/  SHF.R.U32.HI R74, RZ, 0x8, R74 ;  /* 0x00000008ff4a7819 */ /* 0x000fe4000001164a */
[----:B------:R-:W-:Y:S03]  /*5e10*/  LOP3.LUT R59, R59, 0xffff, RZ, 0xc0, !PT ;  /* 0x0000ffff3b3b7812 */ /* 0x000fe600078ec0ff */
[----:B------:R-:W-:Y:S01]  /*5e20*/  MUFU.EX2 R20, R40 ;  /* 0x0000002800147308 */ /* 0x000fe20000000800 */
[----:B------:R-:W-:Y:S01]  /*5e30*/  ISETP.LE.U32.AND P3, PT, R43, UR13, PT ;  /* 0x0000000d2b007c0c */ /* 0x000fe2000bf63070 */
[----:B-1----:R-:W-:Y:S01]  /*5e40*/  @!P0 FADD.FTZ R47, -R47, -RZ ;  /* 0x800000ff2f2f8221 */ /* 0x002fe20000010100 */
[----:B------:R-:W-:Y:S01]  /*5e50*/  LOP3.LUT R74, R74, 0xffff, RZ, 0xc0, !PT ;  /* 0x0000ffff4a4a7812 */ /* 0x000fe200078ec0ff */
[----:B------:R-:W-:Y:S01]  /*5e60*/  @!P2 FADD.FTZ R4, -R4, -RZ ;  /* 0x800000ff0404a221 */ /* 0x000fe20000010100 */
[----:B------:R-:W-:Y:S02]  /*5e70*/  SHF.R.U32.HI R59, RZ, 0x8, R59 ;  /* 0x00000008ff3b7819 */ /* 0x000fe4000001163b */
[----:B------:R-:W-:Y:S03]  /*5e80*/  SHF.R.U32.HI R14, RZ, 0x18, R72 ;  /* 0x00000018ff0e7819 */ /* 0x000fe60000011648 */
[----:B------:R-:W-:Y:S01]  /*5e90*/  MUFU.EX2 R34, R42 ;  /* 0x0000002a00227308 */ /* 0x000fe20000000800 */
[----:B------:R-:W-:Y:S01]  /*5ea0*/  ISETP.LE.U32.AND P4, PT, R74, UR13, PT ;  /* 0x0000000d4a007c0c */ /* 0x000fe2000bf83070 */
[----:B--2---:R-:W-:Y:S01]  /*5eb0*/  @!P1 FADD.FTZ R38, -R38, -RZ ;  /* 0x800000ff26269221 */ /* 0x004fe20000010100 */
[C---:B------:R-:W-:Y:S02]  /*5ec0*/  PRMT R11, R90.reuse, 0x7632, R11 ;  /* 0x000076325a0b7816 */ /* 0x040fe4000000000b */
[----:B------:R-:W-:Y:S01]  /*5ed0*/  LOP3.LUT R90, R90, 0xffff, RZ, 0xc0, !PT ;  /* 0x0000ffff5a5a7812 */ /* 0x000fe200078ec0ff */
[----:B------:R-:W-:Y:S01]  /*5ee0*/  @!P3 FADD.FTZ R50, -R50, -RZ ;  /* 0x800000ff3232b221 */ /* 0x000fe20000010100 */
[----:B------:R-:W-:Y:S03]  /*5ef0*/  LOP3.LUT R59, R59, 0xffff, RZ, 0xc0, !PT ;  /* 0x0000ffff3b3b7812 */ /* 0x000fe600078ec0ff */
[----:B------:R-:W1:Y:S01]  /*5f00*/  MUFU.EX2 R16, R46 ;  /* 0x0000002e00107308 */ /* 0x000e620000000800 */
[----:B------:R-:W-:Y:S02]  /*5f10*/  ISETP.LE.U32.AND P2, PT, R14, UR13, PT ;  /* 0x0000000d0e007c0c */ /* 0x000fe4000bf43070 */
[----:B------:R-:W-:Y:S02]  /*5f20*/  LOP3.LUT R11, R11, 0xff, RZ, 0xc0, !PT ;  /* 0x000000ff0b0b7812 */ /* 0x000fe400078ec0ff */
[----:B------:R-:W-:Y:S01]  /*5f30*/  ISETP.LE.U32.AND P1, PT, R59, UR13, PT ;  /* 0x0000000d3b007c0c */ /* 0x000fe2000bf23070 */
[----:B------:R-:W-:Y:S01]  /*5f40*/  @!P4 FADD.FTZ R62, -R62, -RZ ;  /* 0x800000ff3e3ec221 */ /* 0x000fe20000010100 */
[----:B------:R-:W-:Y:S03]  /*5f50*/  SHF.R.U32.HI R90, RZ, 0x8, R90 ;  /* 0x00000008ff5a7819 */ /* 0x000fe6000001165a */
[----:B------:R-:W-:Y:S01]  /*5f60*/  MUFU.EX2 R46, R57 ;  /* 0x00000039002e7308 */ /* 0x000fe20000000800 */
[----:B------:R-:W-:Y:S02]  /*5f70*/  ISETP.LE.U32.AND P3, PT, R11, UR13, PT ;  /* 0x0000000d0b007c0c */ /* 0x000fe4000bf63070 */
[----:B------:R-:W-:Y:S02]  /*5f80*/  PRMT R11, R72, 0x7632, R11 ;  /* 0x00007632480b7816 */ /* 0x000fe4000000000b */
[----:B------:R-:W-:Y:S01]  /*5f90*/  LOP3.LUT R90, R90, 0xffff, RZ, 0xc0, !PT ;  /* 0x0000ffff5a5a7812 */ /* 0x000fe200078ec0ff */
[----:B------:R-:W-:Y:S01]  /*5fa0*/  @!P2 FADD.FTZ R29, -R29, -RZ ;  /* 0x800000ff1d1da221 */ /* 0x000fe20000010100 */
[----:B------:R-:W-:Y:S03]  /*5fb0*/  LOP3.LUT R11, R11, 0xff, RZ, 0xc0, !PT ;  /* 0x000000ff0b0b7812 */ /* 0x000fe600078ec0ff */
[----:B------:R-:W-:Y:S01]  /*5fc0*/  MUFU.EX2 R26, R26 ;  /* 0x0000001a001a7308 */ /* 0x000fe20000000800 */
[----:B------:R-:W-:Y:S01]  /*5fd0*/  ISETP.LE.U32.AND P4, PT, R90, UR13, PT ;  /* 0x0000000d5a007c0c */ /* 0x000fe2000bf83070 */
[----:B------:R-:W-:Y:S01]  /*5fe0*/  @!P1 FADD.FTZ R37, -R37, -RZ ;  /* 0x800000ff25259221 */ /* 0x000fe20000010100 */
[----:B------:R-:W-:Y:S01]  /*5ff0*/  ISETP.LE.U32.AND P2, PT, R11, UR13, PT ;  /* 0x0000000d0b007c0c */ /* 0x000fe2000bf43070 */
[----:B------:R-:W-:Y:S01]  /*6000*/  IMAD.MOV.U32 R11, RZ, RZ, 0x10 ;  /* 0x00000010ff0b7424 */ /* 0x000fe200078e00ff */
[----:B------:R-:W-:Y:S01]  /*6010*/  LOP3.LUT P1, RZ, R197, 0x4, RZ, 0xc0, !PT ;  /* 0x00000004c5ff7812 */ /* 0x000fe2000782c0ff */
[----:B-1----:R-:W-:Y:S01]  /*6020*/  @!P3 FADD.FTZ R16, -R16, -RZ ;  /* 0x800000ff1010b221 */ /* 0x002fe20000010100 */
[C---:B------:R-:W-:Y:S03]  /*6030*/  PRMT R40, R10.reuse, 0x7632, R40 ;  /* 0x000076320a287816 */ /* 0x040fe60000000028 */
[----:B------:R-:W1:Y:S01]  /*6040*/  MUFU.EX2 R27, R27 ;  /* 0x0000001b001b7308 */ /* 0x000e620000000800 */
[----:B------:R-:W-:Y:S02]  /*6050*/  SHF.R.U32.HI R42, RZ, 0x18, R10 ;  /* 0x00000018ff2a7819 */ /* 0x000fe4000001160a */
[----:B------:R-:W-:Y:S02]  /*6060*/  LOP3.LUT R14, R10, 0xffff, RZ, 0xc0, !PT ;  /* 0x0000ffff0a0e7812 */ /* 0x000fe400078ec0ff */
[----:B------:R-:W-:Y:S01]  /*6070*/  LOP3.LUT R40, R40, 0xff, RZ, 0xc0, !PT ;  /* 0x000000ff28287812 */ /* 0x000fe200078ec0ff */
[----:B------:R-:W-:Y:S01]  /*6080*/  @!P4 FADD.FTZ R20, -R20, -RZ ;  /* 0x800000ff1414c221 */ /* 0x000fe20000010100 */
[----:B------:R-:W-:Y:S01]  /*6090*/  SEL R10, R11, 0xfffffff0, !P1 ;  /* 0xfffffff00b0a7807 */ /* 0x000fe20004800000 */
[----:B------:R-:W-:Y:S01]  /*60a0*/  @!P2 FADD.FTZ R34, -R34, -RZ ;  /* 0x800000ff2222a221 */ /* 0x000fe20000010100 */
[----:B------:R-:W-:Y:S01]  /*60b0*/  ISETP.LE.U32.AND P4, PT, R40, UR13, PT ;  /* 0x0000000d28007c0c */ /* 0x000fe2000bf83070 */
[----:B------:R-:W2:Y:S01]  /*60c0*/  MUFU.EX2 R15, R15 ;  /* 0x0000000f000f7308 */ /* 0x000ea20000000800 */
[----:B------:R-:W-:Y:S01]  /*60d0*/  LOP3.LUT R72, R72, 0xffff, RZ, 0xc0, !PT ;  /* 0x0000ffff48487812 */ /* 0x000fe200078ec0ff */
[----:B------:R-:W-:Y:S01]  /*60e0*/  IMAD.IADD R40, R202, 0x1, R10 ;  /* 0x00000001ca287824 */ /* 0x000fe200078e020a */
[----:B------:R-:W-:Y:S01]  /*60f0*/  SHF.R.U32.HI R11, RZ, 0x8, R14 ;  /* 0x00000008ff0b7819 */ /* 0x000fe2000001160e */
[----:B------:R-:W-:Y:S01]  /*6100*/  IMAD.IADD R14, R10, 0x1, R215 ;  /* 0x000000010a0e7824 */ /* 0x000fe200078e02d7 */
[----:B------:R-:W-:Y:S01]  /*6110*/  SHF.R.U32.HI R72, RZ, 0x8, R72 ;  /* 0x00000008ff487819 */ /* 0x000fe20000011648 */
[--C-:B------:R-:W-:Y:S01]  /*6120*/  IMAD.IADD R76, R206, 0x1, R10.reuse ;  /* 0x00000001ce4c7824 */ /* 0x100fe200078e020a */
[----:B------:R-:W-:Y:S02]  /*6130*/  LOP3.LUT R11, R11, 0xffff, RZ, 0xc0, !PT ;  /* 0x0000ffff0b0b7812 */ /* 0x000fe400078ec0ff */
[----:B------:R-:W-:Y:S02]  /*6140*/  LOP3.LUT R72, R72, 0xffff, RZ, 0xc0, !PT ;  /* 0x0000ffff48487812 */ /* 0x000fe400078ec0ff */
[----:B------:R-:W-:Y:S01]  /*6150*/  FSETP.GE.FTZ.AND P0, PT, R62, RZ, PT ;  /* 0x000000ff3e00720b */ /* 0x000fe20003f16000 */
[----:B-1----:R-:W-:Y:S01]  /*6160*/  @!P4 FADD.FTZ R27, -R27, -RZ ;  /* 0x800000ff1b1bc221 */ /* 0x002fe20000010100 */
[----:B------:R-:W-:Y:S02]  /*6170*/  ISETP.LE.U32.AND P3, PT, R72, UR13, PT ;  /* 0x0000000d48007c0c */ /* 0x000fe4000bf63070 */
[----:B------:R-:W-:Y:S02]  /*6180*/  FSETP.GE.FTZ.AND P4, PT, R28, RZ, PT ;  /* 0x000000ff1c00720b */ /* 0x000fe40003f96000 */
[----:B------:R-:W-:Y:S01]  /*6190*/  F2FP.RELU.BF16.F32.PACK_AB R75, R32, R36 ;  /* 0x00000024204b723e */ /* 0x000fe200000018ff */
[----:B--2---:R-:W-:Y:S01]  /*61a0*/  @P6 FADD.FTZ R15, -R15, -RZ ;  /* 0x800000ff0f0f6221 */ /* 0x004fe20000010100 */
[----:B------:R-:W-:Y:S02]  /*61b0*/  F2FP.RELU.BF16.F32.PACK_AB R77, R62, R63 ;  /* 0x0000003f3e4d723e */ /* 0x000fe400000018ff */
[----:B------:R-:W-:Y:S01]  /*61c0*/  F2FP.RELU.BF16.F32.PACK_AB R59, R66, R39 ;  /* 0x00000027423b723e */ /* 0x000fe200000018ff */
[----:B------:R-:W-:Y:S01]  /*61d0*/  STS [R202+0x10400], R75 ;  /* 0x0104004bca007388 */ /* 0x000fe20000000800 */
[----:B------:R-:W-:Y:S02]  /*61e0*/  F2FP.RELU.BF16.F32.PACK_AB R69, R65, R55 ;  /* 0x000000374145723e */ /* 0x000fe400000018ff */
[----:B------:R-:W-:Y:S01]  /*61f0*/  F2FP.RELU.BF16.F32.PACK_AB R73, R20, R28 ;  /* 0x0000001c1449723e */ /* 0x000fe200000018ff */
[----:B------:R-:W-:Y:S01]  /*6200*/  STS [R202+0x10000], R77 ;  /* 0x0100004dca007388 */ /* 0x000fe20000000800 */
[----:B------:R-:W-:Y:S01]  /*6210*/  F2FP.RELU.BF16.F32.PACK_AB R71, R4, R16 ;  /* 0x000000100447723e */ /* 0x000fe200000018ff */
[----:B------:R-:W-:Y:S01]  /*6220*/  @!P3 FADD.FTZ R31, -R31, -RZ ;  /* 0x800000ff1f1fb221 */ /* 0x000fe20000010100 */
[----:B------:R-:W-:Y:S01]  /*6230*/  ISETP.LE.U32.AND P3, PT, R11, UR13, PT ;  /* 0x0000000d0b007c0c */ /* 0x000fe2000bf63070 */
[----:B------:R1:W-:Y:S01]  /*6240*/  STS [R40+0x10000], R59 ;  /* 0x0100003b28007388 */ /* 0x0003e20000000800 */
[----:B------:R-:W-:Y:S02]  /*6250*/  F2FP.RELU.BF16.F32.PACK_AB R11, R246, R245 ;  /* 0x000000f5f60b723e */ /* 0x000fe400000018ff */
[----:B------:R-:W-:Y:S01]  /*6260*/  F2FP.RELU.BF16.F32.PACK_AB R43, R44, R60 ;  /* 0x0000003c2c2b723e */ /* 0x000fe200000018ff */
[----:B------:R2:W-:Y:S01]  /*6270*/  STS [R40+0x10400], R69 ;  /* 0x0104004528007388 */ /* 0x0005e20000000800 */
[----:B------:R-:W-:Y:S02]  /*6280*/  F2FP.RELU.BF16.F32.PACK_AB R41, R12, R24 ;  /* 0x000000180c29723e */ /* 0x000fe400000018ff */
[----:B------:R-:W-:Y:S01]  /*6290*/  F2FP.RELU.BF16.F32.PACK_AB R58, R67, R33 ;  /* 0x00000021433a723e */ /* 0x000fe200000018ff */
[----:B------:R3:W-:Y:S01]  /*62a0*/  STS [R202+0x12000], R73 ;  /* 0x01200049ca007388 */ /* 0x0007e20000000800 */
[----:B------:R-:W-:Y:S02]  /*62b0*/  F2FP.RELU.BF16.F32.PACK_AB R56, R23, R61 ;  /* 0x0000003d1738723e */ /* 0x000fe400000018ff */
[----:B------:R-:W-:Y:S01]  /*62c0*/  ISETP.LE.U32.AND P2, PT, R42, UR13, PT ;  /* 0x0000000d2a007c0c */ /* 0x000fe2000bf43070 */
[----:B------:R4:W-:Y:S01]  /*62d0*/  STS [R202+0x12400], R71 ;  /* 0x01240047ca007388 */ /* 0x0009e20000000800 */
[----:B------:R-:W-:Y:S01]  /*62e0*/  F2FP.RELU.BF16.F32.PACK_AB R42, R51, R53 ;  /* 0x00000035332a723e */ /* 0x000fe200000018ff */
[----:B------:R-:W-:Y:S01]  /*62f0*/  @!P3 FADD.FTZ R46, -R46, -RZ ;  /* 0x800000ff2e2eb221 */ /* 0x000fe20000010100 */
[----:B------:R-:W-:Y:S01]  /*6300*/  FSETP.GE.FTZ.AND P3, PT, R20, RZ, PT ;  /* 0x000000ff1400720b */ /* 0x000fe20003f76000 */
[----:B------:R4:W-:Y:S01]  /*6310*/  STS [R40+0x12000], R43 ;  /* 0x0120002b28007388 */ /* 0x0009e20000000800 */
[----:B------:R-:W-:Y:S02]  /*6320*/  F2FP.RELU.BF16.F32.PACK_AB R70, R35, R50 ;  /* 0x000000322346723e */ /* 0x000fe400000018ff */
[----:B------:R-:W-:Y:S01]  /*6330*/  F2FP.RELU.BF16.F32.PACK_AB R72, R37, R54 ;  /* 0x000000362548723e */ /* 0x000fe200000018ff */
[----:B------:R4:W-:Y:S01]  /*6340*/  STS [R40+0x12400], R41 ;  /* 0x0124002928007388 */ /* 0x0009e20000000800 */
[----:B------:R-:W-:Y:S02]  /*6350*/  F2FP.RELU.BF16.F32.PACK_AB R68, R31, R38 ;  /* 0x000000261f44723e */ /* 0x000fe400000018ff */
[----:B------:R-:W-:Y:S01]  /*6360*/  F2FP.RELU.BF16.F32.PACK_AB R57, R46, R47 ;  /* 0x0000002f2e39723e */ /* 0x000fe200000018ff */
[----:B------:R4:W-:Y:S01]  /*6370*/  STS [R215+0x10000], R58 ;  /* 0x0100003ad7007388 */ /* 0x0009e20000000800 */
[----:B-1----:R-:W-:Y:S01]  /*6380*/  F2FP.RELU.BF16.F32.PACK_AB R59, R244, R243 ;  /* 0x000000f3f43b723e */ /* 0x002fe200000018ff */
[----:B------:R-:W-:Y:S01]  /*6390*/  @!P2 FADD.FTZ R26, -R26, -RZ ;  /* 0x800000ff1a1aa221 */ /* 0x000fe20000010100 */
[----:B------:R-:W-:Y:S01]  /*63a0*/  FSETP.GE.FTZ.AND P2, PT, R63, RZ, PT ;  /* 0x000000ff3f00720b */ /* 0x000fe20003f56000 */
[----:B------:R1:W-:Y:S03]  /*63b0*/  STS [R215+0x10400], R56 ;  /* 0x01040038d7007388 */ /* 0x0003e60000000800 */
[----:B--2---:R-:W-:Y:S01]  /*63c0*/  F2FP.RELU.BF16.F32.PACK_AB R69, R26, R27 ;  /* 0x0000001b1a45723e */ /* 0x004fe200000018ff */
[----:B------:R2:W-:Y:S01]  /*63d0*/  STS [R14+0x10000], R59 ;  /* 0x0100003b0e007388 */ /* 0x0005e20000000800 */
[----:B---3--:R-:W-:Y:S03]  /*63e0*/  F2FP.RELU.BF16.F32.PACK_AB R73, R5, R251 ;  /* 0x000000fb0549723e */ /* 0x008fe600000018ff */
[----:B------:R3:W-:Y:S01]  /*63f0*/  STS [R14+0x10400], R11 ;  /* 0x0104000b0e007388 */ /* 0x0007e20000000800 */
[----:B----4-:R-:W-:Y:S03]  /*6400*/  F2FP.RELU.BF16.F32.PACK_AB R71, R242, R241 ;  /* 0x000000f1f247723e */ /* 0x010fe600000018ff */
[----:B------:R4:W-:Y:S01]  /*6410*/  STS [R215+0x12000], R42 ;  /* 0x0120002ad7007388 */ /* 0x0009e20000000800 */
[----:B------:R-:W-:Y:S02]  /*6420*/  F2FP.RELU.BF16.F32.PACK_AB R43, R250, R249 ;  /* 0x000000f9fa2b723e */ /* 0x000fe400000018ff */
[----:B------:R-:W-:Y:S02]  /*6430*/  F2FP.RELU.BF16.F32.PACK_AB R40, R45, R49 ;  /* 0x000000312d28723e */ /* 0x000fe400000018ff */
[----:B------:R-:W-:Y:S02]  /*6440*/  F2FP.RELU.BF16.F32.PACK_AB R41, R7, R252 ;  /* 0x000000fc0729723e */ /* 0x000fe400000018ff */
[----:B------:R-:W-:Y:S01]  /*6450*/  F2FP.RELU.BF16.F32.PACK_AB R58, R29, R34 ;  /* 0x000000221d3a723e */ /* 0x000fe200000018ff */
[----:B------:R4:W-:Y:S01]  /*6460*/  STS [R215+0x12400], R40 ;  /* 0x01240028d7007388 */ /* 0x0009e20000000800 */
[----:B-1----:R-:W-:Y:S03]  /*6470*/  F2FP.RELU.BF16.F32.PACK_AB R56, R18, R19 ;  /* 0x000000131238723e */ /* 0x002fe600000018ff */
[----:B------:R1:W-:Y:S01]  /*6480*/  STS [R14+0x12000], R43 ;  /* 0x0120002b0e007388 */ /* 0x0003e20000000800 */
[----:B--2---:R-:W-:Y:S03]  /*6490*/  F2FP.RELU.BF16.F32.PACK_AB R59, R240, R239 ;  /* 0x000000eff03b723e */ /* 0x004fe600000018ff */
[----:B------:R2:W-:Y:S01]  /*64a0*/  STS [R14+0x12400], R41 ;  /* 0x012400290e007388 */ /* 0x0005e20000000800 */
[----:B---3--:R-:W-:Y:S03]  /*64b0*/  IMAD.IADD R11, R199, 0x1, R10 ;  /* 0x00000001c70b7824 */ /* 0x008fe600078e020a */
[----:B------:R3:W-:Y:S01]  /*64c0*/  STS [R199+0x400], R70 ;  /* 0x00040046c7007388 */ /* 0x0007e20000000800 */
[----:B------:R-:W-:Y:S01]  /*64d0*/  VIADD R10, R9, 0x4000 ;  /* 0x00004000090a7836 */ /* 0x000fe20000000000 */
[----:B----4-:R-:W-:Y:S02]  /*64e0*/  F2FP.RELU.BF16.F32.PACK_AB R42, R8, R17 ;  /* 0x00000011082a723e */ /* 0x010fe400000018ff */
[----:B------:R-:W-:Y:S01]  /*64f0*/  STS [R199], R72 ;  /* 0x00000048c7007388 */ /* 0x000fe20000000800 */
[----:B------:R-:W-:Y:S03]  /*6500*/  @P1 VIADD R180, R10, 0xffffffe0 ;  /* 0xffffffe00ab41836 */ /* 0x000fe60000000000 */
[----:B------:R-:W-:Y:S04]  /*6510*/  STS [R11], R56 ;  /* 0x000000380b007388 */ /* 0x000fe80000000800 */
[----:B------:R-:W-:Y:S01]  /*6520*/  STS [R11+0x400], R42 ;  /* 0x0004002a0b007388 */ /* 0x000fe20000000800 */
[----:B------:R-:W-:Y:S03]  /*6530*/  F2FP.RELU.BF16.F32.PACK_AB R40, R25, R30 ;  /* 0x0000001e1928723e */ /* 0x000fe600000018ff */
[----:B------:R-:W-:Y:S01]  /*6540*/  STS [R199+0x2000], R68 ;  /* 0x00200044c7007388 */ /* 0x000fe20000000800 */
[----:B-1----:R-:W-:Y:S03]  /*6550*/  F2FP.RELU.BF16.F32.PACK_AB R43, R6, R247 ;  /* 0x000000f7062b723e */ /* 0x002fe600000018ff */
[----:B------:R-:W-:Y:S01]  /*6560*/  STS [R199+0x2400], R58 ;  /* 0x0024003ac7007388 */ /* 0x000fe20000000800 */
[----:B--2---:R-:W-:Y:S01]  /*6570*/  F2FP.RELU.BF16.F32.PACK_AB R41, R248, R13 ;  /* 0x0000000df829723e */ /* 0x004fe200000018ff */
[----:B------:R-:W1:Y:S02]  /*6580*/  MUFU.EX2 R14, R81 ;  /* 0x00000051000e7308 */ /* 0x000e640000000800 */
[----:B------:R-:W-:Y:S01]  /*6590*/  STS [R11+0x2000], R40 ;  /* 0x002000280b007388 */ /* 0x000fe20000000800 */
[----:B---3--:R-:W-:Y:S05]  /*65a0*/  F2FP.RELU.BF16.F32.PACK_AB R70, R21, R22 ;  /* 0x000000161546723e */ /* 0x008fea00000018ff */
[----:B------:R-:W-:Y:S04]  /*65b0*/  STS [R11+0x2400], R70 ;  /* 0x002400460b007388 */ /* 0x000fe80000000800 */
[----:B------:R-:W-:Y:S04]  /*65c0*/  STS [R206], R43 ;  /* 0x0000002bce007388 */ /* 0x000fe80000000800 */
[----:B------:R-:W-:Y:S01]  /*65d0*/  STS [R206+0x400], R41 ;  /* 0x00040029ce007388 */ /* 0x000fe20000000800 */
[----:B-1----:R-:W-:Y:S01]  /*65e0*/  @P5 FADD.FTZ R14, -R14, -RZ ;  /* 0x800000ff0e0e5221 */ /* 0x002fe20000010100 */
[----:B------:R-:W-:Y:S02]  /*65f0*/  FSETP.GE.FTZ.AND P5, PT, R240, RZ, PT ;  /* 0x000000fff000720b */ /* 0x000fe40003fb6000 */
[----:B------:R-:W-:Y:S02]  /*6600*/  STS [R76], R59 ;  /* 0x0000003b4c007388 */ /* 0x000fe40000000800 */
[----:B------:R-:W-:Y:S02]  /*6610*/  F2FP.RELU.BF16.F32.PACK_AB R77, R14, R15 ;  /* 0x0000000f0e4d723e */ /* 0x000fe400000018ff */
[----:B------:R-:W-:Y:S04]  /*6620*/  STS [R76+0x400], R71 ;  /* 0x000400474c007388 */ /* 0x000fe80000000800 */
[----:B------:R-:W-:Y:S04]  /*6630*/  STS [R206+0x2000], R57 ;  /* 0x00200039ce007388 */ /* 0x000fe80000000800 */
[----:B------:R-:W-:Y:S04]  /*6640*/  STS [R206+0x2400], R69 ;  /* 0x00240045ce007388 */ /* 0x000fe80000000800 */
[----:B------:R-:W-:Y:S04]  /*6650*/  STS [R76+0x2000], R73 ;  /* 0x002000494c007388 */ /* 0x000fe80000000800 */
[----:B------:R-:W-:Y:S04]  /*6660*/  STS [R76+0x2400], R77 ;  /* 0x0024004d4c007388 */ /* 0x000fe80000000800 */
[----:B------:R-:W1:Y:S08]  /*6670*/  LDSM.16.M88.4 R120, [R9+0x4000] ;  /* 0x004000000978783b */ /* 0x000e700000000200 */
[----:B------:R-:W2:Y:S08]  /*6680*/  LDSM.16.M88.4 R116, [R9+0x5000] ;  /* 0x005000000974783b */ /* 0x000eb00000000200 */
[----:B------:R-:W3:Y:S08]  /*6690*/  LDSM.16.M88.4 R172, [R180] ;  /* 0x00000000b4ac783b */ /* 0x000ef00000000200 */
        /* <DEDUP_REMOVED lines=21> */
[----:B------:R-:W-:Y:S01]  /*67f0*/  SHF.R.U32.HI R40, RZ, 0x1, R197 ;  /* 0x00000001ff287819 */ /* 0x000fe200000116c5 */
[----:B------:R-:W-:Y:S01]  /*6800*/  FADD.FTZ R41, -R238, R41 ;  /* 0x00000029ee297221 */ /* 0x000fe20000010100 */
[C---:B------:R-:W-:Y:S01]  /*6810*/  FADD.FTZ R42, -R237.reuse, R42 ;  /* 0x0000002aed2a7221 */ /* 0x040fe20000010100 */
[----:B------:R-:W-:Y:S01]  /*6820*/  FADD.FTZ R43, -R237, R43 ;  /* 0x0000002bed2b7221 */ /* 0x000fe20000010100 */
[----:B------:R-:W-:Y:S01]  /*6830*/  LOP3.LUT R10, R40, 0x30, RZ, 0xc0, !PT ;  /* 0x00000030280a7812 */ /* 0x000fe200078ec0ff */
[C---:B------:R-:W-:Y:S04]  /*6840*/  HMMA.16816.F32.BF16 R72, R172.reuse, R178, R72 ;  /* 0x000000b2ac48723c */ /* 0x040fe80000041848 */
[-C--:B------:R-:W-:Y:S01]  /*6850*/  FSEL R52, R41, R238.reuse, P0 ;  /* 0x000000ee29347208 */ /* 0x080fe20000000000 */
[----:B------:R-:W-:Y:S01]  /*6860*/  IMAD.SHL.U32 R41, R197, 0x40, RZ ;  /* 0x00000040c5297824 */ /* 0x000fe200078e00ff */
[----:B------:R-:W-:Y:S01]  /*6870*/  FSEL R9, R9, R238, P2 ;  /* 0x000000ee09097208 */ /* 0x000fe20001000000 */
[----:B------:R-:W-:Y:S01]  /*6880*/  FADD.FTZ R58, -R209, R58 ;  /* 0x0000003ad13a7221 */ /* 0x000fe20000010100 */
[----:B------:R-:W-:Y:S01]  /*6890*/  LOP3.LUT R10, R10, 0x8, R197, 0xf8, !PT ;  /* 0x000000080a0a7812 */ /* 0x000fe200078ef8c5 */
[-C--:B------:R-:W-:Y:S03]  /*68a0*/  HMMA.16816.F32.BF16 R76, R172, R184.reuse, R76 ;  /* 0x000000b8ac4c723c */ /* 0x080fe6000004184c */
[----:B------:R-:W-:Y:S01]  /*68b0*/  FSETP.GE.FTZ.AND P0, PT, R32, RZ, PT ;  /* 0x000000ff2000720b */ /* 0x000fe20003f16000 */
[----:B------:R-:W-:Y:S01]  /*68c0*/  FMUL.FTZ R52, R62, R52 ;  /* 0x000000343e347220 */ /* 0x000fe20000410000 */
[----:B------:R-:W-:Y:S01]  /*68d0*/  FSETP.GE.FTZ.AND P2, PT, R36, RZ, PT ;  /* 0x000000ff2400720b */ /* 0x000fe20003f56000 */
[----:B------:R-:W-:Y:S01]  /*68e0*/  FMUL.FTZ R48, R63, R9 ;  /* 0x000000093f307220 */ /* 0x000fe20000410000 */
[----:B------:R-:W-:Y:S01]  /*68f0*/  LOP3.LUT R9, R10, 0x1c0, R41, 0xf8, !PT ;  /* 0x000001c00a097812 */ /* 0x000fe200078ef829 */
[C---:B------:R-:W-:Y:S04]  /*6900*/  HMMA.16816.F32.BF16 R80, R180.reuse, R184, R80 ;  /* 0x000000b8b450723c */ /* 0x040fe80000041850 */
[----:B------:R-:W-:Y:S01]  /*6910*/  LOP3.LUT R63, R41, 0x400, RZ, 0xc0, !PT ;  /* 0x00000400293f7812 */ /* 0x000fe200078ec0ff */
[----:B------:R-:W-:Y:S01]  /*6920*/  IMAD.SHL.U32 R62, R197, 0x8, RZ ;  /* 0x00000008c53e7824 */ /* 0x000fe200078e00ff */
[-C--:B------:R-:W-:Y:S01]  /*6930*/  FSEL R43, R43, R237.reuse, P0 ;  /* 0x000000ed2b2b7208 */ /* 0x080fe20000000000 */
[----:B------:R-:W-:Y:S01]  /*6940*/  FADD.FTZ R56, -R236, R56 ;  /* 0x00000038ec387221 */ /* 0x000fe20000010100 */
[----:B------:R-:W-:Y:S01]  /*6950*/  FSETP.GE.FTZ.AND P0, PT, R4, RZ, PT ;  /* 0x000000ff0400720b */ /* 0x000fe20003f16000 */
[-C--:B------:R-:W-:Y:S03]  /*6960*/  HMMA.16816.F32.BF16 R84, R180, R186.reuse, R84 ;  /* 0x000000bab454723c */ /* 0x080fe60000041854 */
[----:B------:R-:W-:Y:S01]  /*6970*/  LOP3.LUT R10, R9, 0x38, R62, 0x78, !PT ;  /* 0x00000038090a7812 */ /* 0x000fe200078e783e */
[----:B------:R-:W-:Y:S01]  /*6980*/  FADD.FTZ R57, -R236, R57 ;  /* 0x00000039ec397221 */ /* 0x000fe20000010100 */
[----:B------:R-:W-:Y:S01]  /*6990*/  FSEL R9, R42, R237, P2 ;  /* 0x000000ed2a097208 */ /* 0x000fe20001000000 */
[----:B------:R-:W-:Y:S01]  /*69a0*/  FADD.FTZ R42, -R209, R59 ;  /* 0x0000003bd12a7221 */ /* 0x000fe20000010100 */
[----:B------:R-:W-:Y:S01]  /*69b0*/  FSETP.GE.FTZ.AND P2, PT, R16, RZ, PT ;  /* 0x000000ff1000720b */ /* 0x000fe20003f56000 */
[C---:B------:R-:W-:Y:S04]  /*69c0*/  HMMA.16816.F32.BF16 R88, R172.reuse, R186, R88 ;  /* 0x000000baac58723c */ /* 0x040fe80000041858 */
[----:B------:R-:W-:Y:S01]  /*69d0*/  FSEL R59, R58, R209, P2 ;  /* 0x000000d13a3b7208 */ /* 0x000fe20001000000 */
[----:B------:R-:W-:Y:S01]  /*69e0*/  IMAD R63, R10, 0x2, R63 ;  /* 0x000000020a3f7824 */ /* 0x000fe200078e023f */
[-C--:B------:R-:W-:Y:S01]  /*69f0*/  FSEL R57, R57, R236.reuse, P3 ;  /* 0x000000ec39397208 */ /* 0x080fe20001800000 */
[----:B------:R-:W-:Y:S01]  /*6a00*/  FMUL.FTZ R10, R32, R43 ;  /* 0x0000002b200a7220 */ /* 0x000fe20000410000 */
[-C--:B------:R-:W-:Y:S01]  /*6a10*/  FSEL R43, R56, R236.reuse, P4 ;  /* 0x000000ec382b7208 */ /* 0x080fe20002000000 */
[----:B------:R-:W-:Y:S01]  /*6a20*/  FADD.FTZ R68, -R236, R68 ;  /* 0x00000044ec447221 */ /* 0x000fe20000010100 */
[----:B------:R-:W-:Y:S01]  /*6a30*/  FSEL R42, R42, R209, P0 ;  /* 0x000000d12a2a7208 */ /* 0x000fe20000000000 */
[----:B------:R-:W-:Y:S01]  /*6a40*/  FADD.FTZ R69, -R236, R69 ;  /* 0x00000045ec457221 */ /* 0x000fe20000010100 */
[----:B------:R-:W-:Y:S01]  /*6a50*/  FSETP.GE.FTZ.AND P4, PT, R60, RZ, PT ;  /* 0x000000ff3c00720b */ /* 0x000fe20003f96000 */
        /* <DEDUP_REMOVED lines=8> */
[-C--:B------:R-:W-:Y:S03]  /*6ae0*/  HMMA.16816.F32.BF16 R92, R172, R188.reuse, R92 ;  /* 0x000000bcac5c723c */ /* 0x080fe6000004185c */
[----:B------:R-:W-:Y:S01]  /*6af0*/  FSEL R69, R69, R236, P3 ;  /* 0x000000ec45457208 */ /* 0x000fe20001800000 */
[----:B------:R-:W-:Y:S01]  /*6b00*/  FMUL.FTZ R56, R28, R43 ;  /* 0x0000002b1c387220 */ /* 0x000fe20000410000 */
[----:B------:R-:W-:Y:S01]  /*6b10*/  FSEL R70, R70, R209, P2 ;  /* 0x000000d146467208 */ /* 0x000fe20001000000 */
[----:B------:R-:W-:Y:S01]  /*6b20*/  FMUL.FTZ R57, R20, R57 ;  /* 0x0000003914397220 */ /* 0x000fe20000410000 */
[----:B------:R-:W-:Y:S01]  /*6b30*/  FSEL R58, R58, R209, P0 ;  /* 0x000000d13a3a7208 */ /* 0x000fe20000000000 */
[----:B------:R-:W-:Y:S01]  /*6b40*/  FMUL.FTZ R42, R4, R42 ;  /* 0x0000002a042a7220 */ /* 0x000fe20000410000 */
[----:B------:R-:W-:Y:S01]  /*6b50*/  FSETP.GE.FTZ.AND P4, PT, R39, RZ, PT ;  /* 0x000000ff2700720b */ /* 0x000fe20003f96000 */
[----:B------:R-:W-:Y:S01]  /*6b60*/  FADD.FTZ R72, -R238, R72 ;  /* 0x00000048ee487221 */ /* 0x000fe20000010100 */
[----:B------:R-:W-:Y:S01]  /*6b70*/  FSETP.GE.FTZ.AND P3, PT, R66, RZ, PT ;  /* 0x000000ff4200720b */ /* 0x000fe20003f76000 */
[----:B------:R-:W-:Y:S01]  /*6b80*/  FADD.FTZ R73, -R238, R73 ;  /* 0x00000049ee497221 */ /* 0x000fe20000010100 */
[----:B------:R-:W-:Y:S01]  /*6b90*/  FSETP.GE.FTZ.AND P0, PT, R65, RZ, PT ;  /* 0x000000ff4100720b */ /* 0x000fe20003f16000 */
[C---:B------:R-:W-:Y:S01]  /*6ba0*/  FADD.FTZ R68, -R237.reuse, R75 ;  /* 0x0000004bed447221 */ /* 0x040fe20000010100 */
[----:B------:R-:W-:Y:S01]  /*6bb0*/  F2FP.BF16.F32.PACK_AB R9, R10, R9 ;  /* 0x000000090a09723e */ /* 0x000fe200000010ff */
[----:B------:R-:W-:Y:S01]  /*6bc0*/  FADD.FTZ R74, -R237, R74 ;  /* 0x0000004aed4a7221 */ /* 0x000fe20000010100 */
[----:B------:R-:W-:Y:S01]  /*6bd0*/  FSETP.GE.FTZ.AND P2, PT, R55, RZ, PT ;  /* 0x000000ff3700720b */ /* 0x000fe20003f56000 */
[----:B------:R-:W-:Y:S01]  /*6be0*/  FMUL.FTZ R10, R60, R59 ;  /* 0x0000003b3c0a7220 */ /* 0x000fe20000410000 */
[----:B------:R-:W-:Y:S01]  /*6bf0*/  F2FP.BF16.F32.PACK_AB R59, R57, R56 ;  /* 0x00000038393b723e */ /* 0x000fe200000010ff */
[----:B------:R-:W-:Y:S01]  /*6c00*/  FMUL.FTZ R69, R44, R69 ;  /* 0x000000452c457220 */ /* 0x000fe20000410000 */
[----:B------:R-:W-:Y:S01]  /*6c10*/  F2FP.BF16.F32.PACK_AB R57, R42, R71 ;  /* 0x000000472a39723e */ /* 0x000fe200000010ff */
[----:B------:R-:W-:Y:S01]  /*6c20*/  FMUL.FTZ R70, R24, R70 ;  /* 0x0000004618467220 */ /* 0x000fe20000410000 */
[----:B------:R-:W-:Y:S01]  /*6c30*/  FSEL R72, R72, R238, P4 ;  /* 0x000000ee48487208 */ /* 0x000fe20002000000 */
[----:B------:R-:W-:Y:S01]  /*6c40*/  FMUL.FTZ R75, R12, R58 ;  /* 0x0000003a0c4b7220 */ /* 0x000fe20000410000 */
[----:B------:R-:W-:Y:S01]  /*6c50*/  FSEL R73, R73, R238, P3 ;  /* 0x000000ee49497208 */ /* 0x000fe20001800000 */
[----:B------:R-:W-:Y:S01]  /*6c60*/  FADD.FTZ R77, -R238, R77 ;  /* 0x0000004dee4d7221 */ /* 0x000fe20000010100 */
[-C--:B------:R-:W-:Y:S01]  /*6c70*/  FSEL R68, R68, R237.reuse, P0 ;  /* 0x000000ed44447208 */ /* 0x080fe20000000000 */
[----:B------:R-:W-:Y:S01]  /*6c80*/  FADD.FTZ R71, -R238, R76 ;  /* 0x0000004cee477221 */ /* 0x000fe20000010100 */
[----:B------:R-:W-:Y:S01]  /*6c90*/  FSETP.GE.FTZ.AND P3, PT, R67, RZ, PT ;  /* 0x000000ff4300720b */ /* 0x000fe20003f76000 */
[----:B------:R-:W-:Y:S01]  /*6ca0*/  FADD.FTZ R56, -R237, R79 ;  /* 0x0000004fed387221 */ /* 0x000fe20000010100 */
[-C--:B------:R-:W-:Y:S01]  /*6cb0*/  FSEL R74, R74, R237.reuse, P2 ;  /* 0x000000ed4a4a7208 */ /* 0x080fe20001000000 */
[C---:B------:R-:W-:Y:S04]  /*6cc0*/  HMMA.16816.F32.BF16 R96, R180.reuse, R188, R96 ;  /* 0x000000bcb460723c */ /* 0x040fe80000041860 */
[----:B------:R-:W-:Y:S01]  /*6cd0*/  FSETP.GE.FTZ.AND P4, PT, R33, RZ, PT ;  /* 0x000000ff2100720b */ /* 0x000fe20003f96000 */
[----:B------:R-:W-:Y:S01]  /*6ce0*/  FADD.FTZ R78, -R237, R78 ;  /* 0x0000004eed4e7221 */ /* 0x000fe20000010100 */
[----:B------:R-:W-:Y:S01]  /*6cf0*/  FSETP.GE.FTZ.AND P0, PT, R23, RZ, PT ;  /* 0x000000ff1700720b */ /* 0x000fe20003f16000 */
[----:B------:R-:W-:Y:S01]  /*6d00*/  FMUL.FTZ R58, R39, R72 ;  /* 0x00000048273a7220 */ /* 0x000fe20000410000 */
[----:B------:R-:W-:Y:S01]  /*6d10*/  F2FP.BF16.F32.PACK_AB R42, R69, R10 ;  /* 0x0000000a452a723e */ /* 0x000fe200000010ff */
[----:B------:R-:W-:Y:S01]  /*6d20*/  FMUL.FTZ R79, R65, R68 ;  /* 0x00000044414f7220 */ /* 0x000fe20000410000 */
[----:B------:R-:W-:Y:S01]  /*6d30*/  F2FP.BF16.F32.PACK_AB R10, R75, R70 ;  /* 0x000000464b0a723e */ /* 0x000fe200000010ff */
[C---:B------:R-:W-:Y:S01]  /*6d40*/  FADD.FTZ R69, -R236.reuse, R80 ;  /* 0x00000050ec457221 */ /* 0x040fe20000010100 */
[----:B------:R-:W-:Y:S01]  /*6d50*/  FSETP.GE.FTZ.AND P2, PT, R61, RZ, PT ;  /* 0x000000ff3d00720b */ /* 0x000fe20003f56000 */
[----:B------:R-:W-:Y:S01]  /*6d60*/  FADD.FTZ R72, -R209, R83 ;  /* 0x00000053d1487221 */ /* 0x000fe20000010100 */
[----:B------:R-:W-:Y:S01]  /*6d70*/  FSEL R70, R77, R238, P3 ;  /* 0x000000ee4d467208 */ /* 0x000fe20001800000 */
[----:B------:R-:W-:Y:S01]  /*6d80*/  FMUL.FTZ R74, R55, R74 ;  /* 0x0000004a374a7220 */ /* 0x000fe20000410000 */
[----:B------:R-:W-:Y:S01]  /*6d90*/  FSEL R68, R71, R238, P4 ;  /* 0x000000ee47447208 */ /* 0x000fe20002000000 */
[----:B------:R-:W-:Y:S01]  /*6da0*/  FADD.FTZ R81, -R236, R81 ;  /* 0x00000051ec517221 */ /* 0x000fe20000010100 */
[----:B------:R-:W-:Y:S01]  /*6db0*/  FSEL R56, R56, R237, P0 ;  /* 0x000000ed38387208 */ /* 0x000fe20000000000 */
[----:B------:R-:W-:Y:S01]  /*6dc0*/  FADD.FTZ R82, -R209, R82 ;  /* 0x00000052d1527221 */ /* 0x000fe20000010100 */
[----:B------:R-:W-:Y:S01]  /*6dd0*/  FSETP.GE.FTZ.AND P4, PT, R53, RZ, PT ;  /* 0x000000ff3500720b */ /* 0x000fe20003f96000 */
[-C--:B------:R-:W-:Y:S03]  /*6de0*/  HMMA.16816.F32.BF16 R100, R180, R190.reuse, R100 ;  /* 0x000000beb464723c */ /* 0x080fe60000041864 */
[----:B------:R-:W-:Y:S01]  /*6df0*/  FSETP.GE.FTZ.AND P0, PT, R45, RZ, PT ;  /* 0x000000ff2d00720b */ /* 0x000fe20003f16000 */
[----:B------:R-:W-:Y:S01]  /*6e00*/  FMUL.FTZ R73, R66, R73 ;  /* 0x0000004942497220 */ /* 0x000fe20000410000 */
[----:B------:R-:W-:Y:S01]  /*6e10*/  FSEL R78, R78, R237, P2 ;  /* 0x000000ed4e4e7208 */ /* 0x000fe20001000000 */
[----:B------:R-:W-:Y:S01]  /*6e20*/  FMUL.FTZ R71, R67, R70 ;  /* 0x0000004643477220 */ /* 0x000fe20000410000 */
[----:B------:R-:W-:Y:S01]  /*6e30*/  FSETP.GE.FTZ.AND P3, PT, R51, RZ, PT ;  /* 0x000000ff3300720b */ /* 0x000fe20003f76000 */
[----:B------:R-:W-:Y:S01]  /*6e40*/  FMUL.FTZ R75, R23, R56 ;  /* 0x00000038174b7220 */ /* 0x000fe20000410000 */
[----:B------:R-:W-:Y:S01]  /*6e50*/  FSETP.GE.FTZ.AND P2, PT, R49, RZ, PT ;  /* 0x000000ff3100720b */ /* 0x000fe20003f56000 */
[----:B------:R-:W-:Y:S01]  /*6e60*/  FMUL.FTZ R68, R33, R68 ;  /* 0x0000004421447220 */ /* 0x000fe20000410000 */
[----:B------:R-:W-:Y:S01]  /*6e70*/  FSEL R70, R69, R236, P4 ;  /* 0x000000ec45467208 */ /* 0x000fe20002000000 */
[----:B------:R-:W-:Y:S01]  /*6e80*/  FADD.FTZ R69, -R236, R84 ;  /* 0x00000054ec457221 */ /* 0x000fe20000010100 */
[-C--:B------:R-:W-:Y:S01]  /*6e90*/  FSEL R72, R72, R209.reuse, P0 ;  /* 0x000000d148487208 */ /* 0x080fe20000000000 */
[----:B------:R-:W-:Y:S01]  /*6ea0*/  FMUL.FTZ R78, R61, R78 ;  /* 0x0000004e3d4e7220 */ /* 0x000fe20000410000 */
[----:B------:R-:W-:Y:S01]  /*6eb0*/  F2FP.BF16.F32.PACK_AB R56, R79, R74 ;  /* 0x0000004a4f38723e */ /* 0x000fe200000010ff */
[----:B------:R-:W-:Y:S01]  /*6ec0*/  FADD.FTZ R86, -R209, R86 ;  /* 0x00000056d1567221 */ /* 0x000fe20000010100 */
[----:B------:R-:W-:Y:S01]  /*6ed0*/  FSEL R74, R81, R236, P3 ;  /* 0x000000ec514a7208 */ /* 0x000fe20001800000 */
[----:B------:R-:W-:Y:S01]  /*6ee0*/  FADD.FTZ R76, -R209, R87 ;  /* 0x00000057d14c7221 */ /* 0x000fe20000010100 */
[-C--:B------:R-:W-:Y:S01]  /*6ef0*/  FSEL R82, R82, R209.reuse, P2 ;  /* 0x000000d152527208 */ /* 0x080fe20001000000 */
[----:B------:R-:W-:Y:S01]  /*6f00*/  FADD.FTZ R85, -R236, R85 ;  /* 0x00000055ec557221 */ /* 0x000fe20000010100 */
[----:B------:R-:W-:Y:S01]  /*6f10*/  FSETP.GE.FTZ.AND P4, PT, R249, RZ, PT ;  /* 0x000000fff900720b */ /* 0x000fe20003f96000 */
[----:B------:R-:W-:Y:S01]  /*6f20*/  FMUL.FTZ R77, R45, R72 ;  /* 0x000000482d4d7220 */ /* 0x000fe20000410000 */
[----:B------:R-:W-:Y:S01]  /*6f30*/  FSETP.GE.FTZ.AND P2, PT, R252, RZ, PT ;  /* 0x000000fffc00720b */ /* 0x000fe20003f56000 */
[C---:B------:R-:W-:Y:S04]  /*6f40*/  HMMA.16816.F32.BF16 R104, R172.reuse, R190, R104 ;  /* 0x000000beac68723c */ /* 0x040fe80000041868 */
[----:B------:R-:W-:Y:S01]  /*6f50*/  FSETP.GE.FTZ.AND P0, PT, R7, RZ, PT ;  /* 0x000000ff0700720b */ /* 0x000fe20003f16000 */
[----:B------:R-:W-:Y:S01]  /*6f60*/  FMUL.FTZ R74, R51, R74 ;  /* 0x0000004a334a7220 */ /* 0x000fe20000410000 */
[----:B------:R-:W-:Y:S01]  /*6f70*/  F2FP.BF16.F32.PACK_AB R58, R73, R58 ;  /* 0x0000003a493a723e */ /* 0x000fe200000010ff */
[----:B------:R-:W-:Y:S01]  /*6f80*/  FMUL.FTZ R73, R53, R70 ;  /* 0x0000004635497220 */ /* 0x000fe20000410000 */
[----:B------:R-:W-:Y:S01]  /*6f90*/  FSETP.GE.FTZ.AND P3, PT, R250, RZ, PT ;  /* 0x000000fffa00720b */ /* 0x000fe20003f76000 */
[C---:B------:R-:W-:Y:S01]  /*6fa0*/  FADD.FTZ R89, -R238.reuse, R89 ;  /* 0x00000059ee597221 */ /* 0x040fe20000010100 */
[----:B------:R-:W-:Y:S01]  /*6fb0*/  F2FP.BF16.F32.PACK_AB R70, R71, R68 ;  /* 0x000000444746723e */ /* 0x000fe200000010ff */
[----:B------:R-:W-:Y:S01]  /*6fc0*/  FADD.FTZ R71, -R238, R88 ;  /* 0x00000058ee477221 */ /* 0x000fe20000010100 */
[----:B------:R-:W-:Y:S01]  /*6fd0*/  FSEL R72, R69, R236, P4 ;  /* 0x000000ec45487208 */ /* 0x000fe20002000000 */
[----:B------:R-:W-:Y:S01]  /*6fe0*/  FADD.FTZ R90, -R237, R90 ;  /* 0x0000005aed5a7221 */ /* 0x000fe20000010100 */
[----:B------:R-:W-:Y:S01]  /*6ff0*/  F2FP.BF16.F32.PACK_AB R68, R75, R78 ;  /* 0x0000004e4b44723e */ /* 0x000fe200000010ff */
[----:B------:R-:W-:Y:S01]  /*7000*/  FADD.FTZ R78, -R237, R91 ;  /* 0x0000005bed4e7221 */ /* 0x000fe20000010100 */
[-C--:B------:R-:W-:Y:S01]  /*7010*/  FSEL R69, R86, R209.reuse, P2 ;  /* 0x000000d156457208 */ /* 0x080fe20001000000 */
[----:B------:R-:W-:Y:S01]  /*7020*/  FMUL.FTZ R82, R49, R82 ;  /* 0x0000005231527220 */ /* 0x000fe20000410000 */
[----:B------:R-:W-:Y:S01]  /*7030*/  FSEL R76, R76, R209, P0 ;  /* 0x000000d14c4c7208 */ /* 0x000fe20000000000 */
[----:B------:R-:W-:Y:S01]  /*7040*/  FADD.FTZ R93, -R238, R93 ;  /* 0x0000005dee5d7221 */ /* 0x000fe20000010100 */
[----:B------:R-:W-:Y:S01]  /*7050*/  FSEL R85, R85, R236, P3 ;  /* 0x000000ec55557208 */ /* 0x000fe20001800000 */
[----:B------:R-:W-:Y:S01]  /*7060*/  FMUL.FTZ R69, R252, R69 ;  /* 0x00000045fc457220 */ /* 0x000fe20000410000 */
[----:B------:R-:W-:Y:S01]  /*7070*/  FSETP.GE.FTZ.AND P4, PT, R243, RZ, PT ;  /* 0x000000fff300720b */ /* 0x000fe20003f96000 */
[----:B------:R-:W-:Y:S01]  /*7080*/  FMUL.FTZ R76, R7, R76 ;  /* 0x0000004c074c7220 */ /* 0x000fe20000410000 */
[----:B------:R-:W-:Y:S01]  /*7090*/  FSETP.GE.FTZ.AND P3, PT, R244, RZ, PT ;  /* 0x000000fff400720b */ /* 0x000fe20003f76000 */
[----:B------:R-:W-:Y:S01]  /*70a0*/  FADD.FTZ R94, -R237, R94 ;  /* 0x0000005eed5e7221 */ /* 0x000fe20000010100 */
[----:B------:R-:W-:Y:S01]  /*70b0*/  FSETP.GE.FTZ.AND P0, PT, R246, RZ, PT ;  /* 0x000000fff600720b */ /* 0x000fe20003f16000 */
[-C--:B------:R-:W-:Y:S03]  /*70c0*/  HMMA.16816.F32.BF16 R108, R172, R192.reuse, R108 ;  /* 0x000000c0ac6c723c */ /* 0x080fe6000004186c */
[----:B------:R-:W-:Y:S01]  /*70d0*/  FSETP.GE.FTZ.AND P2, PT, R245, RZ, PT ;  /* 0x000000fff500720b */ /* 0x000fe20003f56000 */
[----:B------:R-:W-:Y:S01]  /*70e0*/  FMUL.FTZ R249, R249, R72 ;  /* 0x00000048f9f97220 */ /* 0x000fe20000410000 */
[----:B------:R-:W-:Y:S01]  /*70f0*/  F2FP.BF16.F32.PACK_AB R74, R74, R73 ;  /* 0x000000494a4a723e */ /* 0x000fe200000010ff */
[----:B------:R-:W-:Y:S01]  /*7100*/  FADD.FTZ R73, -R238, R92 ;  /* 0x0000005cee497221 */ /* 0x000fe20000010100 */
[-C--:B------:R-:W-:Y:S01]  /*7110*/  FSEL R80, R71, R238.reuse, P4 ;  /* 0x000000ee47507208 */ /* 0x080fe20002000000 */
[C---:B------:R-:W-:Y:S01]  /*7120*/  FADD.FTZ R79, -R236.reuse, R96 ;  /* 0x00000060ec4f7221 */ /* 0x040fe20000010100 */
[----:B------:R-:W-:Y:S01]  /*7130*/  FSEL R89, R89, R238, P3 ;  /* 0x000000ee59597208 */ /* 0x000fe20001800000 */
[----:B------:R-:W-:Y:S01]  /*7140*/  FADD.FTZ R97, -R236, R97 ;  /* 0x00000061ec617221 */ /* 0x000fe20000010100 */
[-C--:B------:R-:W-:Y:S01]  /*7150*/  FSEL R71, R78, R237.reuse, P0 ;  /* 0x000000ed4e477208 */ /* 0x080fe20000000000 */
[----:B------:R-:W-:Y:S01]  /*7160*/  FADD.FTZ R78, -R237, R95 ;  /* 0x0000005fed4e7221 */ /* 0x000fe20000010100 */
[----:B------:R-:W-:Y:S01]  /*7170*/  FSEL R90, R90, R237, P2 ;  /* 0x000000ed5a5a7208 */ /* 0x000fe20001000000 */
[----:B------:R-:W-:Y:S01]  /*7180*/  FADD.FTZ R98, -R209, R98 ;  /* 0x00000062d1627221 */ /* 0x000fe20000010100 */
[----:B------:R-:W-:Y:S01]  /*7190*/  FSETP.GE.FTZ.AND P4, PT, R54, RZ, PT ;  /* 0x000000ff3600720b */ /* 0x000fe20003f96000 */
[C---:B------:R-:W-:Y:S04]  /*71a0*/  HMMA.16816.F32.BF16 R112, R180.reuse, R192, R112 ;  /* 0x000000c0b470723c */ /* 0x040fe80000041870 */
[----:B------:R-:W-:Y:S01]  /*71b0*/  FSETP.GE.FTZ.AND P3, PT, R37, RZ, PT ;  /* 0x000000ff2500720b */ /* 0x000fe20003f76000 */
[----:B------:R-:W-:Y:S01]  /*71c0*/  FMUL.FTZ R90, R245, R90 ;  /* 0x0000005af55a7220 */ /* 0x000fe20000410000 */
[----:B------:R-:W-:Y:S01]  /*71d0*/  FSETP.GE.FTZ.AND P2, PT, R50, RZ, PT ;  /* 0x000000ff3200720b */ /* 0x000fe20003f56000 */
[----:B------:R-:W-:Y:S01]  /*71e0*/  FMUL.FTZ R75, R246, R71 ;  /* 0x00000047f64b7220 */ /* 0x000fe20000410000 */
[----:B------:R-:W-:Y:S01]  /*71f0*/  FSETP.GE.FTZ.AND P0, PT, R35, RZ, PT ;  /* 0x000000ff2300720b */ /* 0x000fe20003f16000 */
[----:B------:R-:W-:Y:S01]  /*7200*/  FADD.FTZ R101, -R236, R101 ;  /* 0x00000065ec657221 */ /* 0x000fe20000010100 */
[----:B------:R-:W-:Y:S01]  /*7210*/  F2FP.BF16.F32.PACK_AB R69, R76, R69 ;  /* 0x000000454c45723e */ /* 0x000fe200000010ff */
[----:B------:R-:W-:Y:S01]  /*7220*/  FADD.FTZ R102, -R209, R102 ;  /* 0x00000066d1667221 */ /* 0x000fe20000010100 */
[----:B------:R-:W-:Y:S01]  /*7230*/  F2FP.BF16.F32.PACK_AB R72, R77, R82 ;  /* 0x000000524d48723e */ /* 0x000fe200000010ff */
[----:B------:R-:W-:Y:S01]  /*7240*/  FADD.FTZ R82, -R209, R99 ;  /* 0x00000063d1527221 */ /* 0x000fe20000010100 */
[-C--:B------:R-:W-:Y:S01]  /*7250*/  FSEL R73, R73, R238.reuse, P4 ;  /* 0x000000ee49497208 */ /* 0x080fe20002000000 */
[----:B------:R-:W-:Y:S01]  /*7260*/  FADD.FTZ R86, -R209, R103 ;  /* 0x00000067d1567221 */ /* 0x000fe20000010100 */
[----:B------:R-:W-:Y:S01]  /*7270*/  FSEL R76, R93, R238, P3 ;  /* 0x000000ee5d4c7208 */ /* 0x000fe20001800000 */
[----:B------:R-:W-:Y:S01]  /*7280*/  FADD.FTZ R88, -R237, R107 ;  /* 0x0000006bed587221 */ /* 0x000fe20000010100 */
[----:B------:R-:W-:Y:S01]  /*7290*/  FSEL R77, R94, R237, P2 ;  /* 0x000000ed5e4d7208 */ /* 0x000fe20001000000 */
[----:B------:R-:W-:Y:S01]  /*72a0*/  FMUL.FTZ R73, R54, R73 ;  /* 0x0000004936497220 */ /* 0x000fe20000410000 */
[----:B------:R-:W-:Y:S01]  /*72b0*/  FSEL R78, R78, R237, P0 ;  /* 0x000000ed4e4e7208 */ /* 0x000fe20000000000 */
[----:B------:R-:W-:Y:S01]  /*72c0*/  FMUL.FTZ R76, R37, R76 ;  /* 0x0000004c254c7220 */ /* 0x000fe20000410000 */
[----:B------:R-:W-:Y:S01]  /*72d0*/  FSETP.GE.FTZ.AND P4, PT, R38, RZ, PT ;  /* 0x000000ff2600720b */ /* 0x000fe20003f96000 */
[----:B------:R-:W-:Y:S01]  /*72e0*/  FMUL.FTZ R77, R50, R77 ;  /* 0x0000004d324d7220 */ /* 0x000fe20000410000 */
[----:B------:R-:W-:Y:S01]  /*72f0*/  FSETP.GE.FTZ.AND P3, PT, R31, RZ, PT ;  /* 0x000000ff1f00720b */ /* 0x000fe20003f76000 */
[----:B------:R-:W-:Y:S01]  /*7300*/  FMUL.FTZ R78, R35, R78 ;  /* 0x0000004e234e7220 */ /* 0x000fe20000410000 */
[----:B------:R-:W-:Y:S01]  /*7310*/  FSETP.GE.FTZ.AND P2, PT, R34, RZ, PT ;  /* 0x000000ff2200720b */ /* 0x000fe20003f56000 */
[-C--:B------:R-:W-:Y:S03]  /*7320*/  HMMA.16816.F32.BF16 R116, R180, R194.reuse, R116 ;  /* 0x000000c2b474723c */ /* 0x080fe60000041874 */
[----:B------:R-:W-:Y:S01]  /*7330*/  FSETP.GE.FTZ.AND P0, PT, R29, RZ, PT ;  /* 0x000000ff1d00720b */ /* 0x000fe20003f16000 */
[----:B------:R-:W-:Y:S01]  /*7340*/  FADD.FTZ R106, -R237, R106 ;  /* 0x0000006aed6a7221 */ /* 0x000fe20000010100 */
[-C--:B------:R-:W-:Y:S01]  /*7350*/  FSEL R81, R79, R236.reuse, P4 ;  /* 0x000000ec4f517208 */ /* 0x080fe20002000000 */
[----:B------:R-:W-:Y:S01]  /*7360*/  FADD.FTZ R79, -R236, R100 ;  /* 0x00000064ec4f7221 */ /* 0x000fe20000010100 */
[----:B------:R-:W-:Y:S01]  /*7370*/  FSEL R84, R97, R236, P3 ;  /* 0x000000ec61547208 */ /* 0x000fe20001800000 */
[----:B------:R-:W-:Y:S01]  /*7380*/  FADD.FTZ R110, -R237, R110 ;  /* 0x0000006eed6e7221 */ /* 0x000fe20000010100 */
[-C--:B------:R-:W-:Y:S01]  /*7390*/  FSEL R83, R98, R209.reuse, P2 ;  /* 0x000000d162537208 */ /* 0x080fe20001000000 */
[----:B------:R-:W-:Y:S01]  /*73a0*/  FADD.FTZ R105, -R238, R105 ;  /* 0x00000069ee697221 */ /* 0x000fe20000010100 */
[----:B------:R-:W-:Y:S01]  /*73b0*/  FSEL R82, R82, R209, P0 ;  /* 0x000000d152527208 */ /* 0x000fe20000000000 */
[----:B------:R-:W-:Y:S04]  /*73c0*/  HMMA.16816.F32.BF16 R120, R172, R194, R120 ;  /* 0x000000c2ac78723c */ /* 0x000fe80000041878 */
[----:B------:R-:W-:Y:S01]  /*73d0*/  FSETP.GE.FTZ.AND P4, PT, R30, RZ, PT ;  /* 0x000000ff1e00720b */ /* 0x000fe20003f96000 */
[----:B------:R-:W-:Y:S01]  /*73e0*/  FADD.FTZ R114, -R209, R114 ;  /* 0x00000072d1727221 */ /* 0x000fe20000010100 */
[----:B------:R-:W-:Y:S01]  /*73f0*/  FSETP.GE.FTZ.AND P3, PT, R25, RZ, PT ;  /* 0x000000ff1900720b */ /* 0x000fe20003f76000 */
[----:B------:R-:W-:Y:S01]  /*7400*/  FADD.FTZ R109, -R238, R109 ;  /* 0x0000006dee6d7221 */ /* 0x000fe20000010100 */
[----:B------:R-:W-:Y:S01]  /*7410*/  FSETP.GE.FTZ.AND P2, PT, R22, RZ, PT ;  /* 0x000000ff1600720b */ /* 0x000fe20003f56000 */
[----:B------:R-:W-:Y:S01]  /*7420*/  FADD.FTZ R118, -R209, R118 ;  /* 0x00000076d1767221 */ /* 0x000fe20000010100 */
[----:B------:R-:W-:Y:S01]  /*7430*/  FSETP.GE.FTZ.AND P0, PT, R21, RZ, PT ;  /* 0x000000ff1500720b */ /* 0x000fe20003f16000 */
[----:B------:R-:W-:Y:S01]  /*7440*/  FADD.FTZ R113, -R236, R113 ;  /* 0x00000071ec717221 */ /* 0x000fe20000010100 */
[----:B------:R-:W-:Y:S01]  /*7450*/  F2FP.BF16.F32.PACK_AB R76, R76, R73 ;  /* 0x000000494c4c723e */ /* 0x000fe200000010ff */
[----:B------:R-:W-:Y:S01]  /*7460*/  FMUL.FTZ R81, R38, R81 ;  /* 0x0000005126517220 */ /* 0x000fe20000410000 */
[----:B------:R-:W-:Y:S01]  /*7470*/  F2FP.BF16.F32.PACK_AB R75, R75, R90 ;  /* 0x0000005a4b4b723e */ /* 0x000fe200000010ff */
[----:B------:R-:W-:Y:S01]  /*7480*/  FMUL.FTZ R84, R31, R84 ;  /* 0x000000541f547220 */ /* 0x000fe20000410000 */
[----:B------:R-:W-:Y:S01]  /*7490*/  F2FP.BF16.F32.PACK_AB R78, R78, R77 ;  /* 0x0000004d4e4e723e */ /* 0x000fe200000010ff */
[----:B------:R-:W-:Y:S01]  /*74a0*/  FADD.FTZ R77, -R238, R104 ;  /* 0x00000068ee4d7221 */ /* 0x000fe20000010100 */
[-C--:B------:R-:W-:Y:S01]  /*74b0*/  FSEL R73, R79, R236.reuse, P4 ;  /* 0x000000ec4f497208 */ /* 0x080fe20002000000 */
[----:B------:R-:W-:Y:S01]  /*74c0*/  FADD.FTZ R122, -R237, R122 ;  /* 0x0000007aed7a7221 */ /* 0x000fe20000010100 */
[----:B------:R-:W-:Y:S01]  /*74d0*/  FSEL R92, R101, R236, P3 ;  /* 0x000000ec655c7208 */ /* 0x000fe20001800000 */
[----:B------:R-:W-:Y:S01]  /*74e0*/  FMUL.FTZ R250, R250, R85 ;  /* 0x00000055fafa7220 */ /* 0x000fe20000410000 */
        /* <DEDUP_REMOVED lines=10> */
[----:B------:R-:W-:Y:S01]  /*7590*/  FSEL R77, R88, R237, P0 ;  /* 0x000000ed584d7208 */ /* 0x000fe20000000000 */
[----:B------:R-:W-:Y:S01]  /*75a0*/  FADD.FTZ R88, -R209, R115 ;  /* 0x00000073d1587221 */ /* 0x000fe20000010100 */
[----:B------:R-:W-:Y:S01]  /*75b0*/  FSETP.GE.FTZ.AND P0, PT, R248, RZ, PT ;  /* 0x000000fff800720b */ /* 0x000fe20003f16000 */
[----:B------:R-:W-:Y:S01]  /*75c0*/  FMUL.FTZ R80, R243, R80 ;  /* 0x00000050f3507220 */ /* 0x000fe20000410000 */
[----:B------:R-:W-:Y:S01]  /*75d0*/  FSETP.GE.FTZ.AND P2, PT, R17, RZ, PT ;  /* 0x000000ff1100720b */ /* 0x000fe20003f56000 */
[----:B------:R-:W-:Y:S01]  /*75e0*/  FMUL.FTZ R89, R244, R89 ;  /* 0x00000059f4597220 */ /* 0x000fe20000410000 */
[----:B------:R-:W-:Y:S01]  /*75f0*/  F2FP.BF16.F32.PACK_AB R86, R86, R73 ;  /* 0x000000495656723e */ /* 0x000fe200000010ff */
[----:B------:R-:W-:Y:S01]  /*7600*/  FADD.FTZ R73, -R236, R112 ;  /* 0x00000070ec497221 */ /* 0x000fe20000010100 */
[----:B------:R-:W-:Y:S01]  /*7610*/  F2FP.BF16.F32.PACK_AB R90, R90, R79 ;  /* 0x0000004f5a5a723e */ /* 0x000fe200000010ff */
[----:B------:R-:W-:Y:S01]  /*7620*/  FMUL.FTZ R83, R34, R83 ;  /* 0x0000005322537220 */ /* 0x000fe20000410000 */
[-C--:B------:R-:W-:Y:S01]  /*7630*/  FSEL R79, R92, R237.reuse, P0 ;  /* 0x000000ed5c4f7208 */ /* 0x080fe20000000000 */
[----:B------:R-:W-:Y:S01]  /*7640*/  FMUL.FTZ R82, R29, R82 ;  /* 0x000000521d527220 */ /* 0x000fe20000410000 */
[----:B------:R-:W-:Y:S01]  /*7650*/  FSETP.GE.FTZ.AND P0, PT, R47, RZ, PT ;  /* 0x000000ff2f00720b */ /* 0x000fe20003f16000 */
[----:B------:R-:W-:Y:S01]  /*7660*/  FMUL.FTZ R94, R19, R94 ;  /* 0x0000005e135e7220 */ /* 0x000fe20000410000 */
[----:B------:R-:W-:Y:S01]  /*7670*/  FSEL R106, R106, R237, P2 ;  /* 0x000000ed6a6a7208 */ /* 0x000fe20001000000 */
[----:B------:R-:W-:Y:S01]  /*7680*/  FMUL.FTZ R77, R8, R77 ;  /* 0x0000004d084d7220 */ /* 0x000fe20000410000 */
[----:B------:R-:W-:Y:S01]  /*7690*/  FSETP.GE.FTZ.AND P2, PT, R13, RZ, PT ;  /* 0x000000ff0d00720b */ /* 0x000fe20003f56000 */
[----:B------:R-:W-:Y:S01]  /*76a0*/  FMUL.FTZ R79, R248, R79 ;  /* 0x0000004ff84f7220 */ /* 0x000fe20000410000 */
[----:B------:R-:W-:Y:S01]  /*76b0*/  FSEL R92, R73, R236, P0 ;  /* 0x000000ec495c7208 */ /* 0x000fe20000000000 */
[----:B------:R-:W-:Y:S01]  /*76c0*/  FMUL.FTZ R106, R17, R106 ;  /* 0x0000006a116a7220 */ /* 0x000fe20000410000 */
[----:B------:R-:W-:Y:S02]  /*76d0*/  FSETP.GE.FTZ.AND P3, PT, R18, RZ, PT ;  /* 0x000000ff1200720b */ /* 0x000fe40003f76000 */
[----:B------:R-:W-:Y:S01]  /*76e0*/  FSEL R110, R110, R237, P2 ;  /* 0x000000ed6e6e7208 */ /* 0x000fe20001000000 */
[----:B------:R-:W-:Y:S01]  /*76f0*/  FMUL.FTZ R92, R47, R92 ;  /* 0x0000005c2f5c7220 */ /* 0x000fe20000410000 */
[----:B------:R-:W-:Y:S02]  /*7700*/  FSETP.GE.FTZ.AND P0, PT, R26, RZ, PT ;  /* 0x000000ff1a00720b */ /* 0x000fe40003f16000 */
[----:B------:R-:W-:Y:S01]  /*7710*/  FSETP.GE.FTZ.AND P2, PT, R27, RZ, PT ;  /* 0x000000ff1b00720b */ /* 0x000fe20003f56000 */
[----:B------:R-:W-:Y:S01]  /*7720*/  FMUL.FTZ R110, R13, R110 ;  /* 0x0000006e0d6e7220 */ /* 0x000fe20000410000 */
[----:B------:R-:W-:Y:S02]  /*7730*/  FSEL R105, R105, R238, P3 ;  /* 0x000000ee69697208 */ /* 0x000fe40001800000 */
[----:B------:R-:W-:Y:S02]  /*7740*/  FSEL R47, R88, R209, P0 ;  /* 0x000000d1582f7208 */ /* 0x000fe40000000000 */
[----:B------:R-:W-:Y:S01]  /*7750*/  FSETP.GE.FTZ.AND P3, PT, R6, RZ, PT ;  /* 0x000000ff0600720b */ /* 0x000fe20003f76000 */
[----:B------:R-:W-:Y:S01]  /*7760*/  FMUL.FTZ R105, R18, R105 ;  /* 0x0000006912697220 */ /* 0x000fe20000410000 */
[----:B------:R-:W-:Y:S01]  /*7770*/  FSEL R114, R114, R209, P2 ;  /* 0x000000d172727208 */ /* 0x000fe20001000000 */
[----:B------:R-:W-:Y:S01]  /*7780*/  FMUL.FTZ R47, R26, R47 ;  /* 0x0000002f1a2f7220 */ /* 0x000fe20000410000 */
[----:B------:R-:W-:Y:S02]  /*7790*/  FSETP.GE.FTZ.AND P0, PT, R14, RZ, PT ;  /* 0x000000ff0e00720b */ /* 0x000fe40003f16000 */
[----:B------:R-:W-:Y:S01]  /*77a0*/  FSETP.GE.FTZ.AND P2, PT, R15, RZ, PT ;  /* 0x000000ff0f00720b */ /* 0x000fe20003f56000 */
[----:B------:R-:W-:Y:S01]  /*77b0*/  FMUL.FTZ R114, R27, R114 ;  /* 0x000000721b727220 */ /* 0x000fe20000410000 */
[----:B------:R-:W-:Y:S01]  /*77c0*/  FSEL R109, R109, R238, P3 ;  /* 0x000000ee6d6d7208 */ /* 0x000fe20001800000 */
[----:B------:R-:W-:Y:S01]  /*77d0*/  FADD.FTZ R27, -R236, R116 ;  /* 0x00000074ec1b7221 */ /* 0x000fe20000010100 */
[----:B------:R-:W-:Y:S02]  /*77e0*/  FSETP.GE.FTZ.AND P3, PT, R46, RZ, PT ;  /* 0x000000ff2e00720b */ /* 0x000fe40003f76000 */
[----:B------:R-:W-:Y:S01]  /*77f0*/  FSEL R118, R118, R209, P2 ;  /* 0x000000d176767208 */ /* 0x000fe20001000000 */
[----:B------:R-:W-:Y:S01]  /*7800*/  FMUL.FTZ R109, R6, R109 ;  /* 0x0000006d066d7220 */ /* 0x000fe20000410000 */
[----:B------:R-:W-:Y:S02]  /*7810*/  FSETP.GE.FTZ.AND P2, PT, R242, RZ, PT ;  /* 0x000000fff200720b */ /* 0x000fe40003f56000 */
[----:B------:R-:W-:Y:S01]  /*7820*/  FSEL R113, R113, R236, P3 ;  /* 0x000000ec71717208 */ /* 0x000fe20001800000 */
[----:B------:R-:W-:Y:S01]  /*7830*/  @P0 FADD.FTZ R209, -R209, R119 ;  /* 0x00000077d1d10221 */ /* 0x000fe20000010100 */
[----:B------:R-:W-:Y:S01]  /*7840*/  FSETP.GE.FTZ.AND P3, PT, R5, RZ, PT ;  /* 0x000000ff0500720b */ /* 0x000fe20003f76000 */
[----:B------:R-:W-:Y:S01]  /*7850*/  FMUL.FTZ R118, R15, R118 ;  /* 0x000000760f767220 */ /* 0x000fe20000410000 */
[----:B------:R-:W-:Y:S01]  /*7860*/  F2FP.BF16.F32.PACK_AB R84, R84, R81 ;  /* 0x000000515454723e */ /* 0x000fe200000010ff */
[C---:B------:R-:W-:Y:S01]  /*7870*/  FADD.FTZ R81, -R238.reuse, R108 ;  /* 0x0000006cee517221 */ /* 0x040fe20000010100 */
        /* <DEDUP_REMOVED lines=8> */
[----:B------:R-:W-:Y:S01]  /*7900*/  @P2 FADD.FTZ R237, -R237, R123 ;  /* 0x0000007beded2221 */ /* 0x000fe20000010100 */
[----:B------:R-:W-:Y:S01]  /*7910*/  ISETP.GT.AND P2, PT, R224, R205, PT ;  /* 0x000000cde000720c */ /* 0x000fe20003f44270 */
[----:B------:R-:W-:Y:S01]  /*7920*/  FMUL.FTZ R96, R247, R96 ;  /* 0x00000060f7607220 */ /* 0x000fe20000410000 */
[----:B------:R-:W-:Y:S01]  /*7930*/  FSEL R26, R27, R236, P4 ;  /* 0x000000ec1b1a7208 */ /* 0x000fe20002000000 */
[----:B------:R-:W-:Y:S01]  /*7940*/  @P3 FADD.FTZ R236, -R236, R117 ;  /* 0x00000075ecec3221 */ /* 0x000fe20000010100 */
[----:B------:R-:W-:Y:S01]  /*7950*/  FSETP.GE.FTZ.AND P3, PT, R239, RZ, PT ;  /* 0x000000ffef00720b */ /* 0x000fe20003f76000 */
[----:B------:R-:W-:Y:S01]  /*7960*/  IMAD.MOV.U32 R27, RZ, RZ, 0x10 ;  /* 0x00000010ff1b7424 */ /* 0x000fe200078e00ff */
[----:B------:R-:W-:Y:S01]  /*7970*/  F2FP.BF16.F32.PACK_AB R43, R52, R48 ;  /* 0x00000030342b723e */ /* 0x000fe200000010ff */
[----:B------:R-:W-:Y:S01]  /*7980*/  FMUL.FTZ R26, R251, R26 ;  /* 0x0000001afb1a7220 */ /* 0x000fe20000410000 */
[----:B------:R-:W-:Y:S01]  /*7990*/  FSEL R46, R15, R238, P3 ;  /* 0x000000ee0f2e7208 */ /* 0x000fe20001800000 */
[----:B------:R-:W-:Y:S01]  /*79a0*/  FMUL.FTZ R15, R5, R236 ;  /* 0x000000ec050f7220 */ /* 0x000fe20000410000 */
[----:B------:R-:W-:Y:S01]  /*79b0*/  SEL R27, R27, 0xfffffff0, !P1 ;  /* 0xfffffff01b1b7807 */ /* 0x000fe20004800000 */
[----:B------:R-:W-:Y:S01]  /*79c0*/  @P5 FADD.FTZ R238, -R238, R121 ;  /* 0x00000079eeee5221 */ /* 0x000fe20000010100 */
        /* <DEDUP_REMOVED lines=9> */
[----:B------:R-:W-:Y:S01]  /*7a60*/  IMAD.IADD R15, R202, 0x1, R27 ;  /* 0x00000001ca0f7824 */ /* 0x000fe200078e021b */
[----:B------:R-:W-:Y:S02]  /*7a70*/  F2FP.BF16.F32.PACK_AB R106, R77, R106 ;  /* 0x0000006a4d6a723e */ /* 0x000fe400000010ff */
[----:B------:R-:W-:Y:S02]  /*7a80*/  F2FP.BF16.F32.PACK_AB R109, R109, R96 ;  /* 0x000000606d6d723e */ /* 0x000fe400000010ff */
[----:B------:R-:W-:Y:S02]  /*7a90*/  F2FP.BF16.F32.PACK_AB R79, R79, R110 ;  /* 0x0000006e4f4f723e */ /* 0x000fe400000010ff */
[----:B------:R-:W-:Y:S02]  /*7aa0*/  F2FP.BF16.F32.PACK_AB R113, R113, R92 ;  /* 0x0000005c7171723e */ /* 0x000fe400000010ff */
[----:B------:R-:W-:Y:S02]  /*7ab0*/  F2FP.BF16.F32.PACK_AB R47, R47, R114 ;  /* 0x000000722f2f723e */ /* 0x000fe400000010ff */
        /* <DEDUP_REMOVED lines=17> */
[--C-:B------:R-:W-:Y:S01]  /*7bd0*/  IMAD.IADD R217, R217, 0x1, R7.reuse ;  /* 0x00000001d9d97824 */ /* 0x100fe200078e0207 */
        /* <DEDUP_REMOVED lines=16> */
.L_x_543:
[----:B------:R-:W-:Y:S01]  /*7ce0*/  STS [R202+0x8000], R43 ;  /* 0x0080002bca007388 */ /* 0x000fe20000000800 */
[----:B------:R-:W-:Y:S01]  /*7cf0*/  IMAD.IADD R4, R27, 0x1, R215 ;  /* 0x000000011b047824 */ /* 0x000fe200078e02d7 */
[----:B------:R-:W-:Y:S01]  /*7d00*/  F2FP.BF16.F32.PACK_AB R238, R238, R239 ;  /* 0x000000efeeee723e */ /* 0x000fe200000010ff */
[----:B------:R-:W-:Y:S01]  /*7d10*/  IMAD.IADD R29, R206, 0x1, R27 ;  /* 0x00000001ce1d7824 */ /* 0x000fe200078e021b */
[----:B------:R-:W-:Y:S01]  /*7d20*/  STS [R202+0x8400], R9 ;  /* 0x00840009ca007388 */ /* 0x000fe20000000800 */
[----:B------:R-:W-:Y:S01]  /*7d30*/  F2FP.BF16.F32.PACK_AB R122, R237, R122 ;  /* 0x0000007aed7a723e */ /* 0x000fe200000010ff */
[C---:B------:R-:W-:Y:S01]  /*7d40*/  IMAD.SHL.U32 R36, R197.reuse, 0x20, RZ ;  /* 0x00000020c5247824 */ /* 0x040fe200078e00ff */
[----:B------:R-:W2:Y:S01]  /*7d50*/  LDC R66, c[0x0][0x44c] ;  /* 0x00011300ff427b82 */ /* 0x000ea20000000800 */
[----:B------:R3:W-:Y:S04]  /*7d60*/  STS [R15+0x8000], R58 ;  /* 0x0080003a0f007388 */ /* 0x0007e80000000800 */
[----:B------:R4:W-:Y:S04]  /*7d70*/  STS [R15+0x8400], R56 ;  /* 0x008400380f007388 */ /* 0x0009e80000000800 */
[----:B------:R-:W-:Y:S04]  /*7d80*/  STS [R202+0xa000], R59 ;  /* 0x00a0003bca007388 */ /* 0x000fe80000000800 */
[----:B------:R-:W-:Y:S04]  /*7d90*/  STS [R202+0xa400], R57 ;  /* 0x00a40039ca007388 */ /* 0x000fe80000000800 */
[----:B------:R-:W-:Y:S04]  /*7da0*/  STS [R15+0xa000], R42 ;  /* 0x00a0002a0f007388 */ /* 0x000fe80000000800 */
[----:B------:R-:W-:Y:S01]  /*7db0*/  STS [R15+0xa400], R10 ;  /* 0x00a4000a0f007388 */ /* 0x000fe20000000800 */
[----:B--2---:R-:W-:Y:S03]  /*7dc0*/  IMAD R66, R66, UR7, RZ ;  /* 0x0000000742427c24 */ /* 0x004fe6000f8e02ff */
[----:B------:R-:W-:Y:S01]  /*7dd0*/  STS [R215+0x8000], R70 ;  /* 0x00800046d7007388 */ /* 0x000fe20000000800 */
[--C-:B---3--:R-:W-:Y:S03]  /*7de0*/  SHF.R.U32.HI R58, RZ, 0x4, R197.reuse ;  /* 0x00000004ff3a7819 */ /* 0x108fe600000116c5 */
[----:B------:R-:W-:Y:S01]  /*7df0*/  STS [R215+0x8400], R68 ;  /* 0x00840044d7007388 */ /* 0x000fe20000000800 */
[----:B------:R-:W-:Y:S01]  /*7e00*/  LOP3.LUT R58, R58, 0x8, RZ, 0xc0, !PT ;  /* 0x000000083a3a7812 */ /* 0x000fe200078ec0ff */
[----:B----4-:R-:W-:Y:S02]  /*7e10*/  IMAD.SHL.U32 R56, R197, 0x4, RZ ;  /* 0x00000004c5387824 */ /* 0x010fe400078e00ff */
[----:B------:R-:W-:Y:S01]  /*7e20*/  STS [R4+0x8000], R80 ;  /* 0x0080005004007388 */ /* 0x000fe20000000800 */
[--C-:B------:R-:W-:Y:S03]  /*7e30*/  LOP3.LUT R5, R58, 0x10, R197.reuse, 0xf8, !PT ;  /* 0x000000103a057812 */ /* 0x100fe600078ef8c5 */
[----:B------:R-:W-:Y:S01]  /*7e40*/  STS [R4+0x8400], R75 ;  /* 0x0084004b04007388 */ /* 0x000fe20000000800 */
[----:B------:R-:W-:Y:S03]  /*7e50*/  LOP3.LUT R5, R5, 0xc0, R36, 0xf8, !PT ;  /* 0x000000c005057812 */ /* 0x000fe600078ef824 */
[----:B------:R-:W-:Y:S01]  /*7e60*/  STS [R215+0xa000], R74 ;  /* 0x00a0004ad7007388 */ /* 0x000fe20000000800 */
[----:B------:R-:W-:Y:S03]  /*7e70*/  LOP3.LUT R5, R5, 0x18, R56, 0x78, !PT ;  /* 0x0000001805057812 */ /* 0x000fe600078e7838 */
[----:B------:R-:W-:Y:S04]  /*7e80*/  STS [R215+0xa400], R72 ;  /* 0x00a40048d7007388 */ /* 0x000fe80000000800 */
[----:B------:R-:W-:Y:S04]  /*7e90*/  STS [R4+0xa000], R71 ;  /* 0x00a0004704007388 */ /* 0x000fe80000000800 */
[----:B------:R2:W-:Y:S04]  /*7ea0*/  STS [R4+0xa400], R69 ;  /* 0x00a4004504007388 */ /* 0x0005e80000000800 */
[----:B------:R-:W-:Y:S04]  /*7eb0*/  STS [R199+-0x8000], R76 ;  /* 0xff80004cc7007388 */ /* 0x000fe80000000800 */
[----:B------:R-:W-:Y:S04]  /*7ec0*/  STS [R199+-0x7c00], R78 ;  /* 0xff84004ec7007388 */ /* 0x000fe80000000800 */
[----:B------:R-:W-:Y:S04]  /*7ed0*/  STS [R11+-0x8000], R94 ;  /* 0xff80005e0b007388 */ /* 0x000fe80000000800 */
[----:B------:R-:W-:Y:S04]  /*7ee0*/  STS [R11+-0x7c00], R106 ;  /* 0xff84006a0b007388 */ /* 0x000fe80000000800 */
[----:B------:R-:W-:Y:S04]  /*7ef0*/  STS [R199+-0x6000], R84 ;  /* 0xffa00054c7007388 */ /* 0x000fe80000000800 */
[----:B------:R-:W-:Y:S01]  /*7f00*/  STS [R199+-0x5c00], R82 ;  /* 0xffa40052c7007388 */ /* 0x000fe20000000800 */
[----:B--2---:R-:W-:Y:S03]  /*7f10*/  LOP3.LUT R4, R5, 0x120, R36, 0xf8, !PT ;  /* 0x0000012005047812 */ /* 0x004fe600078ef824 */
[----:B------:R-:W-:Y:S01]  /*7f20*/  STS [R11+-0x6000], R86 ;  /* 0xffa000560b007388 */ /* 0x000fe20000000800 */
[----:B------:R-:W-:Y:S03]  /*7f30*/  LEA R57, R4, UR4, 0x1 ;  /* 0x0000000404397c11 */ /* 0x000fe6000f8e08ff */
        /* <DEDUP_REMOVED lines=11> */
[----:B------:R-:W2:Y:S04]  /*7ff0*/  LDSM.16.MT88.4 R8, [R57+0x4000] ;  /* 0x004000003908783b */ /* 0x000ea80000004200 */
[----:B-1----:R-:W1:Y:S04]  /*8000*/  LDSM.16.MT88.4 R12, [R63+UR4+0x14000] ;  /* 0x014000043f0c783b */ /* 0x002e680008004200 */
[----:B------:R-:W-:Y:S04]  /*8010*/  LDSM.16.MT88.4 R16, [R63+UR4+0x10800] ;  /* 0x010800043f10783b */ /* 0x000fe80008004200 */
[----:B------:R-:W3:Y:S04]  /*8020*/  LDSM.16.MT88.4 R20, [R57+0x4400] ;  /* 0x004400003914783b */ /* 0x000ee80000004200 */
[----:B------:R-:W4:Y:S04]  /*8030*/  LDSM.16.MT88.4 R24, [R63+UR4+0x14800] ;  /* 0x014800043f18783b */ /* 0x000f280008004200 */
[----:B------:R-:W-:Y:S04]  /*8040*/  LDSM.16.MT88.4 R28, [R57+0x4800] ;  /* 0x00480000391c783b */ /* 0x000fe80000004200 */
[----:B------:R-:W-:Y:S01]  /*8050*/  LDSM.16.MT88.4 R32, [R63+UR4+0x15000] ;  /* 0x015000043f20783b */ /* 0x000fe20008004200 */
[-C--:B--2---:R-:W-:Y:S08]  /*8060*/  HMMA.16816.F32.BF16 R124, R4, R8.reuse, R124 ;  /* 0x00000008047c723c */ /* 0x084ff0000004187c */
[C---:B-1----:R-:W-:Y:S08]  /*8070*/  HMMA.16816.F32.BF16 R128, R12.reuse, R8, R128 ;  /* 0x000000080c80723c */ /* 0x042ff00000041880 */
        /* <DEDUP_REMOVED lines=43> */
[----:B------:R-:W-:Y:S01]  /*8330*/  LOP3.LUT R4, R62, 0xd8, RZ, 0xc0, !PT ;  /* 0x000000d83e047812 */ /* 0x000fe200078ec0ff */
[----:B------:R-:W-:Y:S03]  /*8340*/  IMAD.U32 R5, R66, -0x80, RZ ;  /* 0xffffff8042057824 */ /* 0x000fe600078e00ff */
[-C--:B----4-:R-:W-:Y:S05]  /*8350*/  HMMA.16816.F32.BF16 R124, R16, R20.reuse, R124 ;  /* 0x00000014107c723c */ /* 0x090fea000004187c */
[----:B------:R-:W-:Y:S02]  /*8360*/  LOP3.LUT R65, R4, 0x18, R197, 0x78, !PT ;  /* 0x0000001804417812 */ /* 0x000fe400078e78c5 */
[----:B------:R-:W-:Y:S01]  /*8370*/  LEA R230, P0, R5, R230, 0x2 ;  /* 0x000000e605e67211 */ /* 0x000fe200078010ff */
[C---:B--2---:R-:W-:Y:S04]  /*8380*/  HMMA.16816.F32.BF16 R128, R28.reuse, R20, R128 ;  /* 0x000000141c80723c */ /* 0x044fe80000041880 */
[----:B------:R-:W-:Y:S02]  /*8390*/  LOP3.LUT R65, R65, 0x1f20, R62, 0xf8, !PT ;  /* 0x00001f2041417812 */ /* 0x000fe400078ef83e */
[----:B------:R-:W-:Y:S02]  /*83a0*/  LEA.HI.X.SX32 R231, R5, R231, 0x2, P0 ;  /* 0x000000e705e77211 */ /* 0x000fe400000f16ff */
[-C--:B------:R-:W-:Y:S03]  /*83b0*/  HMMA.16816.F32.BF16 R132, R28, R22.reuse, R132 ;  /* 0x000000161c84723c */ /* 0x080fe60000041884 */
[----:B------:R-:W-:Y:S02]  /*83c0*/  LEA R65, R65, UR4, 0x1 ;  /* 0x0000000441417c11 */ /* 0x000fe4000f8e08ff */
[----:B------:R-:W-:Y:S03]  /*83d0*/  LOP3.LUT R21, R41, 0x1c0, RZ, 0xc0, !PT ;  /* 0x000001c029157812 */ /* 0x000fe600078ec0ff */
        /* <DEDUP_REMOVED lines=26> */
.L_x_544:
[----:B------:R-:W-:Y:S01]  /*8580*/  LOP3.LUT R41, R41, 0x200, RZ, 0xc0, !PT ;  /* 0x0000020029297812 */ /* 0x000fe200078ec0ff */
[----:B------:R-:W-:Y:S01]  /*8590*/  LDSM.16.MT88.4 R28, [R57+0x6400] ;  /* 0x00640000391c783b */ /* 0x000fe20000004200 */
[----:B------:R-:W-:Y:S02]  /*85a0*/  LOP3.LUT R21, R21, 0x38, R62, 0xf8, !PT ;  /* 0x0000003815157812 */ /* 0x000fe400078ef83e */
[----:B------:R-:W-:Y:S01]  /*85b0*/  LOP3.LUT R36, R41, 0xc00, R36, 0xf8, !PT ;  /* 0x00000c0029247812 */ /* 0x000fe200078ef824 */
[----:B------:R-:W-:Y:S01]  /*85c0*/  LDSM.16.MT88.4 R48, [R57+0x6c00] ;  /* 0x006c00003930783b */ /* 0x000fe20000004200 */
[----:B------:R-:W-:Y:S02]  /*85d0*/  LOP3.LUT R21, R21, 0x8, R40, 0x78, !PT ;  /* 0x0000000815157812 */ /* 0x000fe400078e7828 */
[----:B------:R-:W-:Y:S01]  /*85e0*/  LOP3.LUT P0, RZ, R197, 0x2, RZ, 0xc0, !PT ;  /* 0x00000002c5ff7812 */ /* 0x000fe2000780c0ff */
[----:B------:R-:W-:Y:S01]  /*85f0*/  LDSM.16.MT88.4 R40, [R57+0x6800] ;  /* 0x006800003928783b */ /* 0x000fe20000004200 */
[----:B------:R-:W-:Y:S02]  /*8600*/  LOP3.LUT R21, R36, R21, RZ, 0xfc, !PT ;  /* 0x0000001524157212 */ /* 0x000fe400078efcff */
[----:B------:R-:W-:Y:S02]  /*8610*/  SEL R59, R2, 0xffffffe0, !P0 ;  /* 0xffffffe0023b7807 */ /* 0x000fe40004000000 */
[----:B------:R-:W-:Y:S02]  /*8620*/  LEA R64, R21, UR4, 0x1 ;  /* 0x0000000415407c11 */ /* 0x000fe4000f8e08ff */
[----:B------:R-:W-:Y:S01]  /*8630*/  LDSM.16.MT88.4 R20, [R57+0x6000] ;  /* 0x006000003914783b */ /* 0x000fe20000004200 */
[----:B------:R-:W-:Y:S02]  /*8640*/  ISETP.GT.AND P4, PT, R224, R205, PT ;  /* 0x000000cde000720c */ /* 0x000fe40003f84270 */
[C---:B------:R-:W-:Y:S01]  /*8650*/  IMAD.IADD R61, R64.reuse, 0x1, R59 ;  /* 0x00000001403d7824 */ /* 0x040fe200078e023b */
[----:B------:R-:W2:Y:S01]  /*8660*/  LDSM.16.M88.4 R16, [R64+0x8000] ;  /* 0x008000004010783b */ /* 0x000ea20000000200 */
[C---:B-1----:R-:W-:Y:S02]  /*8670*/  VIADD R8, R64.reuse, 0x8000 ;  /* 0x0000800040087836 */ /* 0x042fe40000000000 */
[----:B------:R-:W-:Y:S01]  /*8680*/  VIADD R60, R64, 0x8040 ;  /* 0x00008040403c7836 */ /* 0x000fe20000000000 */
[----:B------:R-:W1:Y:S01]  /*8690*/  LDSM.16.M88.4 R12, [R64+0xa000] ;  /* 0x00a00000400c783b */ /* 0x000e620000000200 */
[----:B------:R-:W-:Y:S01]  /*86a0*/  @P1 VIADD R60, R8, 0xffffffc0 ;  /* 0xffffffc0083c1836 */ /* 0x000fe20000000000 */
[----:B------:R-:W-:Y:S02]  /*86b0*/  @P2 IADD3 R208, P1, PT, R208, -0x200, RZ ;  /* 0xfffffe00d0d02810 */ /* 0x000fe40007f3e0ff */
[----:B------:R-:W3:Y:S01]  /*86c0*/  LDSM.16.M88.4 R24, [R61+0x8000] ;  /* 0x008000003d18783b */ /* 0x000ee20000000200 */
[----:B------:R-:W-:Y:S01]  /*86d0*/  IMAD.IADD R59, R59, 0x1, R60 ;  /* 0x000000013b3b7824 */ /* 0x000fe200078e023c */
[----:B------:R-:W-:Y:S02]  /*86e0*/  @P2 IADD3.X R207, PT, PT, R207, -0x1, RZ, P1, !PT ;  /* 0xffffffffcfcf2810 */ /* 0x000fe40000ffe4ff */
        /* <DEDUP_REMOVED lines=163> */
[----:B------:R-:W-:Y:S04]  /*9120*/  @P0 VIADD R6, R196, 0x2000 ;  /* 0x00002000c4060836 */ /* 0x000fe80000000000 */
[----:B------:R-:W-:Y:S01]  /*9130*/  IMAD.MOV.U32 R196, RZ, RZ, R6 ;  /* 0x000000ffffc47224 */ /* 0x000fe200078e0006 */
[----:B------:R-:W-:Y:S01]  /*9140*/  HMMA.16816.F32.BF16 R152, R24, R30, R152 ;  /* 0x0000001e1898723c */ /* 0x000fe20000041898 */
[----:B------:R-:W-:Y:S08]  /*9150*/  @!UPT UIADD3 URZ, UPT, UPT, URZ, URZ, URZ ;  /* 0x000000fffffff290 */ /* 0x000ff0000fffe0ff */
[----:B------:R-:W-:Y:S11]  /*9160*/  @P4 BRA `(.L_x_545) ;  /* 0xffffff9800f44947 */ /* 0x000ff6000383ffff */
[----:B------:R-:W1:Y:S01]  /*9170*/  LDCU UR5, c[0x0][0x500] ;  /* 0x0000a000ff0577ac */ /* 0x000e620008000800 */
[C---:B------:R-:W-:Y:S02]  /*9180*/  SHF.L.U32 R0, R197.reuse, 0x4, RZ ;  /* 0x00000004c5007819 */ /* 0x040fe400000006ff */
[----:B------:R-:W-:Y:S01]  /*9190*/  SHF.L.U32 R2, R197, 0x1, RZ ;  /* 0x00000001c5027819 */ /* 0x000fe200000006ff */
[----:B------:R-:W2:Y:S01]  /*91a0*/  LDCU UR6, c[0x0][0x4fc] ;  /* 0x00009f80ff0677ac */ /* 0x000ea20008000800 */
[----:B------:R-:W-:Y:S02]  /*91b0*/  LOP3.LUT R3, R0, 0x600, RZ, 0xc0, !PT ;  /* 0x0000060000037812 */ /* 0x000fe400078ec0ff */
[----:B------:R-:W-:Y:S02]  /*91c0*/  LOP3.LUT R0, R62, 0xc0, RZ, 0xc0, !PT ;  /* 0x000000c03e007812 */ /* 0x000fe400078ec0ff */
[----:B------:R-:W-:Y:S02]  /*91d0*/  LOP3.LUT R3, R3, 0x6, R2, 0xf8, !PT ;  /* 0x0000000603037812 */ /* 0x000fe400078ef802 */
[----:B------:R-:W-:-:S02]  /*91e0*/  LOP3.LUT R0, R0, 0x18, R197, 0xf8, !PT ;  /* 0x0000001800007812 */ /* 0x000fc400078ef8c5 */
[----:B------:R-:W-:Y:S02]  /*91f0*/  LOP3.LUT R3, R3, 0x20, R62, 0xf8, !PT ;  /* 0x0000002003037812 */ /* 0x000fe400078ef83e */
[----:B------:R-:W-:Y:S02]  /*9200*/  LOP3.LUT R56, R56, 0x40, RZ, 0xc0, !PT ;  /* 0x0000004038387812 */ /* 0x000fe400078ec0ff */
        /* <DEDUP_REMOVED lines=13> */
[----:B------:R-:W-:Y:S01]  /*92e0*/  LEA R3, R0, UR4, 0x1 ;  /* 0x0000000400037c11 */ /* 0x000fe2000f8e08ff */
[----:B------:R-:W-:Y:S01]  /*92f0*/  FMUL.FTZ R148, R148, UR5 ;  /* 0x0000000594947c20 */ /* 0x000fe20008410000 */
[----:B------:R-:W-:Y:S01]  /*9300*/  FMUL.FTZ R149, R149, UR5 ;  /* 0x0000000595957c20 */ /* 0x000fe20008410000 */
[----:B------:R-:W-:Y:S01]  /*9310*/  FMUL.FTZ R150, R150, UR5 ;  /* 0x0000000596967c20 */ /* 0x000fe20008410000 */
[----:B------:R-:W-:Y:S01]  /*9320*/  FMUL.FTZ R151, R151, UR5 ;  /* 0x0000000597977c20 */ /* 0x000fe20008410000 */
        /* <DEDUP_REMOVED lines=9> */
[----:B------:R-:W-:Y:S01]  /*93c0*/  BAR.SYNC.DEFER_BLOCKING 0x0 ;  /* 0x0000000000007b1d */ /* 0x000fe20000010000 */
[----:B------:R-:W-:Y:S01]  /*93d0*/  F2FP.BF16.F32.PACK_AB R142, R143, R142 ;  /* 0x0000008e8f8e723e */ /* 0x000fe200000010ff */
        /* <DEDUP_REMOVED lines=8> */
[----:B------:R-:W-:Y:S01]  /*9460*/  IADD3 R5, PT, PT, -R56, 0x6000, R3 ;  /* 0x0000600038057810 */ /* 0x000fe20007ffe103 */
[----:B------:R-:W-:Y:S01]  /*9470*/  FMUL.FTZ R134, R134, UR6 ;  /* 0x0000000686867c20 */ /* 0x000fe20008410000 */
[----:B------:R-:W-:Y:S01]  /*9480*/  FMUL.FTZ R135, R135, UR6 ;  /* 0x0000000687877c20 */ /* 0x000fe20008410000 */
        /* <DEDUP_REMOVED lines=15> */
[----:B------:R1:W-:Y:S01]  /*9580*/  STS [R5+0x220], R154 ;  /* 0x0002209a05007388 */ /* 0x0003e20000000800 */
[----:B------:R-:W-:-:S03]  /*9590*/  ISETP.NE.AND P0, PT, R228, -0x1, PT ;  /* 0xffffffffe400780c */ /* 0x000fc60003f05270 */
        /* <DEDUP_REMOVED lines=23> */
.L_x_546:
[----:B------:R-:W2:Y:S01]  /*9710*/  LDCU.64 UR12, c[0x0][0x5c0] ;  /* 0x0000b800ff0c77ac */ /* 0x000ea20008000a00 */
[----:B------:R-:W-:-:S05]  /*9720*/  IADD3 R12, PT, PT, R225, R228, RZ ;  /* 0x000000e4e10c7210 */ /* 0x000fca0007ffe0ff */
[C---:B--2---:R-:W-:Y:S02]  /*9730*/  IMAD R6, R12.reuse, UR13, RZ ;  /* 0x0000000d0c067c24 */ /* 0x044fe4000f8e02ff */
[----:B------:R-:W-:-:S05]  /*9740*/  IMAD.WIDE.U32 R12, R12, UR12, RZ ;  /* 0x0000000c0c0c7c25 */ /* 0x000fca000f8e00ff */
[----:B------:R-:W-:Y:S02]  /*9750*/  IADD3 R6, PT, PT, R13, R6, RZ ;  /* 0x000000060d067210 */ /* 0x000fe40007ffe0ff */
.L_x_547:
        /* <DEDUP_REMOVED lines=11> */
.L_x_548:
[----:B------:R-:W2:Y:S01]  /*9810*/  LDCU.64 UR6, c[0x0][0x5c8] ;  /* 0x0000b900ff0677ac */ /* 0x000ea20008000a00 */
[----:B------:R-:W-:-:S05]  /*9820*/  IADD3 R16, PT, PT, R225, R228, RZ ;  /* 0x000000e4e1107210 */ /* 0x000fca0007ffe0ff */
[C---:B--2---:R-:W-:Y:S02]  /*9830*/  IMAD R0, R16.reuse, UR7, RZ ;  /* 0x0000000710007c24 */ /* 0x044fe4000f8e02ff */
[----:B------:R-:W-:-:S05]  /*9840*/  IMAD.WIDE.U32 R16, R16, UR6, RZ ;  /* 0x0000000610107c25 */ /* 0x000fca000f8e00ff */
[----:B------:R-:W-:Y:S02]  /*9850*/  IADD3 R0, PT, PT, R17, R0, RZ ;  /* 0x0000000011007210 */ /* 0x000fe40007ffe0ff */
.L_x_549:
[----:B------:R-:W-:Y:S01]  /*9860*/  BAR.SYNC.DEFER_BLOCKING 0x0 ;  /* 0x0000000000007b1d */ /* 0x000fe20000010000 */
[----:B------:R-:W-:Y:S01]  /*9870*/  USHF.L.U32 UR14, UR22, 0x7, URZ ;  /* 0x00000007160e7899 */ /* 0x000fe200080006ff */
[----:B------:R-:W-:Y:S01]  /*9880*/  LEA.HI R197, R197, 0x40, RZ, 0x1e ;  /* 0x00000040c5c57811 */ /* 0x000fe200078ff0ff */
[----:B------:R-:W-:Y:S01]  /*9890*/  USHF.L.U32 UR4, UR22, 0x7, URZ ;  /* 0x0000000716047899 */ /* 0x000fe200080006ff */
[----:B------:R-:W-:Y:S01]  /*98a0*/  IMAD.U32 R18, RZ, RZ, UR6 ;  /* 0x00000006ff127e24 */ /* 0x000fe2000f8e00ff */
[----:B------:R-:W-:-:S03]  /*98b0*/  UIMAD.WIDE.U32 UR28, UR14, UR12, URZ ;  /* 0x0000000c0e1c72a5 */ /* 0x000fc6000f8e00ff */
[----:B-1----:R-:W1:Y:S01]  /*98c0*/  LDC.64 R4, c[0x0][0x5d8] ;  /* 0x00017600ff047b82 */ /* 0x002e620000000a00 */
[----:B------:R-:W2:Y:S01]  /*98d0*/  LDCU UR5, c[0x0][0x440] ;  /* 0x00008800ff0577ac */ /* 0x000ea20008000800 */
[----:B------:R-:W3:Y:S01]  /*98e0*/  S2R R7, SR_TID.X ;  /* 0x0000000000077919 */ /* 0x000ee20000002100 */
[----:B------:R-:W-:Y:S01]  /*98f0*/  VIADD R223, R223, -UR4 ;  /* 0x80000004dfdf7c36 */ /* 0x000fe20008000000 */
[----:B------:R-:W-:Y:S01]  /*9900*/  BSSY.RECONVERGENT B0, `(.L_x_550) ;  /* 0x000001e000007945 */ /* 0x000fe20003800200 */
[----:B------:R-:W-:Y:S01]  /*9910*/  USHF.R.S32.HI UR15, URZ, 0x1f, UR14 ;  /* 0x0000001fff0f7899 */ /* 0x000fe2000801140e */
[----:B------:R-:W-:Y:S01]  /*9920*/  LOP3.LUT R15, R204, UR28, RZ, 0xfc, !PT ;  /* 0x0000001ccc0f7c12 */ /* 0x000fe2000f8efcff */
[----:B------:R-:W-:Y:S01]  /*9930*/  IMAD.MOV.U32 R205, RZ, RZ, RZ ;  /* 0x000000ffffcd7224 */ /* 0x000fe200078e00ff */
[----:B------:R-:W4:Y:S01]  /*9940*/  LDC.64 R2, c[0x0][0x5e0] ;  /* 0x00017800ff027b82 */ /* 0x000f220000000a00 */
[----:B------:R-:W-:Y:S01]  /*9950*/  UIMAD UR16, UR15, UR12, URZ ;  /* 0x0000000c0f1072a4 */ /* 0x000fe2000f8e02ff */
[----:B------:R-:W-:Y:S01]  /*9960*/  IADD3 R14, P0, PT, R12, R15, RZ ;  /* 0x0000000f0c0e7210 */ /* 0x000fe20007f1e0ff */
[----:B------:R-:W-:-:S02]  /*9970*/  IMAD.WIDE.U32 R18, R18, UR14, R204 ;  /* 0x0000000e12127c25 */ /* 0x000fc4000f8e00cc */
[----:B------:R-:W-:Y:S01]  /*9980*/  UIMAD UR16, UR14, UR13, UR16 ;  /* 0x0000000d0e1072a4 */ /* 0x000fe2000f8e0210 */
[----:B------:R1:W4:Y:S01]  /*9990*/  LDS.128 R8, [R65+0x7000] ;  /* 0x0070000041087984 */ /* 0x0003220000000c00 */
[----:B--2---:R-:W-:-:S04]  /*99a0*/  ISETP.GE.AND P2, PT, R204, UR5, PT ;  /* 0x00000005cc007c0c */ /* 0x004fc8000bf46270 */
[----:B------:R-:W-:Y:S01]  /*99b0*/  IMAD.U32 R13, RZ, RZ, UR16 ;  /* 0x00000010ff0d7e24 */ /* 0x000fe2000f8e00ff */
[----:B------:R-:W-:-:S04]  /*99c0*/  ISETP.GE.OR P1, PT, R197, R223, P2 ;  /* 0x000000dfc500720c */ /* 0x000fc80001726670 */
[----:B------:R-:W-:-:S03]  /*99d0*/  IADD3.X R15, PT, PT, R6, UR29, R13, P0, !PT ;  /* 0x0000001d060f7c10 */ /* 0x000fc600087fe40d */
[----:B-1----:R-:W-:Y:S01]  /*99e0*/  IMAD.WIDE.U32 R20, R4, UR18, R14 ;  /* 0x0000001204147c25 */ /* 0x002fe2000f8e000e */
[----:B---3--:R-:W-:-:S03]  /*99f0*/  SHF.R.U32.HI R12, RZ, 0x2, R7 ;  /* 0x00000002ff0c7819 */ /* 0x008fc60000011607 */
[----:B------:R-:W-:Y:S01]  /*9a00*/  IMAD R15, R5, UR18, R21 ;  /* 0x00000012050f7c24 */ /* 0x000fe2000f8e0215 */
[C---:B------:R-:W-:Y:S02]  /*9a10*/  ISETP.GE.OR P2, PT, R12.reuse, R223, P2 ;  /* 0x000000df0c00720c */ /* 0x040fe40001746670 */
[----:B------:R-:W-:-:S05]  /*9a20*/  IADD3 R13, P0, PT, R12, 0x40, RZ ;  /* 0x000000400c0d7810 */ /* 0x000fca0007f1e0ff */
[----:B------:R-:W-:-:S06]  /*9a30*/  IMAD.X R14, RZ, RZ, RZ, P0 ;  /* 0x000000ffff0e7224 */ /* 0x000fcc00000e06ff */
[----:B----4-:R-:W-:Y:S05]  /*9a40*/  @P2 BRA `(.L_x_551) ;  /* 0x0000000000242947 */ /* 0x010fea0003800000 */
        /* <DEDUP_REMOVED lines=9> */
.L_x_551:
[----:B------:R-:W-:Y:S05]  /*9ae0*/  BSYNC.RECONVERGENT B0 ;  /* 0x0000000000007941 */ /* 0x000fea0003800200 */
.L_x_550:
        /* <DEDUP_REMOVED lines=12> */
.L_x_553:
[----:B------:R-:W-:Y:S05]  /*9bb0*/  BSYNC.RECONVERGENT B0 ;  /* 0x0000000000007941 */ /* 0x000fea0003800200 */
.L_x_552:
[----:B--2---:R-:W2:Y:S01]  /*9bc0*/  LDS.128 R8, [R65+0x8000] ;  /* 0x0080000041087984 */ /* 0x004ea20000000c00 */
[----:B------:R-:W-:Y:S01]  /*9bd0*/  UIMAD UR15, UR15, UR6, URZ ;  /* 0x000000060f0f72a4 */ /* 0x000fe2000f8e02ff */
[----:B-1----:R-:W-:Y:S01]  /*9be0*/  IADD3 R6, P0, PT, R16, R18, RZ ;  /* 0x0000001210067210 */ /* 0x002fe20007f1e0ff */
[----:B------:R-:W1:Y:S02]  /*9bf0*/  @!P2 LDC.64 R4, c[0x0][0x568] ;  /* 0x00015a00ff04ab82 */ /* 0x000e640000000a00 */
[----:B------:R-:W-:-:S06]  /*9c00*/  UIMAD UR15, UR14, UR7, UR15 ;  /* 0x000000070e0f72a4 */ /* 0x000fcc000f8e020f */
[----:B------:R-:W-:Y:S02]  /*9c10*/  IADD3.X R7, PT, PT, R0, UR15, R19, P0, !PT ;  /* 0x0000000f00077c10 */ /* 0x000fe400087fe413 */
[----:B------:R3:W4:Y:S01]  /*9c20*/  LDS.128 R16, [R65+0x9000] ;  /* 0x0090000041107984 */ /* 0x0007220000000c00 */
[----:B------:R-:W-:-:S04]  /*9c30*/  IMAD.WIDE.U32 R6, R2, UR18, R6 ;  /* 0x0000001202067c25 */ /* 0x000fc8000f8e0006 */
[----:B------:R-:W-:Y:S01]  /*9c40*/  IMAD R3, R3, UR18, R7 ;  /* 0x0000001203037c24 */ /* 0x000fe2000f8e0207 */
[----:B------:R-:W-:-:S05]  /*9c50*/  @!P2 MOV R2, R6 ;  /* 0x000000060002a202 */ /* 0x000fca0000000f00 */
[----:B------:R-:W-:-:S04]  /*9c60*/  @!P2 IMAD.WIDE.U32 R20, R12, UR6, R2 ;  /* 0x000000060c14ac25 */ /* 0x000fc8000f8e0002 */
[----:B------:R-:W-:Y:S01]  /*9c70*/  @!P2 IMAD R12, R12, UR7, R21 ;  /* 0x000000070c0cac24 */ /* 0x000fe2000f8e0215 */
[----:B-1----:R-:W-:-:S04]  /*9c80*/  @!P2 LEA R4, P0, R20, R4, 0x1 ;  /* 0x000000041404a211 */ /* 0x002fc800078008ff */
[----:B------:R-:W-:-:S05]  /*9c90*/  @!P2 LEA.HI.X R5, R20, R5, R12, 0x1, P0 ;  /* 0x000000051405a211 */ /* 0x000fca00000f0c0c */
[----:B--2---:R3:W-:Y:S01]  /*9ca0*/  @!P2 STG.E.128 desc[UR26][R4.64], R8 ;  /* 0x000000080400a986 */ /* 0x0047e2000c101d1a */
[----:B----4-:R-:W-:Y:S05]  /*9cb0*/  @P1 BRA `(.L_x_516) ;  /* 0x0000000000241947 */ /* 0x010fea0003800000 */
        /* <DEDUP_REMOVED lines=8> */
[----:B------:R1:W-:Y:S04]  /*9d40*/  STG.E.128 desc[UR26][R4.64], R16 ;  /* 0x0000001004007986 */ /* 0x0003e8000c101d1a */
.L_x_516:
[----:B------:R-:W-:Y:S05]  /*9d50*/  BSYNC.RECONVERGENT B1 ;  /* 0x0000000000017941 */ /* 0x000fea0003800200 */
.L_x_498:
[----:B------:R-:W2:Y:S01]  /*9d60*/  LDCU UR5, c[0x0][0x438] ;  /* 0x00008700ff0577ac */ /* 0x000ea20008000800 */
[----:B------:R-:W1:Y:S01]  /*9d70*/  LDC R0, c[0x0][0x438] ;  /* 0x00010e00ff007b82 */ /* 0x000e620000000800 */
[----:B------:R-:W4:Y:S01]  /*9d80*/  LDCU UR6, c[0x0][0x370] ;  /* 0x00006e00ff0677ac */ /* 0x000f220008000800 */
[----:B--2---:R-:W-:-:S04]  /*9d90*/  UIADD3 UR5, UPT, UPT, UR5, 0x7f, URZ ;  /* 0x0000007f05057890 */ /* 0x004fc8000fffe0ff */
[----:B------:R-:W-:Y:S02]  /*9da0*/  USHF.R.S32.HI UR4, URZ, 0x1f, UR5 ;  /* 0x0000001fff047899 */ /* 0x000fe40008011405 */
[----:B----4-:R-:W-:Y:S02]  /*9db0*/  UIADD3 UR22, UPT, UPT, UR6, UR22, URZ ;  /* 0x0000001606167290 */ /* 0x010fe4000fffe0ff */
[----:B------:R-:W-:-:S04]  /*9dc0*/  ULEA.HI UR4, UR4, UR5, URZ, 0x7 ;  /* 0x0000000504047291 */ /* 0x000fc8000f8f38ff */
[----:B------:R-:W-:-:S04]  /*9dd0*/  USHF.R.S32.HI UR4, URZ, 0x7, UR4 ;  /* 0x00000007ff047899 */ /* 0x000fc80008011404 */
[----:B------:R-:W-:-:S09]  /*9de0*/  UISETP.GE.AND UP0, UPT, UR22, UR4, UPT ;  /* 0x000000041600728c */ /* 0x000fd2000bf06270 */
[----:B------:R-:W-:Y:S05]  /*9df0*/  BRA.U !UP0, `(.L_x_554) ;  /* 0xffffff6508687547 */ /* 0x000fea000b83ffff */
[----:B------:R-:W-:Y:S05]  /*9e00*/  EXIT ;  /* 0x000000000000794d */ /* 0x000fea0003800000 */
.L_x_555:
        /* <DEDUP_REMOVED lines=15> */
.L_x_1589:


//--------------------- .text._ZN5flash44flash_bwd_dq_dk_dv_loop_seqk_parallel_kernelI23Flash_bwd_kernel_traitsILi32ELi128ELi128ELi8ELi4ELi4ELi4ELb1ELb0EN7cutlass10bfloat16_tE19Flash_kernel_traitsILi32ELi128ELi128ELi8ES3_EELb0ELb0ELb1ELb0ELb0ELb0ELb1EEEvNS_16Flash_bwd_paramsE --------------------------
	.section	.text._ZN5flash44flash_bwd_dq_dk_dv_loop_seqk_parallel_kernelI23Flash_bwd_kernel_traitsILi32ELi128ELi128ELi8ELi4ELi4ELi4ELb1ELb0EN7cutlass10bfloat16_tE19Flash_kernel_traitsILi32ELi128ELi128ELi8ES3_EELb0ELb0ELb1ELb0ELb0ELb0ELb1EEEvNS_16Flash_bwd_paramsE,"ax",@progbits
	.align	128
        .global         _ZN5flash44flash_bwd_dq_dk_dv_loop_seqk_parallel_kernelI23Flash_bwd_kernel_traitsILi32ELi128ELi128ELi8ELi4ELi4ELi4ELb1ELb0EN7cutlass10bfloat16_tE19Flash_kernel_traitsILi32ELi128ELi128ELi8ES3_EELb0ELb0ELb1ELb0ELb0ELb0ELb1EEEvNS_16Flash_bwd_paramsE
        .type           _ZN5flash44flash_bwd_dq_dk_dv_loop_seqk_parallel_kernelI23Flash_bwd_kernel_traitsILi32ELi128ELi128ELi8ELi4ELi4ELi4ELb1ELb0EN7cutlass10bfloat16_tE19Flash_kernel_traitsILi32ELi128ELi128ELi8ES3_EELb0ELb0ELb1ELb0ELb0ELb0ELb1EEEvNS_16Flash_bwd_paramsE,@function
        .size           _ZN5flash44flash_bwd_dq_dk_dv_loop_seqk_parallel_kernelI23Flash_bwd_kernel_traitsILi32ELi128ELi128ELi8ELi4ELi4ELi4ELb1ELb0EN7cutlass10bfloat16_tE19Flash_kernel_traitsILi32ELi128ELi128ELi8ES3_EELb0ELb0ELb1ELb0ELb0ELb0ELb1EEEvNS_16Flash_bwd_paramsE,(.L_x_1590 - _ZN5flash44flash_bwd_dq_dk_dv_loop_seqk_parallel_kernelI23Flash_bwd_kernel_traitsILi32ELi128ELi128ELi8ELi4ELi4ELi4ELb1ELb0EN7cutlass10bfloat16_tE19Flash_kernel_traitsILi32ELi128ELi128ELi8ES3_EELb0ELb0ELb1ELb0ELb0ELb0ELb1EEEvNS_16Flash_bwd_paramsE)
        .other          _ZN5flash44flash_bwd_dq_dk_dv_loop_seqk_parallel_kernelI23Flash_bwd_kernel_traitsILi32ELi128ELi128ELi8ELi4ELi4ELi4ELb1ELb0EN7cutlass10bfloat16_tE19Flash_kernel_traitsILi32ELi128ELi128ELi8ES3_EELb0ELb0ELb1ELb0ELb0ELb0ELb1EEEvNS_16Flash_bwd_paramsE,@"STO_CUDA_ENTRY STV_DEFAULT"
_ZN5flash44flash_bwd_dq_dk_dv_loop_seqk_parallel_kernelI23Flash_bwd_kernel_traitsILi32ELi128ELi128ELi8ELi4ELi4ELi4ELb1ELb0EN7cutlass10bfloat16_tE19Flash_kernel_traitsILi32ELi128ELi128ELi8ES3_EELb0ELb0ELb1ELb0ELb0ELb0ELb1EEEvNS_16Flash_bwd_paramsE:
.text._ZN5flash44flash_bwd_dq_dk_dv_loop_seqk_parallel_kernelI23Flash_bwd_kernel_traitsILi32ELi128ELi128ELi8ELi4ELi4ELi4ELb1ELb0EN7cutlass10bfloat16_tE19Flash_kernel_traitsILi32ELi128ELi128ELi8ES3_EELb0ELb0ELb1ELb0ELb0ELb0ELb1EEEvNS_16Flash_bwd_paramsE:
        /* <DEDUP_REMOVED lines=10> */
[----:B------:R-:W1:Y:S01]  /*00a0*/  S2UR UR42, SR_CTAID.Y ;  /* 0x00000000002a79c3 */ /* 0x000e620000002600 */
[----:B------:R-:W1:Y:S01]  /*00b0*/  LDCU.64 UR38, c[0x0][0x468] ;  /* 0x00008d00ff2677ac */ /* 0x000e620008000a00 */
[----:B------:R-:W2:Y:S06]  /*00c0*/  LDCU.64 UR6, c[0x0][0x460] ;  /* 0x00008c00ff0677ac */ /* 0x000eac0008000a00 */
[----:B------:R-:W-:Y:S01]  /*00d0*/  S2UR UR24, SR_CTAID.Z ;  /* 0x00000000001879c3 */ /* 0x000fe20000002700 */
[----:B------:R-:W3:Y:S01]  /*00e0*/  LDCU.64 UR4, c[0x0][0x468] ;  /* 0x00008d00ff0477ac */ /* 0x000ee20008000a00 */
[----:B------:R-:W4:Y:S06]  /*00f0*/  LDCU.U8 UR8, c[0x0][0x532] ;  /* 0x0000a640ff0877ac */ /* 0x000f2c0008000000 */
[----:B------:R-:W-:Y:S01]  /*0100*/  S2UR UR22, SR_CTAID.X ;  /* 0x00000000001679c3 */ /* 0x000fe20000002500 */
[----:B------:R-:W5:Y:S01]  /*0110*/  LDCU.64 UR12, c[0x0][0x470] ;  /* 0x00008e00ff0c77ac */ /* 0x000f620008000a00 */
[----:B------:R-:W4:Y:S06]  /*0120*/  LDCU UR10, c[0x0][0x438] ;  /* 0x00008700ff0a77ac */ /* 0x000f2c0008000800 */
[----:B------:R-:W-:Y:S01]  /*0130*/  S2UR UR21, SR_CTAID.Z ;  /* 0x00000000001579c3 */ /* 0x000fe20000002700 */
[----:B-1----:R-:W-:-:S02]  /*0140*/  ULEA UR38, UP0, UR42, UR38, 0x2 ;  /* 0x000000262a267291 */ /* 0x002fc4000f8010ff */
[----:B--2---:R-:W-:Y:S02]  /*0150*/  UISETP.NE.U32.AND UP1, UPT, UR6, URZ, UPT ;  /* 0x000000ff0600728c */ /* 0x004fe4000bf25070 */
[----:B------:R-:W-:Y:S02]  /*0160*/  ULEA.HI.X UR39, UR42, UR39, URZ, 0x2, UP0 ;  /* 0x000000272a277291 */ /* 0x000fe400080f14ff */
[----:B------:R-:W-:Y:S01]  /*0170*/  UISETP.NE.U32.AND UP0, UPT, UR6, URZ, UPT ;  /* 0x000000ff0600728c */ /* 0x000fe2000bf05070 */
[----:B------:R-:W1:Y:S01]  /*0180*/  S2UR UR6, SR_CgaCtaId ;  /* 0x00000000000679c3 */ /* 0x000e620000008800 */
[----:B---3--:R-:W-:Y:S02]  /*0190*/  UISETP.EQ.U32.AND UP2, UPT, UR4, URZ, UPT ;  /* 0x000000ff0400728c */ /* 0x008fe4000bf42070 */
[----:B------:R-:W-:Y:S02]  /*01a0*/  UISETP.NE.U32.AND UP6, UPT, UR4, URZ, UPT ;  /* 0x000000ff0400728c */ /* 0x000fe4000bfc5070 */
[----:B------:R-:W-:-:S02]  /*01b0*/  UISETP.NE.AND.EX UP5, UPT, UR7, URZ, UPT, UP1 ;  /* 0x000000ff0700728c */ /* 0x000fc4000bfa5310 */
[----:B------:R-:W-:Y:S01]  /*01c0*/  UISETP.NE.AND.EX UP4, UPT, UR7, URZ, UPT, UP0 ;  /* 0x000000ff0700728c */ /* 0x000fe2000bf85300 */
[----:B------:R-:W2:Y:S01]  /*01d0*/  S2UR UR4, SR_CgaCtaId ;  /* 0x00000000000479c3 */ /* 0x000ea20000008800 */
[----:B----4-:R-:W-:Y:S02]  /*01e0*/  UISETP.NE.AND UP3, UPT, UR8, URZ, UPT ;  /* 0x000000ff0800728c */ /* 0x010fe4000bf65270 */
[----:B------:R-:W-:Y:S02]  /*01f0*/  UISETP.NE.AND.EX UP6, UPT, UR5, URZ, UPT, UP6 ;  /* 0x000000ff0500728c */ /* 0x000fe4000bfc5360 */
[----:B------:R-:W-:Y:S01]  /*0200*/  UISETP.EQ.OR.EX UP0, UPT, UR5, URZ, !UP3, UP2 ;  /* 0x000000ff0500728c */ /* 0x000fe2000df02720 */
[----:B------:R-:W-:Y:S02]  /*0210*/  UMOV UR8, 0x400 ;  /* 0x0000040000087882 */ /* 0x000fe40000000000 */
[----:B------:R-:W3:Y:S01]  /*0220*/  S2UR UR7, SR_CTAID.Y ;  /* 0x00000000000779c3 */ /* 0x000ee20000002600 */
[----:B------:R-:W-:-:S02]  /*0230*/  UP2UR UR26, UPR, URZ, 0x1 ;  /* 0x00000001ff1a7883 */ /* 0x000fc40008000000 */
[----:B-----5:R-:W-:Y:S01]  /*0240*/  UISETP.NE.U32.AND UP0, UPT, UR12, URZ, UPT ;  /* 0x000000ff0c00728c */ /* 0x020fe2000bf05070 */
[----:B------:R-:W-:Y:S01]  /*0250*/  UMOV UR5, 0x400 ;  /* 0x0000040000057882 */ /* 0x000fe20000000000 */
[----:B------:R-:W-:Y:S01]  /*0260*/  UP2UR UR25, UPR, URZ, 0x8 ;  /* 0x00000008ff197883 */ /* 0x000fe20008000000 */
[----:B------:R-:W4:Y:S01]  /*0270*/  LDCU.64 UR34, c[0x0][0x358] ;  /* 0x00006b00ff2277ac */ /* 0x000f220008000a00 */
[----:B------:R-:W3:Y:S01]  /*0280*/  LDCU.64 UR28, c[0x0][0x460] ;  /* 0x00008c00ff1c77ac */ /* 0x000ee20008000a00 */
[----:B------:R-:W3:Y:S01]  /*0290*/  LDCU UR20, c[0x0][0x438] ;  /* 0x00008700ff1477ac */ /* 0x000ee20008000800 */
[----:B------:R-:W3:Y:S01]  /*02a0*/  @!UP4 LDCU UR23, c[0x0][0x434] ;  /* 0x00008680ff17c7ac */ /* 0x000ee20008000800 */
[----:B-1----:R-:W-:Y:S02]  /*02b0*/  ULEA UR6, UR6, UR8, 0x18 ;  /* 0x0000000806067291 */ /* 0x002fe4000f8ec0ff */
[----:B--2---:R-:W-:Y:S02]  /*02c0*/  ULEA UR4, UR4, UR5, 0x18 ;  /* 0x0000000504047291 */ /* 0x004fe4000f8ec0ff */
[----:B------:R-:W-:Y:S01]  /*02d0*/  UISETP.NE.AND.EX UP3, UPT, UR13, URZ, UPT, UP0 ;  /* 0x000000ff0d00728c */ /* 0x000fe2000bf65300 */
[----:B------:R-:W-:Y:S01]  /*02e0*/  UMOV UR30, 0xffffe000 ;  /* 0xffffe000001e7882 */ /* 0x000fe20000000000 */
[----:B------:R-:W-:Y:S01]  /*02f0*/  UMOV UR31, URZ ;  /* 0x000000ff001f7c82 */ /* 0x000fe20008000000 */
[----:B------:R-:W-:-:S08]  /*0300*/  UMOV UR32, URZ ;  /* 0x000000ff00207c82 */ /* 0x000fd00008000000 */
.L_x_613:
[----:B-1----:R-:W1:Y:S01]  /*0310*/  LDCU.64 UR8, c[0x0][0x478] ;  /* 0x00008f00ff0877ac */ /* 0x002e620008000a00 */
[----:B------:R-:W-:Y:S02]  /*0320*/  PLOP3.LUT P1, PT, PT, PT, UP3, 0x80, 0x8 ;  /* 0x000000000008781c */ /* 0x000fe40003f2f038 */
[----:B------:R-:W-:Y:S01]  /*0330*/  PLOP3.LUT P4, PT, PT, PT, UP5, 0x80, 0x8 ;  /* 0x000000000008781c */ /* 0x000fe20003f8f058 */
[----:B------:R-:W-:Y:S01]  /*0340*/  @UP3 ULEA UR14, UP0, UR42, UR12, 0x2 ;  /* 0x0000000c2a0e3291 */ /* 0x000fe2000f8010ff */
[----:B------:R-:W-:Y:S01]  /*0350*/  PLOP3.LUT P2, PT, PT, PT, UP4, 0x80, 0x8 ;  /* 0x000000000008781c */ /* 0x000fe20003f4f048 */
[----:B------:R-:W-:Y:S02]  /*0360*/  UISETP.NE.AND UP2, UPT, UR26, URZ, UPT ;  /* 0x000000ff1a00728c */ /* 0x000fe4000bf45270 */
[----:B------:R-:W-:Y:S02]  /*0370*/  @UP3 ULEA.HI.X UR15, UR42, UR13, URZ, 0x2, UP0 ;  /* 0x0000000d2a0f3291 */ /* 0x000fe400080f14ff */
[----:B--2-4-:R-:W-:-:S04]  /*0380*/  IMAD.U32 R4, RZ, RZ, UR14 ;  /* 0x0000000eff047e24 */ /* 0x014fc8000f8e00ff */
[----:B------:R-:W-:Y:S01]  /*0390*/  IMAD.U32 R5, RZ, RZ, UR15 ;  /* 0x0000000fff057e24 */ /* 0x000fe2000f8e00ff */
[----:B---3--:R-:W-:Y:S02]  /*03a0*/  UIMAD.WIDE.U32 UR14, UR42, 0x4, UR28 ;  /* 0x000000042a0e78a5 */ /* 0x008fe4000f8e001c */
[----:B-1----:R-:W-:Y:S02]  /*03b0*/  UISETP.NE.U32.AND UP0, UPT, UR8, URZ, UPT ;  /* 0x000000ff0800728c */ /* 0x002fe4000bf05070 */
[----:B----4-:R-:W2:Y:S02]  /*03c0*/  @P1 LDG.E R6, desc[UR34][R4.64] ;  /* 0x0000002204061981 */ /* 0x010ea4000c1e1900 */
[----:B------:R-:W-:-:S06]  /*03d0*/  UISETP.NE.AND.EX UP0, UPT, UR9, URZ, UPT, UP0 ;  /* 0x000000ff0900728c */ /* 0x000fcc000bf05300 */
[----:B------:R-:W-:-:S05]  /*03e0*/  PLOP3.LUT P0, PT, PT, PT, UP0, 0x80, 0x8 ;  /* 0x000000000008781c */ /* 0x000fca0003f0f008 */
[----:B------:R-:W-:Y:S01]  /*03f0*/  @UP0 ULEA UR16, UP1, UR42, UR8, 0x2 ;  /* 0x000000082a100291 */ /* 0x000fe2000f8210ff */
[----:B------:R-:W-:Y:S01]  /*0400*/  PLOP3.LUT P3, PT, PT, PT, UP2, 0x80, 0x8 ;  /* 0x000000000008781c */ /* 0x000fe20003f6f028 */
[----:B------:R-:W1:Y:S02]  /*0410*/  @!UP0 LDCU UR5, c[0x0][0x43c] ;  /* 0x00008780ff0587ac */ /* 0x000e640008000800 */
[----:B------:R-:W-:Y:S02]  /*0420*/  @UP0 ULEA.HI.X UR17, UR42, UR9, URZ, 0x2, UP1 ;  /* 0x000000092a110291 */ /* 0x000fe400088f14ff */
[----:B------:R-:W-:Y:S01]  /*0430*/  IMAD.U32 R2, RZ, RZ, UR16 ;  /* 0x00000010ff027e24 */ /* 0x000fe2000f8e00ff */
[----:B------:R-:W3:Y:S03]  /*0440*/  @!UP0 LDCU.64 UR8, c[0x0][0x488] ;  /* 0x00009100ff0887ac */ /* 0x000ee60008000a00 */
[----:B------:R-:W-:-:S05]  /*0450*/  IMAD.U32 R3, RZ, RZ, UR17 ;  /* 0x00000011ff037e24 */ /* 0x000fca000f8e00ff */
[----:B------:R4:W5:Y:S01]  /*0460*/  @P0 LDG.E R4, desc[UR34][R2.64] ;  /* 0x0000002202040981 */ /* 0x000962000c1e1900 */
[----:B------:R-:W-:Y:S01]  /*0470*/  UMOV UR36, URZ ;  /* 0x000000ff00247c82 */ /* 0x000fe20008000000 */
[----:B---3--:R-:W-:-:S04]  /*0480*/  @!UP0 UISETP.NE.U32.AND UP1, UPT, UR8, URZ, UPT ;  /* 0x000000ff0800828c */ /* 0x008fc8000bf25070 */
[----:B------:R-:W-:Y:S01]  /*0490*/  @!UP0 UISETP.NE.AND.EX UP1, UPT, UR9, URZ, UPT, UP1 ;  /* 0x000000ff0900828c */ /* 0x000fe2000bf25310 */
[----:B------:R-:W-:Y:S01]  /*04a0*/  UMOV UR19, 0xffffffff ;  /* 0xffffffff00137882 */ /* 0x000fe20000000000 */
[----:B------:R-:W-:Y:S02]  /*04b0*/  UMOV UR40, 0xffffffff ;  /* 0xffffffff00287882 */ /* 0x000fe40000000000 */
[----:B-1----:R-:W-:Y:S01]  /*04c0*/  @!UP0 USEL UR8, UR5, URZ, UP1 ;  /* 0x000000ff05088287 */ /* 0x002fe20008800000 */
[----:B----4-:R-:W-:Y:S02]  /*04d0*/  IMAD.U32 R2, RZ, RZ, UR14 ;  /* 0x0000000eff027e24 */ /* 0x010fe4000f8e00ff */
[----:B------:R-:W-:-:S05]  /*04e0*/  IMAD.U32 R3, RZ, RZ, UR15 ;  /* 0x0000000fff037e24 */ /* 0x000fca000f8e00ff */
[----:B------:R-:W3:Y:S04]  /*04f0*/  @P4 LDG.E R5, desc[UR34][R2.64] ;  /* 0x0000002202054981 */ /* 0x000ee8000c1e1900 */
[----:B------:R1:W4:Y:S02]  /*0500*/  @P2 LDG.E R0, desc[UR34][R2.64+0x4] ;  /* 0x0000042202002981 */ /* 0x000324000c1e1900 */
[----:B-1----:R-:W-:Y:S02]  /*0510*/  IMAD.U32 R2, RZ, RZ, UR38 ;  /* 0x00000026ff027e24 */ /* 0x002fe4000f8e00ff */
[----:B------:R-:W-:-:S05]  /*0520*/  IMAD.U32 R3, RZ, RZ, UR39 ;  /* 0x00000027ff037e24 */ /* 0x000fca000f8e00ff */
[----:B------:R-:W4:Y:S01]  /*0530*/  @!P3 LDG.E R2, desc[UR34][R2.64] ;  /* 0x000000220202b981 */ /* 0x000f22000c1e1900 */
[----:B------:R-:W-:Y:S01]  /*0540*/  USHF.L.U32 UR27, UR37, 0x7, URZ ;  /* 0x00000007251b7899 */ /* 0x000fe200080006ff */
[----:B--2---:R-:W-:Y:S02]  /*0550*/  @P1 R2UR UR36, R6 ;  /* 0x00000000062412ca */ /* 0x004fe400000e0000 */
[----:B-----5:R-:W-:-:S13]  /*0560*/  @P0 R2UR UR33, R4 ;  /* 0x00000000042102ca */ /* 0x020fda00000e0000 */
[----:B------:R-:W-:Y:S01]  /*0570*/  @UP0 UIADD3 UR33, UPT, UPT, UR33, -UR36, URZ ;  /* 0x8000002421210290 */ /* 0x000fe2000fffe0ff */
[----:B---3--:R-:W-:Y:S02]  /*0580*/  @P4 R2UR UR19, R5 ;  /* 0x00000000051342ca */ /* 0x008fe400000e0000 */
[----:B----4-:R-:W-:Y:S02]  /*0590*/  @P2 R2UR UR5, R0 ;  /* 0x00000000000522ca */ /* 0x010fe400000e0000 */
[----:B------:R-:W-:Y:S01]  /*05a0*/  @!P3 R2UR UR40, R2 ;  /* 0x000000000228b2ca */ /* 0x000fe200000e0000 */
[----:B------:R-:W-:-:S14]  /*05b0*/  BRA.U !UP6, `(.L_x_556) ;  /* 0x000000010e247547 */ /* 0x000fdc000b800000 */
[----:B------:R-:W-:Y:S01]  /*05c0*/  UISETP.NE.AND UP1, UPT, UR25, URZ, UPT ;  /* 0x000000ff1900728c */ /* 0x000fe2000bf25270 */
[----:B------:R-:W-:Y:S02]  /*05d0*/  IMAD.U32 R2, RZ, RZ, UR38 ;  /* 0x00000026ff027e24 */ /* 0x000fe4000f8e00ff */
[----:B------:R-:W-:-:S03]  /*05e0*/  IMAD.U32 R3, RZ, RZ, UR39 ;  /* 0x00000027ff037e24 */ /* 0x000fc6000f8e00ff */
[----:B------:R-:W-:-:S13]  /*05f0*/  PLOP3.LUT P0, PT, PT, PT, UP1, 0x80, 0x8 ;  /* 0x000000000008781c */ /* 0x000fda0003f0f018 */
[----:B------:R-:W2:Y:S04]  /*0600*/  @P0 LDG.E R0, desc[UR34][R2.64+0x4] ;  /* 0x0000042202000981 */ /* 0x000ea8000c1e1900 */
[----:B------:R-:W3:Y:S01]  /*0610*/  @!P0 LDG.E R2, desc[UR34][R2.64] ;  /* 0x0000002202028981 */ /* 0x000ee2000c1e1900 */
[----:B--2---:R-:W-:-:S13]  /*0620*/  @P0 R2UR UR10, R0 ;  /* 0x00000000000a02ca */ /* 0x004fda00000e0000 */
[----:B------:R-:W-:-:S07]  /*0630*/  @UP1 UIADD3 UR10, UPT, UPT, UR10, -UR40, URZ ;  /* 0x800000280a0a1290 */ /* 0x000fce000fffe0ff */
[----:B---3--:R-:W-:-:S15]  /*0640*/  @!P0 R2UR UR10, R2 ;  /* 0x00000000020a82ca */ /* 0x008fde00000e0000 */
.L_x_556:
[----:B------:R-:W-:Y:S01]  /*0650*/  @!UP0 UIADD3 UR33, UPT, UPT, UR8, UR10, -UR36 ;  /* 0x0000000a08218290 */ /* 0x000fe2000fffe824 */
[----:B------:R-:W-:Y:S01]  /*0660*/  @!UP4 UMOV UR43, UR23 ;  /* 0x00000017002bcc82 */ /* 0x000fe20008000000 */
[----:B------:R-:W-:Y:S02]  /*0670*/  @UP4 UIADD3 UR43, UPT, UPT, UR5, -UR19, URZ ;  /* 0x80000013052b4290 */ /* 0x000fe4000fffe0ff */
[----:B------:R-:W-:-:S09]  /*0680*/  UISETP.GT.AND UP0, UPT, UR33, UR27, UPT ;  /* 0x0000001b2100728c */ /* 0x000fd2000bf04270 */
[----:B------:R-:W-:Y:S05]  /*0690*/  BRA.U !UP0, `(.L_x_557) ;  /* 0x0000009908c87547 */ /* 0x000fea000b800000 */
[----:B------:R-:W1:Y:S01]  /*06a0*/  LDCU UR8, c[0x0][0x504] ;  /* 0x0000a080ff0877ac */ /* 0x000e620008000800 */
[----:B------:R-:W-:Y:S02]  /*06b0*/  UIADD3 UR41, UPT, UPT, UR27, UR43, URZ ;  /* 0x0000002b1b297290 */ /* 0x000fe4000fffe0ff */
[----:B------:R-:W-:Y:S02]  /*06c0*/  UIADD3 UR10, UPT, UPT, UR43, 0x7f, URZ ;  /* 0x0000007f2b0a7890 */ /* 0x000fe4000fffe0ff */
[----:B------:R-:W-:Y:S02]  /*06d0*/  UIADD3 UR41, UPT, UPT, UR41, 0x80, URZ ;  /* 0x0000008029297890 */ /* 0x000fe4000fffe0ff */
[----:B------:R-:W-:Y:S02]  /*06e0*/  USHF.R.S32.HI UR9, URZ, 0x1f, UR10 ;  /* 0x0000001fff097899 */ /* 0x000fe4000801140a */
[----:B------:R-:W-:Y:S02]  /*06f0*/  UISETP.NE.AND UP1, UPT, UR19, -0x1, UPT ;  /* 0xffffffff1300788c */ /* 0x000fe4000bf25270 */
[----:B------:R-:W-:-:S02]  /*0700*/  ULEA.HI UR9, UR9, UR10, URZ, 0x7 ;  /* 0x0000000a09097291 */ /* 0x000fc4000f8f38ff */
[----:B------:R-:W-:Y:S02]  /*0710*/  UISETP.NE.AND UP2, UPT, UR40, -0x1, UPT ;  /* 0xffffffff2800788c */ /* 0x000fe4000bf45270 */
[----:B-1----:R-:W-:Y:S02]  /*0720*/  UIADD3 UR8, UPT, UPT, UR41, UR8, -UR33 ;  /* 0x0000000829087290 */ /* 0x002fe4000fffe821 */
[----:B------:R-:W-:Y:S02]  /*0730*/  USHF.R.S32.HI UR9, URZ, 0x7, UR9 ;  /* 0x00000007ff097899 */ /* 0x000fe40008011409 */
[----:B------:R-:W-:Y:S01]  /*0740*/  UIADD3 UR8, UPT, UPT, UR8, 0x7f, URZ ;  /* 0x0000007f08087890 */ /* 0x000fe2000fffe0ff */
[----:B------:R-:W1:Y:S03]  /*0750*/  @!UP1 LDCU.64 UR10, c[0x0][0x398] ;  /* 0x00007300ff0a97ac */ /* 0x000e660008000a00 */
[----:B------:R-:W-:-:S04]  /*0760*/  USHF.R.S32.HI UR5, URZ, 0x1f, UR8 ;  /* 0x0000001fff057899 */ /* 0x000fc80008011408 */
[----:B------:R-:W-:-:S04]  /*0770*/  ULEA.HI UR5, UR5, UR8, URZ, 0x7 ;  /* 0x0000000805057291 */ /* 0x000fc8000f8f38ff */
[----:B------:R-:W-:-:S04]  /*0780*/  USHF.R.S32.HI UR5, URZ, 0x7, UR5 ;  /* 0x00000007ff057899 */ /* 0x000fc80008011405 */
[----:B------:R-:W-:Y:S02]  /*0790*/  UISETP.LT.AND UP0, UPT, UR9, UR5, UPT ;  /* 0x000000050900728c */ /* 0x000fe4000bf01270 */
[----:B-1----:R-:W-:Y:S02]  /*07a0*/  @!UP1 UIMAD.WIDE.U32 UR54, UR42, UR10, URZ ;  /* 0x0000000a2a3692a5 */ /* 0x002fe4000f8e00ff */
[----:B------:R-:W-:Y:S01]  /*07b0*/  USEL UR46, UR9, UR5, UP0 ;  /* 0x00000005092e7287 */ /* 0x000fe20008000000 */
[----:B------:R-:W1:Y:S03]  /*07c0*/  @UP1 LDCU.64 UR8, c[0x0][0x3b0] ;  /* 0x00007600ff0817ac */ /* 0x000e660008000a00 */
[----:B------:R-:W-:Y:S02]  /*07d0*/  ULEA UR51, UR46, 0xffffff80, 0x7 ;  /* 0xffffff802e337891 */ /* 0x000fe4000f8e38ff */
[----:B------:R-:W-:-:S02]  /*07e0*/  @!UP1 UIMAD UR53, UR42, UR11, UR55 ;  /* 0x0000000b2a3592a4 */ /* 0x000fc4000f8e0237 */
[----:B------:R-:W-:Y:S02]  /*07f0*/  USHF.R.S32.HI UR55, URZ, 0x1f, UR51 ;  /* 0x0000001fff377899 */ /* 0x000fe40008011433 */
[----:B-1----:R-:W-:-:S04]  /*0800*/  @UP1 UIMAD.WIDE.U32 UR14, UR19, UR8, URZ ;  /* 0x00000008130e12a5 */ /* 0x002fc8000f8e00ff */
[----:B------:R-:W-:-:S03]  /*0810*/  @UP1 UIMAD UR53, UR19, UR9, UR15 ;  /* 0x00000009133512a4 */ /* 0x000fc6000f8e020f */
[----:B------:R-:W-:Y:S01]  /*0820*/  @UP1 UMOV UR54, UR14 ;  /* 0x0000000e00361c82 */ /* 0x000fe20008000000 */
[----:B------:R-:W-:Y:S08]  /*0830*/  BRA.U UP2, `(.L_x_558) ;  /* 0x00000001022c7547 */ /* 0x000ff0000b800000 */
[----:B------:R-:W1:Y:S01]  /*0840*/  LDCU.64 UR16, c[0x0][0x3b8] ;  /* 0x00007700ff1077ac */ /* 0x000e620008000a00 */
[----:B------:R-:W2:Y:S01]  /*0850*/  LDCU.64 UR8, c[0x0][0x3a0] ;  /* 0x00007400ff0877ac */ /* 0x000ea20008000a00 */
[----:B------:R-:W-:-:S04]  /*0860*/  USHF.R.S32.HI UR5, URZ, 0x1f, UR36 ;  /* 0x0000001fff057899 */ /* 0x000fc80008011424 */
[----:B-1----:R-:W-:Y:S02]  /*0870*/  UIMAD UR5, UR5, UR16, URZ ;  /* 0x00000010050572a4 */ /* 0x002fe4000f8e02ff */
[----:B------:R-:W-:Y:S02]  /*0880*/  UIMAD.WIDE.U32 UR10, UR36, UR16, URZ ;  /* 0x00000010240a72a5 */ /* 0x000fe4000f8e00ff */
[----:B------:R-:W-:-:S04]  /*0890*/  UIMAD UR5, UR36, UR17, UR5 ;  /* 0x00000011240572a4 */ /* 0x000fc8000f8e0205 */
[----:B------:R-:W-:-:S04]  /*08a0*/  UIADD3 UR11, UPT, UPT, UR11, UR5, URZ ;  /* 0x000000050b0b7290 */ /* 0x000fc8000fffe0ff */
[----:B--2---:R-:W-:-:S04]  /*08b0*/  UIMAD.WIDE.U32 UR44, UR42, UR8, UR10 ;  /* 0x000000082a2c72a5 */ /* 0x004fc8000f8e000a */
[----:B------:R-:W-:-:S06]  /*08c0*/  UIMAD UR9, UR42, UR9, UR45 ;  /* 0x000000092a0972a4 */ /* 0x000fcc000f8e022d */
[----:B------:R-:W-:Y:S01]  /*08d0*/  MOV R20, UR9 ;  /* 0x0000000900147c02 */ /* 0x000fe20008000f00 */
[----:B------:R-:W-:Y:S06]  /*08e0*/  BRA `(.L_x_559) ;  /* 0x0000000000187947 */ /* 0x000fec0003800000 */
.L_x_558:
[----:B------:R-:W1:Y:S01]  /*08f0*/  LDCU.64 UR16, c[0x0][0x3b8] ;  /* 0x00007700ff1077ac */ /* 0x000e620008000a00 */
[----:B------:R-:W-:-:S04]  /*0900*/  UIADD3 UR5, UPT, UPT, UR36, UR40, URZ ;  /* 0x0000002824057290 */ /* 0x000fc8000fffe0ff */
[----:B-1----:R-:W-:Y:S02]  /*0910*/  UIMAD.WIDE.U32 UR44, UR5, UR16, URZ ;  /* 0x00000010052c72a5 */ /* 0x002fe4000f8e00ff */
[----:B------:R-:W-:-:S04]  /*0920*/  UIMAD UR5, UR5, UR17, URZ ;  /* 0x00000011050572a4 */ /* 0x000fc8000f8e02ff */
[----:B------:R-:W-:-:S06]  /*0930*/  UIADD3 UR5, UPT, UPT, UR45, UR5, URZ ;  /* 0x000000052d057290 */ /* 0x000fcc000fffe0ff */
[----:B------:R-:W-:-:S07]  /*0940*/  MOV R20, UR5 ;  /* 0x0000000500147c02 */ /* 0x000fce0008000f00 */
.L_x_559:
[----:B------:R-:W1:Y:S01]  /*0950*/  LDC R5, c[0x0][0x3e8] ;  /* 0x0000fa00ff057b82 */ /* 0x000e620000000800 */
[----:B------:R-:W2:Y:S01]  /*0960*/  S2R R6, SR_CTAID.Z ;  /* 0x0000000000067919 */ /* 0x000ea20000002700 */
[----:B------:R-:W-:Y:S01]  /*0970*/  USHF.R.S32.HI UR5, URZ, 0x1f, UR27 ;  /* 0x0000001fff057899 */ /* 0x000fe2000801141b */
[----:B-1----:R-:W-:-:S05]  /*0980*/  IABS R0, R5 ;  /* 0x0000000500007213 */ /* 0x002fca0000000000 */
[----:B------:R-:W-:-:S04]  /*0990*/  IMAD.MOV.U32 R4, RZ, RZ, R0 ;  /* 0x000000ffff047224 */ /* 0x000fc800078e0000 */
[----:B------:R-:W1:Y:S01]  /*09a0*/  I2F.RP R2, R4 ;  /* 0x0000000400027306 */ /* 0x000e620000209400 */
[----:B--2---:R-:W-:-:S07]  /*09b0*/  IABS R6, R6 ;  /* 0x0000000600067213 */ /* 0x004fce0000000000 */
[----:B-1----:R-:W1:Y:S02]  /*09c0*/  MUFU.RCP R2, R2 ;  /* 0x0000000200027308 */ /* 0x002e640000001000 */
[----:B-1----:R-:W-:-:S06]  /*09d0*/  VIADD R2, R2, 0xffffffe ;  /* 0x0ffffffe02027836 */ /* 0x002fcc0000000000 */
[----:B------:R-:W1:Y:S02]  /*09e0*/  F2I.FTZ.U32.TRUNC.NTZ R3, R2 ;  /* 0x0000000200037305 */ /* 0x000e64000021f000 */
[----:B-1----:R-:W-:Y:S01]  /*09f0*/  IADD3 R0, PT, PT, RZ, -R3, RZ ;  /* 0x80000003ff007210 */ /* 0x002fe20007ffe0ff */
        /* <DEDUP_REMOVED lines=19> */
[----:B------:R-:W-:Y:S05]  /*0b30*/  BRA.U UP2, `(.L_x_560) ;  /* 0x0000000102347547 */ /* 0x000fea000b800000 */
[----:B------:R-:W1:Y:S01]  /*0b40*/  LDCU.64 UR14, c[0x0][0x3c0] ;  /* 0x00007800ff0e77ac */ /* 0x000e620008000a00 */
[----:B------:R-:W2:Y:S01]  /*0b50*/  LDCU.64 UR8, c[0x0][0x3a8] ;  /* 0x00007500ff0877ac */ /* 0x000ea20008000a00 */
[----:B------:R-:W-:-:S04]  /*0b60*/  USHF.R.S32.HI UR10, URZ, 0x1f, UR36 ;  /* 0x0000001fff0a7899 */ /* 0x000fc80008011424 */
[----:B-1----:R-:W-:Y:S02]  /*0b70*/  UIMAD UR10, UR10, UR14, URZ ;  /* 0x0000000e0a0a72a4 */ /* 0x002fe4000f8e02ff */
[----:B------:R-:W-:Y:S02]  /*0b80*/  UIMAD.WIDE.U32 UR48, UR36, UR14, URZ ;  /* 0x0000000e243072a5 */ /* 0x000fe4000f8e00ff */
[----:B------:R-:W-:-:S04]  /*0b90*/  UIMAD UR10, UR36, UR15, UR10 ;  /* 0x0000000f240a72a4 */ /* 0x000fc8000f8e020a */
[----:B------:R-:W-:-:S03]  /*0ba0*/  UIADD3 UR11, UPT, UPT, UR49, UR10, URZ ;  /* 0x0000000a310b7290 */ /* 0x000fc6000fffe0ff */
[----:B------:R-:W-:Y:S02]  /*0bb0*/  UMOV UR10, UR48 ;  /* 0x00000030000a7c82 */ /* 0x000fe40008000000 */
[----:B--2---:R-:W-:-:S04]  /*0bc0*/  UIMAD.WIDE.U32 UR10, UR42, UR8, UR10 ;  /* 0x000000082a0a72a5 */ /* 0x004fc8000f8e000a */
[----:B------:R-:W-:-:S03]  /*0bd0*/  UIMAD UR9, UR42, UR9, UR11 ;  /* 0x000000092a0972a4 */ /* 0x000fc6000f8e020b */
[----:B------:R-:W-:-:S03]  /*0be0*/  UMOV UR52, UR10 ;  /* 0x0000000a00347c82 */ /* 0x000fc60008000000 */
[----:B------:R-:W-:Y:S01]  /*0bf0*/  MOV R18, UR9 ;  /* 0x0000000900127c02 */ /* 0x000fe20008000f00 */
[----:B------:R-:W-:Y:S06]  /*0c00*/  BRA `(.L_x_561) ;  /* 0x00000000001c7947 */ /* 0x000fec0003800000 */
.L_x_560:
[----:B------:R-:W1:Y:S01]  /*0c10*/  LDCU.64 UR14, c[0x0][0x3c0] ;  /* 0x00007800ff0e77ac */ /* 0x000e620008000a00 */
[----:B------:R-:W-:-:S04]  /*0c20*/  UIADD3 UR8, UPT, UPT, UR36, UR40, URZ ;  /* 0x0000002824087290 */ /* 0x000fc8000fffe0ff */
[----:B-1----:R-:W-:Y:S02]  /*0c30*/  UIMAD.WIDE.U32 UR10, UR8, UR14, URZ ;  /* 0x0000000e080a72a5 */ /* 0x002fe4000f8e00ff */
[----:B------:R-:W-:-:S04]  /*0c40*/  UIMAD UR8, UR8, UR15, URZ ;  /* 0x0000000f080872a4 */ /* 0x000fc8000f8e02ff */
[----:B------:R-:W-:Y:S01]  /*0c50*/  UIADD3 UR8, UPT, UPT, UR11, UR8, URZ ;  /* 0x000000080b087290 */ /* 0x000fe2000fffe0ff */
[----:B------:R-:W-:-:S05]  /*0c60*/  UMOV UR52, UR10 ;  /* 0x0000000a00347c82 */ /* 0x000fca0008000000 */
[----:B------:R-:W-:-:S07]  /*0c70*/  MOV R18, UR8 ;  /* 0x0000000800127c02 */ /* 0x000fce0008000f00 */
.L_x_561:
[----:B------:R-:W1:Y:S01]  /*0c80*/  @!UP1 LDCU.64 UR10, c[0x0][0x588] ;  /* 0x0000b100ff0a97ac */ /* 0x000e620008000a00 */
[----:B------:R-:W2:Y:S01]  /*0c90*/  @UP1 LDCU.64 UR8, c[0x0][0x590] ;  /* 0x0000b200ff0817ac */ /* 0x000ea20008000a00 */
[----:B------:R-:W3:Y:S01]  /*0ca0*/  LDCU UR18, c[0x0][0x3e0] ;  /* 0x00007c00ff1277ac */ /* 0x000ee20008000800 */
[----:B------:R-:W3:Y:S01]  /*0cb0*/  LDCU UR49, c[0x0][0x44c] ;  /* 0x00008980ff3177ac */ /* 0x000ee20008000800 */
[----:B-1----:R-:W-:-:S04]  /*0cc0*/  @!UP1 UIMAD.WIDE.U32 UR62, UR42, UR10, URZ ;  /* 0x0000000a2a3e92a5 */ /* 0x002fc8000f8e00ff */
[----:B------:R-:W-:Y:S02]  /*0cd0*/  @!UP1 UIMAD UR50, UR42, UR11, UR63 ;  /* 0x0000000b2a3292a4 */ /* 0x000fe4000f8e023f */
[----:B--2---:R-:W-:-:S04]  /*0ce0*/  @UP1 UIMAD.WIDE.U32 UR10, UR19, UR8, URZ ;  /* 0x00000008130a12a5 */ /* 0x004fc8000f8e00ff */
[----:B------:R-:W-:Y:S02]  /*0cf0*/  @UP1 UIMAD UR50, UR19, UR9, UR11 ;  /* 0x00000009133212a4 */ /* 0x000fe4000f8e020b */
[----:B---3--:R-:W-:Y:S01]  /*0d00*/  UIMAD.WIDE UR58, UR18, UR49, URZ ;  /* 0x00000031123a72a5 */ /* 0x008fe2000f8e02ff */
[----:B------:R-:W-:Y:S01]  /*0d10*/  @UP1 UMOV UR62, UR10 ;  /* 0x0000000a003e1c82 */ /* 0x000fe20008000000 */
[----:B------:R-:W-:Y:S10]  /*0d20*/  BRA.U UP1, `(.L_x_562) ;  /* 0x0000000101447547 */ /* 0x000ff4000b800000 */
[----:B------:R-:W1:Y:S01]  /*0d30*/  LDCU UR56, c[0x0][0x444] ;  /* 0x00008880ff3877ac */ /* 0x000e620008000800 */
[----:B------:R-:W-:Y:S02]  /*0d40*/  USHF.R.S32.HI UR9, URZ, 0x1f, UR18 ;  /* 0x0000001fff097899 */ /* 0x000fe40008011412 */
[----:B-1----:R-:W-:Y:S02]  /*0d50*/  USHF.R.S32.HI UR8, URZ, 0x1f, UR56 ;  /* 0x0000001fff087899 */ /* 0x002fe40008011438 */
[----:B------:R-:W-:Y:S02]  /*0d60*/  UIMAD.WIDE.U32 UR56, UR42, UR56, URZ ;  /* 0x000000382a3872a5 */ /* 0x000fe4000f8e00ff */
[----:B------:R-:W-:Y:S02]  /*0d70*/  UIMAD UR8, UR8, UR42, URZ ;  /* 0x0000002a080872a4 */ /* 0x000fe4000f8e02ff */
[----:B------:R-:W-:Y:S02]  /*0d80*/  UIMAD.WIDE.U32 UR10, UR56, UR18, URZ ;  /* 0x00000012380a72a5 */ /* 0x000fe4000f8e00ff */
[----:B------:R-:W-:-:S04]  /*0d90*/  UIADD3 UR8, UPT, UPT, UR57, UR8, URZ ;  /* 0x0000000839087290 */ /* 0x000fc8000fffe0ff */
[----:B------:R-:W-:-:S04]  /*0da0*/  UIMAD UR8, UR8, UR18, URZ ;  /* 0x00000012080872a4 */ /* 0x000fc8000f8e02ff */
[----:B------:R-:W-:Y:S02]  /*0db0*/  UIMAD UR8, UR9, UR56, UR8 ;  /* 0x00000038090872a4 */ /* 0x000fe4000f8e0208 */
[----:B------:R-:W-:Y:S02]  /*0dc0*/  USHF.R.S32.HI UR9, URZ, 0x1f, UR49 ;  /* 0x0000001fff097899 */ /* 0x000fe40008011431 */
[----:B------:R-:W-:Y:S02]  /*0dd0*/  UIADD3 UR8, UPT, UPT, UR11, UR8, URZ ;  /* 0x000000080b087290 */ /* 0x000fe4000fffe0ff */
[----:B------:R-:W-:Y:S02]  /*0de0*/  UIMAD.WIDE.U32 UR56, UR10, UR49, URZ ;  /* 0x000000310a3872a5 */ /* 0x000fe4000f8e00ff */
[----:B------:R-:W-:-:S04]  /*0df0*/  UIMAD UR8, UR8, UR49, URZ ;  /* 0x00000031080872a4 */ /* 0x000fc8000f8e02ff */
[----:B------:R-:W-:-:S03]  /*0e00*/  UIMAD UR8, UR9, UR10, UR8 ;  /* 0x0000000a090872a4 */ /* 0x000fc6000f8e0208 */
[----:B------:R-:W-:Y:S01]  /*0e10*/  UMOV UR10, UR56 ;  /* 0x00000038000a7c82 */ /* 0x000fe20008000000 */
[----:B------:R-:W-:Y:S01]  /*0e20*/  UIADD3 UR8, UPT, UPT, UR57, UR8, URZ ;  /* 0x0000000839087290 */ /* 0x000fe2000fffe0ff */
[----:B------:R-:W-:Y:S11]  /*0e30*/  BRA `(.L_x_563) ;  /* 0x00000000000c7947 */ /* 0x000ff60003800000 */
.L_x_562:
[----:B------:R-:W-:Y:S02]  /*0e40*/  UIMAD.WIDE.U32 UR10, UR58, UR19, URZ ;  /* 0x000000133a0a72a5 */ /* 0x000fe4000f8e00ff */
[----:B------:R-:W-:-:S04]  /*0e50*/  UIMAD UR8, UR59, UR19, URZ ;  /* 0x000000133b0872a4 */ /* 0x000fc8000f8e02ff */
[----:B------:R-:W-:-:S12]  /*0e60*/  UIADD3 UR8, UPT, UPT, UR11, UR8, URZ ;  /* 0x000000080b087290 */ /* 0x000fd8000fffe0ff */
.L_x_563:
[----:B------:R-:W1:Y:S01]  /*0e70*/  LDCU.U8 UR9, c[0x0][0x548] ;  /* 0x0000a900ff0977ac */ /* 0x000e620008000000 */
[----:B------:R-:W-:Y:S01]  /*0e80*/  USHF.L.U32 UR45, UR42, 0x7, URZ ;  /* 0x000000072a2d7899 */ /* 0x000fe200080006ff */
[----:B------:R-:W2:Y:S03]  /*0e90*/  LDCU.U8 UR60, c[0x0][0x5f0] ;  /* 0x0000be00ff3c77ac */ /* 0x000ea60008000000 */
[----:B------:R-:W-:Y:S02]  /*0ea0*/  USEL UR11, UR45, URZ, UP5 ;  /* 0x000000ff2d0b7287 */ /* 0x000fe4000a800000 */
[----:B------:R-:W-:Y:S02]  /*0eb0*/  UIMAD UR57, UR24, UR49, URZ ;  /* 0x00000031183972a4 */ /* 0x000fe4000f8e02ff */
[----:B------:R-:W-:Y:S02]  /*0ec0*/  UIADD3 UR11, UP0, UPT, UR51, UR11, URZ ;  /* 0x0000000b330b7290 */ /* 0x000fe4000ff1e0ff */
[----:B-1----:R-:W-:-:S02]  /*0ed0*/  UISETP.NE.AND UP1, UPT, UR9, URZ, UPT ;  /* 0x000000ff0900728c */ /* 0x002fc4000bf25270 */
[----:B------:R-:W-:Y:S02]  /*0ee0*/  UIADD3.X UR56, UPT, UPT, URZ, UR55, URZ, UP0, !UPT ;  /* 0x00000037ff387290 */ /* 0x000fe400087fe4ff */
[----:B------:R-:W-:Y:S02]  /*0ef0*/  UIMAD.WIDE.U32 UR64, UR11, UR58, URZ ;  /* 0x0000003a0b4072a5 */ /* 0x000fe4000f8e00ff */
[----:B------:R-:W-:-:S04]  /*0f00*/  UIMAD UR56, UR56, UR58, URZ ;  /* 0x0000003a383872a4 */ /* 0x000fc8000f8e02ff */
[----:B------:R-:W-:-:S04]  /*0f10*/  UIMAD UR56, UR59, UR11, UR56 ;  /* 0x0000000b3b3872a4 */ /* 0x000fc8000f8e0238 */
[----:B------:R-:W-:Y:S01]  /*0f20*/  UIADD3 UR56, UPT, UPT, UR65, UR56, URZ ;  /* 0x0000003841387290 */ /* 0x000fe2000fffe0ff */
[----:B--2---:R-:W-:Y:S11]  /*0f30*/  BRA.U !UP1, `(.L_x_564) ;  /* 0x00000001091c7547 */ /* 0x004ff6000b800000 */
[----:B------:R-:W1:Y:S01]  /*0f40*/  LDCU UR9, c[0x0][0x434] ;  /* 0x00008680ff0977ac */ /* 0x000e620008000800 */
[----:B------:R-:W2:Y:S01]  /*0f50*/  LDCU UR59, c[0x0][0x454] ;  /* 0x00008a80ff3b77ac */ /* 0x000ea20008000800 */
[----:B------:R-:W-:Y:S02]  /*0f60*/  UISETP.NE.AND UP0, UPT, UR19, -0x1, UPT ;  /* 0xffffffff1300788c */ /* 0x000fe4000bf05270 */
[----:B-1----:R-:W-:-:S04]  /*0f70*/  UIMAD UR9, UR42, UR9, URZ ;  /* 0x000000092a0972a4 */ /* 0x002fc8000f8e02ff */
[----:B------:R-:W-:-:S04]  /*0f80*/  USEL UR9, UR9, UR19, !UP0 ;  /* 0x0000001309097287 */ /* 0x000fc8000c000000 */
[----:B--2---:R-:W-:Y:S01]  /*0f90*/  UIMAD UR59, UR24, UR59, UR9 ;  /* 0x0000003b183b72a4 */ /* 0x004fe2000f8e0209 */
[----:B------:R-:W-:Y:S05]  /*0fa0*/  BRA `(.L_x_565) ;  /* 0x00000000000c7947 */ /* 0x000fea0003800000 */
.L_x_564:
[----:B------:R-:W1:Y:S01]  /*0fb0*/  LDCU UR59, c[0x0][0x434] ;  /* 0x00008680ff3b77ac */ /* 0x000e620008000800 */
[----:B------:R-:W-:-:S04]  /*0fc0*/  UIMAD UR9, UR42, UR18, UR24 ;  /* 0x000000122a0972a4 */ /* 0x000fc8000f8e0218 */
[----:B-1----:R-:W-:Y:S02]  /*0fd0*/  UIMAD UR59, UR9, UR59, URZ ;  /* 0x0000003b093b72a4 */ /* 0x002fe4000f8e02ff */
.L_x_565:
[----:B------:R-:W-:Y:S01]  /*0fe0*/  UIADD3 UR48, UPT, UPT, UR46, -0x1, URZ ;  /* 0xffffffff2e307890 */ /* 0x000fe2000fffe0ff */
[----:B------:R-:W-:Y:S09]  /*0ff0*/  BRA.U !UP1, `(.L_x_566) ;  /* 0x0000000109247547 */ /* 0x000ff2000b800000 */
[----:B------:R-:W1:Y:S01]  /*1000*/  LDCU UR9, c[0x0][0x444] ;  /* 0x00008880ff0977ac */ /* 0x000e620008000800 */
[----:B------:R-:W-:Y:S01]  /*1010*/  UISETP.NE.AND UP0, UPT, UR19, -0x1, UPT ;  /* 0xffffffff1300788c */ /* 0x000fe2000bf05270 */
[----:B------:R-:W2:Y:S10]  /*1020*/  LDCU UR11, c[0x0][0x430] ;  /* 0x00008600ff0b77ac */ /* 0x000eb40008000800 */
[----:B-1----:R-:W-:Y:S01]  /*1030*/  @!UP0 UIMAD UR19, UR42, UR9, URZ ;  /* 0x000000092a1382a4 */ /* 0x002fe2000f8e02ff */
[----:B------:R-:W2:Y:S03]  /*1040*/  LDCU UR9, c[0x0][0x454] ;  /* 0x00008a80ff0977ac */ /* 0x000ea60008000800 */
[----:B------:R-:W-:-:S02]  /*1050*/  UIADD3 UR19, UPT, UPT, UR45, UR19, URZ ;  /* 0x000000132d137290 */ /* 0x000fc4000fffe0ff */
[----:B--2---:R-:W-:-:S04]  /*1060*/  ULEA UR9, UR11, UR9, 0x7 ;  /* 0x000000090b097291 */ /* 0x004fc8000f8e38ff */
[----:B------:R-:W-:Y:S01]  /*1070*/  UIMAD UR58, UR9, UR24, UR19 ;  /* 0x00000018093a72a4 */ /* 0x000fe2000f8e0213 */
[----:B------:R-:W-:Y:S11]  /*1080*/  BRA `(.L_x_567) ;  /* 0x00000000000c7947 */ /* 0x000ff60003800000 */
.L_x_566:
[----:B------:R-:W1:Y:S01]  /*1090*/  LDCU UR58, c[0x0][0x444] ;  /* 0x00008880ff3a77ac */ /* 0x000e620008000800 */
[----:B------:R-:W-:-:S04]  /*10a0*/  UIMAD UR9, UR42, UR18, UR24 ;  /* 0x000000122a0972a4 */ /* 0x000fc8000f8e0218 */
[----:B-1----:R-:W-:-:S12]  /*10b0*/  UIMAD UR58, UR9, UR58, URZ ;  /* 0x0000003a093a72a4 */ /* 0x002fd8000f8e02ff */
.L_x_567:
[----:B------:R-:W1:Y:S01]  /*10c0*/  LDCU UR47, c[0x0][0x508] ;  /* 0x0000a100ff2f77ac */ /* 0x000e620008000800 */
[----:B------:R-:W2:Y:S01]  /*10d0*/  S2R R22, SR_TID.X ;  /* 0x0000000000167919 */ /* 0x000ea20000002100 */
[----:B------:R-:W3:Y:S01]  /*10e0*/  LDC.64 R12, c[0x0][0x3b0] ;  /* 0x0000ec00ff0c7b82 */ /* 0x000ee20000000a00 */
[----:B------:R-:W-:Y:S01]  /*10f0*/  MOV R11, RZ ;  /* 0x000000ff000b7202 */ /* 0x000fe20000000f00 */
[----:B------:R-:W-:Y:S01]  /*1100*/  USHF.R.S32.HI UR9, URZ, 0x1f, UR57 ;  /* 0x0000001fff097899 */ /* 0x000fe20008011439 */
[----:B------:R-:W-:Y:S01]  /*1110*/  ISETP.NE.AND P3, PT, RZ, UR60, PT ;  /* 0x0000003cff007c0c */ /* 0x000fe2000bf65270 */
[----:B------:R-:W-:Y:S01]  /*1120*/  UIADD3 UR57, UP1, UP0, UR64, UR10, UR57 ;  /* 0x0000000a40397290 */ /* 0x000fe2000f83e039 */
[----:B------:R-:W-:Y:S01]  /*1130*/  BSSY.RECONVERGENT B1, `(.L_x_557) ;  /* 0x0000908000017945 */ /* 0x000fe20003800200 */
[----:B------:R-:W-:Y:S02]  /*1140*/  UIMAD UR49, UR18, UR49, URZ ;  /* 0x00000031123172a4 */ /* 0x000fe4000f8e02ff */
[----:B------:R-:W-:Y:S01]  /*1150*/  UIADD3.X UR56, UPT, UPT, UR56, UR8, UR9, UP1, UP0 ;  /* 0x0000000838387290 */ /* 0x000fe20008fe0409 */
[----:B------:R-:W4:Y:S01]  /*1160*/  LDC.64 R16, c[0x0][0x5f8] ;  /* 0x00017e00ff107b82 */ /* 0x000f220000000a00 */
[----:B------:R-:W5:Y:S01]  /*1170*/  LDCU.64 UR60, c[0x0][0x420] ;  /* 0x00008400ff3c77ac */ /* 0x000f620008000a00 */
[----:B------:R-:W-:-:S02]  /*1180*/  ULEA UR58, UR48, UR58, 0x7 ;  /* 0x0000003a303a7291 */ /* 0x000fc4000f8e38ff */
[----:B-1----:R-:W-:Y:S02]  /*1190*/  UIADD3 UR47, UPT, UPT, UR33, UR47, URZ ;  /* 0x0000002f212f7290 */ /* 0x002fe4000fffe0ff */
[----:B------:R-:W-:Y:S02]  /*11a0*/  ULEA UR59, UR48, UR59, 0x7 ;  /* 0x0000003b303b7291 */ /* 0x000fe4000f8e38ff */
[----:B------:R-:W-:-:S04]  /*11b0*/  UIADD3 UR9, UPT, UPT, UR41, -0x80, -UR47 ;  /* 0xffffff8029097890 */ /* 0x000fc8000fffe82f */
[----:B------:R-:W-:-:S04]  /*11c0*/  USHF.R.S32.HI UR8, URZ, 0x1f, UR9 ;  /* 0x0000001fff087899 */ /* 0x000fc80008011409 */
[----:B------:R-:W-:Y:S01]  /*11d0*/  ULEA.HI UR8, UR8, UR9, URZ, 0x7 ;  /* 0x0000000908087291 */ /* 0x000fe2000f8f38ff */
[----:B--2---:R-:W-:-:S03]  /*11e0*/  IMAD.SHL.U32 R23, R22, 0x8, RZ ;  /* 0x0000000816177824 */ /* 0x004fc600078e00ff */
[----:B------:R-:W-:Y:S01]  /*11f0*/  USHF.R.S32.HI UR45, URZ, 0x7, UR8 ;  /* 0x00000007ff2d7899 */ /* 0x000fe20008011408 */
[--C-:B------:R-:W-:Y:S02]  /*1200*/  SHF.R.U32.HI R21, RZ, 0x2, R22.reuse ;  /* 0x00000002ff157819 */ /* 0x100fe40000011616 */
[----:B------:R-:W-:Y:S01]  /*1210*/  SHF.R.U32.HI R9, RZ, 0x5, R22 ;  /* 0x00000005ff097819 */ /* 0x000fe20000011616 */
[----:B------:R-:W-:Y:S01]  /*1220*/  UISETP.LT.AND UP0, UPT, URZ, UR45, UPT ;  /* 0x0000002dff00728c */ /* 0x000fe2000bf01270 */
[----:B------:R-:W-:Y:S02]  /*1230*/  LOP3.LUT R10, R23, 0x18, RZ, 0xc0, !PT ;  /* 0x00000018170a7812 */ /* 0x000fe400078ec0ff */
[----:B------:R-:W1:Y:S01]  /*1240*/  LDCU.128 UR8, c[0x0][0x590] ;  /* 0x0000b200ff0877ac */ /* 0x000e620008000c00 */
[----:B------:R-:W-:Y:S02]  /*1250*/  LOP3.LUT R8, R22, 0x1f, RZ, 0xc0, !PT ;  /* 0x0000001f16087812 */ /* 0x000fe400078ec0ff */
[----:B------:R-:W-:Y:S01]  /*1260*/  IADD3 R2, P0, PT, R10, UR62, RZ ;  /* 0x0000003e0a027c10 */ /* 0x000fe2000ff1e0ff */
[----:B------:R-:W-:-:S02]  /*1270*/  USEL UR45, URZ, UR45, !UP0 ;  /* 0x0000002dff2d7287 */ /* 0x000fc4000c000000 */
[----:B------:R-:W-:Y:S02]  /*1280*/  IMAD R8, R9, UR49, R8 ;  /* 0x0000003109087c24 */ /* 0x000fe4000f8e0208 */
[----:B------:R-:W-:Y:S01]  /*1290*/  IMAD.X R3, RZ, RZ, UR50, P0 ;  /* 0x00000032ff037e24 */ /* 0x000fe200080e06ff */
[----:B------:R-:W-:Y:S02]  /*12a0*/  UISETP.GT.AND UP0, UPT, UR46, UR45, UPT ;  /* 0x0000002d2e00728c */ /* 0x000fe4000bf04270 */
[----:B-1----:R-:W-:Y:S01]  /*12b0*/  UIMAD UR19, UR55, UR8, URZ ;  /* 0x00000008371372a4 */ /* 0x002fe2000f8e02ff */
[----:B------:R-:W-:Y:S01]  /*12c0*/  IMAD.U32 R0, RZ, RZ, UR8 ;  /* 0x00000008ff007e24 */ /* 0x000fe2000f8e00ff */
[----:B------:R-:W-:Y:S01]  /*12d0*/  USHF.L.U64.HI UR50, UR8, 0x6, UR9 ;  /* 0x0000000608327899 */ /* 0x000fe20008010209 */
[----:B------:R-:W-:Y:S01]  /*12e0*/  IMAD.U32 R4, RZ, RZ, UR10 ;  /* 0x0000000aff047e24 */ /* 0x000fe2000f8e00ff */
[----:B------:R-:W-:Y:S01]  /*12f0*/  UIMAD UR19, UR51, UR9, UR19 ;  /* 0x00000009331372a4 */ /* 0x000fe2000f8e0213 */
[----:B------:R-:W-:-:S04]  /*1300*/  IMAD.WIDE.U32 R2, R0, UR51, R2 ;  /* 0x0000003300027c25 */ /* 0x000fc8000f8e0002 */
[----:B------:R-:W-:Y:S01]  /*1310*/  IMAD.U32 R0, RZ, RZ, UR11 ;  /* 0x0000000bff007e24 */ /* 0x000fe2000f8e00ff */
[----:B------:R-:W-:Y:S01]  /*1320*/  IADD3 R3, PT, PT, R3, UR19, RZ ;  /* 0x0000001303037c10 */ /* 0x000fe2000fffe0ff */
[----:B------:R-:W1:Y:S04]  /*1330*/  LDCU.64 UR10, c[0x0][0x550] ;  /* 0x0000aa00ff0a77ac */ /* 0x000e680008000a00 */
[----:B------:R-:W2:Y:S01]  /*1340*/  LDCU.64 UR18, c[0x0][0x3c8] ;  /* 0x00007900ff1277ac */ /* 0x000ea20008000a00 */
[----:B------:R-:W-:-:S04]  /*1350*/  IMAD.WIDE.U32 R2, R4, UR24, R2 ;  /* 0x0000001804027c25 */ /* 0x000fc8000f8e0002 */
[----:B------:R-:W-:Y:S02]  /*1360*/  IMAD R3, R0, UR24, R3 ;  /* 0x0000001800037c24 */ /* 0x000fe4000f8e0203 */
[C---:B---3--:R-:W-:Y:S02]  /*1370*/  IMAD R0, R12.reuse, UR55, RZ ;  /* 0x000000370c007c24 */ /* 0x048fe4000f8e02ff */
[----:B------:R-:W-:-:S04]  /*1380*/  IMAD.WIDE.U32 R4, R12, UR51, R10 ;  /* 0x000000330c047c25 */ /* 0x000fc8000f8e000a */
[----:B------:R-:W-:Y:S01]  /*1390*/  IMAD R0, R13, UR51, R0 ;  /* 0x000000330d007c24 */ /* 0x000fe2000f8e0200 */
[----:B------:R-:W-:Y:S01]  /*13a0*/  USHF.L.U32 UR51, UR8, 0x6, URZ ;  /* 0x0000000608337899 */ /* 0x000fe200080006ff */
[C---:B------:R-:W-:Y:S01]  /*13b0*/  IMAD.WIDE.U32 R6, R21.reuse, UR8, R2 ;  /* 0x0000000815067c25 */ /* 0x040fe2000f8e0002 */
[----:B------:R-:W-:Y:S01]  /*13c0*/  IADD3 R2, P0, PT, R4, UR54, RZ ;  /* 0x0000003604027c10 */ /* 0x000fe2000ff1e0ff */
[----:B------:R-:W3:Y:S02]  /*13d0*/  LDCU.64 UR54, c[0x0][0x5e8] ;  /* 0x0000bd00ff3677ac */ /* 0x000ee40008000a00 */
[----:B------:R-:W-:Y:S01]  /*13e0*/  IMAD R15, R21, UR9, R7 ;  /* 0x00000009150f7c24 */ /* 0x000fe2000f8e0207 */
[----:B------:R-:W-:Y:S01]  /*13f0*/  IADD3.X R3, PT, PT, R5, UR53, R0, P0, !PT ;  /* 0x0000003505037c10 */ /* 0x000fe200087fe400 */
[----:B--2---:R-:W-:Y:S01]  /*1400*/  IMAD.U32 R0, RZ, RZ, UR18 ;  /* 0x00000012ff007e24 */ /* 0x004fe2000f8e00ff */
[----:B------:R-:W2:Y:S01]  /*1410*/  LDCU.64 UR8, c[0x0][0x380] ;  /* 0x00007000ff0877ac */ /* 0x000ea20008000a00 */
[----:B----4-:R-:W-:Y:S01]  /*1420*/  IMAD.WIDE.U32 R4, R16, UR22, RZ ;  /* 0x0000001610047c25 */ /* 0x010fe2000f8e00ff */
[----:B-1----:R-:W-:Y:S01]  /*1430*/  LEA R27, P2, R6, UR10, 0x1 ;  /* 0x0000000a061b7c11 */ /* 0x002fe2000f8408ff */
[----:B------:R-:W-:-:S02]  /*1440*/  USHF.L.U32 UR53, UR49, 0x7, URZ ;  /* 0x0000000731357899 */ /* 0x000fc400080006ff */
[----:B------:R-:W-:Y:S01]  /*1450*/  IMAD.WIDE.U32 R2, R0, UR24, R2 ;  /* 0x0000001800027c25 */ /* 0x000fe2000f8e0002 */
[----:B------:R-:W-:Y:S01]  /*1460*/  SEL R4, R4, RZ, P3 ;  /* 0x000000ff04047207 */ /* 0x000fe20001800000 */
[----:B------:R1:W-:Y:S01]  /*1470*/  STL [R1+0x10], R27 ;  /* 0x0000101b01007387 */ /* 0x0003e20000100800 */
[----:B------:R-:W-:Y:S01]  /*1480*/  LEA.HI.X R26, R6, UR11, R15, 0x1, P2 ;  /* 0x0000000b061a7c11 */ /* 0x000fe200090f0c0f */
[----:B------:R-:W-:Y:S01]  /*1490*/  IMAD.U32 R0, RZ, RZ, UR19 ;  /* 0x00000013ff007e24 */ /* 0x000fe2000f8e00ff */
[----:B------:R-:W-:Y:S01]  /*14a0*/  IADD3 R9, P1, P0, R8, UR57, R4 ;  /* 0x0000003908097c10 */ /* 0x000fe2000f83e004 */
[----:B------:R-:W-:Y:S01]  /*14b0*/  IMAD R7, R17, UR22, R5 ;  /* 0x0000001611077c24 */ /* 0x000fe2000f8e0205 */
[----:B------:R-:W-:Y:S01]  /*14c0*/  SHF.R.S32.HI R5, RZ, 0x1f, R8 ;  /* 0x0000001fff057819 */ /* 0x000fe20000011408 */
[----:B------:R-:W-:Y:S01]  /*14d0*/  IMAD R3, R0, UR24, R3 ;  /* 0x0000001800037c24 */ /* 0x000fe2000f8e0203 */
[----:B------:R-:W4:Y:S01]  /*14e0*/  LDCU.64 UR18, c[0x0][0x570] ;  /* 0x0000ae00ff1277ac */ /* 0x000f220008000a00 */
[----:B------:R1:W-:Y:S01]  /*14f0*/  STL [R1+0xc], R26 ;  /* 0x00000c1a01007387 */ /* 0x0003e20000100800 */
[----:B------:R-:W-:Y:S01]  /*1500*/  SEL R0, R7, RZ, P3 ;  /* 0x000000ff07007207 */ /* 0x000fe20001800000 */
[----:B------:R-:W-:Y:S01]  /*1510*/  IMAD.WIDE.U32 R2, R21, R12, R2 ;  /* 0x0000000c15027225 */ /* 0x000fe200078e0002 */
[----:B------:R-:W-:Y:S01]  /*1520*/  MOV R4, UR53 ;  /* 0x0000003500047c02 */ /* 0x000fe20008000f00 */
[----:B---3--:R-:W-:Y:S01]  /*1530*/  UIMAD.WIDE UR10, UR58, 0x4, UR54 ;  /* 0x000000043a0a78a5 */ /* 0x008fe2000f8e0236 */
[----:B------:R-:W-:Y:S01]  /*1540*/  IADD3.X R5, PT, PT, R5, UR56, R0, P1, P0 ;  /* 0x0000003805057c10 */ /* 0x000fe20008fe0400 */
[C---:B------:R-:W-:Y:S01]  /*1550*/  IMAD R3, R21.reuse, R13, R3 ;  /* 0x0000000d15037224 */ /* 0x040fe200078e0203 */
[----:B--2---:R-:W-:Y:S01]  /*1560*/  LEA R25, P1, R2, UR8, 0x1 ;  /* 0x0000000802197c11 */ /* 0x004fe2000f8208ff */
[----:B------:R-:W-:Y:S01]  /*1570*/  VIADD R16, R21, 0x40 ;  /* 0x0000004015107836 */ /* 0x000fe20000000000 */
[----:B------:R-:W-:-:S02]  /*1580*/  IADD3 R0, P0, PT, R9, UR53, RZ ;  /* 0x0000003509007c10 */ /* 0x000fc4000ff1e0ff */
[----:B------:R-:W-:Y:S01]  /*1590*/  LEA.HI.X R24, R2, UR9, R3, 0x1, P1 ;  /* 0x0000000902187c11 */ /* 0x000fe200088f0c03 */
[----:B------:R1:W-:Y:S01]  /*15a0*/  STL [R1+0x8], R25 ;  /* 0x0000081901007387 */ /* 0x0003e20000100800 */
[----:B------:R-:W-:Y:S02]  /*15b0*/  LEA.HI.X.SX32 R4, R4, R5, 0x1, P0 ;  /* 0x0000000504047211 */ /* 0x000fe400000f0eff */
[----:B------:R-:W-:Y:S01]  /*15c0*/  SHF.L.U64.HI R9, R12, 0x6, R13 ;  /* 0x000000060c097819 */ /* 0x000fe2000001020d */
[----:B------:R1:W-:Y:S01]  /*15d0*/  STL [R1], R24 ;  /* 0x0000001801007387 */ /* 0x0003e20000100800 */
[----:B----4-:R-:W-:Y:S01]  /*15e0*/  LEA R230, P0, R0, UR18, 0x2 ;  /* 0x0000001200e67c11 */ /* 0x010fe2000f8010ff */
[----:B------:R-:W-:-:S03]  /*15f0*/  IMAD.SHL.U32 R12, R12, 0x40, RZ ;  /* 0x000000400c0c7824 */ /* 0x000fc600078e00ff */
[----:B------:R-:W-:Y:S01]  /*1600*/  LEA.HI.X R231, R0, UR19, R4, 0x2, P0 ;  /* 0x0000001300e77c11 */ /* 0x000fe200080f1404 */
[----:B-----5:R-:W-:Y:S01]  /*1610*/  UIMAD.WIDE UR18, UR59, 0x4, UR60 ;  /* 0x000000043b1278a5 */ /* 0x020fe2000f8e023c */
[----:B------:R-:W-:-:S04]  /*1620*/  IADD3 R13, P0, PT, R21, 0x40, RZ ;  /* 0x00000040150d7810 */ /* 0x000fc80007f1e0ff */
[----:B------:R-:W-:Y:S01]  /*1630*/  IADD3.X R15, PT, PT, RZ, RZ, RZ, P0, !PT ;  /* 0x000000ffff0f7210 */ /* 0x000fe200007fe4ff */
[----:B------:R-:W-:Y:S08]  /*1640*/  BRA.U UP0, `(.L_x_568) ;  /* 0x0000000500947547 */ /* 0x000ff0000b800000 */
[----:B------:R-:W-:Y:S05]  /*1650*/  BRA.U UP2, `(.L_x_569) ;  /* 0x0000000102307547 */ /* 0x000fea000b800000 */
[----:B------:R-:W2:Y:S01]  /*1660*/  LDCU.64 UR14, c[0x0][0x5c0] ;  /* 0x0000b800ff0e77ac */ /* 0x000ea20008000a00 */
[----:B------:R-:W3:Y:S01]  /*1670*/  LDCU.64 UR8, c[0x0][0x5a8] ;  /* 0x0000b500ff0877ac */ /* 0x000ee20008000a00 */
[----:B------:R-:W-:-:S04]  /*1680*/  USHF.R.S32.HI UR10, URZ, 0x1f, UR36 ;  /* 0x0000001fff0a7899 */ /* 0x000fc80008011424 */
[----:B--2---:R-:W-:Y:S02]  /*1690*/  UIMAD UR10, UR10, UR14, URZ ;  /* 0x0000000e0a0a72a4 */ /* 0x004fe4000f8e02ff */
[----:B------:R-:W-:Y:S02]  /*16a0*/  UIMAD.WIDE.U32 UR16, UR36, UR14, URZ ;  /* 0x0000000e241072a5 */ /* 0x000fe4000f8e00ff */
[----:B------:R-:W-:-:S04]  /*16b0*/  UIMAD UR10, UR36, UR15, UR10 ;  /* 0x0000000f240a72a4 */ /* 0x000fc8000f8e020a */
[----:B------:R-:W-:-:S03]  /*16c0*/  UIADD3 UR11, UPT, UPT, UR17, UR10, URZ ;  /* 0x0000000a110b7290 */ /* 0x000fc6000fffe0ff */
[----:B------:R-:W-:Y:S02]  /*16d0*/  UMOV UR10, UR16 ;  /* 0x00000010000a7c82 */ /* 0x000fe40008000000 */
[----:B---3--:R-:W-:-:S04]  /*16e0*/  UIMAD.WIDE.U32 UR16, UR42, UR8, UR10 ;  /* 0x000000082a1072a5 */ /* 0x008fc8000f8e000a */
[----:B------:R-:W-:-:S06]  /*16f0*/  UIMAD UR9, UR42, UR9, UR17 ;  /* 0x000000092a0972a4 */ /* 0x000fcc000f8e0211 */
[----:B------:R-:W-:Y:S01]  /*1700*/  MOV R0, UR9 ;  /* 0x0000000900007c02 */ /* 0x000fe20008000f00 */
[----:B------:R-:W-:Y:S05]  /*1710*/  BRA `(.L_x_570) ;  /* 0x0000000000187947 */ /* 0x000fea0003800000 */
.L_x_569:
[----:B------:R-:W2:Y:S01]  /*1720*/  LDCU.64 UR14, c[0x0][0x5c0] ;  /* 0x0000b800ff0e77ac */ /* 0x000ea20008000a00 */
[----:B------:R-:W-:-:S04]  /*1730*/  UIADD3 UR8, UPT, UPT, UR36, UR40, URZ ;  /* 0x0000002824087290 */ /* 0x000fc8000fffe0ff */
[----:B--2---:R-:W-:Y:S02]  /*1740*/  UIMAD.WIDE.U32 UR16, UR8, UR14, URZ ;  /* 0x0000000e081072a5 */ /* 0x004fe4000f8e00ff */
[----:B------:R-:W-:-:S04]  /*1750*/  UIMAD UR8, UR8, UR15, URZ ;  /* 0x0000000f080872a4 */ /* 0x000fc8000f8e02ff */
[----:B------:R-:W-:-:S06]  /*1760*/  UIADD3 UR8, UPT, UPT, UR17, UR8, URZ ;  /* 0x0000000811087290 */ /* 0x000fcc000fffe0ff */
[----:B------:R-:W-:Y:S02]  /*1770*/  MOV R0, UR8 ;  /* 0x0000000800007c02 */ /* 0x000fe40008000f00 */
.L_x_570:
[----:B------:R-:W-:Y:S05]  /*1780*/  BRA.U UP2, `(.L_x_571) ;  /* 0x00000001022c7547 */ /* 0x000fea000b800000 */
[----:B------:R-:W2:Y:S01]  /*1790*/  LDCU.64 UR10, c[0x0][0x5c8] ;  /* 0x0000b900ff0a77ac */ /* 0x000ea20008000a00 */
[----:B------:R-:W3:Y:S01]  /*17a0*/  LDCU.64 UR8, c[0x0][0x5b0] ;  /* 0x0000b600ff0877ac */ /* 0x000ee20008000a00 */
[----:B------:R-:W-:-:S04]  /*17b0*/  USHF.R.S32.HI UR17, URZ, 0x1f, UR36 ;  /* 0x0000001fff117899 */ /* 0x000fc80008011424 */
[----:B--2---:R-:W-:Y:S02]  /*17c0*/  UIMAD UR17, UR17, UR10, URZ ;  /* 0x0000000a111172a4 */ /* 0x004fe4000f8e02ff */
[----:B------:R-:W-:Y:S02]  /*17d0*/  UIMAD.WIDE.U32 UR18, UR36, UR10, URZ ;  /* 0x0000000a241272a5 */ /* 0x000fe4000f8e00ff */
[----:B------:R-:W-:-:S04]  /*17e0*/  UIMAD UR17, UR36, UR11, UR17 ;  /* 0x0000000b241172a4 */ /* 0x000fc8000f8e0211 */
[----:B------:R-:W-:-:S04]  /*17f0*/  UIADD3 UR19, UPT, UPT, UR19, UR17, URZ ;  /* 0x0000001113137290 */ /* 0x000fc8000fffe0ff */
[----:B---3--:R-:W-:-:S04]  /*1800*/  UIMAD.WIDE.U32 UR18, UR42, UR8, UR18 ;  /* 0x000000082a1272a5 */ /* 0x008fc8000f8e0012 */
[----:B------:R-:W-:-:S06]  /*1810*/  UIMAD UR9, UR42, UR9, UR19 ;  /* 0x000000092a0972a4 */ /* 0x000fcc000f8e0213 */
[----:B------:R-:W-:Y:S01]  /*1820*/  MOV R12, UR9 ;  /* 0x00000009000c7c02 */ /* 0x000fe20008000f00 */
[----:B------:R-:W-:Y:S06]  /*1830*/  BRA `(.L_x_572) ;  /* 0x0000000000187947 */ /* 0x000fec0003800000 */
.L_x_571:
[----:B------:R-:W2:Y:S01]  /*1840*/  LDCU.64 UR10, c[0x0][0x5c8] ;  /* 0x0000b900ff0a77ac */ /* 0x000ea20008000a00 */
[----:B------:R-:W-:-:S04]  /*1850*/  UIADD3 UR36, UPT, UPT, UR36, UR40, URZ ;  /* 0x0000002824247290 */ /* 0x000fc8000fffe0ff */
[----:B--2---:R-:W-:Y:S02]  /*1860*/  UIMAD.WIDE.U32 UR18, UR36, UR10, URZ ;  /* 0x0000000a241272a5 */ /* 0x004fe4000f8e00ff */
[----:B------:R-:W-:-:S04]  /*1870*/  UIMAD UR36, UR36, UR11, URZ ;  /* 0x0000000b242472a4 */ /* 0x000fc8000f8e02ff */
[----:B------:R-:W-:-:S06]  /*1880*/  UIADD3 UR36, UPT, UPT, UR19, UR36, URZ ;  /* 0x0000002413247290 */ /* 0x000fcc000fffe0ff */
[----:B------:R-:W-:Y:S02]  /*1890*/  MOV R12, UR36 ;  /* 0x00000024000c7c02 */ /* 0x000fe40008000f00 */
.L_x_572:
[----:B------:R-:W2:Y:S01]  /*18a0*/  LDCU UR8, c[0x0][0x440] ;  /* 0x00008800ff0877ac */ /* 0x000ea20008000800 */
[----:B------:R-:W-:Y:S01]  /*18b0*/  IMAD.U32 R2, RZ, RZ, UR14 ;  /* 0x0000000eff027e24 */ /* 0x000fe2000f8e00ff */
[----:B------:R-:W-:Y:S01]  /*18c0*/  BSSY.RECONVERGENT B0, `(.L_x_573) ;  /* 0x0000020000007945 */ /* 0x000fe20003800200 */
[----:B------:R-:W-:Y:S02]  /*18d0*/  UIADD3 UR33, UPT, UPT, -UR27, UR33, URZ ;  /* 0x000000211b217290 */ /* 0x000fe4000fffe1ff */
[----:B------:R-:W-:Y:S01]  /*18e0*/  IMAD.WIDE.U32 R2, R2, UR27, R10 ;  /* 0x0000001b02027c25 */ /* 0x000fe2000f8e000a */
[----:B------:R-:W-:-:S04]  /*18f0*/  UIMAD UR17, UR5, UR14, URZ ;  /* 0x0000000e051172a4 */ /* 0x000fc8000f8e02ff */
[----:B------:R-:W-:Y:S01]  /*1900*/  UIMAD UR17, UR27, UR15, UR17 ;  /* 0x0000000f1b1172a4 */ /* 0x000fe2000f8e0211 */
[----:B------:R-:W-:-:S05]  /*1910*/  IADD3 R2, P2, PT, R2, UR16, RZ ;  /* 0x0000001002027c10 */ /* 0x000fca000ff5e0ff */
        /* <DEDUP_REMOVED lines=26> */
.L_x_574:
[----:B------:R-:W-:Y:S05]  /*1ac0*/  BSYNC.RECONVERGENT B0 ;  /* 0x0000000000007941 */ /* 0x000fea0003800200 */
.L_x_573:
[----:B------:R-:W3:Y:S01]  /*1ad0*/  LDCU.64 UR8, c[0x0][0x5e0] ;  /* 0x0000bc00ff0877ac */ /* 0x000ee20008000a00 */
[----:B------:R-:W-:Y:S01]  /*1ae0*/  MOV R2, UR10 ;  /* 0x0000000a00027c02 */ /* 0x000fe20008000f00 */
[----:B--2---:R-:W2:Y:S01]  /*1af0*/  @!P1 LDC.64 R8, c[0x0][0x568] ;  /* 0x00015a00ff089b82 */ /* 0x004ea20000000a00 */
[----:B------:R-:W-:-:S03]  /*1b00*/  UIMAD UR5, UR5, UR10, URZ ;  /* 0x0000000a050572a4 */ /* 0x000fc6000f8e02ff */
[----:B------:R-:W-:Y:S01]  /*1b10*/  IMAD.WIDE.U32 R2, R2, UR27, R10 ;  /* 0x0000001b02027c25 */ /* 0x000fe2000f8e000a */
[----:B------:R-:W-:Y:S02]  /*1b20*/  UIMAD UR5, UR27, UR11, UR5 ;  /* 0x0000000b1b0572a4 */ /* 0x000fe4000f8e0205 */
[----:B------:R-:W-:-:S04]  /*1b30*/  IADD3 R2, P2, PT, R2, UR18, RZ ;  /* 0x0000001202027c10 */ /* 0x000fc8000ff5e0ff */
        /* <DEDUP_REMOVED lines=22> */
.L_x_568:
        /* <DEDUP_REMOVED lines=10> */
[----:B------:R-:W-:-:S02]  /*1d40*/  IADD3 R2, P0, PT, R2, UR52, RZ ;  /* 0x0000003402027c10 */ /* 0x000fc4000ff1e0ff */
[----:B------:R-:W-:Y:S02]  /*1d50*/  ISETP.GE.AND P6, PT, R21, UR46, PT ;  /* 0x0000002e15007c0c */ /* 0x000fe4000bfc6270 */
[----:B------:R-:W-:Y:S01]  /*1d60*/  IADD3.X R3, PT, PT, R18, UR42, R3, P0, !PT ;  /* 0x0000002a12037c10 */ /* 0x000fe200087fe403 */
[----:B------:R-:W-:Y:S01]  /*1d70*/  ULOP3.LUT UR42, UR48, 0x80000001, URZ, 0xc0, !UPT ;  /* 0x80000001302a7892 */ /* 0x000fe2000f8ec0ff */
[----:B------:R-:W-:Y:S01]  /*1d80*/  LOP3.LUT R4, R4, 0x1f20, R23, 0xf8, !PT ;  /* 0x00001f2004047812 */ /* 0x000fe200078ef817 */
[----:B--2---:R-:W-:Y:S02]  /*1d90*/  IMAD R0, R19, UR8, RZ ;  /* 0x0000000813007c24 */ /* 0x004fe4000f8e02ff */
[----:B------:R-:W-:Y:S01]  /*1da0*/  UISETP.NE.AND UP0, UPT, UR42, 0x1, UPT ;  /* 0x000000012a00788c */ /* 0x000fe2000bf05270 */
[----:B------:R-:W-:Y:S01]  /*1db0*/  IMAD.WIDE.U32 R2, R14, UR8, R2 ;  /* 0x000000080e027c25 */ /* 0x000fe2000f8e0002 */
        /* <DEDUP_REMOVED lines=20> */
.L_x_578:
[----:B------:R3:W-:Y:S01]  /*1f00*/  STS.128 [R8+0x8000], RZ ;  /* 0x008000ff08007388 */ /* 0x0007e20000000c00 */
[----:B------:R-:W-:Y:S05]  /*1f10*/  BRA `(.L_x_579) ;  /* 0x0000000000047947 */ /* 0x000fea0003800000 */
.L_x_577:
[----:B------:R4:W-:Y:S02]  /*1f20*/  STS.128 [R8+0x8000], RZ ;  /* 0x008000ff08007388 */ /* 0x0009e40000000c00 */
.L_x_579:
[----:B------:R-:W-:Y:S05]  /*1f30*/  BSYNC.RECONVERGENT B0 ;  /* 0x0000000000007941 */ /* 0x000fea0003800200 */
.L_x_576:
        /* <DEDUP_REMOVED lines=20> */
.L_x_581:
[----:B------:R-:W-:Y:S05]  /*2080*/  BSYNC.RECONVERGENT B0 ;  /* 0x0000000000007941 */ /* 0x000fea0003800200 */
.L_x_580:
        /* <DEDUP_REMOVED lines=15> */
.L_x_584:
[----:B------:R1:W-:Y:S01]  /*2180*/  STS.128 [R8+0x4000], RZ ;  /* 0x004000ff08007388 */ /* 0x0003e20000000c00 */
[----:B------:R-:W-:Y:S05]  /*2190*/  BRA `(.L_x_585) ;  /* 0x0000000000047947 */ /* 0x000fea0003800000 */
.L_x_583:
[----:B------:R1:W-:Y:S02]  /*21a0*/  STS.128 [R8+0x4000], RZ ;  /* 0x004000ff08007388 */ /* 0x0003e40000000c00 */
.L_x_585:
[----:B------:R-:W-:Y:S05]  /*21b0*/  BSYNC.RECONVERGENT B0 ;  /* 0x0000000000007941 */ /* 0x000fea0003800200 */
.L_x_582:
        /* <DEDUP_REMOVED lines=17> */
.L_x_587:
[----:B------:R-:W-:Y:S05]  /*22d0*/  BSYNC.RECONVERGENT B0 ;  /* 0x0000000000007941 */ /* 0x000fea0003800200 */
.L_x_586:
[----:B------:R-:W-:Y:S01]  /*22e0*/  BSSY.RECONVERGENT B0, `(.L_x_588) ;  /* 0x0000010000007945 */ /* 0x000fe20003800200 */
[----:B------:R-:W-:-:S03]  /*22f0*/  IADD3 R229, PT, PT, R8, UR42, RZ ;  /* 0x0000002a08e57c10 */ /* 0x000fc6000fffe0ff */
        /* <DEDUP_REMOVED lines=11> */
.L_x_590:
[----:B------:R1:W-:Y:S01]  /*23b0*/  STS.128 [R229], RZ ;  /* 0x000000ffe5007388 */ /* 0x0003e20000000c00 */
[----:B------:R-:W-:Y:S05]  /*23c0*/  BRA `(.L_x_591) ;  /* 0x0000000000047947 */ /* 0x000fea0003800000 */
.L_x_589:
[----:B------:R1:W-:Y:S02]  /*23d0*/  STS.128 [R229], RZ ;  /* 0x000000ffe5007388 */ /* 0x0003e40000000c00 */
.L_x_591:
[----:B------:R-:W-:Y:S05]  /*23e0*/  BSYNC.RECONVERGENT B0 ;  /* 0x0000000000007941 */ /* 0x000fea0003800200 */
.L_x_588:
[----:B------:R-:W-:Y:S01]  /*23f0*/  SHF.R.U32.HI R16, RZ, 0x1, R22 ;  /* 0x00000001ff107819 */ /* 0x000fe20000011616 */
[----:B------:R-:W-:Y:S02]  /*2400*/  IMAD.MOV.U32 R4, RZ, RZ, 0x7f800000 ;  /* 0x7f800000ff047424 */ /* 0x000fe400078e00ff */
[----:B------:R-:W-:Y:S01]  /*2410*/  IMAD.MOV.U32 R5, RZ, RZ, 0x7f800000 ;  /* 0x7f800000ff057424 */ /* 0x000fe200078e00ff */
[----:B------:R-:W-:Y:S01]  /*2420*/  LOP3.LUT R232, R16, 0x30, RZ, 0xc0, !PT ;  /* 0x0000003010e87812 */ /* 0x000fe200078ec0ff */
[----:B--2---:R-:W-:Y:S02]  /*2430*/  IMAD.MOV.U32 R6, RZ, RZ, 0x7f800000 ;  /* 0x7f800000ff067424 */ /* 0x004fe400078e00ff */
[----:B------:R-:W-:Y:S01]  /*2440*/  IMAD.MOV.U32 R7, RZ, RZ, 0x7f800000 ;  /* 0x7f800000ff077424 */ /* 0x000fe200078e00ff */
[----:B------:R-:W-:-:S04]  /*2450*/  LOP3.LUT R232, R232, 0x7, R21, 0xf8, !PT ;  /* 0x00000007e8e87812 */ /* 0x000fc800078ef815 */
[C---:B------:R-:W-:Y:S01]  /*2460*/  LOP3.LUT R2, R232.reuse, 0x40, RZ, 0xfc, !PT ;  /* 0x00000040e8027812 */ /* 0x040fe200078efcff */
[C---:B------:R-:W-:Y:S01]  /*2470*/  VIADD R0, R232.reuse, 0x48 ;  /* 0x00000048e8007836 */ /* 0x040fe20000000000 */
[C---:B------:R-:W-:Y:S01]  /*2480*/  ISETP.GE.AND P3, PT, R232.reuse, UR9, PT ;  /* 0x00000009e8007c0c */ /* 0x040fe2000bf66270 */
[----:B------:R-:W-:Y:S01]  /*2490*/  VIADD R3, R232, 0x8 ;  /* 0x00000008e8037836 */ /* 0x000fe20000000000 */
[----:B------:R-:W-:Y:S01]  /*24a0*/  ISETP.GE.AND P1, PT, R2, UR9, PT ;  /* 0x0000000902007c0c */ /* 0x000fe2000bf26270 */
[----:B------:R-:W-:Y:S01]  /*24b0*/  IMAD.MOV.U32 R2, RZ, RZ, 0x4 ;  /* 0x00000004ff027424 */ /* 0x000fe200078e00ff */
[----:B------:R-:W-:Y:S02]  /*24c0*/  ISETP.GE.AND P0, PT, R0, UR9, PT ;  /* 0x0000000900007c0c */ /* 0x000fe4000bf06270 */
[----:B------:R-:W-:Y:S01]  /*24d0*/  ISETP.GE.AND P2, PT, R3, UR9, PT ;  /* 0x0000000903007c0c */ /* 0x000fe2000bf46270 */
[----:B------:R-:W-:-:S06]  /*24e0*/  IMAD.WIDE.U32 R2, R232, R2, UR18 ;  /* 0x00000012e8027e25 */ /* 0x000fcc000f8e0002 */
[----:B------:R-:W2:Y:S04]  /*24f0*/  @!P3 LDG.E R7, desc[UR34][R2.64] ;  /* 0x000000220207b981 */ /* 0x000ea8000c1e1900 */
[----:B------:R-:W5:Y:S04]  /*2500*/  @!P0 LDG.E R4, desc[UR34][R2.64+0x120] ;  /* 0x0001202202048981 */ /* 0x000f68000c1e1900 */
[----:B------:R-:W3:Y:S04]  /*2510*/  @!P1 LDG.E R5, desc[UR34][R2.64+0x100] ;  /* 0x0001002202059981 */ /* 0x000ee8000c1e1900 */
[----:B------:R-:W4:Y:S04]  /*2520*/  @!P2 LDG.E R6, desc[UR34][R2.64+0x20] ;  /* 0x000020220206a981 */ /* 0x000f28000c1e1900 */
[----:B------:R1:W-:Y:S01]  /*2530*/  @P4 STS.128 [R229+0x1000], RZ ;  /* 0x001000ffe5004388 */ /* 0x0003e20000000c00 */
[----:B------:R-:W-:Y:S03]  /*2540*/  BSSY.RECONVERGENT B0, `(.L_x_592) ;  /* 0x0000010000007945 */ /* 0x000fe60003800200 */
[----:B-----5:R1:W-:Y:S04]  /*2550*/  STL [R1+0x1c], R4 ;  /* 0x00001c0401007387 */ /* 0x0203e80000100800 */
[----:B---3--:R1:W-:Y:S04]  /*2560*/  STL [R1+0x20], R5 ;  /* 0x0000200501007387 */ /* 0x0083e80000100800 */
[----:B----4-:R1:W-:Y:S04]  /*2570*/  STL [R1+0x24], R6 ;  /* 0x0000240601007387 */ /* 0x0103e80000100800 */
[----:B--2---:R1:W-:Y:S01]  /*2580*/  STL [R1+0x28], R7 ;  /* 0x0000280701007387 */ /* 0x0043e20000100800 */
        /* <DEDUP_REMOVED lines=11> */
.L_x_593:
[----:B------:R-:W-:Y:S05]  /*2640*/  BSYNC.RECONVERGENT B0 ;  /* 0x0000000000007941 */ /* 0x000fea0003800200 */
.L_x_592:
[----:B------:R-:W4:Y:S01]  /*2650*/  LDCU.64 UR8, c[0x0][0x3d0] ;  /* 0x00007a00ff0877ac */ /* 0x000f220008000a00 */
[----:B---3--:R-:W-:Y:S01]  /*2660*/  MOV R2, UR16 ;  /* 0x0000001000027c02 */ /* 0x008fe20008000f00 */
[----:B------:R-:W-:Y:S01]  /*2670*/  BSSY.RECONVERGENT B0, `(.L_x_594) ;  /* 0x000001d000007945 */ /* 0x000fe20003800200 */
[----:B------:R-:W-:-:S03]  /*2680*/  UIMAD UR5, UR5, UR16, URZ ;  /* 0x00000010050572a4 */ /* 0x000fc6000f8e02ff */
[----:B------:R-:W-:Y:S01]  /*2690*/  IMAD.WIDE.U32 R2, R2, UR27, R10 ;  /* 0x0000001b02027c25 */ /* 0x000fe2000f8e000a */
[----:B------:R-:W-:Y:S02]  /*26a0*/  UIMAD UR5, UR27, UR17, UR5 ;  /* 0x000000111b0572a4 */ /* 0x000fe4000f8e0205 */
[----:B------:R-:W-:-:S04]  /*26b0*/  IADD3 R2, P0, PT, R2, UR44, RZ ;  /* 0x0000002c02027c10 */ /* 0x000fc8000ff1e0ff */
[----:B------:R-:W-:Y:S01]  /*26c0*/  IADD3.X R3, PT, PT, R20, UR5, R3, P0, !PT ;  /* 0x0000000514037c10 */ /* 0x000fe200087fe403 */
[----:B----4-:R-:W-:Y:S02]  /*26d0*/  IMAD R0, R19, UR8, RZ ;  /* 0x0000000813007c24 */ /* 0x010fe4000f8e02ff */
        /* <DEDUP_REMOVED lines=8> */
[----:B-1----:R-:W-:Y:S02]  /*2760*/  MOV R4, R2 ;  /* 0x0000000200047202 */ /* 0x002fe40000000f00 */
        /* <DEDUP_REMOVED lines=10> */
.L_x_596:
[----:B------:R3:W-:Y:S01]  /*2810*/  STS.128 [R8+0x6000], RZ ;  /* 0x006000ff08007388 */ /* 0x0007e20000000c00 */
[----:B------:R-:W-:Y:S05]  /*2820*/  BRA `(.L_x_597) ;  /* 0x0000000000047947 */ /* 0x000fea0003800000 */
.L_x_595:
[----:B------:R3:W-:Y:S02]  /*2830*/  STS.128 [R8+0x6000], RZ ;  /* 0x006000ff08007388 */ /* 0x0007e40000000c00 */
.L_x_597:
[----:B------:R-:W-:Y:S05]  /*2840*/  BSYNC.RECONVERGENT B0 ;  /* 0x0000000000007941 */ /* 0x000fea0003800200 */
.L_x_594:
[----:B------:R2:W-:Y:S01]  /*2850*/  @P5 STS.128 [R8+0x7000], RZ ;  /* 0x007000ff08005388 */ /* 0x0005e20000000c00 */
[----:B------:R-:W2:Y:S01]  /*2860*/  LDCU UR5, c[0x0][0x440] ;  /* 0x00008800ff0577ac */ /* 0x000ea20008000800 */
[----:B------:R-:W-:Y:S01]  /*2870*/  BSSY.RECONVERGENT B0, `(.L_x_598) ;  /* 0x0000013000007945 */ /* 0x000fe20003800200 */
[----:B-1--4-:R-:W-:-:S03]  /*2880*/  SHF.L.U32 R7, R22, 0x5, RZ ;  /* 0x0000000516077819 */ /* 0x012fc600000006ff */
[----:B------:R-:W-:Y:S05]  /*2890*/  @P5 BRA `(.L_x_599) ;  /* 0x0000000000405947 */ /* 0x000fea0003800000 */
[----:B------:R-:W1:Y:S02]  /*28a0*/  LDCU UR8, c[0x0][0x440] ;  /* 0x00008800ff0877ac */ /* 0x000e640008000800 */
[----:B-1----:R-:W-:-:S13]  /*28b0*/  ISETP.GE.AND P0, PT, R10, UR8, PT ;  /* 0x000000080a007c0c */ /* 0x002fda000bf06270 */
[----:B------:R1:W-:Y:S01]  /*28c0*/  @P0 STS.128 [R8+0x7000], RZ ;  /* 0x007000ff08000388 */ /* 0x0003e20000000c00 */
[----:B------:R-:W-:Y:S05]  /*28d0*/  @P0 BRA `(.L_x_599) ;  /* 0x0000000000300947 */ /* 0x000fea0003800000 */
[----:B------:R-:W4:Y:S01]  /*28e0*/  LDCU.64 UR8, c[0x0][0x388] ;  /* 0x00007100ff0877ac */ /* 0x000f220008000a00 */
[----:B------:R-:W-:Y:S01]  /*28f0*/  MOV R3, R0 ;  /* 0x0000000000037202 */ /* 0x000fe20000000f00 */
[----:B------:R-:W-:Y:S02]  /*2900*/  IMAD R6, R15, UR16, RZ ;  /* 0x000000100f067c24 */ /* 0x000fe4000f8e02ff */
[----:B------:R-:W-:-:S04]  /*2910*/  IMAD.WIDE.U32 R4, R13, UR16, R2 ;  /* 0x000000100d047c25 */ /* 0x000fc8000f8e0002 */
[----:B------:R-:W-:-:S05]  /*2920*/  IMAD R0, R13, UR17, R6 ;  /* 0x000000110d007c24 */ /* 0x000fca000f8e0206 */
[----:B------:R-:W-:Y:S02]  /*2930*/  IADD3 R0, PT, PT, R5, R0, RZ ;  /* 0x0000000005007210 */ /* 0x000fe40007ffe0ff */
[----:B----4-:R-:W-:-:S04]  /*2940*/  LEA R2, P0, R4, UR8, 0x1 ;  /* 0x0000000804027c11 */ /* 0x010fc8000f8008ff */
[----:B------:R-:W-:-:S05]  /*2950*/  LEA.HI.X R3, R4, UR9, R0, 0x1, P0 ;  /* 0x0000000904037c11 */ /* 0x000fca00080f0c00 */
[----:B------:R-:W-:Y:S01]  /*2960*/  @!PT LDS RZ, [RZ] ;  /* 0x00000000fffff984 */ /* 0x000fe20000000800 */
[----:B------:R-:W-:Y:S01]  /*2970*/  @!PT LDS RZ, [RZ] ;  /* 0x00000000fffff984 */ /* 0x000fe20000000800 */
[----:B------:R-:W-:Y:S01]  /*2980*/  @!PT LDS RZ, [RZ] ;  /* 0x00000000fffff984 */ /* 0x000fe20000000800 */
[----:B------:R4:W-:Y:S04]  /*2990*/  LDGSTS.E.BYPASS.LTC128B.128 [R8+0x7000], desc[UR34][R2.64] ;  /* 0x0700000002087fae */ /* 0x0009e8000b981a22 */
.L_x_599:
[----:B--2---:R-:W-:Y:S05]  /*29a0*/  BSYNC.RECONVERGENT B0 ;  /* 0x0000000000007941 */ /* 0x004fea0003800200 */
.L_x_598:
[----:B------:R-:W0:Y:S01]  /*29b0*/  LDGDEPBAR ;  /* 0x00000000000079af */ /* 0x000e220000000000 */
[C---:B------:R-:W-:Y:S01]  /*29c0*/  IMAD.SHL.U32 R6, R22.reuse, 0x4, RZ ;  /* 0x0000000416067824 */ /* 0x040fe200078e00ff */
[C---:B------:R-:W-:Y:S01]  /*29d0*/  LOP3.LUT R0, R7.reuse, 0x20, RZ, 0xc0, !PT ;  /* 0x0000002007007812 */ /* 0x040fe200078ec0ff */
[----:B----4-:R-:W-:Y:S01]  /*29e0*/  IMAD.SHL.U32 R2, R22, 0x10, RZ ;  /* 0x0000001016027824 */ /* 0x010fe200078e00ff */
[----:B------:R-:W-:Y:S01]  /*29f0*/  LOP3.LUT R5, R7, 0x120, RZ, 0xc0, !PT ;  /* 0x0000012007057812 */ /* 0x000fe200078ec0ff */
[----:B------:R2:W-:Y:S01]  /*2a00*/  STL [R1+0x4], R229 ;  /* 0x000004e501007387 */ /* 0x0005e20000100800 */
[----:B------:R-:W-:Y:S01]  /*2a10*/  LOP3.LUT R6, R6, 0x18, RZ, 0xc0, !PT ;  /* 0x0000001806067812 */ /* 0x000fe200078ec0ff */
[----:B------:R-:W4:Y:S01]  /*2a20*/  LDCU UR17, c[0x0][0x590] ;  /* 0x0000b200ff1177ac */ /* 0x000f220008000800 */
[----:B------:R-:W-:Y:S01]  /*2a30*/  LOP3.LUT R0, R0, 0x3800, R2, 0xf8, !PT ;  /* 0x0000380000007812 */ /* 0x000fe200078ef802 */
[----:B------:R-:W-:Y:S01]  /*2a40*/  IMAD.MOV.U32 R152, RZ, RZ, 0x20 ;  /* 0x00000020ff987424 */ /* 0x000fe200078e00ff */
[----:B------:R-:W-:-:S02]  /*2a50*/  SHF.R.U32.HI R3, RZ, 0x4, R22 ;  /* 0x00000004ff037819 */ /* 0x000fc40000011616 */
[----:B------:R-:W-:Y:S02]  /*2a60*/  CS2R R94, SRZ ;  /* 0x00000000005e7805 */ /* 0x000fe4000001ff00 */
[----:B------:R-:W-:Y:S02]  /*2a70*/  LOP3.LUT R4, R6, 0xc0, R7, 0xf8, !PT ;  /* 0x000000c006047812 */ /* 0x000fe400078ef807 */
[----:B------:R-:W-:Y:S02]  /*2a80*/  CS2R R92, SRZ ;  /* 0x00000000005c7805 */ /* 0x000fe4000001ff00 */
[--C-:B------:R-:W-:Y:S02]  /*2a90*/  LOP3.LUT R5, R5, 0x600, R2.reuse, 0xf8, !PT ;  /* 0x0000060005057812 */ /* 0x100fe400078ef802 */
[----:B------:R-:W-:Y:S02]  /*2aa0*/  CS2R R98, SRZ ;  /* 0x0000000000627805 */ /* 0x000fe4000001ff00 */
[----:B------:R-:W-:-:S02]  /*2ab0*/  LOP3.LUT R0, R0, 0x100, R2, 0xf8, !PT ;  /* 0x0000010000007812 */ /* 0x000fc400078ef802 */
[----:B------:R-:W-:Y:S02]  /*2ac0*/  CS2R R96, SRZ ;  /* 0x0000000000607805 */ /* 0x000fe4000001ff00 */
[----:B------:R-:W-:Y:S02]  /*2ad0*/  LOP3.LUT R2, R3, 0x8, RZ, 0xc0, !PT ;  /* 0x0000000803027812 */ /* 0x000fe400078ec0ff */
[----:B------:R-:W-:Y:S02]  /*2ae0*/  CS2R R90, SRZ ;  /* 0x00000000005a7805 */ /* 0x000fe4000001ff00 */
[----:B------:R-:W-:Y:S02]  /*2af0*/  LOP3.LUT R3, R4, 0x8, R22, 0x78, !PT ;  /* 0x0000000804037812 */ /* 0x000fe400078e7816 */
[----:B------:R-:W-:Y:S02]  /*2b00*/  CS2R R88, SRZ ;  /* 0x0000000000587805 */ /* 0x000fe4000001ff00 */
[----:B------:R-:W-:-:S02]  /*2b10*/  LOP3.LUT P0, RZ, R22, 0x4, RZ, 0xc0, !PT ;  /* 0x0000000416ff7812 */ /* 0x000fc4000780c0ff */
[----:B------:R-:W-:Y:S01]  /*2b20*/  CS2R R86, SRZ ;  /* 0x0000000000567805 */ /* 0x000fe2000001ff00 */
[----:B------:R-:W-:-:S04]  /*2b30*/  DEPBAR.LE SB0, 0x1 ;  /* 0x000080400000791a */ /* 0x000fc80000000000 */
[----:B------:R-:W-:Y:S02]  /*2b40*/  LOP3.LUT R2, R2, 0x10, R22, 0xf8, !PT ;  /* 0x0000001002027812 */ /* 0x000fe400078ef816 */
[----:B------:R-:W-:Y:S02]  /*2b50*/  CS2R R84, SRZ ;  /* 0x0000000000547805 */ /* 0x000fe4000001ff00 */
[----:B------:R-:W-:Y:S02]  /*2b60*/  LOP3.LUT R0, R0, R3, RZ, 0xfc, !PT ;  /* 0x0000000300007212 */ /* 0x000fe400078efcff */
[----:B------:R-:W-:Y:S02]  /*2b70*/  CS2R R78, SRZ ;  /* 0x00000000004e7805 */ /* 0x000fe4000001ff00 */
[----:B------:R-:W-:Y:S02]  /*2b80*/  LOP3.LUT R2, R2, 0xc0, R7, 0xf8, !PT ;  /* 0x000000c002027812 */ /* 0x000fe400078ef807 */
[----:B------:R-:W-:-:S02]  /*2b90*/  CS2R R76, SRZ ;  /* 0x00000000004c7805 */ /* 0x000fc4000001ff00 */
[----:B------:R-:W-:Y:S01]  /*2ba0*/  LEA R150, R0, UR6, 0x1 ;  /* 0x0000000600967c11 */ /* 0x000fe2000f8e08ff */
[----:B------:R-:W-:Y:S01]  /*2bb0*/  BAR.SYNC.DEFER_BLOCKING 0x0 ;  /* 0x0000000000007b1d */ /* 0x000fe20000010000 */
[----:B------:R-:W-:Y:S02]  /*2bc0*/  LOP3.LUT R0, R2, R6, RZ, 0x3c, !PT ;  /* 0x0000000602007212 */ /* 0x000fe400078e3cff */
[----:B------:R-:W-:Y:S02]  /*2bd0*/  CS2R R82, SRZ ;  /* 0x0000000000527805 */ /* 0x000fe4000001ff00 */
[----:B------:R-:W-:Y:S01]  /*2be0*/  LOP3.LUT R3, R4, 0x8, R16, 0x78, !PT ;  /* 0x0000000804037812 */ /* 0x000fe200078e7810 */
[----:B------:R-:W-:Y:S01]  /*2bf0*/  VIADD R2, R150, 0x8000 ;  /* 0x0000800096027836 */ /* 0x000fe20000000000 */
[----:B------:R-:W-:Y:S01]  /*2c00*/  LOP3.LUT R0, R0, 0x120, R7, 0xf8, !PT ;  /* 0x0000012000007812 */ /* 0x000fe200078ef807 */
[----:B------:R-:W-:Y:S01]  /*2c10*/  VIADD R144, R150, 0x8020 ;  /* 0x0000802096907836 */ /* 0x000fe20000000000 */
[----:B------:R-:W-:Y:S01]  /*2c20*/  LOP3.LUT R3, R5, R3, RZ, 0xfc, !PT ;  /* 0x0000000305037212 */ /* 0x000fe200078efcff */
[----:B------:R-:W-:Y:S01]  /*2c30*/  @P0 VIADD R144, R2, 0xffffffe0 ;  /* 0xffffffe002900836 */ /* 0x000fe20000000000 */
[----:B------:R-:W-:-:S02]  /*2c40*/  LEA R148, R0, UR6, 0x1 ;  /* 0x0000000600947c11 */ /* 0x000fc4000f8e08ff */
[----:B------:R-:W-:Y:S02]  /*2c50*/  CS2R R80, SRZ ;  /* 0x0000000000507805 */ /* 0x000fe4000001ff00 */
[----:B------:R-:W-:Y:S02]  /*2c60*/  LEA R149, R3, UR6, 0x1 ;  /* 0x0000000603957c11 */ /* 0x000fe4000f8e08ff */
[----:B------:R-:W-:Y:S02]  /*2c70*/  CS2R R74, SRZ ;  /* 0x00000000004a7805 */ /* 0x000fe4000001ff00 */
[----:B------:R-:W-:Y:S02]  /*2c80*/  SEL R152, R152, 0xffffffe0, !P0 ;  /* 0xffffffe098987807 */ /* 0x000fe40004000000 */
[----:B------:R-:W-:Y:S02]  /*2c90*/  CS2R R72, SRZ ;  /* 0x0000000000487805 */ /* 0x000fe4000001ff00 */
[----:B------:R-:W-:-:S02]  /*2ca0*/  CS2R R70, SRZ ;  /* 0x0000000000467805 */ /* 0x000fc4000001ff00 */
[----:B------:R-:W-:Y:S01]  /*2cb0*/  CS2R R68, SRZ ;  /* 0x0000000000447805 */ /* 0x000fe2000001ff00 */
[----:B------:R-:W-:Y:S01]  /*2cc0*/  VIADD R149, R149, UR42 ;  /* 0x0000002a95957c36 */ /* 0x000fe20008000000 */
[----:B------:R-:W1:Y:S01]  /*2cd0*/  LDCU UR14, c[0x0][0x504] ;  /* 0x0000a080ff0e77ac */ /* 0x000e620008000800 */
[----:B------:R-:W-:Y:S02]  /*2ce0*/  VIADD R148, R148, UR42 ;  /* 0x0000002a94947c36 */ /* 0x000fe40008000000 */
[----:B------:R-:W-:Y:S01]  /*2cf0*/  IMAD.IADD R151, R150, 0x1, R152 ;  /* 0x0000000196977824 */ /* 0x000fe200078e0298 */
[----:B------:R-:W1:Y:S01]  /*2d00*/  LDCU UR9, c[0x0][0x508] ;  /* 0x0000a100ff0977ac */ /* 0x000e620008000800 */
[----:B------:R2:W1:Y:S01]  /*2d10*/  LDSM.16.M88.4 R132, [R144] ;  /* 0x000000009084783b */ /* 0x0004620000000200 */
[----:B------:R-:W1:Y:S03]  /*2d20*/  LDCU UR8, c[0x0][0x3e0] ;  /* 0x00007c00ff0877ac */ /* 0x000e660008000800 */
[----:B------:R2:W1:Y:S01]  /*2d30*/  LDSM.16.M88.4 R136, [R144+0x400] ;  /* 0x000400009088783b */ /* 0x0004620000000200 */
[----:B------:R-:W1:Y:S03]  /*2d40*/  LDCU UR16, c[0x0][0x50c] ;  /* 0x0000a180ff1077ac */ /* 0x000e660008000800 */
[----:B------:R2:W1:Y:S01]  /*2d50*/  LDSM.16.M88.4 R140, [R144+0x800] ;  /* 0x00080000908c783b */ /* 0x0004620000000200 */
[----:B------:R-:W1:Y:S03]  /*2d60*/  LDCU UR15, c[0x0][0x45c] ;  /* 0x00008b80ff0f77ac */ /* 0x000e660008000800 */
[----:B------:R2:W1:Y:S01]  /*2d70*/  LDSM.16.M88.4 R116, [R150+0x8000] ;  /* 0x008000009674783b */ /* 0x0004620000000200 */
[----:B----4-:R-:W-:-:S03]  /*2d80*/  USHF.L.U32 UR17, UR17, 0x7, URZ ;  /* 0x0000000711117899 */ /* 0x010fc600080006ff */
[----:B------:R2:W4:Y:S01]  /*2d90*/  LDSM.16.M88.4 R120, [R150+0x8400] ;  /* 0x008400009678783b */ /* 0x0005220000000200 */
[----:B------:R-:W-:Y:S02]  /*2da0*/  UIADD3 UR41, UPT, UPT, -UR47, UR41, URZ ;  /* 0x000000292f297290 */ /* 0x000fe4000fffe1ff */
[----:B------:R-:W-:Y:S01]  /*2db0*/  USHF.L.U32 UR49, UR49, 0x3, URZ ;  /* 0x0000000331317899 */ /* 0x000fe200080006ff */
[----:B------:R2:W1:Y:S04]  /*2dc0*/  LDSM.16.M88.4 R124, [R150+0x8800] ;  /* 0x00880000967c783b */ /* 0x0004680000000200 */
[----:B------:R2:W1:Y:S04]  /*2dd0*/  LDSM.16.M88.4 R128, [R150+0x8c00] ;  /* 0x008c00009680783b */ /* 0x0004680000000200 */
[----:B------:R-:W1:Y:S03]  /*2de0*/  LDSM.16.M88.4 R144, [R144+0xc00] ;  /* 0x000c00009090783b */ /* 0x000e660000000200 */
.L_x_604:
[----:B------:R-:W0:Y:S01]  /*2df0*/  LDGDEPBAR ;  /* 0x00000000000079af */ /* 0x000e220000000000 */
[----:B------:R-:W-:Y:S01]  /*2e00*/  IADD3 R112, PT, PT, R149, R152, RZ ;  /* 0x0000009895707210 */ /* 0x000fe20007ffe0ff */
[----:B------:R-:W-:Y:S01]  /*2e10*/  USHF.L.U32 UR42, UR48, 0x7, URZ ;  /* 0x00000007302a7899 */ /* 0x000fe200080006ff */
[----:B------:R-:W-:Y:S02]  /*2e20*/  MOV R2, UR10 ;  /* 0x0000000a00027c02 */ /* 0x000fe40008000f00 */
[----:B------:R-:W-:Y:S01]  /*2e30*/  MOV R3, UR11 ;  /* 0x0000000b00037c02 */ /* 0x000fe20008000f00 */
[----:B------:R-:W-:Y:S01]  /*2e40*/  UISETP.GE.AND UP0, UPT, UR42, UR41, UPT ;  /* 0x000000292a00728c */ /* 0x000fe2000bf06270 */
[C---:B------:R-:W-:Y:S04]  /*2e50*/  LEA R2, P0, R232.reuse, R2, 0x2 ;  /* 0x00000002e8027211 */ /* 0x040fe800078010ff */
[----:B------:R-:W-:Y:S01]  /*2e60*/  LEA.HI.X R3, R232, R3, RZ, 0x2, P0 ;  /* 0x00000003e8037211 */ /* 0x000fe200000f14ff */
[----:B------:R-:W-:Y:S04]  /*2e70*/  DEPBAR.LE SB0, 0x0 ;  /* 0x000080000000791a */ /* 0x000fe80000000000 */
[----:B------:R-:W-:Y:S06]  /*2e80*/  BAR.SYNC.DEFER_BLOCKING 0x0 ;  /* 0x0000000000007b1d */ /* 0x000fec0000010000 */
[----:B------:R-:W-:Y:S08]  /*2e90*/  LDSM.16.M88.4 R64, [R149] ;  /* 0x000000009540783b */ /* 0x000ff00000000200 */
[----:B------:R-:W3:Y:S08]  /*2ea0*/  LDSM.16.M88.4 R16, [R150+0x6000] ;  /* 0x006000009610783b */ /* 0x000ef00000000200 */
[----:B------:R-:W1:Y:S08]  /*2eb0*/  LDSM.16.M88.4 R60, [R149+0x1000] ;  /* 0x00100000953c783b */ /* 0x000e700000000200 */
[----:B------:R-:W2:Y:S08]  /*2ec0*/  LDSM.16.M88.4 R32, [R150+0x6400] ;  /* 0x006400009620783b */ /* 0x000eb00000000200 */
[----:B------:R-:W4:Y:S08]  /*2ed0*/  LDSM.16.M88.4 R48, [R150+0x6800] ;  /* 0x006800009630783b */ /* 0x000f300000000200 */
[----:B------:R-:W4:Y:S08]  /*2ee0*/  LDSM.16.M88.4 R100, [R150+0x6c00] ;  /* 0x006c00009664783b */ /* 0x000f300000000200 */
[----:B------:R-:W-:Y:S01]  /*2ef0*/  LDSM.16.M88.4 R104, [R112] ;  /* 0x000000007068783b */ /* 0x000fe20000000200 */
[-C--:B---3--:R-:W-:Y:S07]  /*2f00*/  HMMA.16816.F32.BF16 R4, R64, R16.reuse, RZ ;  /* 0x000000104004723c */ /* 0x088fee00000418ff */
[----:B------:R-:W3:Y:S01]  /*2f10*/  LDSM.16.M88.4 R108, [R151+0x6000] ;  /* 0x00600000976c783b */ /* 0x000ee20000000200 */
[C---:B-1----:R-:W-:Y:S07]  /*2f20*/  HMMA.16816.F32.BF16 R8, R60.reuse, R16, RZ ;  /* 0x000000103c08723c */ /* 0x042fee00000418ff */
[----:B------:R-:W1:Y:S01]  /*2f30*/  LDSM.16.M88.4 R112, [R112+0x1000] ;  /* 0x001000007070783b */ /* 0x000e620000000200 */
[-C--:B------:R-:W-:Y:S07]  /*2f40*/  HMMA.16816.F32.BF16 R12, R60, R18.reuse, RZ ;  /* 0x000000123c0c723c */ /* 0x080fee00000418ff */
[----:B------:R1:W5:Y:S01]  /*2f50*/  LDG.E R156, desc[UR34][R2.64] ;  /* 0x00000022029c7981 */ /* 0x000362000c1e1900 */
[C---:B------:R-:W-:Y:S03]  /*2f60*/  HMMA.16816.F32.BF16 R16, R64.reuse, R18, RZ ;  /* 0x000000124010723c */ /* 0x040fe600000418ff */
[----:B------:R1:W5:Y:S04]  /*2f70*/  LDG.E R155, desc[UR34][R2.64+0x20] ;  /* 0x00002022029b7981 */ /* 0x000368000c1e1900 */
[----:B------:R1:W5:Y:S01]  /*2f80*/  LDG.E R154, desc[UR34][R2.64+0x100] ;  /* 0x00010022029a7981 */ /* 0x000362000c1e1900 */
[-C--:B--2---:R-:W-:Y:S03]  /*2f90*/  HMMA.16816.F32.BF16 R20, R64, R32.reuse, RZ ;  /* 0x000000204014723c */ /* 0x084fe600000418ff */
[----:B------:R2:W5:Y:S05]  /*2fa0*/  LDG.E R153, desc[UR34][R2.64+0x120] ;  /* 0x0001202202997981 */ /* 0x00056a000c1e1900 */
        /* <DEDUP_REMOVED lines=12> */
[C---:B-1----:R-:W-:Y:S08]  /*3070*/  HMMA.16816.F32.BF16 R8, R112.reuse, R108, R8 ;  /* 0x0000006c7008723c */ /* 0x042ff00000041808 */
[-C--:B------:R-:W-:Y:S03]  /*3080*/  HMMA.16816.F32.BF16 R12, R112, R110.reuse, R12 ;  /* 0x0000006e700c723c */ /* 0x080fe6000004180c */
[----:B------:R-:W-:Y:S01]  /*3090*/  FMUL.FTZ R4, R4, UR16 ;  /* 0x0000001004047c20 */ /* 0x000fe20008410000 */
[----:B------:R-:W-:Y:S01]  /*30a0*/  FMUL.FTZ R5, R5, UR16 ;  /* 0x0000001005057c20 */ /* 0x000fe20008410000 */
[----:B------:R-:W-:Y:S01]  /*30b0*/  FMUL.FTZ R6, R6, UR16 ;  /* 0x0000001006067c20 */ /* 0x000fe20008410000 */
[----:B------:R-:W-:Y:S01]  /*30c0*/  FMUL.FTZ R7, R7, UR16 ;  /* 0x0000001007077c20 */ /* 0x000fe20008410000 */
[----:B------:R-:W1:Y:S01]  /*30d0*/  MUFU.TANH R168, R4 ;  /* 0x0000000400a87308 */ /* 0x000e620000002400 */
[C---:B------:R-:W-:Y:S04]  /*30e0*/  HMMA.16816.F32.BF16 R16, R104.reuse, R110, R16 ;  /* 0x0000006e6810723c */ /* 0x040fe80000041810 */
[----:B------:R-:W-:Y:S01]  /*30f0*/  FMUL.FTZ R8, R8, UR16 ;  /* 0x0000001008087c20 */ /* 0x000fe20008410000 */
[----:B------:R-:W-:Y:S01]  /*3100*/  FMUL.FTZ R9, R9, UR16 ;  /* 0x0000001009097c20 */ /* 0x000fe20008410000 */
[----:B------:R-:W-:Y:S03]  /*3110*/  FMUL.FTZ R10, R10, UR16 ;  /* 0x000000100a0a7c20 */ /* 0x000fe60008410000 */
[----:B------:R-:W3:Y:S01]  /*3120*/  MUFU.TANH R167, R5 ;  /* 0x0000000500a77308 */ /* 0x000ee20000002400 */
[----:B------:R-:W-:Y:S01]  /*3130*/  FMUL.FTZ R11, R11, UR16 ;  /* 0x000000100b0b7c20 */ /* 0x000fe20008410000 */
[----:B------:R-:W-:Y:S01]  /*3140*/  FMUL.FTZ R12, R12, UR16 ;  /* 0x000000100c0c7c20 */ /* 0x000fe20008410000 */
[----:B------:R-:W-:Y:S01]  /*3150*/  FMUL.FTZ R13, R13, UR16 ;  /* 0x000000100d0d7c20 */ /* 0x000fe20008410000 */
[----:B------:R-:W-:Y:S01]  /*3160*/  FMUL.FTZ R14, R14, UR16 ;  /* 0x000000100e0e7c20 */ /* 0x000fe20008410000 */
[----:B------:R-:W-:Y:S05]  /*3170*/  FMUL.FTZ R15, R15, UR16 ;  /* 0x000000100f0f7c20 */ /* 0x000fea0008410000 */
[----:B------:R-:W4:Y:S01]  /*3180*/  MUFU.TANH R166, R6 ;  /* 0x0000000600a67308 */ /* 0x000f220000002400 */
[----:B------:R-:W-:Y:S01]  /*3190*/  FMUL.FTZ R16, R16, UR16 ;  /* 0x0000001010107c20 */ /* 0x000fe20008410000 */
[----:B------:R-:W-:Y:S01]  /*31a0*/  FMUL.FTZ R17, R17, UR16 ;  /* 0x0000001011117c20 */ /* 0x000fe20008410000 */
[----:B------:R-:W-:Y:S01]  /*31b0*/  FMUL.FTZ R18, R18, UR16 ;  /* 0x0000001012127c20 */ /* 0x000fe20008410000 */
[----:B------:R-:W-:Y:S06]  /*31c0*/  FMUL.FTZ R19, R19, UR16 ;  /* 0x0000001013137c20 */ /* 0x000fec0008410000 */
[----:B------:R2:W1:Y:S10]  /*31d0*/  MUFU.TANH R165, R7 ;  /* 0x0000000700a57308 */ /* 0x0004740000002400 */
[----:B------:R-:W1:Y:S10]  /*31e0*/  MUFU.TANH R175, R8 ;  /* 0x0000000800af7308 */ /* 0x000e740000002400 */
[----:B------:R-:W1:Y:S01]  /*31f0*/  MUFU.TANH R171, R9 ;  /* 0x0000000900ab7308 */ /* 0x000e620000002400 */
[----:B--2---:R-:W2:Y:S09]  /*3200*/  LDSM.16.M88.4 R4, [R151+0x6400] ;  /* 0x006400009704783b */ /* 0x004eb20000000200 */
[----:B------:R-:W1:Y:S10]  /*3210*/  MUFU.TANH R170, R10 ;  /* 0x0000000a00aa7308 */ /* 0x000e740000002400 */
[----:B------:R3:W1:Y:S10]  /*3220*/  MUFU.TANH R169, R11 ;  /* 0x0000000b00a97308 */ /* 0x0006740000002400 */
[----:B------:R1:W1:Y:S10]  /*3230*/  MUFU.TANH R176, R12 ;  /* 0x0000000c00b07308 */ /* 0x0002740000002400 */
[----:B------:R1:W1:Y:S01]  /*3240*/  MUFU.TANH R174, R13 ;  /* 0x0000000d00ae7308 */ /* 0x0002620000002400 */
[----:B---3--:R-:W3:Y:S09]  /*3250*/  LDSM.16.M88.4 R8, [R151+0x6800] ;  /* 0x006800009708783b */ /* 0x008ef20000000200 */
[----:B------:R1:W1:Y:S01]  /*3260*/  MUFU.TANH R173, R14 ;  /* 0x0000000e00ad7308 */ /* 0x0002620000002400 */
[-C--:B--2---:R-:W-:Y:S09]  /*3270*/  HMMA.16816.F32.BF16 R20, R104, R4.reuse, R20 ;  /* 0x000000046814723c */ /* 0x084ff20000041814 */
[----:B------:R2:W1:Y:S01]  /*3280*/  MUFU.TANH R172, R15 ;  /* 0x0000000f00ac7308 */ /* 0x0004620000002400 */
[C---:B------:R-:W-:Y:S09]  /*3290*/  HMMA.16816.F32.BF16 R24, R112.reuse, R4, R24 ;  /* 0x000000047018723c */ /* 0x040ff20000041818 */
[----:B------:R2:W1:Y:S01]  /*32a0*/  MUFU.TANH R180, R16 ;  /* 0x0000001000b47308 */ /* 0x0004620000002400 */
[-C--:B------:R-:W-:Y:S03]  /*32b0*/  HMMA.16816.F32.BF16 R28, R112, R6.reuse, R28 ;  /* 0x00000006701c723c */ /* 0x080fe6000004181c */
[----:B------:R-:W-:Y:S01]  /*32c0*/  FMUL.FTZ R20, R20, UR16 ;  /* 0x0000001014147c20 */ /* 0x000fe20008410000 */
[----:B------:R-:W-:Y:S01]  /*32d0*/  FMUL.FTZ R21, R21, UR16 ;  /* 0x0000001015157c20 */ /* 0x000fe20008410000 */
[----:B------:R-:W-:Y:S01]  /*32e0*/  FMUL.FTZ R22, R22, UR16 ;  /* 0x0000001016167c20 */ /* 0x000fe20008410000 */
[----:B------:R-:W-:Y:S03]  /*32f0*/  FMUL.FTZ R23, R23, UR16 ;  /* 0x0000001017177c20 */ /* 0x000fe60008410000 */
[----:B------:R2:W1:Y:S01]  /*3300*/  MUFU.TANH R179, R17 ;  /* 0x0000001100b37308 */ /* 0x0004620000002400 */
[C---:B------:R-:W-:Y:S01]  /*3310*/  HMMA.16816.F32.BF16 R32, R104.reuse, R6, R32 ;  /* 0x000000066820723c */ /* 0x040fe20000041820 */
[----:B------:R-:W4:Y:S03]  /*3320*/  LDSM.16.M88.4 R4, [R151+0x6c00] ;  /* 0x006c00009704783b */ /* 0x000f260000000200 */
[----:B------:R-:W-:Y:S01]  /*3330*/  FMUL.FTZ R24, R24, UR16 ;  /* 0x0000001018187c20 */ /* 0x000fe20008410000 */
[----:B------:R-:W-:Y:S01]  /*3340*/  FMUL.FTZ R25, R25, UR16 ;  /* 0x0000001019197c20 */ /* 0x000fe20008410000 */
[----:B------:R-:W-:Y:S03]  /*3350*/  FMUL.FTZ R26, R26, UR16 ;  /* 0x000000101a1a7c20 */ /* 0x000fe60008410000 */
[----:B------:R2:W1:Y:S01]  /*3360*/  MUFU.TANH R178, R18 ;  /* 0x0000001200b27308 */ /* 0x0004620000002400 */
[-C--:B---3--:R-:W-:Y:S03]  /*3370*/  HMMA.16816.F32.BF16 R36, R104, R8.reuse, R36 ;  /* 0x000000086824723c */ /* 0x088fe60000041824 */
[----:B------:R-:W-:Y:S01]  /*3380*/  FMUL.FTZ R27, R27, UR16 ;  /* 0x000000101b1b7c20 */ /* 0x000fe20008410000 */
[----:B------:R-:W-:Y:S01]  /*3390*/  FMUL.FTZ R28, R28, UR16 ;  /* 0x000000101c1c7c20 */ /* 0x000fe20008410000 */
[----:B------:R-:W-:Y:S01]  /*33a0*/  FMUL.FTZ R29, R29, UR16 ;  /* 0x000000101d1d7c20 */ /* 0x000fe20008410000 */
[----:B------:R-:W-:Y:S03]  /*33b0*/  FMUL.FTZ R30, R30, UR16 ;  /* 0x000000101e1e7c20 */ /* 0x000fe60008410000 */
[----:B------:R2:W3:Y:S01]  /*33c0*/  MUFU.TANH R177, R19 ;  /* 0x0000001300b17308 */ /* 0x0004e20000002400 */
[C---:B------:R-:W-:Y:S04]  /*33d0*/  HMMA.16816.F32.BF16 R40, R112.reuse, R8, R40 ;  /* 0x000000087028723c */ /* 0x040fe80000041828 */
[----:B------:R-:W-:Y:S01]  /*33e0*/  FMUL.FTZ R31, R31, UR16 ;  /* 0x000000101f1f7c20 */ /* 0x000fe20008410000 */
[----:B------:R-:W-:Y:S01]  /*33f0*/  FMUL.FTZ R32, R32, UR16 ;  /* 0x0000001020207c20 */ /* 0x000fe20008410000 */
[----:B------:R-:W-:Y:S03]  /*3400*/  FMUL.FTZ R33, R33, UR16 ;  /* 0x0000001021217c20 */ /* 0x000fe60008410000 */
[----:B------:R2:W1:Y:S01]  /*3410*/  MUFU.TANH R184, R20 ;  /* 0x0000001400b87308 */ /* 0x0004620000002400 */
[-C--:B------:R-:W-:Y:S03]  /*3420*/  HMMA.16816.F32.BF16 R44, R112, R10.reuse, R44 ;  /* 0x0000000a702c723c */ /* 0x080fe6000004182c */
[----:B------:R-:W-:Y:S01]  /*3430*/  FMUL.FTZ R34, R34, UR16 ;  /* 0x0000001022227c20 */ /* 0x000fe20008410000 */
[----:B------:R-:W-:Y:S01]  /*3440*/  FMUL.FTZ R35, R35, UR16 ;  /* 0x0000001023237c20 */ /* 0x000fe20008410000 */
[----:B------:R-:W-:Y:S01]  /*3450*/  FMUL.FTZ R36, R36, UR16 ;  /* 0x0000001024247c20 */ /* 0x000fe20008410000 */
[----:B------:R-:W-:Y:S03]  /*3460*/  FMUL.FTZ R37, R37, UR16 ;  /* 0x0000001025257c20 */ /* 0x000fe60008410000 */
[----:B------:R2:W1:Y:S01]  /*3470*/  MUFU.TANH R183, R21 ;  /* 0x0000001500b77308 */ /* 0x0004620000002400 */
[C---:B------:R-:W-:Y:S04]  /*3480*/  HMMA.16816.F32.BF16 R48, R104.reuse, R10, R48 ;  /* 0x0000000a6830723c */ /* 0x040fe80000041830 */
[----:B------:R-:W-:Y:S01]  /*3490*/  FMUL.FTZ R38, R38, UR16 ;  /* 0x0000001026267c20 */ /* 0x000fe20008410000 */
[----:B------:R-:W-:Y:S01]  /*34a0*/  FMUL.FTZ R39, R39, UR16 ;  /* 0x0000001027277c20 */ /* 0x000fe20008410000 */
[----:B------:R-:W-:Y:S03]  /*34b0*/  FMUL.FTZ R40, R40, UR16 ;  /* 0x0000001028287c20 */ /* 0x000fe60008410000 */
[----:B------:R2:W1:Y:S01]  /*34c0*/  MUFU.TANH R182, R22 ;  /* 0x0000001600b67308 */ /* 0x0004620000002400 */
[----:B------:R-:W-:Y:S01]  /*34d0*/  FMUL.FTZ R41, R41, UR16 ;  /* 0x0000001029297c20 */ /* 0x000fe20008410000 */
[-C--:B----4-:R-:W-:Y:S03]  /*34e0*/  HMMA.16816.F32.BF16 R52, R104, R4.reuse, R52 ;  /* 0x000000046834723c */ /* 0x090fe60000041834 */
[----:B------:R-:W-:Y:S01]  /*34f0*/  FMUL.FTZ R42, R42, UR16 ;  /* 0x000000102a2a7c20 */ /* 0x000fe20008410000 */
[----:B------:R-:W-:Y:S01]  /*3500*/  FMUL.FTZ R43, R43, UR16 ;  /* 0x000000102b2b7c20 */ /* 0x000fe20008410000 */
[----:B------:R-:W-:Y:S03]  /*3510*/  FMUL.FTZ R44, R44, UR16 ;  /* 0x000000102c2c7c20 */ /* 0x000fe60008410000 */
[----:B------:R2:W4:Y:S01]  /*3520*/  MUFU.TANH R181, R23 ;  /* 0x0000001700b57308 */ /* 0x0005220000002400 */
[----:B------:R-:W-:Y:S01]  /*3530*/  FMUL.FTZ R45, R45, UR16 ;  /* 0x000000102d2d7c20 */ /* 0x000fe20008410000 */
[C---:B------:R-:W-:Y:S04]  /*3540*/  HMMA.16816.F32.BF16 R56, R112.reuse, R4, R56 ;  /* 0x000000047038723c */ /* 0x040fe80000041838 */
[----:B------:R-:W-:Y:S01]  /*3550*/  FMUL.FTZ R46, R46, UR16 ;  /* 0x000000102e2e7c20 */ /* 0x000fe20008410000 */
[----:B------:R-:W-:Y:S03]  /*3560*/  FMUL.FTZ R47, R47, UR16 ;  /* 0x000000102f2f7c20 */ /* 0x000fe60008410000 */
[----:B------:R2:W1:Y:S01]  /*3570*/  MUFU.TANH R188, R24 ;  /* 0x0000001800bc7308 */ /* 0x0004620000002400 */
[----:B------:R-:W-:Y:S01]  /*3580*/  FMUL.FTZ R48, R48, UR16 ;  /* 0x0000001030307c20 */ /* 0x000fe20008410000 */
[-C--:B------:R-:W-:Y:S03]  /*3590*/  HMMA.16816.F32.BF16 R60, R112, R6.reuse, R60 ;  /* 0x00000006703c723c */ /* 0x080fe6000004183c */
[----:B------:R-:W-:Y:S01]  /*35a0*/  FMUL.FTZ R49, R49, UR16 ;  /* 0x0000001031317c20 */ /* 0x000fe20008410000 */
[----:B------:R-:W-:Y:S01]  /*35b0*/  FMUL.FTZ R50, R50, UR16 ;  /* 0x0000001032327c20 */ /* 0x000fe20008410000 */
[----:B------:R-:W-:Y:S03]  /*35c0*/  FMUL.FTZ R51, R51, UR16 ;  /* 0x0000001033337c20 */ /* 0x000fe60008410000 */
[----:B------:R2:W1:Y:S01]  /*35d0*/  MUFU.TANH R187, R25 ;  /* 0x0000001900bb7308 */ /* 0x0004620000002400 */
[----:B------:R-:W-:Y:S01]  /*35e0*/  FMUL.FTZ R52, R52, UR16 ;  /* 0x0000001034347c20 */ /* 0x000fe20008410000 */
[----:B------:R-:W-:Y:S04]  /*35f0*/  HMMA.16816.F32.BF16 R64, R104, R6, R64 ;  /* 0x000000066840723c */ /* 0x000fe80000041840 */
[----:B------:R-:W-:Y:S01]  /*3600*/  FMUL.FTZ R53, R53, UR16 ;  /* 0x0000001035357c20 */ /* 0x000fe20008410000 */
[----:B------:R-:W-:Y:S03]  /*3610*/  FMUL.FTZ R54, R54, UR16 ;  /* 0x0000001036367c20 */ /* 0x000fe60008410000 */
[----:B------:R2:W1:Y:S01]  /*3620*/  MUFU.TANH R186, R26 ;  /* 0x0000001a00ba7308 */ /* 0x0004620000002400 */
[----:B------:R-:W-:Y:S01]  /*3630*/  FMUL.FTZ R55, R55, UR16 ;  /* 0x0000001037377c20 */ /* 0x000fe20008410000 */
[----:B------:R-:W-:Y:S01]  /*3640*/  FMUL.FTZ R56, R56, UR16 ;  /* 0x0000001038387c20 */ /* 0x000fe20008410000 */
[----:B------:R-:W-:Y:S01]  /*3650*/  FMUL.FTZ R57, R57, UR16 ;  /* 0x0000001039397c20 */ /* 0x000fe20008410000 */
[----:B------:R-:W-:Y:S01]  /*3660*/  FMUL.FTZ R58, R58, UR16 ;  /* 0x000000103a3a7c20 */ /* 0x000fe20008410000 */
[----:B------:R-:W-:Y:S01]  /*3670*/  FMUL.FTZ R59, R59, UR16 ;  /* 0x000000103b3b7c20 */ /* 0x000fe20008410000 */
[----:B------:R-:W-:Y:S01]  /*3680*/  FMUL.FTZ R60, R60, UR16 ;  /* 0x000000103c3c7c20 */ /* 0x000fe20008410000 */
[----:B------:R-:W-:Y:S03]  /*3690*/  FMUL.FTZ R61, R61, UR16 ;  /* 0x000000103d3d7c20 */ /* 0x000fe60008410000 */
[----:B------:R2:W1:Y:S01]  /*36a0*/  MUFU.TANH R185, R27 ;  /* 0x0000001b00b97308 */ /* 0x0004620000002400 */
[----:B------:R-:W-:Y:S01]  /*36b0*/  FMUL.FTZ R62, R62, UR16 ;  /* 0x000000103e3e7c20 */ /* 0x000fe20008410000 */
[----:B------:R-:W-:Y:S01]  /*36c0*/  FMUL.FTZ R63, R63, UR16 ;  /* 0x000000103f3f7c20 */ /* 0x000fe20008410000 */
[----:B------:R-:W-:Y:S01]  /*36d0*/  FMUL.FTZ R64, R64, UR16 ;  /* 0x0000001040407c20 */ /* 0x000fe20008410000 */
[----:B------:R-:W-:Y:S01]  /*36e0*/  FMUL.FTZ R65, R65, UR16 ;  /* 0x0000001041417c20 */ /* 0x000fe20008410000 */
[----:B------:R-:W-:Y:S05]  /*36f0*/  FMUL.FTZ R66, R66, UR16 ;  /* 0x0000001042427c20 */ /* 0x000fea0008410000 */
[----:B------:R2:W1:Y:S01]  /*3700*/  MUFU.TANH R192, R28 ;  /* 0x0000001c00c07308 */ /* 0x0004620000002400 */
[----:B------:R-:W-:Y:S09]  /*3710*/  FMUL.FTZ R67, R67, UR16 ;  /* 0x0000001043437c20 */ /* 0x000ff20008410000 */
[----:B------:R2:W1:Y:S10]  /*3720*/  MUFU.TANH R191, R29 ;  /* 0x0000001d00bf7308 */ /* 0x0004740000002400 */
        /* <DEDUP_REMOVED lines=37> */
[----:B------:R2:W1:Y:S01]  /*3980*/  MUFU.TANH R225, R67 ;  /* 0x0000004300e17308 */ /* 0x0004620000002400 */
[----:B---34-:R-:W-:Y:S05]  /*3990*/  BRA.U !UP0, `(.L_x_600) ;  /* 0x0000000508347547 */ /* 0x018fea000b800000 */
[----:B-12---:R-:W-:Y:S01]  /*39a0*/  MOV R63, R217 ;  /* 0x000000d9003f7202 */ /* 0x006fe20000000f00 */
[----:B------:R-:W-:Y:S01]  /*39b0*/  USHF.L.U32 UR27, UR37, 0x7, URZ ;  /* 0x00000007251b7899 */ /* 0x000fe200080006ff */
[----:B------:R-:W-:Y:S01]  /*39c0*/  MOV R61, R221 ;  /* 0x000000dd003d7202 */ /* 0x000fe20000000f00 */
[----:B------:R-:W-:Y:S01]  /*39d0*/  IMAD.MOV.U32 R62, RZ, RZ, R219 ;  /* 0x000000ffff3e7224 */ /* 0x000fe200078e00db */
        /* <DEDUP_REMOVED lines=50> */
[----:B------:R-:W-:Y:S01]  /*3d00*/  UIADD3 UR44, UPT, UPT, UR27, 0x80, URZ ;  /* 0x000000801b2c7890 */ /* 0x000fe2000fffe0ff */
[----:B------:R-:W-:Y:S01]  /*3d10*/  MOV R28, R179 ;  /* 0x000000b3001c7202 */ /* 0x000fe20000000f00 */
[----:B------:R-:W-:Y:S01]  /*3d20*/  IMAD.MOV.U32 R5, RZ, RZ, R178 ;  /* 0x000000ffff057224 */ /* 0x000fe200078e00b2 */
[----:B------:R-:W-:Y:S01]  /*3d30*/  UIADD3 UR27, UPT, UPT, UR27, UR43, URZ ;  /* 0x0000002b1b1b7290 */ /* 0x000fe2000fffe0ff */
[----:B------:R-:W-:Y:S01]  /*3d40*/  MOV R17, R169 ;  /* 0x000000a900117202 */ /* 0x000fe20000000f00 */
[----:B------:R-:W-:Y:S01]  /*3d50*/  IMAD.MOV.U32 R27, RZ, RZ, R180 ;  /* 0x000000ffff1b7224 */ /* 0x000fe200078e00b4 */
[----:B------:R-:W-:Y:S01]  /*3d60*/  UIADD3 UR42, UPT, UPT, UR42, 0x80, URZ ;  /* 0x000000802a2a7890 */ /* 0x000fe2000fffe0ff */
[----:B------:R-:W-:Y:S01]  /*3d70*/  MOV R26, R171 ;  /* 0x000000ab001a7202 */ /* 0x000fe20000000f00 */
[----:B------:R-:W-:Y:S01]  /*3d80*/  IMAD.U32 R0, RZ, RZ, UR44 ;  /* 0x0000002cff007e24 */ /* 0x000fe2000f8e00ff */
[----:B------:R-:W-:Y:S01]  /*3d90*/  UIADD3 UR27, UPT, UPT, UR27, 0x80, URZ ;  /* 0x000000801b1b7890 */ /* 0x000fe2000fffe0ff */
[----:B------:R-:W-:Y:S01]  /*3da0*/  MOV R3, R165 ;  /* 0x000000a500037202 */ /* 0x000fe20000000f00 */
[----:B------:R-:W-:Y:S01]  /*3db0*/  IMAD.MOV.U32 R44, RZ, RZ, R170 ;  /* 0x000000ffff2c7224 */ /* 0x000fe200078e00aa */
[----:B------:R-:W-:Y:S01]  /*3dc0*/  MOV R25, R167 ;  /* 0x000000a700197202 */ /* 0x000fe20000000f00 */
[----:B------:R-:W-:Y:S01]  /*3dd0*/  UIADD3 UR27, UPT, UPT, UR27, UR14, -UR33 ;  /* 0x0000000e1b1b7290 */ /* 0x000fe2000fffe821 */
[----:B------:R-:W-:Y:S01]  /*3de0*/  IMAD.MOV.U32 R43, RZ, RZ, R175 ;  /* 0x000000ffff2b7224 */ /* 0x000fe200078e00af */
[----:B------:R-:W-:Y:S01]  /*3df0*/  ISETP.LT.AND P0, PT, R0, UR33, PT ;  /* 0x0000002100007c0c */ /* 0x000fe2000bf01270 */
[----:B------:R-:W-:Y:S01]  /*3e00*/  IMAD.MOV.U32 R42, RZ, RZ, R166 ;  /* 0x000000ffff2a7224 */ /* 0x000fe200078e00a6 */
[----:B------:R-:W-:Y:S01]  /*3e10*/  UIADD3 UR27, UPT, UPT, UR27, -0x80, URZ ;  /* 0xffffff801b1b7890 */ /* 0x000fe2000fffe0ff */
[----:B------:R-:W-:Y:S03]  /*3e20*/  IMAD.MOV.U32 R41, RZ, RZ, R168 ;  /* 0x000000ffff297224 */ /* 0x000fe600078e00a8 */
[----:B------:R-:W-:Y:S06]  /*3e30*/  UISETP.GE.AND UP0, UPT, UR42, UR27, UPT ;  /* 0x0000001b2a00728c */ /* 0x000fec000bf06270 */
[----:B------:R-:W-:Y:S11]  /*3e40*/  PLOP3.LUT P1, PT, PT, PT, UP0, 0x80, 0x8 ;  /* 0x000000000008781c */ /* 0x000ff60003f2f008 */
[----:B------:R-:W-:Y:S02]  /*3e50*/  @!UPT UIADD3 URZ, UPT, UPT, URZ, URZ, URZ ;  /* 0x000000fffffff290 */ /* 0x000fe4000fffe0ff */
[----:B------:R-:W-:Y:S05]  /*3e60*/  @!P1 BRA P0, `(.L_x_601) ;  /* 0x0000001000a09947 */ /* 0x000fea0000000000 */
.L_x_600:
[----:B------:R-:W3:Y:S01]  /*3e70*/  S2R R0, SR_TID.X ;  /* 0x0000000000007919 */ /* 0x000ee20000002100 */
[----:B------:R-:W-:Y:S01]  /*3e80*/  IMAD.U32 R3, RZ, RZ, UR48 ;  /* 0x00000030ff037e24 */ /* 0x000fe2000f8e00ff */
[----:B------:R-:W-:Y:S01]  /*3e90*/  UIADD3 UR27, UPT, UPT, UR33, UR9, -UR43 ;  /* 0x00000009211b7290 */ /* 0x000fe2000fffe82b */
[----:B------:R-:W-:Y:S01]  /*3ea0*/  IMAD.MOV.U32 R8, RZ, RZ, 0x1 ;  /* 0x00000001ff087424 */ /* 0x000fe200078e00ff */
[----:B------:R-:W-:Y:S01]  /*3eb0*/  UIADD3 UR42, UPT, UPT, UR33, -UR14, -UR43 ;  /* 0x8000000e212a7290 */ /* 0x000fe2000fffe82b */
[----:B------:R-:W-:Y:S02]  /*3ec0*/  IMAD R3, R3, 0x80, R232 ;  /* 0x0000008003037824 */ /* 0x000fe400078e02e8 */
[----:B------:R-:W-:Y:S02]  /*3ed0*/  IMAD.MOV.U32 R6, RZ, RZ, 0x9 ;  /* 0x00000009ff067424 */ /* 0x000fe400078e00ff */
[----:B------:R-:W-:Y:S02]  /*3ee0*/  IMAD.MOV.U32 R4, RZ, RZ, 0x41 ;  /* 0x00000041ff047424 */ /* 0x000fe400078e00ff */
[C---:B------:R-:W-:Y:S02]  /*3ef0*/  VIADD R2, R3.reuse, UR27 ;  /* 0x0000001b03027c36 */ /* 0x040fe40008000000 */
[----:B------:R-:W-:Y:S02]  /*3f00*/  IMAD.MOV.U32 R7, RZ, RZ, 0x49 ;  /* 0x00000049ff077424 */ /* 0x000fe400078e00ff */
[----:B------:R-:W-:Y:S01]  /*3f10*/  VIADD R3, R3, UR42 ;  /* 0x0000002a03037c36 */ /* 0x000fe20008000000 */
[C---:B------:R-:W-:Y:S02]  /*3f20*/  VIADDMNMX R8, R2.reuse, R8, UR33, PT ;  /* 0x0000002102087e46 */ /* 0x040fe4000b800108 */
[C---:B------:R-:W-:Y:S02]  /*3f30*/  VIADDMNMX R6, R2.reuse, R6, UR33, PT ;  /* 0x0000002102067e46 */ /* 0x040fe4000b800106 */
[C---:B------:R-:W-:Y:S02]  /*3f40*/  VIADDMNMX R4, R2.reuse, R4, UR33, PT ;  /* 0x0000002102047e46 */ /* 0x040fe4000b800104 */
[----:B------:R-:W-:Y:S02]  /*3f50*/  VIADDMNMX R2, R2, R7, UR33, PT ;  /* 0x0000002102027e46 */ /* 0x000fe4000b800107 */
[----:B------:R-:W-:Y:S02]  /*3f60*/  VIADDMNMX R7, R3, 0x8, RZ, !PT ;  /* 0x0000000803077846 */ /* 0x000fe400078001ff */
[----:B------:R-:W-:Y:S01]  /*3f70*/  VIMNMX R9, PT, PT, RZ, R3, !PT ;  /* 0x00000003ff097248 */ /* 0x000fe20007fe0100 */
[----:B---3--:R-:W-:Y:S01]  /*3f80*/  IMAD.SHL.U32 R5, R0, 0x2, RZ ;  /* 0x0000000200057824 */ /* 0x008fe200078e00ff */
[----:B------:R-:W-:Y:S04]  /*3f90*/  SHF.R.U32.HI R0, RZ, 0x1, R0 ;  /* 0x00000001ff007819 */ /* 0x000fe80000011600 */
[----:B------:R-:W-:Y:S04]  /*3fa0*/  LOP3.LUT R5, R5, 0x6, RZ, 0xc0, !PT ;  /* 0x0000000605057812 */ /* 0x000fe800078ec0ff */
[----:B------:R-:W-:Y:S01]  /*3fb0*/  LOP3.LUT R5, R5, 0x1c0, R0, 0xf8, !PT ;  /* 0x000001c005057812 */ /* 0x000fe200078ef800 */
[----:B------:R-:W-:Y:S04]  /*3fc0*/  IMAD.U32 R0, RZ, RZ, UR37 ;  /* 0x00000025ff007e24 */ /* 0x000fe8000f8e00ff */
[----:B------:R-:W-:Y:S01]  /*3fd0*/  IMAD R0, R0, 0x80, R5 ;  /* 0x0000008000007824 */ /* 0x000fe200078e0205 */
[C---:B------:R-:W-:Y:S02]  /*3fe0*/  VIADDMNMX R5, R3.reuse, 0x40, RZ, !PT ;  /* 0x0000004003057846 */ /* 0x040fe400078001ff */
[----:B------:R-:W-:Y:S01]  /*3ff0*/  VIADDMNMX R3, R3, 0x48, RZ, !PT ;  /* 0x0000004803037846 */ /* 0x000fe200078001ff */
[C---:B--2---:R-:W-:Y:S01]  /*4000*/  VIADD R23, R0.reuse, 0x1 ;  /* 0x0000000100177836 */ /* 0x044fe20000000000 */
[C---:B------:R-:W-:Y:S01]  /*4010*/  ISETP.GE.AND P3, PT, R0.reuse, R7, PT ;  /* 0x000000070000720c */ /* 0x040fe20003f66270 */
[C---:B------:R-:W-:Y:S01]  /*4020*/  VIADD R22, R0.reuse, 0x8 ;  /* 0x0000000800167836 */ /* 0x040fe20000000000 */
[C---:B------:R-:W-:Y:S01]  /*4030*/  ISETP.GE.AND P4, PT, R0.reuse, R9, PT ;  /* 0x000000090000720c */ /* 0x040fe20003f86270 */
[C---:B------:R-:W-:Y:S01]  /*4040*/  VIADD R21, R0.reuse, 0x9 ;  /* 0x0000000900157836 */ /* 0x040fe20000000000 */
[C---:B------:R-:W-:Y:S01]  /*4050*/  ISETP.GE.AND P2, PT, R0.reuse, R5, PT ;  /* 0x000000050000720c */ /* 0x040fe20003f46270 */
[C---:B------:R-:W-:Y:S01]  /*4060*/  VIADD R19, R0.reuse, 0x11 ;  /* 0x0000001100137836 */ /* 0x040fe20000000000 */
[C---:B------:R-:W-:Y:S01]  /*4070*/  ISETP.GE.AND P1, PT, R0.reuse, R3, PT ;  /* 0x000000030000720c */ /* 0x040fe20003f26270 */
[C---:B------:R-:W-:Y:S01]  /*4080*/  VIADD R16, R0.reuse, 0x20 ;  /* 0x0000002000107836 */ /* 0x040fe20000000000 */
[C---:B------:R-:W-:Y:S01]  /*4090*/  ISETP.GE.AND P6, PT, R0.reuse, R6, PT ;  /* 0x000000060000720c */ /* 0x040fe20003fc6270 */
[----:B------:R-:W-:Y:S01]  /*40a0*/  VIADD R20, R0, 0x10 ;  /* 0x0000001000147836 */ /* 0x000fe20000000000 */
[----:B------:R-:W-:Y:S01]  /*40b0*/  FSEL R42, R166, -INF , P3 ;  /* 0xff800000a62a7808 */ /* 0x000fe20001800000 */
[----:B------:R-:W-:Y:S01]  /*40c0*/  VIADD R17, R0, 0x19 ;  /* 0x0000001900117836 */ /* 0x000fe20000000000 */
[----:B-1----:R-:W-:Y:S01]  /*40d0*/  FSEL R41, R168, -INF , P4 ;  /* 0xff800000a8297808 */ /* 0x002fe20002000000 */
[C---:B------:R-:W-:Y:S01]  /*40e0*/  VIADD R15, R0.reuse, 0x21 ;  /* 0x00000021000f7836 */ /* 0x040fe20000000000 */
[-C--:B------:R-:W-:Y:S01]  /*40f0*/  ISETP.GE.AND P3, PT, R23, R9.reuse, PT ;  /* 0x000000091700720c */ /* 0x080fe20003f66270 */
[C---:B------:R-:W-:Y:S01]  /*4100*/  VIADD R18, R0.reuse, 0x18 ;  /* 0x0000001800127836 */ /* 0x040fe20000000000 */
[C---:B------:R-:W-:Y:S01]  /*4110*/  ISETP.GE.AND P0, PT, R0.reuse, R8, PT ;  /* 0x000000080000720c */ /* 0x040fe20003f06270 */
[C---:B------:R-:W-:Y:S01]  /*4120*/  VIADD R14, R0.reuse, 0x28 ;  /* 0x00000028000e7836 */ /* 0x040fe20000000000 */
[C---:B------:R-:W-:Y:S01]  /*4130*/  ISETP.GE.AND P4, PT, R0.reuse, R2, PT ;  /* 0x000000020000720c */ /* 0x040fe20003f86270 */
[C---:B------:R-:W-:Y:S01]  /*4140*/  VIADD R13, R0.reuse, 0x29 ;  /* 0x00000029000d7836 */ /* 0x040fe20000000000 */
[----:B------:R-:W-:Y:S01]  /*4150*/  FSEL R43, R175, -INF , P2 ;  /* 0xff800000af2b7808 */ /* 0x000fe20001000000 */
[----:B------:R-:W-:Y:S01]  /*4160*/  VIADD R12, R0, 0x30 ;  /* 0x00000030000c7836 */ /* 0x000fe20000000000 */
[----:B------:R-:W-:Y:S01]  /*4170*/  FSEL R44, R170, -INF , P1 ;  /* 0xff800000aa2c7808 */ /* 0x000fe20000800000 */
[----:B------:R-:W-:Y:S01]  /*4180*/  VIADD R11, R0, 0x31 ;  /* 0x00000031000b7836 */ /* 0x000fe20000000000 */
[-C--:B------:R-:W-:Y:S01]  /*4190*/  ISETP.GE.AND P2, PT, R22, R9.reuse, PT ;  /* 0x000000091600720c */ /* 0x080fe20003f46270 */
[----:B------:R-:W-:Y:S01]  /*41a0*/  VIADD R10, R0, 0x38 ;  /* 0x00000038000a7836 */ /* 0x000fe20000000000 */
[----:B------:R-:W-:Y:S02]  /*41b0*/  FSEL R42, R42, -INF , !P6 ;  /* 0xff8000002a2a7808 */ /* 0x000fe40007000000 */
[C---:B------:R-:W-:Y:S01]  /*41c0*/  ISETP.GE.AND P5, PT, R0.reuse, R4, PT ;  /* 0x000000040000720c */ /* 0x040fe20003fa6270 */
[----:B------:R-:W-:Y:S01]  /*41d0*/  VIADD R0, R0, 0x39 ;  /* 0x0000003900007836 */ /* 0x000fe20000000000 */
[-C--:B------:R-:W-:Y:S02]  /*41e0*/  ISETP.GE.AND P1, PT, R21, R9.reuse, PT ;  /* 0x000000091500720c */ /* 0x080fe40003f26270 */
[-C--:B------:R-:W-:Y:S02]  /*41f0*/  ISETP.GE.AND P6, PT, R19, R9.reuse, PT ;  /* 0x000000091300720c */ /* 0x080fe40003fc6270 */
[----:B------:R-:W-:Y:S02]  /*4200*/  FSEL R25, R167, -INF , P3 ;  /* 0xff800000a7197808 */ /* 0x000fe40001800000 */
[----:B------:R-:W-:Y:S02]  /*4210*/  FSEL R41, R41, -INF , !P0 ;  /* 0xff80000029297808 */ /* 0x000fe40004000000 */
[----:B------:R-:W-:Y:S02]  /*4220*/  FSEL R44, R44, -INF , !P4 ;  /* 0xff8000002c2c7808 */ /* 0x000fe40006000000 */
[-C--:B------:R-:W-:Y:S02]  /*4230*/  ISETP.GE.AND P3, PT, R16, R9.reuse, PT ;  /* 0x000000091000720c */ /* 0x080fe40003f66270 */
[-C--:B------:R-:W-:Y:S02]  /*4240*/  ISETP.GE.AND P0, PT, R20, R9.reuse, PT ;  /* 0x000000091400720c */ /* 0x080fe40003f06270 */
[-C--:B------:R-:W-:Y:S02]  /*4250*/  ISETP.GE.AND P4, PT, R17, R9.reuse, PT ;  /* 0x000000091100720c */ /* 0x080fe40003f86270 */
[----:B------:R-:W-:Y:S02]  /*4260*/  FSEL R27, R180, -INF , P2 ;  /* 0xff800000b41b7808 */ /* 0x000fe40001000000 */
[-C--:B------:R-:W-:Y:S02]  /*4270*/  ISETP.GE.AND P2, PT, R15, R9.reuse, PT ;  /* 0x000000090f00720c */ /* 0x080fe40003f46270 */
[----:B------:R-:W-:Y:S02]  /*4280*/  FSEL R28, R179, -INF , P1 ;  /* 0xff800000b31c7808 */ /* 0x000fe40000800000 */
[----:B------:R-:W-:Y:S02]  /*4290*/  FSEL R38, R183, -INF , P6 ;  /* 0xff800000b7267808 */ /* 0x000fe40003000000 */
[----:B------:R-:W-:Y:S02]  /*42a0*/  FSEL R43, R43, -INF , !P5 ;  /* 0xff8000002b2b7808 */ /* 0x000fe40006800000 */
[-C--:B------:R-:W-:Y:S02]  /*42b0*/  ISETP.GE.AND P1, PT, R14, R9.reuse, PT ;  /* 0x000000090e00720c */ /* 0x080fe40003f26270 */
[-C--:B------:R-:W-:Y:S02]  /*42c0*/  ISETP.GE.AND P6, PT, R12, R9.reuse, PT ;  /* 0x000000090c00720c */ /* 0x080fe40003fc6270 */
[----:B------:R-:W-:Y:S02]  /*42d0*/  FSEL R47, R200, -INF , P3 ;  /* 0xff800000c82f7808 */ /* 0x000fe40001800000 */
[-C--:B------:R-:W-:Y:S02]  /*42e0*/  ISETP.GE.AND P5, PT, R18, R9.reuse, PT ;  /* 0x000000091200720c */ /* 0x080fe40003fa6270 */
[----:B------:R-:W-:Y:S02]  /*42f0*/  FSEL R37, R184, -INF , P0 ;  /* 0xff800000b8257808 */ /* 0x000fe40000000000 */
[----:B------:R-:W-:Y:S02]  /*4300*/  FSEL R40, R195, -INF , P4 ;  /* 0xff800000c3287808 */ /* 0x000fe40002000000 */
[-C--:B------:R-:W-:Y:S02]  /*4310*/  ISETP.GE.AND P3, PT, R0, R9.reuse, PT ;  /* 0x000000090000720c */ /* 0x080fe40003f66270 */
[-C--:B------:R-:W-:Y:S02]  /*4320*/  ISETP.GE.AND P0, PT, R13, R9.reuse, PT ;  /* 0x000000090d00720c */ /* 0x080fe40003f06270 */
[----:B------:R-:W-:Y:S02]  /*4330*/  ISETP.GE.AND P4, PT, R10, R9, PT ;  /* 0x000000090a00720c */ /* 0x000fe40003f86270 */
[----:B------:R-:W-:Y:S02]  /*4340*/  FSEL R48, R199, -INF , P2 ;  /* 0xff800000c7307808 */ /* 0x000fe40001000000 */
[-C--:B------:R-:W-:Y:S02]  /*4350*/  ISETP.GE.AND P2, PT, R23, R7.reuse, PT ;  /* 0x000000071700720c */ /* 0x080fe40003f46270 */
[----:B------:R-:W-:Y:S02]  /*4360*/  FSEL R32, R212, -INF , P1 ;  /* 0xff800000d4207808 */ /* 0x000fe40000800000 */
[----:B------:R-:W-:Y:S02]  /*4370*/  FSEL R30, R216, -INF , P6 ;  /* 0xff800000d81e7808 */ /* 0x000fe40003000000 */
[----:B------:R-:W-:Y:S02]  /*4380*/  FSEL R39, R196, -INF , P5 ;  /* 0xff800000c4277808 */ /* 0x000fe40002800000 */
[-C--:B------:R-:W-:Y:S02]  /*4390*/  ISETP.GE.AND P1, PT, R22, R7.reuse, PT ;  /* 0x000000071600720c */ /* 0x080fe40003f26270 */
[----:B------:R-:W-:Y:S02]  /*43a0*/  ISETP.GE.AND P6, PT, R20, R7, PT ;  /* 0x000000071400720c */ /* 0x000fe40003fc6270 */
[----:B------:R-:W-:Y:S02]  /*43b0*/  FSEL R24, R227, -INF , P3 ;  /* 0xff800000e3187808 */ /* 0x000fe40001800000 */
[----:B------:R-:W-:Y:S02]  /*43c0*/  ISETP.GE.AND P5, PT, R11, R9, PT ;  /* 0x000000090b00720c */ /* 0x000fe40003fa6270 */
[----:B------:R-:W-:Y:S02]  /*43d0*/  FSEL R31, R211, -INF , P0 ;  /* 0xff800000d31f7808 */ /* 0x000fe40000000000 */
[----:B------:R-:W-:Y:S02]  /*43e0*/  FSEL R26, R228, -INF , P4 ;  /* 0xff800000e41a7808 */ /* 0x000fe40002000000 */
[-C--:B------:R-:W-:Y:S02]  /*43f0*/  ISETP.GE.AND P3, PT, R17, R7.reuse, PT ;  /* 0x000000071100720c */ /* 0x080fe40003f66270 */
[-C--:B------:R-:W-:Y:S02]  /*4400*/  ISETP.GE.AND P0, PT, R21, R7.reuse, PT ;  /* 0x000000071500720c */ /* 0x080fe40003f06270 */
[-C--:B------:R-:W-:Y:S02]  /*4410*/  ISETP.GE.AND P4, PT, R18, R7.reuse, PT ;  /* 0x000000071200720c */ /* 0x080fe40003f86270 */
[----:B------:R-:W-:Y:S02]  /*4420*/  FSEL R9, R165, -INF , P2 ;  /* 0xff800000a5097808 */ /* 0x000fe40001000000 */
[-C--:B------:R-:W-:Y:S02]  /*4430*/  ISETP.GE.AND P2, PT, R16, R7.reuse, PT ;  /* 0x000000071000720c */ /* 0x080fe40003f46270 */
[----:B------:R-:W-:Y:S02]  /*4440*/  FSEL R33, R178, -INF , P1 ;  /* 0xff800000b2217808 */ /* 0x000fe40000800000 */
[----:B------:R-:W-:Y:S02]  /*4450*/  FSEL R35, R182, -INF , P6 ;  /* 0xff800000b6237808 */ /* 0x000fe40003000000 */
[----:B------:R-:W-:Y:S02]  /*4460*/  FSEL R29, R215, -INF , P5 ;  /* 0xff800000d71d7808 */ /* 0x000fe40002800000 */
        /* <DEDUP_REMOVED lines=8> */
[-C--:B------:R-:W-:Y:S02]  /*44f0*/  ISETP.GE.AND P4, PT, R11, R7.reuse, PT ;  /* 0x000000070b00720c */ /* 0x080fe40003f86270 */
[----:B------:R-:W-:Y:S02]  /*4500*/  FSEL R49, R198, -INF , P2 ;  /* 0xff800000c6317808 */ /* 0x000fe40001000000 */
[----:B------:R-:W-:Y:S02]  /*4510*/  ISETP.GE.AND P2, PT, R0, R7, PT ;  /* 0x000000070000720c */ /* 0x000fe40003f46270 */
        /* <DEDUP_REMOVED lines=31> */
[----:B------:R-:W-:Y:S02]  /*4710*/  ISETP.GE.AND P1, PT, R0, R5, PT ;  /* 0x000000050000720c */ /* 0x000fe40003f26270 */
        /* <DEDUP_REMOVED lines=34> */
[----:B------:R-:W-:Y:S02]  /*4940*/  ISETP.GE.AND P0, PT, R0, R3, PT ;  /* 0x000000030000720c */ /* 0x000fe40003f06270 */
[-C--:B------:R-:W-:Y:S02]  /*4950*/  ISETP.GE.AND P4, PT, R21, R8.reuse, PT ;  /* 0x000000081500720c */ /* 0x080fe40003f86270 */
[----:B------:R-:W-:Y:S02]  /*4960*/  FSEL R162, R218, -INF , P2 ;  /* 0xff800000daa27808 */ /* 0x000fe40001000000 */
[-C--:B------:R-:W-:Y:S02]  /*4970*/  ISETP.GE.AND P2, PT, R19, R8.reuse, PT ;  /* 0x000000081300720c */ /* 0x080fe40003f46270 */
[----:B------:R-:W-:Y:S02]  /*4980*/  FSEL R163, R219, -INF , P1 ;  /* 0xff800000dba37808 */ /* 0x000fe40000800000 */
[----:B------:R-:W-:Y:S02]  /*4990*/  FSEL R25, R25, -INF , !P6 ;  /* 0xff80000019197808 */ /* 0x000fe40007000000 */
[----:B------:R-:W-:Y:S02]  /*49a0*/  FSEL R159, R206, -INF , P5 ;  /* 0xff800000ce9f7808 */ /* 0x000fe40002800000 */
[-C--:B------:R-:W-:Y:S02]  /*49b0*/  ISETP.GE.AND P1, PT, R18, R8.reuse, PT ;  /* 0x000000081200720c */ /* 0x080fe40003f26270 */
[-C--:B------:R-:W-:Y:S02]  /*49c0*/  ISETP.GE.AND P6, PT, R16, R8.reuse, PT ;  /* 0x000000081000720c */ /* 0x080fe40003fc6270 */
[----:B------:R-:W-:Y:S02]  /*49d0*/  FSEL R37, R37, -INF , !P3 ;  /* 0xff80000025257808 */ /* 0x000fe40005800000 */
[-C--:B------:R-:W-:Y:S02]  /*49e0*/  ISETP.GE.AND P5, PT, R22, R8.reuse, PT ;  /* 0x000000081600720c */ /* 0x080fe40003fa6270 */
[----:B------:R-:W-:Y:S02]  /*49f0*/  FSEL R164, R217, -INF , P0 ;  /* 0xff800000d9a47808 */ /* 0x000fe40000000000 */
[----:B------:R-:W-:Y:S02]  /*4a00*/  FSEL R28, R28, -INF , !P4 ;  /* 0xff8000001c1c7808 */ /* 0x000fe40006000000 */
[-C--:B------:R-:W-:Y:S02]  /*4a10*/  ISETP.GE.AND P3, PT, R13, R8.reuse, PT ;  /* 0x000000080d00720c */ /* 0x080fe40003f66270 */
[-C--:B------:R-:W-:Y:S02]  /*4a20*/  ISETP.GE.AND P0, PT, R17, R8.reuse, PT ;  /* 0x000000081100720c */ /* 0x080fe40003f06270 */
[-C--:B------:R-:W-:Y:S02]  /*4a30*/  ISETP.GE.AND P4, PT, R14, R8.reuse, PT ;  /* 0x000000080e00720c */ /* 0x080fe40003f86270 */
[----:B------:R-:W-:Y:S02]  /*4a40*/  FSEL R38, R38, -INF , !P2 ;  /* 0xff80000026267808 */ /* 0x000fe40005000000 */
[-C--:B------:R-:W-:Y:S02]  /*4a50*/  ISETP.GE.AND P2, PT, R12, R8.reuse, PT ;  /* 0x000000080c00720c */ /* 0x080fe40003f46270 */
[----:B------:R-:W-:Y:S02]  /*4a60*/  FSEL R39, R39, -INF , !P1 ;  /* 0xff80000027277808 */ /* 0x000fe40004800000 */
[----:B------:R-:W-:Y:S02]  /*4a70*/  FSEL R47, R47, -INF , !P6 ;  /* 0xff8000002f2f7808 */ /* 0x000fe40007000000 */
[----:B------:R-:W-:Y:S02]  /*4a80*/  FSEL R27, R27, -INF , !P5 ;  /* 0xff8000001b1b7808 */ /* 0x000fe40006800000 */
[-C--:B------:R-:W-:Y:S02]  /*4a90*/  ISETP.GE.AND P1, PT, R11, R8.reuse, PT ;  /* 0x000000080b00720c */ /* 0x080fe40003f26270 */
[-C--:B------:R-:W-:Y:S02]  /*4aa0*/  ISETP.GE.AND P6, PT, R0, R8.reuse, PT ;  /* 0x000000080000720c */ /* 0x080fe40003fc6270 */
[----:B------:R-:W-:Y:S02]  /*4ab0*/  FSEL R56, R31, -INF , !P3 ;  /* 0xff8000001f387808 */ /* 0x000fe40005800000 */
[----:B------:R-:W-:Y:S02]  /*4ac0*/  ISETP.GE.AND P5, PT, R15, R8, PT ;  /* 0x000000080f00720c */ /* 0x000fe40003fa6270 */
[----:B------:R-:W-:Y:S02]  /*4ad0*/  FSEL R40, R40, -INF , !P0 ;  /* 0xff80000028287808 */ /* 0x000fe40004000000 */
[----:B------:R-:W-:Y:S02]  /*4ae0*/  FSEL R55, R32, -INF , !P4 ;  /* 0xff80000020377808 */ /* 0x000fe40006000000 */
[----:B------:R-:W-:Y:S02]  /*4af0*/  ISETP.GE.AND P3, PT, R21, R6, PT ;  /* 0x000000061500720c */ /* 0x000fe40003f66270 */
[----:B------:R-:W-:Y:S02]  /*4b00*/  ISETP.GE.AND P0, PT, R10, R8, PT ;  /* 0x000000080a00720c */ /* 0x000fe40003f06270 */
[-C--:B------:R-:W-:Y:S02]  /*4b10*/  ISETP.GE.AND P4, PT, R22, R6.reuse, PT ;  /* 0x000000061600720c */ /* 0x080fe40003f86270 */
[----:B------:R-:W-:Y:S02]  /*4b20*/  FSEL R64, R30, -INF , !P2 ;  /* 0xff8000001e407808 */ /* 0x000fe40005000000 */
[-C--:B------:R-:W-:Y:S02]  /*4b30*/  ISETP.GE.AND P2, PT, R20, R6.reuse, PT ;  /* 0x000000061400720c */ /* 0x080fe40003f46270 */
[----:B------:R-:W-:Y:S02]  /*4b40*/  FSEL R65, R29, -INF , !P1 ;  /* 0xff8000001d417808 */ /* 0x000fe40004800000 */
[----:B------:R-:W-:Y:S02]  /*4b50*/  FSEL R67, R24, -INF , !P6 ;  /* 0xff80000018437808 */ /* 0x000fe40007000000 */
[----:B------:R-:W-:Y:S02]  /*4b60*/  FSEL R48, R48, -INF , !P5 ;  /* 0xff80000030307808 */ /* 0x000fe40006800000 */
[-C--:B------:R-:W-:Y:S02]  /*4b70*/  ISETP.GE.AND P1, PT, R19, R6.reuse, PT ;  /* 0x000000061300720c */ /* 0x080fe40003f26270 */
[----:B------:R-:W-:Y:S02]  /*4b80*/  FSEL R24, R34, -INF , !P3 ;  /* 0xff80000022187808 */ /* 0x000fe40005800000 */
[-C--:B------:R-:W-:Y:S02]  /*4b90*/  ISETP.GE.AND P5, PT, R23, R6.reuse, PT ;  /* 0x000000061700720c */ /* 0x080fe40003fa6270 */
[----:B------:R-:W-:Y:S02]  /*4ba0*/  FSEL R66, R26, -INF , !P0 ;  /* 0xff8000001a427808 */ /* 0x000fe40004000000 */
[----:B------:R-:W-:Y:S02]  /*4bb0*/  FSEL R5, R33, -INF , !P4 ;  /* 0xff80000021057808 */ /* 0x000fe40006000000 */
[-C--:B------:R-:W-:Y:S02]  /*4bc0*/  ISETP.GE.AND P3, PT, R14, R6.reuse, PT ;  /* 0x000000060e00720c */ /* 0x080fe40003f66270 */
[-C--:B------:R-:W-:Y:S02]  /*4bd0*/  ISETP.GE.AND P0, PT, R18, R6.reuse, PT ;  /* 0x000000061200720c */ /* 0x080fe40003f06270 */
[----:B------:R-:W-:Y:S02]  /*4be0*/  FSEL R33, R35, -INF , !P2 ;  /* 0xff80000023217808 */ /* 0x000fe40005000000 */
[-C--:B------:R-:W-:Y:S02]  /*4bf0*/  ISETP.GE.AND P2, PT, R13, R6.reuse, PT ;  /* 0x000000060d00720c */ /* 0x080fe40003f46270 */
[-C--:B------:R-:W-:Y:S02]  /*4c00*/  ISETP.GE.AND P6, PT, R17, R6.reuse, PT ;  /* 0x000000061100720c */ /* 0x080fe40003fc6270 */
[----:B------:R-:W-:Y:S02]  /*4c10*/  FSEL R34, R36, -INF , !P1 ;  /* 0xff80000024227808 */ /* 0x000fe40004800000 */
[----:B------:R-:W-:Y:S02]  /*4c20*/  FSEL R3, R9, -INF , !P5 ;  /* 0xff80000009037808 */ /* 0x000fe40006800000 */
[-C--:B------:R-:W-:Y:S02]  /*4c30*/  ISETP.GE.AND P1, PT, R12, R6.reuse, PT ;  /* 0x000000060c00720c */ /* 0x080fe40003f26270 */
[----:B------:R-:W-:Y:S02]  /*4c40*/  FSEL R51, R51, -INF , !P3 ;  /* 0xff80000033337808 */ /* 0x000fe40005800000 */
[-C--:B------:R-:W-:Y:S02]  /*4c50*/  ISETP.GE.AND P5, PT, R16, R6.reuse, PT ;  /* 0x000000061000720c */ /* 0x080fe40003fa6270 */
[----:B------:R-:W-:Y:S02]  /*4c60*/  ISETP.GE.AND P4, PT, R15, R6, PT ;  /* 0x000000060f00720c */ /* 0x000fe40003f86270 */
[----:B------:R-:W-:Y:S02]  /*4c70*/  FSEL R35, R45, -INF , !P0 ;  /* 0xff8000002d237808 */ /* 0x000fe40004000000 */
[----:B------:R-:W-:Y:S02]  /*4c80*/  ISETP.GE.AND P3, PT, R22, R4, PT ;  /* 0x000000041600720c */ /* 0x000fe40003f66270 */
[----:B------:R-:W-:Y:S02]  /*4c90*/  ISETP.GE.AND P0, PT, R11, R6, PT ;  /* 0x000000060b00720c */ /* 0x000fe40003f06270 */
[----:B------:R-:W-:Y:S02]  /*4ca0*/  FSEL R52, R52, -INF , !P2 ;  /* 0xff80000034347808 */ /* 0x000fe40005000000 */
[----:B------:R-:W-:Y:S02]  /*4cb0*/  FSEL R36, R46, -INF , !P6 ;  /* 0xff8000002e247808 */ /* 0x000fe40007000000 */
[----:B------:R-:W-:Y:S02]  /*4cc0*/  ISETP.GE.AND P2, PT, R21, R4, PT ;  /* 0x000000041500720c */ /* 0x000fe40003f46270 */
[----:B------:R-:W-:Y:S02]  /*4cd0*/  ISETP.GE.AND P6, PT, R10, R6, PT ;  /* 0x000000060a00720c */ /* 0x000fe40003fc6270 */
[----:B------:R-:W-:Y:S02]  /*4ce0*/  FSEL R57, R57, -INF , !P1 ;  /* 0xff80000039397808 */ /* 0x000fe40004800000 */
[----:B------:R-:W-:Y:S02]  /*4cf0*/  FSEL R49, R49, -INF , !P5 ;  /* 0xff80000031317808 */ /* 0x000fe40006800000 */
[----:B------:R-:W-:Y:S02]  /*4d00*/  FSEL R50, R50, -INF , !P4 ;  /* 0xff80000032327808 */ /* 0x000fe40006000000 */
[----:B------:R-:W-:Y:S02]  /*4d10*/  ISETP.GE.AND P1, PT, R20, R4, PT ;  /* 0x000000041400720c */ /* 0x000fe40003f26270 */
[----:B------:R-:W-:Y:S02]  /*4d20*/  FSEL R29, R53, -INF , !P3 ;  /* 0xff800000351d7808 */ /* 0x000fe40005800000 */
[----:B------:R-:W-:Y:S02]  /*4d30*/  ISETP.GE.AND P5, PT, R0, R6, PT ;  /* 0x000000060000720c */ /* 0x000fe40003fa6270 */
[-C--:B------:R-:W-:Y:S02]  /*4d40*/  ISETP.GE.AND P4, PT, R23, R4.reuse, PT ;  /* 0x000000041700720c */ /* 0x080fe40003f86270 */
[----:B------:R-:W-:Y:S02]  /*4d50*/  FSEL R58, R58, -INF , !P0 ;  /* 0xff8000003a3a7808 */ /* 0x000fe40004000000 */
[-C--:B------:R-:W-:Y:S02]  /*4d60*/  ISETP.GE.AND P3, PT, R15, R4.reuse, PT ;  /* 0x000000040f00720c */ /* 0x080fe40003f66270 */
[-C--:B------:R-:W-:Y:S02]  /*4d70*/  ISETP.GE.AND P0, PT, R19, R4.reuse, PT ;  /* 0x000000041300720c */ /* 0x080fe40003f06270 */
[----:B------:R-:W-:Y:S02]  /*4d80*/  FSEL R30, R54, -INF , !P2 ;  /* 0xff800000361e7808 */ /* 0x000fe40005000000 */
[----:B------:R-:W-:Y:S02]  /*4d90*/  FSEL R59, R59, -INF , !P6 ;  /* 0xff8000003b3b7808 */ /* 0x000fe40007000000 */
[-C--:B------:R-:W-:Y:S02]  /*4da0*/  ISETP.GE.AND P2, PT, R14, R4.reuse, PT ;  /* 0x000000040e00720c */ /* 0x080fe40003f46270 */
[-C--:B------:R-:W-:Y:S02]  /*4db0*/  ISETP.GE.AND P6, PT, R18, R4.reuse, PT ;  /* 0x000000041200720c */ /* 0x080fe40003fc6270 */
[----:B------:R-:W-:Y:S02]  /*4dc0*/  FSEL R31, R61, -INF , !P1 ;  /* 0xff8000003d1f7808 */ /* 0x000fe40004800000 */
        /* <DEDUP_REMOVED lines=17> */
[-C--:B------:R-:W-:Y:S02]  /*4ee0*/  ISETP.GE.AND P5, PT, R10, R4.reuse, PT ;  /* 0x000000040a00720c */ /* 0x080fe40003fa6270 */
[----:B------:R-:W-:Y:S02]  /*4ef0*/  ISETP.GE.AND P4, PT, R0, R4, PT ;  /* 0x000000040000720c */ /* 0x000fe40003f86270 */
        /* <DEDUP_REMOVED lines=31> */
.L_x_601:
[----:B------:R-:W2:Y:S01]  /*50f0*/  LDL R0, [R1+0x28] ;  /* 0x0000280001007983 */ /* 0x000ea20000100800 */
[----:B------:R-:W-:Y:S01]  /*5100*/  MOV R110, 0x20 ;  /* 0x00000020006e7802 */ /* 0x000fe20000000f00 */
[----:B------:R-:W-:Y:S01]  /*5110*/  UISETP.GT.AND UP0, UPT, UR48, UR45, UPT ;  /* 0x0000002d3000728c */ /* 0x000fe2000bf04270 */
[----:B------:R-:W-:Y:S01]  /*5120*/  MOV R158, 0x10 ;  /* 0x00000010009e7802 */ /* 0x000fe20000000f00 */
[----:B------:R-:W3:Y:S04]  /*5130*/  LDL R102, [R1+0x24] ;  /* 0x0000240001667983 */ /* 0x000ee80000100800 */
[----:B------:R-:W4:Y:S04]  /*5140*/  LDL R101, [R1+0x20] ;  /* 0x0000200001657983 */ /* 0x000f280000100800 */
[----:B------:R-:W4:Y:S04]  /*5150*/  LDL R100, [R1+0x1c] ;  /* 0x00001c0001647983 */ /* 0x000f280000100800 */
        /* <DEDUP_REMOVED lines=14> */
[----:B------:R1:W-:Y:S04]  /*5240*/  STL [R1+0x84], R90 ;  /* 0x0000845a01007387 */ /* 0x0003e80000100800 */
[----:B------:R1:W-:Y:S04]  /*5250*/  STL [R1+0x80], R89 ;  /* 0x0000805901007387 */ /* 0x0003e80000100800 */
[----:B------:R1:W-:Y:S04]  /*5260*/  STL [R1+0x7c], R88 ;  /* 0x00007c5801007387 */ /* 0x0003e80000100800 */
[----:B------:R-:W-:Y:S04]  /*5270*/  STL [R1+0x78], R87 ;  /* 0x0000785701007387 */ /* 0x000fe80000100800 */
[----:B------:R-:W-:Y:S04]  /*5280*/  STL [R1+0x74], R86 ;  /* 0x0000745601007387 */ /* 0x000fe80000100800 */
[----:B------:R-:W-:Y:S04]  /*5290*/  STL [R1+0x70], R85 ;  /* 0x0000705501007387 */ /* 0x000fe80000100800 */
[----:B------:R-:W-:Y:S04]  /*52a0*/  STL [R1+0x6c], R84 ;  /* 0x00006c5401007387 */ /* 0x000fe80000100800 */
[----:B------:R1:W-:Y:S04]  /*52b0*/  STL [R1+0x68], R83 ;  /* 0x0000685301007387 */ /* 0x0003e80000100800 */
[----:B------:R1:W-:Y:S04]  /*52c0*/  STL [R1+0x64], R82 ;  /* 0x0000645201007387 */ /* 0x0003e80000100800 */
[----:B------:R-:W-:Y:S04]  /*52d0*/  STL [R1+0x60], R81 ;  /* 0x0000605101007387 */ /* 0x000fe80000100800 */
[----:B------:R1:W-:Y:S04]  /*52e0*/  STL [R1+0x5c], R80 ;  /* 0x00005c5001007387 */ /* 0x0003e80000100800 */
[----:B------:R1:W-:Y:S04]  /*52f0*/  STL [R1+0x58], R79 ;  /* 0x0000584f01007387 */ /* 0x0003e80000100800 */
[----:B------:R-:W-:Y:S04]  /*5300*/  STL [R1+0x54], R78 ;  /* 0x0000544e01007387 */ /* 0x000fe80000100800 */
[----:B------:R1:W-:Y:S04]  /*5310*/  STL [R1+0x50], R77 ;  /* 0x0000504d01007387 */ /* 0x0003e80000100800 */
[----:B------:R-:W-:Y:S04]  /*5320*/  STL [R1+0x4c], R76 ;  /* 0x00004c4c01007387 */ /* 0x000fe80000100800 */
[----:B------:R-:W-:Y:S04]  /*5330*/  STL [R1+0x48], R75 ;  /* 0x0000484b01007387 */ /* 0x000fe80000100800 */
[----:B------:R1:W-:Y:S04]  /*5340*/  STL [R1+0x44], R74 ;  /* 0x0000444a01007387 */ /* 0x0003e80000100800 */
[----:B------:R-:W-:Y:S04]  /*5350*/  STL [R1+0x40], R73 ;  /* 0x0000404901007387 */ /* 0x000fe80000100800 */
[----:B------:R-:W-:Y:S04]  /*5360*/  STL [R1+0x3c], R72 ;  /* 0x00003c4801007387 */ /* 0x000fe80000100800 */
[----:B------:R-:W-:Y:S01]  /*5370*/  STL [R1+0x38], R71 ;  /* 0x0000384701007387 */ /* 0x000fe20000100800 */
[----:B------:R-:W1:Y:S03]  /*5380*/  S2R R111, SR_TID.X ;  /* 0x00000000006f7919 */ /* 0x000e660000002100 */
[----:B------:R-:W-:Y:S04]  /*5390*/  STL [R1+0x34], R70 ;  /* 0x0000344601007387 */ /* 0x000fe80000100800 */
[----:B------:R4:W-:Y:S04]  /*53a0*/  STL [R1+0x30], R69 ;  /* 0x0000304501007387 */ /* 0x0009e80000100800 */
[----:B------:R4:W-:Y:S01]  /*53b0*/  STL [R1+0x2c], R68 ;  /* 0x00002c4401007387 */ /* 0x0009e20000100800 */
[C---:B-1----:R-:W-:Y:S02]  /*53c0*/  SHF.L.U32 R108, R111.reuse, 0x6, RZ ;  /* 0x000000066f6c7819 */ /* 0x042fe400000006ff */
[C---:B------:R-:W-:Y:S02]  /*53d0*/  LOP3.LUT P1, RZ, R111.reuse, 0x4, RZ, 0xc0, !PT ;  /* 0x000000046fff7812 */ /* 0x040fe4000782c0ff */
[----:B------:R-:W-:Y:S02]  /*53e0*/  SHF.L.U32 R109, R111, 0x5, RZ ;  /* 0x000000056f6d7819 */ /* 0x000fe400000006ff */
[----:B------:R-:W-:Y:S01]  /*53f0*/  SEL R158, R158, 0xfffffff0, !P1 ;  /* 0xfffffff09e9e7807 */ /* 0x000fe20004800000 */
[C---:B--2---:R-:W-:Y:S01]  /*5400*/  FMUL.FTZ R2, R0.reuse, 1.4426950216293334961 ;  /* 0x3fb8aa3b00027820 */ /* 0x044fe20000410000 */
[----:B------:R-:W-:Y:S01]  /*5410*/  FSETP.NEU.FTZ.AND P0, PT, R0, -INF , PT ;  /* 0xff8000000000780b */ /* 0x000fe20003f1d000 */
[----:B---3--:R-:W-:Y:S03]  /*5420*/  FMUL.FTZ R10, R102, 1.4426950216293334961 ;  /* 0x3fb8aa3b660a7820 */ /* 0x008fe60000410000 */
[----:B------:R-:W-:Y:S02]  /*5430*/  FSEL R2, R2, RZ, P0 ;  /* 0x000000ff02027208 */ /* 0x000fe40000000000 */
[----:B------:R-:W-:Y:S03]  /*5440*/  FSETP.NEU.FTZ.AND P0, PT, R102, -INF , PT ;  /* 0xff8000006600780b */ /* 0x000fe60003f1d000 */
[--C-:B------:R-:W-:Y:S04]  /*5450*/  FFMA.FTZ R0, R41, UR15, -R2.reuse ;  /* 0x0000000f29007c23 */ /* 0x100fe80008010802 */
[----:B------:R1:W-:Y:S02]  /*5460*/  MUFU.EX2 R160, R0 ;  /* 0x0000000000a07308 */ /* 0x0003e40000000800 */
[----:B-1----:R-:W-:Y:S01]  /*5470*/  FSEL R0, R10, RZ, P0 ;  /* 0x000000ff0a007208 */ /* 0x002fe20000000000 */
[----:B------:R-:W-:Y:S01]  /*5480*/  FFMA.FTZ R10, R25, UR15, -R2 ;  /* 0x0000000f190a7c23 */ /* 0x000fe20008010802 */
[----:B----4-:R-:W-:Y:S06]  /*5490*/  FSETP.NEU.FTZ.AND P0, PT, R101, -INF , PT ;  /* 0xff8000006500780b */ /* 0x010fec0003f1d000 */
[----:B------:R1:W-:Y:S01]  /*54a0*/  MUFU.EX2 R161, R10 ;  /* 0x0000000a00a17308 */ /* 0x0003e20000000800 */
[--C-:B------:R-:W-:Y:S09]  /*54b0*/  FFMA.FTZ R3, R3, UR15, -R0.reuse ;  /* 0x0000000f03037c23 */ /* 0x100ff20008010800 */
[----:B------:R2:W-:Y:S01]  /*54c0*/  MUFU.EX2 R235, R3 ;  /* 0x0000000300eb7308 */ /* 0x0005e20000000800 */
[----:B-1----:R-:W-:Y:S09]  /*54d0*/  FFMA.FTZ R10, R42, UR15, -R0 ;  /* 0x0000000f2a0a7c23 */ /* 0x002ff20008010800 */
[----:B------:R1:W-:Y:S01]  /*54e0*/  MUFU.EX2 R234, R10 ;  /* 0x0000000a00ea7308 */ /* 0x0003e20000000800 */
[--C-:B--2---:R-:W-:Y:S09]  /*54f0*/  FFMA.FTZ R3, R27, UR15, -R2.reuse ;  /* 0x0000000f1b037c23 */ /* 0x104ff20008010802 */
[----:B------:R2:W-:Y:S01]  /*5500*/  MUFU.EX2 R249, R3 ;  /* 0x0000000300f97308 */ /* 0x0005e20000000800 */
[----:B-1----:R-:W-:Y:S01]  /*5510*/  FMUL.FTZ R10, R101, 1.4426950216293334961 ;  /* 0x3fb8aa3b650a7820 */ /* 0x002fe20000410000 */
[----:B--2---:R-:W-:Y:S08]  /*5520*/  FFMA.FTZ R3, R28, UR15, -R2 ;  /* 0x0000000f1c037c23 */ /* 0x004ff00008010802 */
[----:B------:R1:W-:Y:S02]  /*5530*/  MUFU.EX2 R247, R3 ;  /* 0x0000000300f77308 */ /* 0x0003e40000000800 */
[--C-:B-1----:R-:W-:Y:S01]  /*5540*/  FFMA.FTZ R3, R5, UR15, -R0.reuse ;  /* 0x0000000f05037c23 */ /* 0x102fe20008010800 */
[----:B------:R-:W-:Y:S01]  /*5550*/  FFMA.FTZ R5, R24, UR15, -R0 ;  /* 0x0000000f18057c23 */ /* 0x000fe20008010800 */
[C---:B------:R-:W-:Y:S06]  /*5560*/  SHF.L.U32 R24, R111.reuse, 0x1, RZ ;  /* 0x000000016f187819 */ /* 0x040fec00000006ff */
[----:B------:R1:W-:Y:S10]  /*5570*/  MUFU.EX2 R245, R3 ;  /* 0x0000000300f57308 */ /* 0x0003f40000000800 */
[----:B------:R2:W-:Y:S01]  /*5580*/  MUFU.EX2 R243, R5 ;  /* 0x0000000500f37308 */ /* 0x0005e20000000800 */
[----:B-1----:R-:W-:Y:S01]  /*5590*/  FSEL R3, R10, RZ, P0 ;  /* 0x000000ff0a037208 */ /* 0x002fe20000000000 */
[C---:B------:R-:W-:Y:S01]  /*55a0*/  FMUL.FTZ R10, R100.reuse, 1.4426950216293334961 ;  /* 0x3fb8aa3b640a7820 */ /* 0x040fe20000410000 */
[----:B------:R-:W-:Y:S04]  /*55b0*/  FSETP.NEU.FTZ.AND P0, PT, R100, -INF , PT ;  /* 0xff8000006400780b */ /* 0x000fe80003f1d000 */
[----:B------:R-:W-:Y:S01]  /*55c0*/  R2P PR, R111, 0x18 ;  /* 0x000000186f007804 */ /* 0x000fe20000000000 */
[--C-:B--2---:R-:W-:Y:S04]  /*55d0*/  FFMA.FTZ R5, R43, UR15, -R3.reuse ;  /* 0x0000000f2b057c23 */ /* 0x104fe80008010803 */
[----:B------:R-:W-:Y:S01]  /*55e0*/  SEL R114, R110, 0xffffffe0, !P3 ;  /* 0xffffffe06e727807 */ /* 0x000fe20005800000 */
[----:B------:R1:W-:Y:S02]  /*55f0*/  MUFU.EX2 R163, R5 ;  /* 0x0000000500a37308 */ /* 0x0003e40000000800 */
[----:B-1----:R-:W-:Y:S01]  /*5600*/  FSEL R5, R10, RZ, P0 ;  /* 0x000000ff0a057208 */ /* 0x002fe20000000000 */
[----:B------:R-:W-:Y:S07]  /*5610*/  FFMA.FTZ R10, R26, UR15, -R3 ;  /* 0x0000000f1a0a7c23 */ /* 0x000fee0008010803 */
[----:B------:R1:W-:Y:S01]  /*5620*/  MUFU.EX2 R162, R10 ;  /* 0x0000000a00a27308 */ /* 0x0003e20000000800 */
[--C-:B------:R-:W-:Y:S01]  /*5630*/  FFMA.FTZ R6, R6, UR15, -R5.reuse ;  /* 0x0000000f06067c23 */ /* 0x100fe20008010805 */
[--C-:B------:R-:W-:Y:S01]  /*5640*/  FFMA.FTZ R4, R4, UR15, -R5.reuse ;  /* 0x0000000f04047c23 */ /* 0x100fe20008010805 */
[--C-:B------:R-:W-:Y:S01]  /*5650*/  FFMA.FTZ R8, R8, UR15, -R5.reuse ;  /* 0x0000000f08087c23 */ /* 0x100fe20008010805 */
[--C-:B------:R-:W-:Y:S01]  /*5660*/  FFMA.FTZ R7, R7, UR15, -R5.reuse ;  /* 0x0000000f07077c23 */ /* 0x100fe20008010805 */
[--C-:B------:R-:W-:Y:S05]  /*5670*/  FFMA.FTZ R9, R9, UR15, -R5.reuse ;  /* 0x0000000f09097c23 */ /* 0x100fea0008010805 */
[----:B------:R2:W-:Y:S10]  /*5680*/  MUFU.EX2 R252, R6 ;  /* 0x0000000600fc7308 */ /* 0x0005f40000000800 */
[----:B------:R3:W-:Y:S01]  /*5690*/  MUFU.EX2 R90, R4 ;  /* 0x00000004005a7308 */ /* 0x0007e20000000800 */
[----:B-1----:R-:W-:Y:S09]  /*56a0*/  FFMA.FTZ R10, R44, UR15, -R5 ;  /* 0x0000000f2c0a7c23 */ /* 0x002ff20008010805 */
[----:B------:R1:W-:Y:S01]  /*56b0*/  MUFU.EX2 R233, R10 ;  /* 0x0000000a00e97308 */ /* 0x0003e20000000800 */
[--C-:B--2---:R-:W-:Y:S09]  /*56c0*/  FFMA.FTZ R6, R47, UR15, -R2.reuse ;  /* 0x0000000f2f067c23 */ /* 0x104ff20008010802 */
[----:B------:R2:W-:Y:S01]  /*56d0*/  MUFU.EX2 R97, R6 ;  /* 0x0000000600617308 */ /* 0x0005e20000000800 */
[----:B---3--:R-:W-:Y:S09]  /*56e0*/  FFMA.FTZ R4, R23, UR15, -R3 ;  /* 0x0000000f17047c23 */ /* 0x008ff20008010803 */
[----:B------:R3:W-:Y:S01]  /*56f0*/  MUFU.EX2 R246, R8 ;  /* 0x0000000800f67308 */ /* 0x0007e20000000800 */
[----:B-1----:R-:W-:Y:S09]  /*5700*/  FFMA.FTZ R10, R17, UR15, -R5 ;  /* 0x0000000f110a7c23 */ /* 0x002ff20008010805 */
[----:B------:R1:W-:Y:S01]  /*5710*/  MUFU.EX2 R164, R10 ;  /* 0x0000000a00a47308 */ /* 0x0003e20000000800 */
[----:B--2---:R-:W-:Y:S09]  /*5720*/  FFMA.FTZ R6, R48, UR15, -R2 ;  /* 0x0000000f30067c23 */ /* 0x004ff20008010802 */
[----:B------:R2:W-:Y:S01]  /*5730*/  MUFU.EX2 R96, R6 ;  /* 0x0000000600607308 */ /* 0x0005e20000000800 */
[--C-:B---3--:R-:W-:Y:S09]  /*5740*/  FFMA.FTZ R8, R45, UR15, -R3.reuse ;  /* 0x0000000f2d087c23 */ /* 0x108ff20008010803 */
[----:B------:R3:W-:Y:S01]  /*5750*/  MUFU.EX2 R89, R4 ;  /* 0x0000000400597308 */ /* 0x0007e20000000800 */
[--C-:B-1----:R-:W-:Y:S09]  /*5760*/  FFMA.FTZ R10, R29, UR15, -R3.reuse ;  /* 0x0000000f1d0a7c23 */ /* 0x102ff20008010803 */
[----:B------:R1:W-:Y:S01]  /*5770*/  MUFU.EX2 R239, R10 ;  /* 0x0000000a00ef7308 */ /* 0x0003e20000000800 */
[--C-:B--2---:R-:W-:Y:S09]  /*5780*/  FFMA.FTZ R6, R49, UR15, -R0.reuse ;  /* 0x0000000f31067c23 */ /* 0x104ff20008010800 */
[----:B------:R2:W-:Y:S01]  /*5790*/  MUFU.EX2 R95, R6 ;  /* 0x00000006005f7308 */ /* 0x0005e20000000800 */
[--C-:B---3--:R-:W-:Y:S09]  /*57a0*/  FFMA.FTZ R4, R22, UR15, -R3.reuse ;  /* 0x0000000f16047c23 */ /* 0x108ff20008010803 */
[----:B------:R3:W-:Y:S01]  /*57b0*/  MUFU.EX2 R152, R8 ;  /* 0x0000000800987308 */ /* 0x0007e20000000800 */
[--C-:B-1----:R-:W-:Y:S09]  /*57c0*/  FFMA.FTZ R10, R30, UR15, -R3.reuse ;  /* 0x0000000f1e0a7c23 */ /* 0x102ff20008010803 */
[----:B------:R1:W-:Y:S01]  /*57d0*/  MUFU.EX2 R238, R10 ;  /* 0x0000000a00ee7308 */ /* 0x0003e20000000800 */
[--C-:B--2---:R-:W-:Y:S09]  /*57e0*/  FFMA.FTZ R6, R50, UR15, -R0.reuse ;  /* 0x0000000f32067c23 */ /* 0x104ff20008010800 */
[----:B------:R2:W-:Y:S01]  /*57f0*/  MUFU.EX2 R94, R6 ;  /* 0x00000006005e7308 */ /* 0x0005e20000000800 */
[----:B---3--:R-:W-:Y:S09]  /*5800*/  FFMA.FTZ R8, R46, UR15, -R3 ;  /* 0x0000000f2e087c23 */ /* 0x008ff20008010803 */
[----:B------:R3:W-:Y:S01]  /*5810*/  MUFU.EX2 R88, R4 ;  /* 0x0000000400587308 */ /* 0x0007e20000000800 */
[--C-:B-1----:R-:W-:Y:S09]  /*5820*/  FFMA.FTZ R10, R16, UR15, -R5.reuse ;  /* 0x0000000f100a7c23 */ /* 0x102ff20008010805 */
[----:B------:R1:W-:Y:S01]  /*5830*/  MUFU.EX2 R237, R10 ;  /* 0x0000000a00ed7308 */ /* 0x0003e20000000800 */
[--C-:B--2---:R-:W-:Y:S09]  /*5840*/  FFMA.FTZ R6, R51, UR15, -R0.reuse ;  /* 0x0000000f33067c23 */ /* 0x104ff20008010800 */
[----:B------:R2:W-:Y:S01]  /*5850*/  MUFU.EX2 R83, R6 ;  /* 0x0000000600537308 */ /* 0x0005e20000000800 */
[----:B---3--:R-:W-:Y:S01]  /*5860*/  FFMA.FTZ R4, R12, UR15, -R5 ;  /* 0x0000000f0c047c23 */ /* 0x008fe20008010805 */
[----:B------:R-:W-:Y:S08]  /*5870*/  FFMA.FTZ R12, R19, UR15, -R3 ;  /* 0x0000000f130c7c23 */ /* 0x000ff00008010803 */
        /* <DEDUP_REMOVED lines=13> */
[----:B-1----:R-:W-:Y:S09]  /*5950*/  FFMA.FTZ R10, R38, UR15, -R2 ;  /* 0x0000000f260a7c23 */ /* 0x002ff20008010802 */
[----:B------:R1:W4:Y:S01]  /*5960*/  MUFU.EX2 R242, R10 ;  /* 0x0000000a00f27308 */ /* 0x0003220000000800 */
[----:B--2---:R-:W-:Y:S09]  /*5970*/  FFMA.FTZ R6, R54, UR15, -R3 ;  /* 0x0000000f36067c23 */ /* 0x004ff20008010803 */
[----:B------:R2:W-:Y:S01]  /*5980*/  MUFU.EX2 R92, R6 ;  /* 0x00000006005c7308 */ /* 0x0005e20000000800 */
[----:B---3--:R-:W-:Y:S01]  /*5990*/  FFMA.FTZ R4, R13, UR15, -R5 ;  /* 0x0000000f0d047c23 */ /* 0x008fe20008010805 */
[----:B------:R-:W-:Y:S08]  /*59a0*/  FFMA.FTZ R13, R61, UR15, -R3 ;  /* 0x0000000f3d0d7c23 */ /* 0x000ff00008010803 */
[----:B------:R3:W-:Y:S01]  /*59b0*/  MUFU.EX2 R85, R8 ;  /* 0x0000000800557308 */ /* 0x0007e20000000800 */
[--C-:B-1----:R-:W-:Y:S09]  /*59c0*/  FFMA.FTZ R10, R33, UR15, -R0.reuse ;  /* 0x0000000f210a7c23 */ /* 0x102ff20008010800 */
[----:B------:R1:W-:Y:S01]  /*59d0*/  MUFU.EX2 R241, R10 ;  /* 0x0000000a00f17308 */ /* 0x0003e20000000800 */
[--C-:B--2---:R-:W-:Y:S01]  /*59e0*/  FFMA.FTZ R6, R11, UR15, -R5.reuse ;  /* 0x0000000f0b067c23 */ /* 0x104fe20008010805 */
[----:B------:R-:W-:Y:S08]  /*59f0*/  FFMA.FTZ R11, R18, UR15, -R5 ;  /* 0x0000000f120b7c23 */ /* 0x000ff00008010805 */
[----:B------:R2:W-:Y:S01]  /*5a00*/  MUFU.EX2 R91, R6 ;  /* 0x00000006005b7308 */ /* 0x0005e20000000800 */
[--C-:B---3--:R-:W-:Y:S09]  /*5a10*/  FFMA.FTZ R8, R21, UR15, -R3.reuse ;  /* 0x0000000f15087c23 */ /* 0x108ff20008010803 */
[----:B------:R3:W-:Y:S01]  /*5a20*/  MUFU.EX2 R84, R7 ;  /* 0x0000000700547308 */ /* 0x0007e20000000800 */
[----:B-1----:R-:W-:Y:S09]  /*5a30*/  FFMA.FTZ R10, R34, UR15, -R0 ;  /* 0x0000000f220a7c23 */ /* 0x002ff20008010800 */
[----:B------:R1:W-:Y:S01]  /*5a40*/  MUFU.EX2 R240, R10 ;  /* 0x0000000a00f07308 */ /* 0x0003e20000000800 */
[--C-:B--2---:R-:W-:Y:S09]  /*5a50*/  FFMA.FTZ R6, R65, UR15, -R2.reuse ;  /* 0x0000000f41067c23 */ /* 0x104ff20008010802 */
[----:B------:R2:W-:Y:S01]  /*5a60*/  MUFU.EX2 R80, R6 ;  /* 0x0000000600507308 */ /* 0x0005e20000000800 */
[--C-:B---3--:R-:W-:Y:S09]  /*5a70*/  FFMA.FTZ R7, R64, UR15, -R2.reuse ;  /* 0x0000000f40077c23 */ /* 0x108ff20008010802 */
[----:B------:R3:W-:Y:S01]  /*5a80*/  MUFU.EX2 R81, R7 ;  /* 0x0000000700517308 */ /* 0x0007e20000000800 */
[----:B-1----:R-:W-:Y:S09]  /*5a90*/  FFMA.FTZ R10, R39, UR15, -R2 ;  /* 0x0000000f270a7c23 */ /* 0x002ff20008010802 */
[----:B------:R1:W-:Y:S01]  /*5aa0*/  MUFU.EX2 R149, R10 ;  /* 0x0000000a00957308 */ /* 0x0003e20000000800 */
[--C-:B--2---:R-:W-:Y:S09]  /*5ab0*/  FFMA.FTZ R6, R59, UR15, -R0.reuse ;  /* 0x0000000f3b067c23 */ /* 0x104ff20008010800 */
[----:B------:R2:W-:Y:S01]  /*5ac0*/  MUFU.EX2 R86, R4 ;  /* 0x0000000400567308 */ /* 0x0005e20000000800 */
[----:B---3--:R-:W-:Y:S09]  /*5ad0*/  FFMA.FTZ R7, R60, UR15, -R0 ;  /* 0x0000000f3c077c23 */ /* 0x008ff20008010800 */
[----:B------:R-:W-:Y:S01]  /*5ae0*/  MUFU.EX2 R15, R7 ;  /* 0x00000007000f7308 */ /* 0x000fe20000000800 */
[----:B-1----:R-:W-:Y:S09]  /*5af0*/  FFMA.FTZ R10, R40, UR15, -R2 ;  /* 0x0000000f280a7c23 */ /* 0x002ff20008010802 */
[----:B------:R1:W-:Y:S01]  /*5b00*/  MUFU.EX2 R148, R10 ;  /* 0x0000000a00947308 */ /* 0x0003e20000000800 */
[--C-:B--2---:R-:W-:Y:S09]  /*5b10*/  FFMA.FTZ R4, R57, UR15, -R0.reuse ;  /* 0x0000000f39047c23 */ /* 0x104ff20008010800 */
[----:B------:R2:W-:Y:S10]  /*5b20*/  MUFU.EX2 R79, R4 ;  /* 0x00000004004f7308 */ /* 0x0005f40000000800 */
[----:B------:R4:W-:Y:S01]  /*5b30*/  MUFU.EX2 R77, R8 ;  /* 0x00000008004d7308 */ /* 0x0009e20000000800 */
[--C-:B-1----:R-:W-:Y:S09]  /*5b40*/  FFMA.FTZ R10, R35, UR15, -R0.reuse ;  /* 0x0000000f230a7c23 */ /* 0x102ff20008010800 */
[----:B------:R1:W-:Y:S01]  /*5b50*/  MUFU.EX2 R99, R10 ;  /* 0x0000000a00637308 */ /* 0x0003e20000000800 */
[--C-:B--2---:R-:W-:Y:S09]  /*5b60*/  FFMA.FTZ R4, R58, UR15, -R0.reuse ;  /* 0x0000000f3a047c23 */ /* 0x104ff20008010800 */
[----:B------:R2:W-:Y:S01]  /*5b70*/  MUFU.EX2 R78, R4 ;  /* 0x00000004004e7308 */ /* 0x0005e20000000800 */
[----:B----4-:R-:W-:Y:S09]  /*5b80*/  F2FP.BF16.F32.PACK_AB R8, R242, R244 ;  /* 0x000000f4f208723e */ /* 0x010ff200000010ff */
[----:B------:R-:W-:Y:S01]  /*5b90*/  MUFU.EX2 R74, R11 ;  /* 0x0000000b004a7308 */ /* 0x000fe20000000800 */
[----:B-1----:R-:W-:Y:S01]  /*5ba0*/  FFMA.FTZ R10, R36, UR15, -R0 ;  /* 0x0000000f240a7c23 */ /* 0x002fe20008010800 */
[----:B------:R-:W-:Y:S08]  /*5bb0*/  LOP3.LUT R0, R109, 0xc0, RZ, 0xc0, !PT ;  /* 0x000000c06d007812 */ /* 0x000ff000078ec0ff */
[----:B------:R1:W-:Y:S01]  /*5bc0*/  MUFU.EX2 R98, R10 ;  /* 0x0000000a00627308 */ /* 0x0003e20000000800 */
[--C-:B--2---:R-:W-:Y:S09]  /*5bd0*/  FFMA.FTZ R4, R66, UR15, -R2.reuse ;  /* 0x0000000f42047c23 */ /* 0x104ff20008010802 */
[----:B------:R2:W-:Y:S10]  /*5be0*/  MUFU.EX2 R69, R4 ;  /* 0x0000000400457308 */ /* 0x0005f40000000800 */
[----:B------:R-:W-:Y:S01]  /*5bf0*/  MUFU.EX2 R73, R12 ;  /* 0x0000000c00497308 */ /* 0x000fe20000000800 */
[--C-:B-1----:R-:W-:Y:S09]  /*5c00*/  FFMA.FTZ R10, R31, UR15, -R3.reuse ;  /* 0x0000000f1f0a7c23 */ /* 0x102ff20008010803 */
[----:B------:R1:W-:Y:S01]  /*5c10*/  MUFU.EX2 R251, R10 ;  /* 0x0000000a00fb7308 */ /* 0x0003e20000000800 */
[----:B--2---:R-:W-:Y:S01]  /*5c20*/  FFMA.FTZ R4, R67, UR15, -R2 ;  /* 0x0000000f43047c23 */ /* 0x004fe20008010802 */
[C---:B------:R-:W-:Y:S04]  /*5c30*/  SHF.L.U32 R2, R111.reuse, 0x2, RZ ;  /* 0x000000026f027819 */ /* 0x040fe800000006ff */
[----:B------:R-:W-:Y:S04]  /*5c40*/  LOP3.LUT R0, R0, 0x18, R2, 0xf8, !PT ;  /* 0x0000001800007812 */ /* 0x000fe800078ef802 */
[----:B------:R2:W-:Y:S01]  /*5c50*/  MUFU.EX2 R248, R9 ;  /* 0x0000000900f87308 */ /* 0x0005e20000000800 */
[----:B------:R-:W-:Y:S09]  /*5c60*/  SHF.L.U32 R2, R111, 0x4, RZ ;  /* 0x000000046f027819 */ /* 0x000ff200000006ff */
[----:B------:R3:W-:Y:S01]  /*5c70*/  MUFU.EX2 R68, R4 ;  /* 0x0000000400447308 */ /* 0x0007e20000000800 */
[--C-:B-1----:R-:W-:Y:S09]  /*5c80*/  FFMA.FTZ R10, R32, UR15, -R3.reuse ;  /* 0x0000000f200a7c23 */ /* 0x102ff20008010803 */
[----:B------:R-:W-:Y:S01]  /*5c90*/  MUFU.EX2 R72, R13 ;  /* 0x0000000d00487308 */ /* 0x000fe20000000800 */
[----:B--2---:R-:W-:Y:S09]  /*5ca0*/  FFMA.FTZ R9, R20, UR15, -R3 ;  /* 0x0000000f14097c23 */ /* 0x004ff20008010803 */
[----:B------:R-:W1:Y:S01]  /*5cb0*/  MUFU.EX2 R3, R6 ;  /* 0x0000000600037308 */ /* 0x000e620000000800 */
[----:B---3--:R-:W-:Y:S04]  /*5cc0*/  SHF.R.U32.HI R4, RZ, 0x1, R111 ;  /* 0x00000001ff047819 */ /* 0x008fe8000001166f */
[----:B------:R-:W-:Y:S02]  /*5cd0*/  LOP3.LUT R0, R0, 0x8, R4, 0x78, !PT ;  /* 0x0000000800007812 */ /* 0x000fe400078e7804 */
[----:B------:R-:W-:Y:S03]  /*5ce0*/  F2FP.BF16.F32.PACK_AB R4, R161, R160 ;  /* 0x000000a0a104723e */ /* 0x000fe600000010ff */
[----:B------:R-:W-:Y:S10]  /*5cf0*/  MUFU.EX2 R76, R9 ;  /* 0x00000009004c7308 */ /* 0x000ff40000000800 */
[----:B------:R2:W3:Y:S01]  /*5d00*/  MUFU.EX2 R250, R10 ;  /* 0x0000000a00fa7308 */ /* 0x0004e20000000800 */
[----:B-1----:R1:W-:Y:S01]  /*5d10*/  STL [R1+0x18], R3 ;  /* 0x0000180301007387 */ /* 0x0023e20000100800 */
[----:B------:R-:W-:Y:S03]  /*5d20*/  LOP3.LUT R6, R2, 0x1c0, RZ, 0xc0, !PT ;  /* 0x000001c002067812 */ /* 0x000fe600078ec0ff */
[----:B------:R-:W-:Y:S01]  /*5d30*/  STL [R1+0x14], R15 ;  /* 0x0000140f01007387 */ /* 0x000fe20000100800 */
[----:B------:R-:W-:Y:S01]  /*5d40*/  LOP3.LUT R6, R6, 0x38, R24, 0xf8, !PT ;  /* 0x0000003806067812 */ /* 0x000fe200078ef818 */
[----:B--2---:R-:W-:Y:S01]  /*5d50*/  FFMA.FTZ R10, R14, UR15, -R5 ;  /* 0x0000000f0e0a7c23 */ /* 0x004fe20008010805 */
[----:B------:R-:W-:Y:S03]  /*5d60*/  LOP3.LUT R14, R24, 0xe006, R108, 0xc8, !PT ;  /* 0x0000e006180e7812 */ /* 0x000fe600078ec86c */
[----:B------:R-:W2:Y:S01]  /*5d70*/  MUFU.EX2 R75, R10 ;  /* 0x0000000a004b7308 */ /* 0x000ea20000000800 */
[----:B------:R-:W-:Y:S01]  /*5d80*/  LOP3.LUT R7, R14, 0xc00, R109, 0xf8, !PT ;  /* 0x00000c000e077812 */ /* 0x000fe200078ef86d */
[--C-:B------:R-:W-:Y:S01]  /*5d90*/  FFMA.FTZ R14, R62, UR15, -R5.reuse ;  /* 0x0000000f3e0e7c23 */ /* 0x100fe20008010805 */
[----:B------:R-:W-:Y:S01]  /*5da0*/  FFMA.FTZ R5, R63, UR15, -R5 ;  /* 0x0000000f3f057c23 */ /* 0x000fe20008010805 */
[----:B-1----:R-:W-:Y:S02]  /*5db0*/  LOP3.LUT R3, R109, 0x120, RZ, 0xc0, !PT ;  /* 0x000001206d037812 */ /* 0x002fe400078ec0ff */
[----:B------:R-:W4:Y:S04]  /*5dc0*/  LDL.LU R109, [R1+0x14] ;  /* 0x00001400016d7983 */ /* 0x000f280000300800 */
[----:B------:R1:W-:Y:S01]  /*5dd0*/  MUFU.EX2 R70, R5 ;  /* 0x0000000500467308 */ /* 0x0003e20000000800 */
[----:B------:R-:W-:Y:S01]  /*5de0*/  LOP3.LUT R2, R3, 0x600, R2, 0xf8, !PT ;  /* 0x0000060003027812 */ /* 0x000fe200078ef802 */
[----:B------:R-:W4:Y:S01]  /*5df0*/  LDL.LU R110, [R1+0x18] ;  /* 0x00001800016e7983 */ /* 0x000f220000300800 */
[----:B------:R-:W-:Y:S02]  /*5e00*/  LOP3.LUT R3, R7, R6, RZ, 0xfc, !PT ;  /* 0x0000000607037212 */ /* 0x000fe400078efcff */
[----:B------:R-:W-:Y:S02]  /*5e10*/  F2FP.BF16.F32.PACK_AB R6, R235, R234 ;  /* 0x000000eaeb06723e */ /* 0x000fe400000010ff */
[----:B------:R-:W-:Y:S03]  /*5e20*/  LEA R3, R3, UR4, 0x1 ;  /* 0x0000000403037c11 */ /* 0x000fe6000f8e08ff */
[----:B------:R-:W4:Y:S01]  /*5e30*/  MUFU.EX2 R71, R14 ;  /* 0x0000000e00477308 */ /* 0x000f220000000800 */
[----:B------:R-:W-:Y:S02]  /*5e40*/  LOP3.LUT R0, R2, R0, RZ, 0xfc, !PT ;  /* 0x0000000002007212 */ /* 0x000fe400078efcff */
[----:B------:R-:W-:Y:S01]  /*5e50*/  F2FP.BF16.F32.PACK_AB R2, R243, R245 ;  /* 0x000000f5f302723e */ /* 0x000fe200000010ff */
[----:B------:R3:W-:Y:S01]  /*5e60*/  STS [R3+0x10000], R4 ;  /* 0x0100000403007388 */ /* 0x0007e20000000800 */
[----:B------:R-:W-:Y:S02]  /*5e70*/  IADD3 R159, PT, PT, R158, R3, RZ ;  /* 0x000000039e9f7210 */ /* 0x000fe40007ffe0ff */
[C---:B------:R-:W-:Y:S01]  /*5e80*/  IADD3 R7, PT, PT, R3.reuse, 0x10000, RZ ;  /* 0x0001000003077810 */ /* 0x040fe20007ffe0ff */
[----:B------:R2:W-:Y:S01]  /*5e90*/  STS [R3+0x10400], R6 ;  /* 0x0104000603007388 */ /* 0x0005e20000000800 */
[----:B------:R-:W-:Y:S02]  /*5ea0*/  IADD3 R112, PT, PT, R3, 0x10040, RZ ;  /* 0x0001004003707810 */ /* 0x000fe40007ffe0ff */
[----:B------:R-:W-:Y:S01]  /*5eb0*/  @P4 IADD3 R112, PT, PT, R7, -0x40, RZ ;  /* 0xffffffc007704810 */ /* 0x000fe20007ffe0ff */
[----:B------:R2:W-:Y:S01]  /*5ec0*/  STS [R159+0x10400], R2 ;  /* 0x010400029f007388 */ /* 0x0005e20000000800 */
[----:B------:R-:W-:Y:S02]  /*5ed0*/  F2FP.BF16.F32.PACK_AB R7, R162, R163 ;  /* 0x000000a3a207723e */ /* 0x000fe400000010ff */
[----:B------:R-:W-:Y:S02]  /*5ee0*/  IADD3 R113, PT, PT, R3, R114, RZ ;  /* 0x0000007203717210 */ /* 0x000fe40007ffe0ff */
[CC--:B------:R-:W-:Y:S02]  /*5ef0*/  IADD3 R157, PT, PT, R158.reuse, R112.reuse, RZ ;  /* 0x000000709e9d7210 */ /* 0x0c0fe40007ffe0ff */
[----:B------:R-:W-:Y:S02]  /*5f00*/  IADD3 R115, PT, PT, R158, R113, RZ ;  /* 0x000000719e737210 */ /* 0x000fe40007ffe0ff */
[----:B------:R-:W-:Y:S02]  /*5f10*/  IADD3 R114, PT, PT, R114, R112, RZ ;  /* 0x0000007072727210 */ /* 0x000fe40007ffe0ff */
[----:B-1----:R-:W-:Y:S02]  /*5f20*/  F2FP.BF16.F32.PACK_AB R5, R78, R79 ;  /* 0x0000004f4e05723e */ /* 0x002fe400000010ff */
[----:B------:R-:W-:Y:S02]  /*5f30*/  IADD3 R158, PT, PT, R158, R114, RZ ;  /* 0x000000729e9e7210 */ /* 0x000fe40007ffe0ff */
[----:B------:R-:W-:Y:S02]  /*5f40*/  LEA R0, R0, UR4, 0x1 ;  /* 0x0000000400007c11 */ /* 0x000fe4000f8e08ff */
[----:B---3--:R-:W-:Y:S02]  /*5f50*/  F2FP.BF16.F32.PACK_AB R4, R247, R249 ;  /* 0x000000f9f704723e */ /* 0x008fe400000010ff */
[----:B--2---:R-:W-:Y:S03]  /*5f60*/  F2FP.BF16.F32.PACK_AB R6, R164, R233 ;  /* 0x000000e9a406723e */ /* 0x004fe600000010ff */
[----:B------:R1:W-:Y:S01]  /*5f70*/  STS [R159+0x10000], R4 ;  /* 0x010000049f007388 */ /* 0x0003e20000000800 */
[----:B------:R-:W-:Y:S03]  /*5f80*/  F2FP.BF16.F32.PACK_AB R2, R236, R237 ;  /* 0x000000edec02723e */ /* 0x000fe600000010ff */
[----:B------:R2:W-:Y:S04]  /*5f90*/  STS [R3+0x12000], R7 ;  /* 0x0120000703007388 */ /* 0x0005e80000000800 */
[----:B------:R3:W-:Y:S04]  /*5fa0*/  STS [R3+0x12400], R6 ;  /* 0x0124000603007388 */ /* 0x0007e80000000800 */
[----:B------:R3:W-:Y:S01]  /*5fb0*/  STS [R159+0x12400], R2 ;  /* 0x012400029f007388 */ /* 0x0007e20000000800 */
[----:B-1----:R-:W-:Y:S02]  /*5fc0*/  F2FP.BF16.F32.PACK_AB R4, R238, R239 ;  /* 0x000000efee04723e */ /* 0x002fe400000010ff */
[----:B--2---:R-:W-:Y:S03]  /*5fd0*/  F2FP.BF16.F32.PACK_AB R7, R240, R241 ;  /* 0x000000f1f007723e */ /* 0x004fe600000010ff */
[----:B------:R1:W-:Y:S01]  /*5fe0*/  STS [R159+0x12000], R4 ;  /* 0x012000049f007388 */ /* 0x0003e20000000800 */
[----:B---3--:R-:W-:Y:S03]  /*5ff0*/  F2FP.BF16.F32.PACK_AB R6, R250, R251 ;  /* 0x000000fbfa06723e */ /* 0x008fe600000010ff */
[----:B------:R2:W-:Y:S01]  /*6000*/  STS [R113+0x10000], R8 ;  /* 0x0100000871007388 */ /* 0x0005e20000000800 */
[----:B------:R-:W-:Y:S03]  /*6010*/  F2FP.BF16.F32.PACK_AB R2, R98, R99 ;  /* 0x000000636202723e */ /* 0x000fe600000010ff */
        /* <DEDUP_REMOVED lines=8> */
[----:B------:R-:W-:Y:S04]  /*60a0*/  STS [R113+0x12400], R8 ;  /* 0x0124000871007388 */ /* 0x000fe80000000800 */
[----:B------:R3:W-:Y:S01]  /*60b0*/  STS [R115+0x12000], R7 ;  /* 0x0120000773007388 */ /* 0x0007e20000000800 */
[----:B-1----:R-:W-:Y:S02]  /*60c0*/  F2FP.BF16.F32.PACK_AB R4, R96, R97 ;  /* 0x000000616004723e */ /* 0x002fe400000010ff */
[----:B--2---:R-:W-:Y:S05]  /*60d0*/  F2FP.BF16.F32.PACK_AB R6, R252, R150 ;  /* 0x00000096fc06723e */ /* 0x004fea00000010ff */
[----:B------:R1:W-:Y:S01]  /*60e0*/  STS [R115+0x12400], R6 ;  /* 0x0124000673007388 */ /* 0x0003e20000000800 */
[----:B---3--:R-:W-:Y:S03]  /*60f0*/  F2FP.BF16.F32.PACK_AB R7, R92, R93 ;  /* 0x0000005d5c07723e */ /* 0x008fe600000010ff */
[----:B------:R2:W-:Y:S04]  /*6100*/  STS [R112+0x400], R2 ;  /* 0x0004000270007388 */ /* 0x0005e80000000800 */
[----:B------:R3:W-:Y:S01]  /*6110*/  STS [R112], R4 ;  /* 0x0000000470007388 */ /* 0x0007e20000000800 */
[----:B-1----:R-:W-:Y:S02]  /*6120*/  F2FP.BF16.F32.PACK_AB R6, R90, R91 ;  /* 0x0000005b5a06723e */ /* 0x002fe400000010ff */
[----:B--2---:R-:W-:Y:S02]  /*6130*/  F2FP.BF16.F32.PACK_AB R2, R84, R85 ;  /* 0x000000555402723e */ /* 0x004fe400000010ff */
[----:B---3--:R-:W-:Y:S03]  /*6140*/  F2FP.BF16.F32.PACK_AB R4, R82, R83 ;  /* 0x000000535204723e */ /* 0x008fe600000010ff */
[----:B------:R1:W-:Y:S04]  /*6150*/  STS [R157], R2 ;  /* 0x000000029d007388 */ /* 0x0003e80000000800 */
[----:B------:R2:W-:Y:S04]  /*6160*/  STS [R157+0x400], R4 ;  /* 0x000400049d007388 */ /* 0x0005e80000000800 */
[----:B------:R3:W-:Y:S04]  /*6170*/  STS [R112+0x2000], R7 ;  /* 0x0020000770007388 */ /* 0x0007e80000000800 */
[----:B------:R3:W-:Y:S01]  /*6180*/  STS [R112+0x2400], R6 ;  /* 0x0024000670007388 */ /* 0x0007e20000000800 */
[----:B-1----:R-:W-:Y:S02]  /*6190*/  F2FP.BF16.F32.PACK_AB R2, R88, R89 ;  /* 0x000000595802723e */ /* 0x002fe400000010ff */
[----:B--2---:R-:W-:Y:S03]  /*61a0*/  F2FP.BF16.F32.PACK_AB R4, R68, R69 ;  /* 0x000000454404723e */ /* 0x004fe600000010ff */
[----:B------:R-:W-:Y:S01]  /*61b0*/  STS [R157+0x2000], R2 ;  /* 0x002000029d007388 */ /* 0x000fe20000000800 */
[----:B---3--:R-:W-:Y:S02]  /*61c0*/  F2FP.BF16.F32.PACK_AB R7, R86, R87 ;  /* 0x000000575607723e */ /* 0x008fe400000010ff */
[----:B------:R-:W-:Y:S03]  /*61d0*/  F2FP.BF16.F32.PACK_AB R6, R80, R81 ;  /* 0x000000515006723e */ /* 0x000fe600000010ff */
[----:B------:R-:W-:Y:S04]  /*61e0*/  STS [R157+0x2400], R7 ;  /* 0x002400079d007388 */ /* 0x000fe80000000800 */
[----:B------:R1:W-:Y:S04]  /*61f0*/  STS [R114], R6 ;  /* 0x0000000672007388 */ /* 0x0003e80000000800 */
[----:B------:R2:W-:Y:S04]  /*6200*/  STS [R114+0x400], R5 ;  /* 0x0004000572007388 */ /* 0x0005e80000000800 */
[----:B------:R3:W-:Y:S01]  /*6210*/  STS [R158], R4 ;  /* 0x000000049e007388 */ /* 0x0007e20000000800 */
[----:B-1----:R-:W-:Y:S02]  /*6220*/  F2FP.BF16.F32.PACK_AB R6, R76, R77 ;  /* 0x0000004d4c06723e */ /* 0x002fe400000010ff */
[----:B--2---:R-:W-:Y:S02]  /*6230*/  F2FP.BF16.F32.PACK_AB R5, R74, R75 ;  /* 0x0000004b4a05723e */ /* 0x004fe400000010ff */
[----:B---3--:R-:W-:Y:S02]  /*6240*/  F2FP.BF16.F32.PACK_AB R4, R72, R73 ;  /* 0x000000494804723e */ /* 0x008fe400000010ff */
[----:B----4-:R-:W-:Y:S05]  /*6250*/  F2FP.BF16.F32.PACK_AB R2, R109, R110 ;  /* 0x0000006e6d02723e */ /* 0x010fea00000010ff */
[----:B------:R1:W-:Y:S04]  /*6260*/  STS [R158+0x400], R2 ;  /* 0x000400029e007388 */ /* 0x0003e80000000800 */
[----:B------:R-:W-:Y:S04]  /*6270*/  STS [R114+0x2000], R6 ;  /* 0x0020000672007388 */ /* 0x000fe80000000800 */
[----:B------:R-:W-:Y:S04]  /*6280*/  STS [R114+0x2400], R5 ;  /* 0x0024000572007388 */ /* 0x000fe80000000800 */
[----:B------:R-:W-:Y:S01]  /*6290*/  STS [R158+0x2000], R4 ;  /* 0x002000049e007388 */ /* 0x000fe20000000800 */
[----:B-1----:R-:W-:Y:S05]  /*62a0*/  F2FP.BF16.F32.PACK_AB R2, R70, R71 ;  /* 0x000000474602723e */ /* 0x002fea00000010ff */
[----:B------:R1:W-:Y:S04]  /*62b0*/  STS [R158+0x2400], R2 ;  /* 0x002400029e007388 */ /* 0x0003e80000000800 */
[----:B------:R-:W2:Y:S08]  /*62c0*/  LDSM.16.M88.4 R64, [R0+0x4000] ;  /* 0x004000000040783b */ /* 0x000eb00000000200 */
[----:B------:R3:W4:Y:S01]  /*62d0*/  LDSM.16.M88.4 R60, [R0+0x5000] ;  /* 0x00500000003c783b */ /* 0x0007220000000200 */
[C---:B-1----:R-:W-:Y:S02]  /*62e0*/  IADD3 R2, PT, PT, R0.reuse, 0x4000, RZ ;  /* 0x0000400000027810 */ /* 0x042fe40007ffe0ff */
[----:B---3--:R-:W-:Y:S02]  /*62f0*/  IADD3 R0, PT, PT, R0, 0x4020, RZ ;  /* 0x0000402000007810 */ /* 0x008fe40007ffe0ff */
[----:B------:R-:W-:Y:S05]  /*6300*/  @P1 IADD3 R0, PT, PT, R2, -0x20, RZ ;  /* 0xffffffe002001810 */ /* 0x000fea0007ffe0ff */
[----:B------:R-:W1:Y:S01]  /*6310*/  LDSM.16.M88.4 R100, [R0] ;  /* 0x000000000064783b */ /* 0x000e620000000200 */
[-C--:B--2---:R-:W-:Y:S07]  /*6320*/  HMMA.16816.F32.BF16 R4, R64, R116.reuse, RZ ;  /* 0x000000744004723c */ /* 0x084fee00000418ff */
[----:B------:R2:W3:Y:S01]  /*6330*/  LDSM.16.M88.4 R104, [R0+0x1000] ;  /* 0x001000000068783b */ /* 0x0004e20000000200 */
[C---:B----4-:R-:W-:Y:S08]  /*6340*/  HMMA.16816.F32.BF16 R8, R60.reuse, R116, RZ ;  /* 0x000000743c08723c */ /* 0x050ff000000418ff */
[-C--:B------:R-:W-:Y:S08]  /*6350*/  HMMA.16816.F32.BF16 R12, R60, R118.reuse, RZ ;  /* 0x000000763c0c723c */ /* 0x080ff000000418ff */
[C---:B------:R-:W-:Y:S02]  /*6360*/  HMMA.16816.F32.BF16 R16, R64.reuse, R118, RZ ;  /* 0x000000764010723c */ /* 0x040fe400000418ff */
[----:B--2---:R-:W-:Y:S06]  /*6370*/  LOP3.LUT R0, R108, 0x400, RZ, 0xc0, !PT ;  /* 0x000004006c007812 */ /* 0x004fec00078ec0ff */
        /* <DEDUP_REMOVED lines=13> */
[C---:B---3--:R-:W-:Y:S08]  /*6450*/  HMMA.16816.F32.BF16 R8, R104.reuse, R132, R8 ;  /* 0x000000846808723c */ /* 0x048ff00000041808 */
[-C--:B------:R-:W-:Y:S03]  /*6460*/  HMMA.16816.F32.BF16 R12, R104, R134.reuse, R12 ;  /* 0x00000086680c723c */ /* 0x080fe6000004180c */
[C---:B-----5:R-:W-:Y:S01]  /*6470*/  FADD.FTZ R4, -R156.reuse, R4 ;  /* 0x000000049c047221 */ /* 0x060fe20000010100 */
[C---:B------:R-:W-:Y:S01]  /*6480*/  FADD.FTZ R6, -R155.reuse, R6 ;  /* 0x000000069b067221 */ /* 0x040fe20000010100 */
[----:B------:R-:W-:Y:S01]  /*6490*/  FADD.FTZ R5, -R156, R5 ;  /* 0x000000059c057221 */ /* 0x000fe20000010100 */
[----:B------:R-:W-:Y:S02]  /*64a0*/  FADD.FTZ R7, -R155, R7 ;  /* 0x000000079b077221 */ /* 0x000fe40000010100 */
[C---:B------:R-:W-:Y:S04]  /*64b0*/  HMMA.16816.F32.BF16 R16, R100.reuse, R134, R16 ;  /* 0x000000866410723c */ /* 0x040fe80000041810 */
[----:B------:R-:W-:Y:S01]  /*64c0*/  FADD.FTZ R9, -R154, R9 ;  /* 0x000000099a097221 */ /* 0x000fe20000010100 */
[----:B------:R-:W-:Y:S01]  /*64d0*/  FMUL.FTZ R161, R161, R5 ;  /* 0x00000005a1a17220 */ /* 0x000fe20000410000 */
[----:B------:R-:W-:Y:S01]  /*64e0*/  FFMA.FTZ R5, -R167, R167, 1 ;  /* 0x3f800000a7057423 */ /* 0x000fe200000101a7 */
[C---:B------:R-:W-:Y:S01]  /*64f0*/  FADD.FTZ R11, -R153.reuse, R11 ;  /* 0x0000000b990b7221 */ /* 0x040fe20000010100 */
[-C--:B------:R-:W-:Y:S03]  /*6500*/  HMMA.16816.F32.BF16 R20, R100, R136.reuse, R20 ;  /* 0x000000886414723c */ /* 0x080fe60000041814 */
[----:B------:R-:W-:Y:S01]  /*6510*/  FMUL.FTZ R162, R162, R9 ;  /* 0x00000009a2a27220 */ /* 0x000fe20000410000 */
[----:B------:R-:W-:Y:S01]  /*6520*/  FMUL.FTZ R9, R164, R11 ;  /* 0x0000000ba4097220 */ /* 0x000fe20000410000 */
[----:B------:R-:W-:Y:S01]  /*6530*/  FADD.FTZ R13, -R154, R13 ;  /* 0x0000000d9a0d7221 */ /* 0x000fe20000010100 */
[C---:B------:R-:W-:Y:S01]  /*6540*/  FADD.FTZ R14, -R153.reuse, R14 ;  /* 0x0000000e990e7221 */ /* 0x040fe20000010100 */
[----:B------:R-:W-:Y:S01]  /*6550*/  FADD.FTZ R15, -R153, R15 ;  /* 0x0000000f990f7221 */ /* 0x000fe20000010100 */
[C---:B------:R-:W-:Y:S04]  /*6560*/  HMMA.16816.F32.BF16 R24, R104.reuse, R136, R24 ;  /* 0x000000886818723c */ /* 0x040fe80000041818 */
[----:B------:R-:W-:Y:S01]  /*6570*/  FMUL.FTZ R15, R236, R15 ;  /* 0x0000000fec0f7220 */ /* 0x000fe20000410000 */
[C---:B------:R-:W-:Y:S01]  /*6580*/  FADD.FTZ R16, -R156.reuse, R16 ;  /* 0x000000109c107221 */ /* 0x040fe20000010100 */
[----:B------:R-:W-:Y:S01]  /*6590*/  FADD.FTZ R17, -R156, R17 ;  /* 0x000000119c117221 */ /* 0x000fe20000010100 */
[----:B------:R-:W-:Y:S01]  /*65a0*/  FADD.FTZ R18, -R155, R18 ;  /* 0x000000129b127221 */ /* 0x000fe20000010100 */
[-C--:B------:R-:W-:Y:S03]  /*65b0*/  HMMA.16816.F32.BF16 R28, R104, R138.reuse, R28 ;  /* 0x0000008a681c723c */ /* 0x080fe6000004181c */
[----:B------:R-:W-:Y:S01]  /*65c0*/  FMUL.FTZ R16, R249, R16 ;  /* 0x00000010f9107220 */ /* 0x000fe20000410000 */
[----:B------:R-:W-:Y:S01]  /*65d0*/  FMUL.FTZ R17, R247, R17 ;  /* 0x00000011f7117220 */ /* 0x000fe20000410000 */
[----:B------:R-:W-:Y:S01]  /*65e0*/  FMUL.FTZ R18, R245, R18 ;  /* 0x00000012f5127220 */ /* 0x000fe20000410000 */
[C---:B------:R-:W-:Y:S01]  /*65f0*/  FADD.FTZ R22, -R155.reuse, R22 ;  /* 0x000000169b167221 */ /* 0x040fe20000010100 */
[----:B------:R-:W-:Y:S01]  /*6600*/  FADD.FTZ R23, -R155, R23 ;  /* 0x000000179b177221 */ /* 0x000fe20000010100 */
[C---:B------:R-:W-:Y:S04]  /*6610*/  HMMA.16816.F32.BF16 R32, R100.reuse, R138, R32 ;  /* 0x0000008a6420723c */ /* 0x040fe80000041820 */
[----:B------:R-:W-:Y:S01]  /*6620*/  FMUL.FTZ R23, R240, R23 ;  /* 0x00000017f0177220 */ /* 0x000fe20000410000 */
[C---:B------:R-:W-:Y:S01]  /*6630*/  FADD.FTZ R25, -R154.reuse, R25 ;  /* 0x000000199a197221 */ /* 0x040fe20000010100 */
[C---:B------:R-:W-:Y:S01]  /*6640*/  FADD.FTZ R27, -R153.reuse, R27 ;  /* 0x0000001b991b7221 */ /* 0x040fe20000010100 */
[C---:B------:R-:W-:Y:S01]  /*6650*/  FADD.FTZ R26, -R153.reuse, R26 ;  /* 0x0000001a991a7221 */ /* 0x040fe20000010100 */
[-C--:B------:R-:W-:Y:S03]  /*6660*/  HMMA.16816.F32.BF16 R36, R100, R140.reuse, R36 ;  /* 0x0000008c6424723c */ /* 0x080fe60000041824 */
[C---:B------:R-:W-:Y:S01]  /*6670*/  FADD.FTZ R28, -R154.reuse, R28 ;  /* 0x0000001c9a1c7221 */ /* 0x040fe20000010100 */
[----:B------:R-:W-:Y:S01]  /*6680*/  FADD.FTZ R29, -R154, R29 ;  /* 0x0000001d9a1d7221 */ /* 0x000fe20000010100 */
[----:B------:R-:W-:Y:S01]  /*6690*/  FADD.FTZ R30, -R153, R30 ;  /* 0x0000001e991e7221 */ /* 0x000fe20000010100 */
[----:B------:R-:W-:Y:S01]  /*66a0*/  FMUL.FTZ R27, R246, R27 ;  /* 0x0000001bf61b7220 */ /* 0x000fe20000410000 */
[----:B------:R-:W-:Y:S01]  /*66b0*/  FMUL.FTZ R26, R248, R26 ;  /* 0x0000001af81a7220 */ /* 0x000fe20000410000 */
[C---:B------:R-:W-:Y:S04]  /*66c0*/  HMMA.16816.F32.BF16 R40, R104.reuse, R140, R40 ;  /* 0x0000008c6828723c */ /* 0x040fe80000041828 */
[----:B------:R-:W-:Y:S01]  /*66d0*/  FMUL.FTZ R29, R151, R29 ;  /* 0x0000001d971d7220 */ /* 0x000fe20000410000 */
[----:B------:R-:W-:Y:S01]  /*66e0*/  FMUL.FTZ R30, R150, R30 ;  /* 0x0000001e961e7220 */ /* 0x000fe20000410000 */
[C---:B------:R-:W-:Y:S01]  /*66f0*/  FADD.FTZ R32, -R156.reuse, R32 ;  /* 0x000000209c207221 */ /* 0x040fe20000010100 */
[C---:B------:R-:W-:Y:S01]  /*6700*/  FADD.FTZ R33, -R156.reuse, R33 ;  /* 0x000000219c217221 */ /* 0x040fe20000010100 */
[-C--:B------:R-:W-:Y:S03]  /*6710*/  HMMA.16816.F32.BF16 R44, R104, R142.reuse, R44 ;  /* 0x0000008e682c723c */ /* 0x080fe6000004182c */
[----:B------:R-:W-:Y:S01]  /*6720*/  FMUL.FTZ R32, R149, R32 ;  /* 0x0000002095207220 */ /* 0x000fe20000410000 */
[C---:B------:R-:W-:Y:S01]  /*6730*/  FADD.FTZ R34, -R155.reuse, R34 ;  /* 0x000000229b227221 */ /* 0x040fe20000010100 */
        /* <DEDUP_REMOVED lines=10> */
[C---:B------:R-:W-:Y:S01]  /*67e0*/  FADD.FTZ R40, -R154.reuse, R40 ;  /* 0x000000289a287221 */ /* 0x040fe20000010100 */
[C---:B------:R-:W-:Y:S01]  /*67f0*/  FADD.FTZ R41, -R154.reuse, R41 ;  /* 0x000000299a297221 */ /* 0x040fe20000010100 */
        /* <DEDUP_REMOVED lines=8> */
[----:B------:R-:W-:Y:S01]  /*6880*/  SHF.R.U32.HI R105, RZ, 0x1, R111 ;  /* 0x00000001ff697819 */ /* 0x000fe2000001166f */
[----:B------:R-:W-:Y:S01]  /*6890*/  FMUL.FTZ R44, R89, R44 ;  /* 0x0000002c592c7220 */ /* 0x000fe20000410000 */
[----:B------:R-:W-:Y:S01]  /*68a0*/  SHF.L.U32 R104, R111, 0x3, RZ ;  /* 0x000000036f687819 */ /* 0x000fe200000006ff */
[----:B------:R-:W-:Y:S01]  /*68b0*/  FADD.FTZ R47, -R153, R47 ;  /* 0x0000002f992f7221 */ /* 0x000fe20000010100 */
[----:B------:R-:W-:Y:S01]  /*68c0*/  LOP3.LUT R106, R105, 0x30, RZ, 0xc0, !PT ;  /* 0x00000030696a7812 */ /* 0x000fe200078ec0ff */
[C---:B------:R-:W-:Y:S01]  /*68d0*/  FADD.FTZ R48, -R156.reuse, R48 ;  /* 0x000000309c307221 */ /* 0x040fe20000010100 */
[----:B------:R-:W-:Y:S01]  /*68e0*/  FADD.FTZ R49, -R156, R49 ;  /* 0x000000319c317221 */ /* 0x000fe20000010100 */
[----:B------:R-:W-:Y:S01]  /*68f0*/  FADD.FTZ R50, -R155, R50 ;  /* 0x000000329b327221 */ /* 0x000fe20000010100 */
[----:B------:R-:W-:Y:S01]  /*6900*/  LOP3.LUT R2, R106, 0x8, R111, 0xf8, !PT ;  /* 0x000000086a027812 */ /* 0x000fe200078ef86f */
[----:B------:R-:W-:Y:S01]  /*6910*/  FMUL.FTZ R48, R85, R48 ;  /* 0x0000003055307220 */ /* 0x000fe20000410000 */
[----:B------:R-:W-:Y:S01]  /*6920*/  FADD.FTZ R51, -R155, R51 ;  /* 0x000000339b337221 */ /* 0x000fe20000010100 */
[----:B------:R-:W-:Y:S01]  /*6930*/  FMUL.FTZ R50, R83, R50 ;  /* 0x0000003253327220 */ /* 0x000fe20000410000 */
[----:B------:R-:W-:Y:S01]  /*6940*/  LOP3.LUT R2, R2, 0x1c0, R108, 0xf8, !PT ;  /* 0x000001c002027812 */ /* 0x000fe200078ef86c */
[C---:B------:R-:W-:Y:S01]  /*6950*/  FADD.FTZ R52, -R156.reuse, R52 ;  /* 0x000000349c347221 */ /* 0x040fe20000010100 */
[----:B------:R-:W-:Y:S01]  /*6960*/  FADD.FTZ R53, -R156, R53 ;  /* 0x000000359c357221 */ /* 0x000fe20000010100 */
[C---:B------:R-:W-:Y:S01]  /*6970*/  FADD.FTZ R54, -R155.reuse, R54 ;  /* 0x000000369b367221 */ /* 0x040fe20000010100 */
[----:B------:R-:W-:Y:S01]  /*6980*/  FADD.FTZ R55, -R155, R55 ;  /* 0x000000379b377221 */ /* 0x000fe20000010100 */
[----:B------:R-:W-:Y:S01]  /*6990*/  FMUL.FTZ R52, R81, R52 ;  /* 0x0000003451347220 */ /* 0x000fe20000410000 */
[----:B------:R-:W-:Y:S01]  /*69a0*/  FMUL.FTZ R53, R80, R53 ;  /* 0x0000003550357220 */ /* 0x000fe20000410000 */
[C---:B------:R-:W-:Y:S01]  /*69b0*/  FADD.FTZ R56, -R154.reuse, R56 ;  /* 0x000000389a387221 */ /* 0x040fe20000010100 */
[----:B------:R-:W-:Y:S01]  /*69c0*/  FADD.FTZ R57, -R154, R57 ;  /* 0x000000399a397221 */ /* 0x000fe20000010100 */
[C---:B------:R-:W-:Y:S01]  /*69d0*/  FADD.FTZ R58, -R153.reuse, R58 ;  /* 0x0000003a993a7221 */ /* 0x040fe20000010100 */
[----:B------:R-:W-:Y:S01]  /*69e0*/  FADD.FTZ R59, -R153, R59 ;  /* 0x0000003b993b7221 */ /* 0x000fe20000010100 */
[----:B------:R-:W-:Y:S01]  /*69f0*/  FMUL.FTZ R56, R77, R56 ;  /* 0x000000384d387220 */ /* 0x000fe20000410000 */
[----:B------:R-:W-:Y:S01]  /*6a00*/  FMUL.FTZ R57, R76, R57 ;  /* 0x000000394c397220 */ /* 0x000fe20000410000 */
[C---:B------:R-:W-:Y:S01]  /*6a10*/  FADD.FTZ R60, -R154.reuse, R60 ;  /* 0x0000003c9a3c7221 */ /* 0x040fe20000010100 */
[C---:B------:R-:W-:Y:S01]  /*6a20*/  FADD.FTZ R61, -R154.reuse, R61 ;  /* 0x0000003d9a3d7221 */ /* 0x040fe20000010100 */
[C---:B------:R-:W-:Y:S01]  /*6a30*/  FADD.FTZ R62, -R153.reuse, R62 ;  /* 0x0000003e993e7221 */ /* 0x040fe20000010100 */
[----:B------:R-:W-:Y:S01]  /*6a40*/  FADD.FTZ R63, -R153, R63 ;  /* 0x0000003f993f7221 */ /* 0x000fe20000010100 */
[----:B------:R-:W-:Y:S01]  /*6a50*/  FADD.FTZ R24, -R154, R24 ;  /* 0x000000189a187221 */ /* 0x000fe20000010100 */
[----:B------:R-:W-:Y:S01]  /*6a60*/  FMUL.FTZ R61, R72, R61 ;  /* 0x0000003d483d7220 */ /* 0x000fe20000410000 */
[----:B------:R-:W-:Y:S04]  /*6a70*/  HMMA.16816.F32.BF16 R64, R100, R146, R64 ;  /* 0x000000926440723c */ /* 0x000fe80000041840 */
[----:B------:R-:W-:Y:S01]  /*6a80*/  FMUL.FTZ R24, R251, R24 ;  /* 0x00000018fb187220 */ /* 0x000fe20000410000 */
[C---:B------:R-:W-:Y:S01]  /*6a90*/  FADD.FTZ R20, -R156.reuse, R20 ;  /* 0x000000149c147221 */ /* 0x040fe20000010100 */
[----:B------:R-:W-:Y:S01]  /*6aa0*/  FADD.FTZ R21, -R156, R21 ;  /* 0x000000159c157221 */ /* 0x000fe20000010100 */
[----:B------:R-:W-:Y:S01]  /*6ab0*/  FMUL.FTZ R107, R160, R4 ;  /* 0x00000004a06b7220 */ /* 0x000fe20000410000 */
[----:B------:R-:W-:Y:S01]  /*6ac0*/  LOP3.LUT R2, R2, 0x38, R104, 0x78, !PT ;  /* 0x0000003802027812 */ /* 0x000fe200078e7868 */
[----:B------:R-:W-:Y:S01]  /*6ad0*/  FMUL.FTZ R20, R244, R20 ;  /* 0x00000014f4147220 */ /* 0x000fe20000410000 */
[----:B------:R-:W-:Y:S01]  /*6ae0*/  FMUL.FTZ R21, R242, R21 ;  /* 0x00000015f2157220 */ /* 0x000fe20000410000 */
[----:B------:R-:W-:Y:S01]  /*6af0*/  FMUL.FTZ R160, R234, R6 ;  /* 0x00000006eaa07220 */ /* 0x000fe20000410000 */
[----:B------:R-:W-:Y:S01]  /*6b00*/  FFMA.FTZ R4, -R166, R166, 1 ;  /* 0x3f800000a6047423 */ /* 0x000fe200000101a6 */
[----:B------:R-:W-:Y:S01]  /*6b10*/  FFMA.FTZ R6, -R168, R168, 1 ;  /* 0x3f800000a8067423 */ /* 0x000fe200000101a8 */
[----:B------:R-:W-:Y:S01]  /*6b20*/  LEA R2, R2, R0, 0x1 ;  /* 0x0000000002027211 */ /* 0x000fe200078e08ff */
[----:B------:R-:W-:Y:S01]  /*6b30*/  FFMA.FTZ R0, -R165, R165, 1 ;  /* 0x3f800000a5007423 */ /* 0x000fe200000101a5 */
[----:B------:R-:W-:Y:S01]  /*6b40*/  FMUL.FTZ R5, R5, UR16 ;  /* 0x0000001005057c20 */ /* 0x000fe20008410000 */
[----:B------:R-:W-:Y:S01]  /*6b50*/  FMUL.FTZ R6, R6, UR16 ;  /* 0x0000001006067c20 */ /* 0x000fe20008410000 */
[----:B------:R-:W-:Y:S01]  /*6b60*/  FMUL.FTZ R7, R235, R7 ;  /* 0x00000007eb077220 */ /* 0x000fe20000410000 */
[C---:B------:R-:W-:Y:S01]  /*6b70*/  FADD.FTZ R64, -R156.reuse, R64 ;  /* 0x000000409c407221 */ /* 0x040fe20000010100 */
[----:B------:R-:W-:Y:S01]  /*6b80*/  FADD.FTZ R65, -R156, R65 ;  /* 0x000000419c417221 */ /* 0x000fe20000010100 */
[----:B------:R-:W-:Y:S01]  /*6b90*/  FMUL.FTZ R107, R107, R6 ;  /* 0x000000066b6b7220 */ /* 0x000fe20000410000 */
[----:B------:R-:W-:Y:S01]  /*6ba0*/  FMUL.FTZ R11, R161, R5 ;  /* 0x00000005a10b7220 */ /* 0x000fe20000410000 */
[----:B------:R-:W-:Y:S01]  /*6bb0*/  FMUL.FTZ R64, R69, R64 ;  /* 0x0000004045407220 */ /* 0x000fe20000410000 */
[----:B------:R-:W-:Y:S01]  /*6bc0*/  FMUL.FTZ R161, R238, R13 ;  /* 0x0000000deea17220 */ /* 0x000fe20000410000 */
[----:B------:R-:W-:Y:S01]  /*6bd0*/  FMUL.FTZ R0, R0, UR16 ;  /* 0x0000001000007c20 */ /* 0x000fe20008410000 */
[----:B------:R-:W-:Y:S01]  /*6be0*/  FADD.FTZ R8, -R154, R8 ;  /* 0x000000089a087221 */ /* 0x000fe20000010100 */
[----:B------:R-:W-:Y:S01]  /*6bf0*/  F2FP.BF16.F32.PACK_AB R168, R11, R107 ;  /* 0x0000006b0ba8723e */ /* 0x000fe200000010ff */
[----:B------:R-:W-:Y:S01]  /*6c00*/  FFMA.FTZ R6, -R175, R175, 1 ;  /* 0x3f800000af067423 */ /* 0x000fe200000101af */
[----:B------:R-:W-:Y:S01]  /*6c10*/  FMUL.FTZ R7, R7, R0 ;  /* 0x0000000007077220 */ /* 0x000fe20000410000 */
[----:B------:R-:W-:Y:S01]  /*6c20*/  FMUL.FTZ R163, R163, R8 ;  /* 0x00000008a3a37220 */ /* 0x000fe20000410000 */
[----:B------:R-:W-:Y:S01]  /*6c30*/  FFMA.FTZ R5, -R171, R171, 1 ;  /* 0x3f800000ab057423 */ /* 0x000fe200000101ab */
[----:B------:R-:W-:Y:S01]  /*6c40*/  FMUL.FTZ R6, R6, UR16 ;  /* 0x0000001006067c20 */ /* 0x000fe20008410000 */
[----:B------:R-:W-:Y:S01]  /*6c50*/  FMUL.FTZ R4, R4, UR16 ;  /* 0x0000001004047c20 */ /* 0x000fe20008410000 */
[----:B------:R-:W-:Y:S01]  /*6c60*/  FADD.FTZ R12, -R154, R12 ;  /* 0x0000000c9a0c7221 */ /* 0x000fe20000010100 */
[----:B------:R-:W-:Y:S01]  /*6c70*/  FMUL.FTZ R5, R5, UR16 ;  /* 0x0000001005057c20 */ /* 0x000fe20008410000 */
        /* <DEDUP_REMOVED lines=8> */
[----:B------:R-:W-:Y:S01]  /*6d00*/  FFMA.FTZ R6, -R176, R176, 1 ;  /* 0x3f800000b0067423 */ /* 0x000fe200000101b0 */
[----:B------:R-:W-:Y:S01]  /*6d10*/  F2FP.BF16.F32.PACK_AB R166, R13, R14 ;  /* 0x0000000e0da6723e */ /* 0x000fe200000010ff */
[----:B------:R-:W-:Y:S01]  /*6d20*/  FFMA.FTZ R5, -R174, R174, 1 ;  /* 0x3f800000ae057423 */ /* 0x000fe200000101ae */
[----:B------:R-:W-:Y:S01]  /*6d30*/  FFMA.FTZ R4, -R170, R170, 1 ;  /* 0x3f800000aa047423 */ /* 0x000fe200000101aa */
[----:B------:R-:W-:Y:S01]  /*6d40*/  FMUL.FTZ R6, R6, UR16 ;  /* 0x0000001006067c20 */ /* 0x000fe20008410000 */
[----:B------:R-:W-:Y:S01]  /*6d50*/  FADD.FTZ R19, -R155, R19 ;  /* 0x000000139b137221 */ /* 0x000fe20000010100 */
[----:B------:R-:W-:Y:S01]  /*6d60*/  FMUL.FTZ R5, R5, UR16 ;  /* 0x0000001005057c20 */ /* 0x000fe20008410000 */
[----:B------:R-:W-:Y:S01]  /*6d70*/  FMUL.FTZ R4, R4, UR16 ;  /* 0x0000001004047c20 */ /* 0x000fe20008410000 */
[----:B------:R-:W-:Y:S01]  /*6d80*/  FMUL.FTZ R12, R12, R6 ;  /* 0x000000060c0c7220 */ /* 0x000fe20000410000 */
[----:B------:R-:W-:Y:S01]  /*6d90*/  FFMA.FTZ R6, -R180, R180, 1 ;  /* 0x3f800000b4067423 */ /* 0x000fe200000101b4 */
[----:B------:R-:W-:Y:S01]  /*6da0*/  FMUL.FTZ R11, R161, R5 ;  /* 0x00000005a10b7220 */ /* 0x000fe20000410000 */
[----:B------:R-:W-:Y:S01]  /*6db0*/  FMUL.FTZ R10, R10, R4 ;  /* 0x000000040a0a7220 */ /* 0x000fe20000410000 */
[----:B------:R-:W-:Y:S01]  /*6dc0*/  FFMA.FTZ R5, -R179, R179, 1 ;  /* 0x3f800000b3057423 */ /* 0x000fe200000101b3 */
[----:B------:R-:W-:Y:S01]  /*6dd0*/  FMUL.FTZ R6, R6, UR16 ;  /* 0x0000001006067c20 */ /* 0x000fe20008410000 */
[----:B------:R-:W-:Y:S01]  /*6de0*/  FMUL.FTZ R19, R243, R19 ;  /* 0x00000013f3137220 */ /* 0x000fe20000410000 */
[----:B------:R-:W-:Y:S01]  /*6df0*/  F2FP.BF16.F32.PACK_AB R164, R11, R12 ;  /* 0x0000000c0ba4723e */ /* 0x000fe200000010ff */
[----:B------:R-:W-:Y:S01]  /*6e00*/  FMUL.FTZ R5, R5, UR16 ;  /* 0x0000001005057c20 */ /* 0x000fe20008410000 */
[----:B------:R-:W-:Y:S01]  /*6e10*/  FFMA.FTZ R4, -R173, R173, 1 ;  /* 0x3f800000ad047423 */ /* 0x000fe200000101ad */
[----:B------:R-:W-:Y:S01]  /*6e20*/  FFMA.FTZ R0, -R169, R169, 1 ;  /* 0x3f800000a9007423 */ /* 0x000fe200000101a9 */
[----:B------:R-:W-:Y:S01]  /*6e30*/  FADD.FTZ R66, -R155, R66 ;  /* 0x000000429b427221 */ /* 0x000fe20000010100 */
[----:B------:R-:W-:Y:S01]  /*6e40*/  FMUL.FTZ R14, R17, R5 ;  /* 0x00000005110e7220 */ /* 0x000fe20000410000 */
[----:B------:R-:W-:Y:S01]  /*6e50*/  FMUL.FTZ R17, R88, R45 ;  /* 0x0000002d58117220 */ /* 0x000fe20000410000 */
[----:B------:R-:W-:Y:S01]  /*6e60*/  FMUL.FTZ R4, R4, UR16 ;  /* 0x0000001004047c20 */ /* 0x000fe20008410000 */
[----:B------:R-:W-:Y:S01]  /*6e70*/  FFMA.FTZ R5, -R183, R183, 1 ;  /* 0x3f800000b7057423 */ /* 0x000fe200000101b7 */
[----:B------:R-:W-:Y:S01]  /*6e80*/  FMUL.FTZ R0, R0, UR16 ;  /* 0x0000001000007c20 */ /* 0x000fe20008410000 */
[----:B------:R-:W-:Y:S01]  /*6e90*/  FADD.FTZ R67, -R155, R67 ;  /* 0x000000439b437221 */ /* 0x000fe20000010100 */
[----:B------:R-:W-:Y:S01]  /*6ea0*/  FMUL.FTZ R8, R160, R4 ;  /* 0x00000004a0087220 */ /* 0x000fe20000410000 */
[----:B------:R-:W-:Y:S01]  /*6eb0*/  FMUL.FTZ R5, R5, UR16 ;  /* 0x0000001005057c20 */ /* 0x000fe20008410000 */
[----:B------:R-:W-:Y:S01]  /*6ec0*/  FMUL.FTZ R9, R9, R0 ;  /* 0x0000000009097220 */ /* 0x000fe20000410000 */
[----:B------:R-:W-:Y:S01]  /*6ed0*/  FFMA.FTZ R4, -R178, R178, 1 ;  /* 0x3f800000b2047423 */ /* 0x000fe200000101b2 */
[----:B------:R-:W-:Y:S01]  /*6ee0*/  FFMA.FTZ R0, -R172, R172, 1 ;  /* 0x3f800000ac007423 */ /* 0x000fe200000101ac */
[----:B------:R-:W-:Y:S01]  /*6ef0*/  FMUL.FTZ R11, R21, R5 ;  /* 0x00000005150b7220 */ /* 0x000fe20000410000 */
[----:B------:R-:W-:Y:S01]  /*6f00*/  FFMA.FTZ R5, -R187, R187, 1 ;  /* 0x3f800000bb057423 */ /* 0x000fe200000101bb */
[----:B------:R-:W-:Y:S01]  /*6f10*/  F2FP.BF16.F32.PACK_AB R165, R9, R10 ;  /* 0x0000000a09a5723e */ /* 0x000fe200000010ff */
[----:B------:R-:W-:Y:S01]  /*6f20*/  FMUL.FTZ R10, R241, R22 ;  /* 0x00000016f10a7220 */ /* 0x000fe20000410000 */
[----:B------:R-:W-:Y:S01]  /*6f30*/  FMUL.FTZ R22, R92, R41 ;  /* 0x000000295c167220 */ /* 0x000fe20000410000 */
[----:B------:R-:W-:Y:S01]  /*6f40*/  FMUL.FTZ R4, R4, UR16 ;  /* 0x0000001004047c20 */ /* 0x000fe20008410000 */
[----:B------:R-:W-:Y:S01]  /*6f50*/  FMUL.FTZ R0, R0, UR16 ;  /* 0x0000001000007c20 */ /* 0x000fe20008410000 */
[----:B------:R-:W-:Y:S01]  /*6f60*/  FMUL.FTZ R5, R5, UR16 ;  /* 0x0000001005057c20 */ /* 0x000fe20008410000 */
[----:B------:R-:W-:Y:S01]  /*6f70*/  LOP3.LUT R103, R104, 0x18, RZ, 0xc0, !PT ;  /* 0x0000001868677812 */ /* 0x000fe200078ec0ff */
[----:B------:R-:W-:Y:S01]  /*6f80*/  FMUL.FTZ R13, R18, R4 ;  /* 0x00000004120d7220 */ /* 0x000fe20000410000 */
[----:B------:R-:W-:Y:S01]  /*6f90*/  FMUL.FTZ R18, R79, R54 ;  /* 0x000000364f127220 */ /* 0x000fe20000410000 */
[----:B------:R-:W-:Y:S01]  /*6fa0*/  FMUL.FTZ R7, R15, R0 ;  /* 0x000000000f077220 */ /* 0x000fe20000410000 */
[----:B------:R-:W-:Y:S01]  /*6fb0*/  FMUL.FTZ R15, R16, R6 ;  /* 0x00000006100f7220 */ /* 0x000fe20000410000 */
[----:B------:R-:W-:Y:S01]  /*6fc0*/  FMUL.FTZ R16, R86, R47 ;  /* 0x0000002f56107220 */ /* 0x000fe20000410000 */
[----:B------:R-:W-:Y:S01]  /*6fd0*/  FFMA.FTZ R6, -R184, R184, 1 ;  /* 0x3f800000b8067423 */ /* 0x000fe200000101b8 */
[----:B------:R-:W-:Y:S01]  /*6fe0*/  FFMA.FTZ R0, -R177, R177, 1 ;  /* 0x3f800000b1007423 */ /* 0x000fe200000101b1 */
[----:B------:R-:W-:Y:S01]  /*6ff0*/  F2FP.BF16.F32.PACK_AB R163, R7, R8 ;  /* 0x0000000807a3723e */ /* 0x000fe200000010ff */
[----:B------:R-:W-:Y:S01]  /*7000*/  FMUL.FTZ R8, R250, R25 ;  /* 0x00000019fa087220 */ /* 0x000fe20000410000 */
[----:B------:R-:W-:Y:S01]  /*7010*/  FMUL.FTZ R25, R96, R37 ;  /* 0x0000002560197220 */ /* 0x000fe20000410000 */
[----:B------:R-:W-:Y:S01]  /*7020*/  F2FP.BF16.F32.PACK_AB R162, R14, R15 ;  /* 0x0000000f0ea2723e */ /* 0x000fe200000010ff */
[----:B------:R-:W-:Y:S01]  /*7030*/  FMUL.FTZ R15, R152, R28 ;  /* 0x0000001c980f7220 */ /* 0x000fe20000410000 */
[----:B------:R-:W-:Y:S01]  /*7040*/  FMUL.FTZ R28, R252, R31 ;  /* 0x0000001ffc1c7220 */ /* 0x000fe20000410000 */
[----:B------:R1:W5:Y:S01]  /*7050*/  LDL.LU R152, [R1+0xbc] ;  /* 0x0000bc0001987983 */ /* 0x0003620000300800 */
[----:B------:R-:W-:Y:S01]  /*7060*/  FMUL.FTZ R31, R70, R63 ;  /* 0x0000003f461f7220 */ /* 0x000fe20000410000 */
[----:B------:R-:W-:Y:S01]  /*7070*/  FMUL.FTZ R6, R6, UR16 ;  /* 0x0000001006067c20 */ /* 0x000fe20008410000 */
[----:B------:R-:W-:Y:S01]  /*7080*/  FMUL.FTZ R8, R8, R5 ;  /* 0x0000000508087220 */ /* 0x000fe20000410000 */
[----:B------:R1:W5:Y:S01]  /*7090*/  LDL.LU R151, [R1+0xb8] ;  /* 0x0000b80001977983 */ /* 0x0003620000300800 */
[----:B------:R-:W-:Y:S01]  /*70a0*/  FMUL.FTZ R0, R0, UR16 ;  /* 0x0000001000007c20 */ /* 0x000fe20008410000 */
[----:B------:R-:W-:Y:S01]  /*70b0*/  FMUL.FTZ R12, R20, R6 ;  /* 0x00000006140c7220 */ /* 0x000fe20000410000 */
[----:B------:R-:W-:Y:S01]  /*70c0*/  FFMA.FTZ R6, -R188, R188, 1 ;  /* 0x3f800000bc067423 */ /* 0x000fe200000101bc */
[----:B------:R1:W5:Y:S01]  /*70d0*/  LDL.LU R150, [R1+0xb4] ;  /* 0x0000b40001967983 */ /* 0x0003620000300800 */
[----:B------:R-:W-:Y:S01]  /*70e0*/  FMUL.FTZ R9, R19, R0 ;  /* 0x0000000013097220 */ /* 0x000fe20000410000 */
[----:B------:R-:W-:Y:S01]  /*70f0*/  FFMA.FTZ R0, -R181, R181, 1 ;  /* 0x3f800000b5007423 */ /* 0x000fe200000101b5 */
[----:B------:R-:W-:Y:S01]  /*7100*/  F2FP.BF16.F32.PACK_AB R160, R11, R12 ;  /* 0x0000000c0ba0723e */ /* 0x000fe200000010ff */
[----:B------:R1:W5:Y:S01]  /*7110*/  LDL.LU R149, [R1+0xb0] ;  /* 0x0000b00001957983 */ /* 0x0003620000300800 */
[----:B------:R-:W-:Y:S01]  /*7120*/  FMUL.FTZ R11, R99, R34 ;  /* 0x00000022630b7220 */ /* 0x000fe20000410000 */
[----:B------:R-:W-:Y:S01]  /*7130*/  FMUL.FTZ R12, R84, R49 ;  /* 0x00000031540c7220 */ /* 0x000fe20000410000 */
[----:B------:R-:W-:Y:S01]  /*7140*/  FMUL.FTZ R0, R0, UR16 ;  /* 0x0000001000007c20 */ /* 0x000fe20008410000 */
[----:B------:R-:W-:Y:S01]  /*7150*/  F2FP.BF16.F32.PACK_AB R161, R9, R13 ;  /* 0x0000000d09a1723e */ /* 0x000fe200000010ff */
[----:B------:R-:W-:Y:S01]  /*7160*/  FMUL.FTZ R6, R6, UR16 ;  /* 0x0000001006067c20 */ /* 0x000fe20008410000 */
[----:B------:R-:W-:Y:S01]  /*7170*/  FFMA.FTZ R4, -R182, R182, 1 ;  /* 0x3f800000b6047423 */ /* 0x000fe200000101b6 */
[----:B------:R-:W-:Y:S01]  /*7180*/  FMUL.FTZ R7, R23, R0 ;  /* 0x0000000017077220 */ /* 0x000fe20000410000 */
[----:B------:R-:W-:Y:S01]  /*7190*/  FMUL.FTZ R23, R90, R43 ;  /* 0x0000002b5a177220 */ /* 0x000fe20000410000 */
[----:B------:R-:W-:Y:S01]  /*71a0*/  FMUL.FTZ R9, R24, R6 ;  /* 0x0000000618097220 */ /* 0x000fe20000410000 */
[----:B------:R-:W-:Y:S01]  /*71b0*/  FMUL.FTZ R24, R94, R39 ;  /* 0x000000275e187220 */ /* 0x000fe20000410000 */
[----:B------:R-:W-:Y:S01]  /*71c0*/  FFMA.FTZ R0, -R185, R185, 1 ;  /* 0x3f800000b9007423 */ /* 0x000fe200000101b9 */
[----:B------:R-:W-:Y:S01]  /*71d0*/  FMUL.FTZ R4, R4, UR16 ;  /* 0x0000001004047c20 */ /* 0x000fe20008410000 */
[----:B------:R-:W-:Y:S01]  /*71e0*/  FFMA.FTZ R6, -R192, R192, 1 ;  /* 0x3f800000c0067423 */ /* 0x000fe200000101c0 */
[----:B------:R-:W-:Y:S01]  /*71f0*/  FFMA.FTZ R5, -R191, R191, 1 ;  /* 0x3f800000bf057423 */ /* 0x000fe200000101bf */
[----:B------:R-:W-:Y:S01]  /*7200*/  FMUL.FTZ R0, R0, UR16 ;  /* 0x0000001000007c20 */ /* 0x000fe20008410000 */
[----:B------:R-:W-:Y:S01]  /*7210*/  FMUL.FTZ R10, R10, R4 ;  /* 0x000000040a0a7220 */ /* 0x000fe20000410000 */
[----:B------:R-:W-:Y:S01]  /*7220*/  FMUL.FTZ R6, R6, UR16 ;  /* 0x0000001006067c20 */ /* 0x000fe20008410000 */
[----:B------:R-:W-:Y:S01]  /*7230*/  FFMA.FTZ R4, -R186, R186, 1 ;  /* 0x3f800000ba047423 */ /* 0x000fe200000101ba */
[----:B------:R-:W-:Y:S01]  /*7240*/  FMUL.FTZ R13, R27, R0 ;  /* 0x000000001b0d7220 */ /* 0x000fe20000410000 */
[----:B------:R-:W-:Y:S01]  /*7250*/  FMUL.FTZ R27, R148, R33 ;  /* 0x00000021941b7220 */ /* 0x000fe20000410000 */
[----:B------:R-:W-:Y:S01]  /*7260*/  F2FP.BF16.F32.PACK_AB R107, R7, R10 ;  /* 0x0000000a076b723e */ /* 0x000fe200000010ff */
[----:B------:R1:W5:Y:S01]  /*7270*/  LDL.LU R148, [R1+0xac] ;  /* 0x0000ac0001947983 */ /* 0x0003620000300800 */
[----:B------:R-:W-:Y:S01]  /*7280*/  FMUL.FTZ R7, R15, R6 ;  /* 0x000000060f077220 */ /* 0x000fe20000410000 */
[----:B------:R-:W-:Y:S01]  /*7290*/  FMUL.FTZ R15, R78, R55 ;  /* 0x000000374e0f7220 */ /* 0x000fe20000410000 */
[----:B------:R-:W-:Y:S01]  /*72a0*/  FMUL.FTZ R4, R4, UR16 ;  /* 0x0000001004047c20 */ /* 0x000fe20008410000 */
[----:B------:R1:W5:Y:S01]  /*72b0*/  LDL.LU R99, [R1+0xa8] ;  /* 0x0000a80001637983 */ /* 0x0003620000300800 */
[----:B------:R-:W-:Y:S01]  /*72c0*/  F2FP.BF16.F32.PACK_AB R33, R8, R9 ;  /* 0x000000090821723e */ /* 0x000fe200000010ff */
[----:B------:R-:W-:Y:S01]  /*72d0*/  FFMA.FTZ R6, -R196, R196, 1 ;  /* 0x3f800000c4067423 */ /* 0x000fe200000101c4 */
[----:B------:R-:W-:Y:S01]  /*72e0*/  FMUL.FTZ R14, R26, R4 ;  /* 0x000000041a0e7220 */ /* 0x000fe20000410000 */
[----:B------:R-:W-:Y:S01]  /*72f0*/  FMUL.FTZ R26, R98, R35 ;  /* 0x00000023621a7220 */ /* 0x000fe20000410000 */
[----:B------:R-:W-:Y:S01]  /*7300*/  FFMA.FTZ R4, -R190, R190, 1 ;  /* 0x3f800000be047423 */ /* 0x000fe200000101be */
[----:B------:R1:W5:Y:S01]  /*7310*/  LDL.LU R98, [R1+0xa4] ;  /* 0x0000a40001627983 */ /* 0x0003620000300800 */
[----:B------:R-:W-:Y:S01]  /*7320*/  FMUL.FTZ R6, R6, UR16 ;  /* 0x0000001006067c20 */ /* 0x000fe20008410000 */
[----:B------:R-:W-:Y:S01]  /*7330*/  F2FP.BF16.F32.PACK_AB R34, R13, R14 ;  /* 0x0000000e0d22723e */ /* 0x000fe200000010ff */
[----:B------:R-:W-:Y:S01]  /*7340*/  FMUL.FTZ R13, R82, R51 ;  /* 0x00000033520d7220 */ /* 0x000fe20000410000 */
[----:B------:R1:W5:Y:S01]  /*7350*/  LDL.LU R97, [R1+0xa0] ;  /* 0x0000a00001617983 */ /* 0x0003620000300800 */
[----:B------:R-:W-:Y:S01]  /*7360*/  FMUL.FTZ R14, R75, R58 ;  /* 0x0000003a4b0e7220 */ /* 0x000fe20000410000 */
[----:B------:R-:W-:Y:S01]  /*7370*/  FMUL.FTZ R8, R32, R6 ;  /* 0x0000000620087220 */ /* 0x000fe20000410000 */
[----:B------:R-:W-:Y:S01]  /*7380*/  FMUL.FTZ R32, R71, R62 ;  /* 0x0000003e47207220 */ /* 0x000fe20000410000 */
[----:B------:R1:W5:Y:S01]  /*7390*/  LDL.LU R96, [R1+0x9c] ;  /* 0x00009c0001607983 */ /* 0x0003620000300800 */
[----:B------:R-:W-:Y:S01]  /*73a0*/  FMUL.FTZ R4, R4, UR16 ;  /* 0x0000001004047c20 */ /* 0x000fe20008410000 */
[----:B------:R-:W-:Y:S01]  /*73b0*/  FFMA.FTZ R0, -R189, R189, 1 ;  /* 0x3f800000bd007423 */ /* 0x000fe200000101bd */
[----:B------:R-:W-:Y:S01]  /*73c0*/  FMUL.FTZ R5, R5, UR16 ;  /* 0x0000001005057c20 */ /* 0x000fe20008410000 */
[----:B------:R1:W5:Y:S01]  /*73d0*/  LDL.LU R95, [R1+0x98] ;  /* 0x00009800015f7983 */ /* 0x0003620000300800 */
[----:B------:R-:W-:Y:S01]  /*73e0*/  FMUL.FTZ R10, R30, R4 ;  /* 0x000000041e0a7220 */ /* 0x000fe20000410000 */
[----:B------:R-:W-:Y:S01]  /*73f0*/  FMUL.FTZ R30, R73, R60 ;  /* 0x0000003c491e7220 */ /* 0x000fe20000410000 */
[----:B------:R-:W-:Y:S01]  /*7400*/  FMUL.FTZ R0, R0, UR16 ;  /* 0x0000001000007c20 */ /* 0x000fe20008410000 */
[----:B------:R1:W5:Y:S01]  /*7410*/  LDL.LU R94, [R1+0x94] ;  /* 0x00009400015e7983 */ /* 0x0003620000300800 */
[----:B------:R-:W-:Y:S01]  /*7420*/  FFMA.FTZ R4, -R194, R194, 1 ;  /* 0x3f800000c2047423 */ /* 0x000fe200000101c2 */
[----:B------:R-:W-:Y:S01]  /*7430*/  FMUL.FTZ R29, R29, R5 ;  /* 0x000000051d1d7220 */ /* 0x000fe20000410000 */
[----:B------:R-:W-:Y:S01]  /*7440*/  FMUL.FTZ R28, R28, R0 ;  /* 0x000000001c1c7220 */ /* 0x000fe20000410000 */
[----:B------:R1:W5:Y:S01]  /*7450*/  LDL.LU R93, [R1+0x90] ;  /* 0x00009000015d7983 */ /* 0x0003620000300800 */
[----:B------:R-:W-:Y:S01]  /*7460*/  FMUL.FTZ R4, R4, UR16 ;  /* 0x0000001004047c20 */ /* 0x000fe20008410000 */
[----:B------:R-:W-:Y:S01]  /*7470*/  FFMA.FTZ R5, -R195, R195, 1 ;  /* 0x3f800000c3057423 */ /* 0x000fe200000101c3 */
[----:B------:R-:W-:Y:S01]  /*7480*/  FFMA.FTZ R0, -R193, R193, 1 ;  /* 0x3f800000c1007423 */ /* 0x000fe200000101c1 */
[----:B------:R1:W5:Y:S01]  /*7490*/  LDL.LU R92, [R1+0x8c] ;  /* 0x00008c00015c7983 */ /* 0x0003620000300800 */
[----:B------:R-:W-:Y:S01]  /*74a0*/  F2FP.BF16.F32.PACK_AB R28, R28, R10 ;  /* 0x0000000a1c1c723e */ /* 0x000fe200000010ff */
        /* <DEDUP_REMOVED lines=8> */
[----:B------:R-:W-:Y:S01]  /*7530*/  FMUL.FTZ R4, R4, UR16 ;  /* 0x0000001004047c20 */ /* 0x000fe20008410000 */
[----:B------:R-:W-:Y:S01]  /*7540*/  FMUL.FTZ R26, R26, R0 ;  /* 0x000000001a1a7220 */ /* 0x000fe20000410000 */
[----:B------:R1:W5:Y:S01]  /*7550*/  LDL.LU R89, [R1+0x80] ;  /* 0x0000800001597983 */ /* 0x0003620000300800 */
[----:B------:R-:W-:Y:S01]  /*7560*/  FFMA.FTZ R0, -R197, R197, 1 ;  /* 0x3f800000c5007423 */ /* 0x000fe200000101c5 */
[----:B------:R-:W-:Y:S01]  /*7570*/  F2FP.BF16.F32.PACK_AB R27, R27, R8 ;  /* 0x000000081b1b723e */ /* 0x000fe200000010ff */
[----:B------:R-:W-:Y:S01]  /*7580*/  FMUL.FTZ R8, R87, R46 ;  /* 0x0000002e57087220 */ /* 0x000fe20000410000 */
[----:B------:R1:W5:Y:S01]  /*7590*/  LDL.LU R88, [R1+0x7c] ;  /* 0x00007c0001587983 */ /* 0x0003620000300800 */
[----:B------:R-:W-:Y:S01]  /*75a0*/  FMUL.FTZ R11, R38, R4 ;  /* 0x00000004260b7220 */ /* 0x000fe20000410000 */
[----:B------:R-:W-:Y:S01]  /*75b0*/  FMUL.FTZ R0, R0, UR16 ;  /* 0x0000001000007c20 */ /* 0x000fe20008410000 */
[----:B------:R-:W-:Y:S01]  /*75c0*/  FFMA.FTZ R4, -R202, R202, 1 ;  /* 0x3f800000ca047423 */ /* 0x000fe200000101ca */
[----:B------:R1:W5:Y:S01]  /*75d0*/  LDL.LU R87, [R1+0x78] ;  /* 0x0000780001577983 */ /* 0x0003620000300800 */
[----:B------:R-:W-:Y:S01]  /*75e0*/  F2FP.BF16.F32.PACK_AB R26, R26, R9 ;  /* 0x000000091a1a723e */ /* 0x000fe200000010ff */
[----:B------:R-:W-:Y:S01]  /*75f0*/  FMUL.FTZ R24, R24, R0 ;  /* 0x0000000018187220 */ /* 0x000fe20000410000 */
[----:B------:R-:W-:Y:S01]  /*7600*/  FMUL.FTZ R4, R4, UR16 ;  /* 0x0000001004047c20 */ /* 0x000fe20008410000 */
[----:B------:R1:W5:Y:S01]  /*7610*/  LDL.LU R86, [R1+0x74] ;  /* 0x0000740001567983 */ /* 0x0003620000300800 */
[----:B------:R-:W-:Y:S01]  /*7620*/  FFMA.FTZ R0, -R201, R201, 1 ;  /* 0x3f800000c9007423 */ /* 0x000fe200000101c9 */
[----:B------:R-:W-:Y:S01]  /*7630*/  F2FP.BF16.F32.PACK_AB R29, R29, R7 ;  /* 0x000000071d1d723e */ /* 0x000fe200000010ff */
[----:B------:R-:W-:Y:S01]  /*7640*/  FMUL.FTZ R10, R10, R4 ;  /* 0x000000040a0a7220 */ /* 0x000fe20000410000 */
[----:B------:R1:W5:Y:S01]  /*7650*/  LDL.LU R85, [R1+0x70] ;  /* 0x0000700001557983 */ /* 0x0003620000300800 */
[----:B------:R-:W-:Y:S01]  /*7660*/  F2FP.BF16.F32.PACK_AB R24, R24, R11 ;  /* 0x0000000b1818723e */ /* 0x000fe200000010ff */
[----:B------:R-:W-:Y:S01]  /*7670*/  FMUL.FTZ R11, R74, R59 ;  /* 0x0000003b4a0b7220 */ /* 0x000fe20000410000 */
[----:B------:R-:W-:Y:S01]  /*7680*/  FMUL.FTZ R0, R0, UR16 ;  /* 0x0000001000007c20 */ /* 0x000fe20008410000 */
[----:B------:R1:W5:Y:S01]  /*7690*/  LDL.LU R84, [R1+0x6c] ;  /* 0x00006c0001547983 */ /* 0x0003620000300800 */
[----:B------:R-:W-:Y:S01]  /*76a0*/  FFMA.FTZ R4, -R206, R206, 1 ;  /* 0x3f800000ce047423 */ /* 0x000fe200000101ce */
[----:B------:R-:W-:Y:S01]  /*76b0*/  FFMA.FTZ R6, -R200, R200, 1 ;  /* 0x3f800000c8067423 */ /* 0x000fe200000101c8 */
[----:B------:R-:W-:Y:S01]  /*76c0*/  FMUL.FTZ R23, R23, R0 ;  /* 0x0000000017177220 */ /* 0x000fe20000410000 */
[----:B------:R1:W5:Y:S01]  /*76d0*/  LDL.LU R83, [R1+0x68] ;  /* 0x0000680001537983 */ /* 0x0003620000300800 */
[----:B------:R-:W-:Y:S01]  /*76e0*/  FMUL.FTZ R4, R4, UR16 ;  /* 0x0000001004047c20 */ /* 0x000fe20008410000 */
[----:B------:R-:W-:Y:S01]  /*76f0*/  FFMA.FTZ R0, -R205, R205, 1 ;  /* 0x3f800000cd007423 */ /* 0x000fe200000101cd */
[----:B------:R-:W-:Y:S01]  /*7700*/  FMUL.FTZ R6, R6, UR16 ;  /* 0x0000001006067c20 */ /* 0x000fe20008410000 */
[----:B------:R1:W5:Y:S01]  /*7710*/  LDL.LU R82, [R1+0x64] ;  /* 0x0000640001527983 */ /* 0x0003620000300800 */
[----:B------:R-:W-:Y:S01]  /*7720*/  F2FP.BF16.F32.PACK_AB R23, R23, R10 ;  /* 0x0000000a1717723e */ /* 0x000fe200000010ff */
[----:B------:R-:W-:Y:S01]  /*7730*/  FMUL.FTZ R8, R8, R4 ;  /* 0x0000000408087220 */ /* 0x000fe20000410000 */
[----:B------:R-:W-:Y:S01]  /*7740*/  FFMA.FTZ R4, -R210, R210, 1 ;  /* 0x3f800000d2047423 */ /* 0x000fe200000101d2 */
[----:B------:R1:W5:Y:S01]  /*7750*/  LDL.LU R81, [R1+0x60] ;  /* 0x0000600001517983 */ /* 0x0003620000300800 */
[----:B------:R-:W-:Y:S01]  /*7760*/  FMUL.FTZ R0, R0, UR16 ;  /* 0x0000001000007c20 */ /* 0x000fe20008410000 */
[----:B------:R-:W-:Y:S01]  /*7770*/  FMUL.FTZ R7, R36, R6 ;  /* 0x0000000624077220 */ /* 0x000fe20000410000 */
[----:B------:R-:W-:Y:S01]  /*7780*/  FMUL.FTZ R4, R4, UR16 ;  /* 0x0000001004047c20 */ /* 0x000fe20008410000 */
[----:B------:R1:W5:Y:S01]  /*7790*/  LDL.LU R80, [R1+0x5c] ;  /* 0x00005c0001507983 */ /* 0x0003620000300800 */
[----:B------:R-:W-:Y:S01]  /*77a0*/  FMUL.FTZ R16, R16, R0 ;  /* 0x0000000010107220 */ /* 0x000fe20000410000 */
[----:B------:R-:W-:Y:S01]  /*77b0*/  FFMA.FTZ R0, -R209, R209, 1 ;  /* 0x3f800000d1007423 */ /* 0x000fe200000101d1 */
[----:B------:R-:W-:Y:S01]  /*77c0*/  FMUL.FTZ R10, R50, R4 ;  /* 0x00000004320a7220 */ /* 0x000fe20000410000 */
[----:B------:R1:W5:Y:S01]  /*77d0*/  LDL.LU R79, [R1+0x58] ;  /* 0x00005800014f7983 */ /* 0x0003620000300800 */
[----:B------:R-:W-:Y:S01]  /*77e0*/  FFMA.FTZ R4, -R214, R214, 1 ;  /* 0x3f800000d6047423 */ /* 0x000fe200000101d6 */
[----:B------:R-:W-:Y:S01]  /*77f0*/  FMUL.FTZ R0, R0, UR16 ;  /* 0x0000001000007c20 */ /* 0x000fe20008410000 */
[----:B------:R-:W-:Y:S01]  /*7800*/  F2FP.BF16.F32.PACK_AB R16, R16, R8 ;  /* 0x000000081010723e */ /* 0x000fe200000010ff */
[----:B------:R1:W5:Y:S01]  /*7810*/  LDL.LU R78, [R1+0x54] ;  /* 0x00005400014e7983 */ /* 0x0003620000300800 */
[----:B------:R-:W-:Y:S01]  /*7820*/  FMUL.FTZ R4, R4, UR16 ;  /* 0x0000001004047c20 */ /* 0x000fe20008410000 */
[----:B------:R-:W-:Y:S01]  /*7830*/  FMUL.FTZ R13, R13, R0 ;  /* 0x000000000d0d7220 */ /* 0x000fe20000410000 */
[----:B------:R-:W-:Y:S01]  /*7840*/  FFMA.FTZ R0, -R213, R213, 1 ;  /* 0x3f800000d5007423 */ /* 0x000fe200000101d5 */
[----:B------:R1:W5:Y:S01]  /*7850*/  LDL.LU R77, [R1+0x50] ;  /* 0x00005000014d7983 */ /* 0x0003620000300800 */
[----:B------:R-:W-:Y:S01]  /*7860*/  FMUL.FTZ R18, R18, R4 ;  /* 0x0000000412127220 */ /* 0x000fe20000410000 */
[----:B------:R-:W-:Y:S01]  /*7870*/  FFMA.FTZ R6, -R204, R204, 1 ;  /* 0x3f800000cc067423 */ /* 0x000fe200000101cc */
[----:B------:R-:W-:Y:S01]  /*7880*/  FMUL.FTZ R0, R0, UR16 ;  /* 0x0000001000007c20 */ /* 0x000fe20008410000 */
[----:B------:R1:W5:Y:S01]  /*7890*/  LDL.LU R76, [R1+0x4c] ;  /* 0x00004c00014c7983 */ /* 0x0003620000300800 */
[----:B------:R-:W-:Y:S01]  /*78a0*/  F2FP.BF16.F32.PACK_AB R13, R13, R10 ;  /* 0x0000000a0d0d723e */ /* 0x000fe200000010ff */
[----:B------:R-:W-:Y:S01]  /*78b0*/  FMUL.FTZ R6, R6, UR16 ;  /* 0x0000001006067c20 */ /* 0x000fe20008410000 */
[----:B------:R-:W-:Y:S01]  /*78c0*/  FMUL.FTZ R15, R15, R0 ;  /* 0x000000000f0f7220 */ /* 0x000fe20000410000 */
[----:B------:R1:W5:Y:S01]  /*78d0*/  LDL.LU R75, [R1+0x48] ;  /* 0x00004800014b7983 */ /* 0x0003620000300800 */
[----:B------:R-:W-:Y:S01]  /*78e0*/  FFMA.FTZ R5, -R199, R199, 1 ;  /* 0x3f800000c7057423 */ /* 0x000fe200000101c7 */
[----:B------:R-:W-:Y:S01]  /*78f0*/  FMUL.FTZ R9, R40, R6 ;  /* 0x0000000628097220 */ /* 0x000fe20000410000 */
[----:B------:R-:W-:Y:S01]  /*7900*/  FFMA.FTZ R6, -R208, R208, 1 ;  /* 0x3f800000d0067423 */ /* 0x000fe200000101d0 */
[----:B------:R1:W5:Y:S01]  /*7910*/  LDL.LU R74, [R1+0x44] ;  /* 0x00004400014a7983 */ /* 0x0003620000300800 */
[----:B------:R-:W-:Y:S01]  /*7920*/  FMUL.FTZ R5, R5, UR16 ;  /* 0x0000001005057c20 */ /* 0x000fe20008410000 */
[----:B------:R-:W-:Y:S01]  /*7930*/  FFMA.FTZ R0, -R218, R218, 1 ;  /* 0x3f800000da007423 */ /* 0x000fe200000101da */
[----:B------:R-:W-:Y:S01]  /*7940*/  FMUL.FTZ R6, R6, UR16 ;  /* 0x0000001006067c20 */ /* 0x000fe20008410000 */
[----:B------:R1:W5:Y:S01]  /*7950*/  LDL.LU R73, [R1+0x40] ;  /* 0x0000400001497983 */ /* 0x0003620000300800 */
[----:B------:R-:W-:Y:S01]  /*7960*/  FMUL.FTZ R25, R25, R5 ;  /* 0x0000000519197220 */ /* 0x000fe20000410000 */
[----:B------:R-:W-:Y:S01]  /*7970*/  FFMA.FTZ R5, -R203, R203, 1 ;  /* 0x3f800000cb057423 */ /* 0x000fe200000101cb */
[----:B------:R-:W-:Y:S01]  /*7980*/  FMUL.FTZ R0, R0, UR16 ;  /* 0x0000001000007c20 */ /* 0x000fe20008410000 */
[----:B------:R1:W5:Y:S01]  /*7990*/  LDL.LU R72, [R1+0x3c] ;  /* 0x00003c0001487983 */ /* 0x0003620000300800 */
[----:B------:R-:W-:Y:S01]  /*79a0*/  FFMA.FTZ R4, -R220, R220, 1 ;  /* 0x3f800000dc047423 */ /* 0x000fe200000101dc */
[----:B------:R-:W-:Y:S01]  /*79b0*/  FMUL.FTZ R5, R5, UR16 ;  /* 0x0000001005057c20 */ /* 0x000fe20008410000 */
[----:B------:R-:W-:Y:S01]  /*79c0*/  F2FP.BF16.F32.PACK_AB R25, R25, R7 ;  /* 0x000000071919723e */ /* 0x000fe200000010ff */
[----:B------:R1:W5:Y:S01]  /*79d0*/  LDL.LU R71, [R1+0x38] ;  /* 0x0000380001477983 */ /* 0x0003620000300800 */
[----:B------:R-:W-:Y:S01]  /*79e0*/  FMUL.FTZ R7, R44, R6 ;  /* 0x000000062c077220 */ /* 0x000fe20000410000 */
[----:B------:R-:W-:Y:S01]  /*79f0*/  FFMA.FTZ R6, -R212, R212, 1 ;  /* 0x3f800000d4067423 */ /* 0x000fe200000101d4 */
[----:B------:R-:W-:Y:S01]  /*7a00*/  FMUL.FTZ R22, R22, R5 ;  /* 0x0000000516167220 */ /* 0x000fe20000410000 */
[----:B------:R1:W5:Y:S01]  /*7a10*/  LDL.LU R70, [R1+0x34] ;  /* 0x0000340001467983 */ /* 0x0003620000300800 */
[----:B------:R-:W-:Y:S01]  /*7a20*/  FFMA.FTZ R5, -R207, R207, 1 ;  /* 0x3f800000cf057423 */ /* 0x000fe200000101cf */
[----:B------:R-:W-:Y:S01]  /*7a30*/  FMUL.FTZ R6, R6, UR16 ;  /* 0x0000001006067c20 */ /* 0x000fe20008410000 */
[----:B------:R-:W-:Y:S01]  /*7a40*/  FMUL.FTZ R11, R11, R0 ;  /* 0x000000000b0b7220 */ /* 0x000fe20000410000 */
[----:B------:R-:W-:Y:S01]  /*7a50*/  F2FP.BF16.F32.PACK_AB R22, R22, R9 ;  /* 0x000000091616723e */ /* 0x000fe200000010ff */
[----:B------:R1:W5:Y:S01]  /*7a60*/  LDL.LU R69, [R1+0x30] ;  /* 0x0000300001457983 */ /* 0x0003620000300800 */
[----:B------:R-:W-:Y:S01]  /*7a70*/  FMUL.FTZ R9, R48, R6 ;  /* 0x0000000630097220 */ /* 0x000fe20000410000 */
[----:B------:R-:W-:Y:S01]  /*7a80*/  FFMA.FTZ R6, -R216, R216, 1 ;  /* 0x3f800000d8067423 */ /* 0x000fe200000101d8 */
[----:B------:R-:W-:Y:S01]  /*7a90*/  FMUL.FTZ R5, R5, UR16 ;  /* 0x0000001005057c20 */ /* 0x000fe20008410000 */
[----:B------:R-:W-:Y:S01]  /*7aa0*/  FMUL.FTZ R4, R4, UR16 ;  /* 0x0000001004047c20 */ /* 0x000fe20008410000 */
[----:B------:R-:W-:Y:S01]  /*7ab0*/  FFMA.FTZ R0, -R217, R217, 1 ;  /* 0x3f800000d9007423 */ /* 0x000fe200000101d9 */
[----:B------:R-:W-:Y:S01]  /*7ac0*/  FMUL.FTZ R6, R6, UR16 ;  /* 0x0000001006067c20 */ /* 0x000fe20008410000 */
[----:B------:R-:W-:Y:S01]  /*7ad0*/  FMUL.FTZ R17, R17, R5 ;  /* 0x0000000511117220 */ /* 0x000fe20000410000 */
[----:B------:R-:W-:Y:S01]  /*7ae0*/  FFMA.FTZ R5, -R211, R211, 1 ;  /* 0x3f800000d3057423 */ /* 0x000fe200000101d3 */
[----:B------:R-:W-:Y:S01]  /*7af0*/  FMUL.FTZ R14, R14, R4 ;  /* 0x000000040e0e7220 */ /* 0x000fe20000410000 */
[----:B------:R-:W-:Y:S01]  /*7b00*/  FMUL.FTZ R8, R52, R6 ;  /* 0x0000000634087220 */ /* 0x000fe20000410000 */
[----:B------:R-:W-:Y:S01]  /*7b10*/  FFMA.FTZ R6, -R224, R224, 1 ;  /* 0x3f800000e0067423 */ /* 0x000fe200000101e0 */
[----:B------:R-:W-:Y:S01]  /*7b20*/  FMUL.FTZ R5, R5, UR16 ;  /* 0x0000001005057c20 */ /* 0x000fe20008410000 */
[----:B------:R-:W-:Y:S01]  /*7b30*/  F2FP.BF16.F32.PACK_AB R17, R17, R7 ;  /* 0x000000071111723e */ /* 0x000fe200000010ff */
[----:B------:R-:W-:Y:S01]  /*7b40*/  FMUL.FTZ R0, R0, UR16 ;  /* 0x0000001000007c20 */ /* 0x000fe20008410000 */
[----:B------:R-:W-:Y:S01]  /*7b50*/  FMUL.FTZ R6, R6, UR16 ;  /* 0x0000001006067c20 */ /* 0x000fe20008410000 */
[----:B------:R-:W-:Y:S01]  /*7b60*/  FMUL.FTZ R12, R12, R5 ;  /* 0x000000050c0c7220 */ /* 0x000fe20000410000 */
[----:B------:R-:W-:Y:S01]  /*7b70*/  FFMA.FTZ R5, -R215, R215, 1 ;  /* 0x3f800000d7057423 */ /* 0x000fe200000101d7 */
[----:B------:R-:W-:Y:S01]  /*7b80*/  FFMA.FTZ R4, -R219, R219, 1 ;  /* 0x3f800000db047423 */ /* 0x000fe200000101db */
[----:B------:R-:W-:Y:S01]  /*7b90*/  FMUL.FTZ R10, R56, R6 ;  /* 0x00000006380a7220 */ /* 0x000fe20000410000 */
[----:B------:R-:W-:Y:S01]  /*7ba0*/  F2FP.BF16.F32.PACK_AB R6, R15, R18 ;  /* 0x000000120f06723e */ /* 0x000fe200000010ff */
[----:B------:R-:W-:Y:S01]  /*7bb0*/  FMUL.FTZ R18, R68, R65 ;  /* 0x0000004144127220 */ /* 0x000fe20000410000 */
[----:B------:R-:W-:Y:S01]  /*7bc0*/  FMUL.FTZ R5, R5, UR16 ;  /* 0x0000001005057c20 */ /* 0x000fe20008410000 */
[----:B------:R1:W5:Y:S01]  /*7bd0*/  LDL.LU R68, [R1+0x2c] ;  /* 0x00002c0001447983 */ /* 0x0003620000300800 */
[----:B------:R-:W-:Y:S01]  /*7be0*/  F2FP.BF16.F32.PACK_AB R12, R12, R9 ;  /* 0x000000090c0c723e */ /* 0x000fe200000010ff */
[----:B------:R-:W-:Y:S01]  /*7bf0*/  FMUL.FTZ R31, R31, R0 ;  /* 0x000000001f1f7220 */ /* 0x000fe20000410000 */
[----:B------:R-:W-:Y:S01]  /*7c00*/  FMUL.FTZ R7, R53, R5 ;  /* 0x0000000535077220 */ /* 0x000fe20000410000 */
[----:B------:R-:W-:Y:S01]  /*7c10*/  FFMA.FTZ R5, -R222, R222, 1 ;  /* 0x3f800000de057423 */ /* 0x000fe200000101de */
[----:B------:R-:W-:Y:S01]  /*7c20*/  FMUL.FTZ R4, R4, UR16 ;  /* 0x0000001004047c20 */ /* 0x000fe20008410000 */
[----:B------:R-:W-:Y:S01]  /*7c30*/  FFMA.FTZ R0, -R228, R228, 1 ;  /* 0x3f800000e4007423 */ /* 0x000fe200000101e4 */
[----:B------:R-:W-:Y:S01]  /*7c40*/  FMUL.FTZ R20, R110, R66 ;  /* 0x000000426e147220 */ /* 0x000fe20000410000 */
[----:B------:R-:W-:Y:S01]  /*7c50*/  FMUL.FTZ R5, R5, UR16 ;  /* 0x0000001005057c20 */ /* 0x000fe20008410000 */
[----:B------:R-:W-:Y:S01]  /*7c60*/  F2FP.BF16.F32.PACK_AB R7, R7, R8 ;  /* 0x000000080707723e */ /* 0x000fe200000010ff */
[----:B------:R-:W-:Y:S01]  /*7c70*/  FFMA.FTZ R8, -R223, R223, 1 ;  /* 0x3f800000df087423 */ /* 0x000fe200000101df */
[----:B------:R-:W-:Y:S01]  /*7c80*/  FMUL.FTZ R32, R32, R4 ;  /* 0x0000000420207220 */ /* 0x000fe20000410000 */
[----:B------:R-:W-:Y:S01]  /*7c90*/  FMUL.FTZ R9, R57, R5 ;  /* 0x0000000539097220 */ /* 0x000fe20000410000 */
[----:B------:R-:W-:Y:S01]  /*7ca0*/  FFMA.FTZ R5, -R221, R221, 1 ;  /* 0x3f800000dd057423 */ /* 0x000fe200000101dd */
[----:B------:R-:W-:Y:S01]  /*7cb0*/  FMUL.FTZ R8, R8, UR16 ;  /* 0x0000001008087c20 */ /* 0x000fe20008410000 */
[----:B------:R-:W-:Y:S01]  /*7cc0*/  FMUL.FTZ R21, R0, UR16 ;  /* 0x0000001000157c20 */ /* 0x000fe20008410000 */
[----:B------:R-:W-:Y:S01]  /*7cd0*/  FFMA.FTZ R4, -R226, R226, 1 ;  /* 0x3f800000e2047423 */ /* 0x000fe200000101e2 */
[----:B------:R-:W-:Y:S01]  /*7ce0*/  FMUL.FTZ R5, R5, UR16 ;  /* 0x0000001005057c20 */ /* 0x000fe20008410000 */
[----:B------:R-:W-:Y:S01]  /*7cf0*/  FFMA.FTZ R0, -R225, R225, 1 ;  /* 0x3f800000e1007423 */ /* 0x000fe200000101e1 */
[----:B------:R-:W-:Y:S01]  /*7d00*/  F2FP.BF16.F32.PACK_AB R9, R9, R10 ;  /* 0x0000000a0909723e */ /* 0x000fe200000010ff */
[----:B------:R-:W-:Y:S01]  /*7d10*/  FMUL.FTZ R30, R30, R8 ;  /* 0x000000081e1e7220 */ /* 0x000fe20000410000 */
[----:B------:R-:W-:Y:S01]  /*7d20*/  FMUL.FTZ R15, R61, R5 ;  /* 0x000000053d0f7220 */ /* 0x000fe20000410000 */
[----:B------:R-:W-:Y:S01]  /*7d30*/  F2FP.BF16.F32.PACK_AB R8, R11, R14 ;  /* 0x0000000e0b08723e */ /* 0x000fe200000010ff */
[----:B------:R-:W-:Y:S01]  /*7d40*/  FFMA.FTZ R5, -R227, R227, 1 ;  /* 0x3f800000e3057423 */ /* 0x000fe200000101e3 */
[----:B------:R-:W-:Y:S01]  /*7d50*/  FMUL.FTZ R19, R109, R67 ;  /* 0x000000436d137220 */ /* 0x000fe20000410000 */
[----:B------:R-:W-:Y:S01]  /*7d60*/  MOV R110, 0x20 ;  /* 0x00000020006e7802 */ /* 0x000fe20000000f00 */
[----:B------:R-:W-:Y:S01]  /*7d70*/  FMUL.FTZ R4, R4, UR16 ;  /* 0x0000001004047c20 */ /* 0x000fe20008410000 */
[----:B------:R-:W-:Y:S01]  /*7d80*/  FMUL.FTZ R5, R5, UR16 ;  /* 0x0000001005057c20 */ /* 0x000fe20008410000 */
[----:B------:R-:W-:Y:S01]  /*7d90*/  SHF.L.U32 R109, R111, 0x5, RZ ;  /* 0x000000056f6d7819 */ /* 0x000fe200000006ff */
[----:B------:R-:W-:Y:S01]  /*7da0*/  FMUL.FTZ R0, R0, UR16 ;  /* 0x0000001000007c20 */ /* 0x000fe20008410000 */
[----:B------:R-:W-:Y:S01]  /*7db0*/  FMUL.FTZ R21, R64, R21 ;  /* 0x0000001540157220 */ /* 0x000fe20000410000 */
[----:B------:R-:W-:Y:S01]  /*7dc0*/  F2FP.BF16.F32.PACK_AB R11, R15, R30 ;  /* 0x0000001e0f0b723e */ /* 0x000fe200000010ff */
[----:B------:R-:W-:Y:S01]  /*7dd0*/  FMUL.FTZ R18, R18, R5 ;  /* 0x0000000512127220 */ /* 0x000fe20000410000 */
[----:B------:R-:W-:Y:S01]  /*7de0*/  FMUL.FTZ R20, R20, R4 ;  /* 0x0000000414147220 */ /* 0x000fe20000410000 */
[----:B------:R-:W-:Y:S01]  /*7df0*/  F2FP.BF16.F32.PACK_AB R10, R31, R32 ;  /* 0x000000201f0a723e */ /* 0x000fe200000010ff */
[----:B------:R-:W-:Y:S01]  /*7e00*/  FMUL.FTZ R19, R19, R0 ;  /* 0x0000000013137220 */ /* 0x000fe20000410000 */
[----:B-1----:R-:W-:Y:S06]  /*7e10*/  BRA.U !UP0, `(.L_x_602) ;  /* 0x00000001089c7547 */ /* 0x002fec000b800000 */
[----:B------:R-:W2:Y:S01]  /*7e20*/  LDL.LU R37, [R1] ;  /* 0x0000000001257983 */ /* 0x000ea20000300800 */
[----:B------:R-:W1:Y:S01]  /*7e30*/  LDC R14, c[0x0][0x3b0] ;  /* 0x0000ec00ff0e7b82 */ /* 0x000e620000000800 */
[----:B------:R-:W-:Y:S01]  /*7e40*/  ISETP.GE.AND P0, PT, R103, UR5, PT ;  /* 0x0000000567007c0c */ /* 0x000fe2000bf06270 */
[----:B------:R-:W-:Y:S01]  /*7e50*/  ULOP3.LUT UR27, UR48, 0x1, URZ, 0xc0, !UPT ;  /* 0x00000001301b7892 */ /* 0x000fe2000f8ec0ff */
[----:B------:R-:W3:Y:S01]  /*7e60*/  LDL.LU R36, [R1+0x8] ;  /* 0x0000080001247983 */ /* 0x000ee20000300800 */
[----:B------:R-:W-:Y:S02]  /*7e70*/  IADD3 R4, P2, PT, RZ, -UR31, RZ ;  /* 0x8000001fff047c10 */ /* 0x000fe4000ff5e0ff */
[----:B------:R-:W-:Y:S01]  /*7e80*/  UISETP.NE.U32.AND UP1, UPT, UR27, 0x1, UPT ;  /* 0x000000011b00788c */ /* 0x000fe2000bf25070 */
[----:B------:R-:W4:Y:S03]  /*7e90*/  LDL.LU R35, [R1+0x4] ;  /* 0x0000040001237983 */ /* 0x000f260000300800 */
[----:B------:R-:W-:Y:S04]  /*7ea0*/  USEL UR27, UR30, 0x2000, !UP1 ;  /* 0x000020001e1b7887 */ /* 0x000fe8000c800000 */
[----:B------:R-:W2:Y:S02]  /*7eb0*/  @!P0 LDC R5, c[0x0][0x3b4] ;  /* 0x0000ed00ff058b82 */ /* 0x000ea40000000800 */
[----:B------:R-:W-:Y:S02]  /*7ec0*/  VIADD R229, R229, UR27 ;  /* 0x0000001be5e57c36 */ /* 0x000fe40008000000 */
[----:B-----5:R-:W-:Y:S02]  /*7ed0*/  VIADD R149, R149, UR27 ;  /* 0x0000001b95957c36 */ /* 0x020fe40008000000 */
[----:B----4-:R-:W-:Y:S02]  /*7ee0*/  VIADD R35, R35, UR27 ;  /* 0x0000001b23237c36 */ /* 0x010fe40008000000 */
[----:B-1----:R-:W-:Y:S04]  /*7ef0*/  IMAD.SHL.U32 R0, R14, 0x80, RZ ;  /* 0x000000800e007824 */ /* 0x002fe800078e00ff */
[----:B------:R-:W-:Y:S01]  /*7f00*/  IMAD.X R0, RZ, RZ, ~R0, P2 ;  /* 0x000000ffff007224 */ /* 0x000fe200010e0e00 */
[----:B------:R-:W-:Y:S04]  /*7f10*/  ISETP.GE.AND P2, PT, R103, UR5, PT ;  /* 0x0000000567007c0c */ /* 0x000fe8000bf46270 */
[----:B------:R-:W-:Y:S04]  /*7f20*/  SHF.R.S64 R4, R4, 0x1f, R0 ;  /* 0x0000001f04047819 */ /* 0x000fe80000001000 */
[----:B---3--:R-:W-:Y:S04]  /*7f30*/  IADD3 R36, P3, PT, R4, R36, RZ ;  /* 0x0000002404247210 */ /* 0x008fe80007f7e0ff */
[----:B--2---:R-:W-:Y:S01]  /*7f40*/  LEA.HI.X.SX32 R37, R0, R37, 0x1, P3 ;  /* 0x0000002500257211 */ /* 0x004fe200018f0eff */
[----:B------:R1:W-:Y:S01]  /*7f50*/  STL [R1+0x8], R36 ;  /* 0x0000082401007387 */ /* 0x0003e20000100800 */
[C---:B------:R-:W-:Y:S03]  /*7f60*/  @!P0 LEA R4, P3, R14.reuse, R36, 0x7 ;  /* 0x000000240e048211 */ /* 0x040fe600078638ff */
[----:B------:R1:W-:Y:S01]  /*7f70*/  STL [R1], R37 ;  /* 0x0000002501007387 */ /* 0x0003e20000100800 */
[----:B------:R-:W-:Y:S01]  /*7f80*/  @!P0 LEA.HI.X R5, R14, R37, R5, 0x7, P3 ;  /* 0x000000250e058211 */ /* 0x000fe200018f3c05 */
[----:B------:R-:W-:Y:S02]  /*7f90*/  @!P2 IMAD.MOV.U32 R14, RZ, RZ, R36 ;  /* 0x000000ffff0ea224 */ /* 0x000fe400078e0024 */
[----:B------:R1:W-:Y:S01]  /*7fa0*/  STL [R1+0x4], R35 ;  /* 0x0000042301007387 */ /* 0x0003e20000100800 */
[----:B------:R-:W-:Y:S05]  /*7fb0*/  @!P2 IMAD.MOV.U32 R15, RZ, RZ, R37 ;  /* 0x000000ffff0fa224 */ /* 0x000fea00078e0025 */
        /* <DEDUP_REMOVED lines=13> */
.L_x_602:
[----:B------:R-:W-:Y:S01]  /*8090*/  STS [R3+0x8000], R168 ;  /* 0x008000a803007388 */ /* 0x000fe20000000800 */
[----:B-1----:R-:W-:Y:S01]  /*80a0*/  F2FP.BF16.F32.PACK_AB R4, R18, R21 ;  /* 0x000000151204723e */ /* 0x002fe200000010ff */
[----:B------:R-:W-:Y:S01]  /*80b0*/  IMAD.SHL.U32 R60, R111, 0x4, RZ ;  /* 0x000000046f3c7824 */ /* 0x000fe200078e00ff */
[----:B------:R-:W-:Y:S01]  /*80c0*/  F2FP.BF16.F32.PACK_AB R5, R19, R20 ;  /* 0x000000141305723e */ /* 0x000fe200000010ff */
[----:B------:R-:W-:Y:S01]  /*80d0*/  STS [R3+0x8400], R167 ;  /* 0x008400a703007388 */ /* 0x000fe20000000800 */
[--C-:B------:R-:W-:Y:S01]  /*80e0*/  SHF.R.U32.HI R0, RZ, 0x4, R111.reuse ;  /* 0x00000004ff007819 */ /* 0x100fe2000001166f */
[----:B------:R-:W1:Y:S02]  /*80f0*/  LDC R102, c[0x0][0x44c] ;  /* 0x00011300ff667b82 */ /* 0x000e640000000800 */
[----:B------:R-:W-:Y:S01]  /*8100*/  STS [R159+0x8000], R162 ;  /* 0x008000a29f007388 */ /* 0x000fe20000000800 */
[----:B------:R-:W-:Y:S03]  /*8110*/  LOP3.LUT R59, R0, 0x8, RZ, 0xc0, !PT ;  /* 0x00000008003b7812 */ /* 0x000fe600078ec0ff */
[----:B------:R-:W-:Y:S04]  /*8120*/  STS [R159+0x8400], R161 ;  /* 0x008400a19f007388 */ /* 0x000fe80000000800 */
[----:B------:R-:W-:Y:S04]  /*8130*/  STS [R3+0xa000], R166 ;  /* 0x00a000a603007388 */ /* 0x000fe80000000800 */
[----:B------:R2:W-:Y:S04]  /*8140*/  STS [R3+0xa400], R165 ;  /* 0x00a400a503007388 */ /* 0x0005e80000000800 */
[----:B------:R-:W-:Y:S04]  /*8150*/  STS [R159+0xa000], R164 ;  /* 0x00a000a49f007388 */ /* 0x000fe80000000800 */
[----:B------:R-:W-:Y:S01]  /*8160*/  STS [R159+0xa400], R163 ;  /* 0x00a400a39f007388 */ /* 0x000fe20000000800 */
[----:B-1----:R-:W-:Y:S03]  /*8170*/  IMAD R102, R102, UR8, RZ ;  /* 0x0000000866667c24 */ /* 0x002fe6000f8e02ff */
[----:B------:R-:W-:Y:S01]  /*8180*/  STS [R113+0x8000], R160 ;  /* 0x008000a071007388 */ /* 0x000fe20000000800 */
[----:B------:R-:W-:Y:S03]  /*8190*/  IMAD.U32 R0, R102, -0x80, RZ ;  /* 0xffffff8066007824 */ /* 0x000fe600078e00ff */
[----:B------:R-:W-:Y:S04]  /*81a0*/  STS [R113+0x8400], R107 ;  /* 0x0084006b71007388 */ /* 0x000fe80000000800 */
[----:B------:R-:W-:Y:S04]  /*81b0*/  STS [R115+0x8000], R27 ;  /* 0x0080001b73007388 */ /* 0x000fe80000000800 */
[----:B------:R-:W-:Y:S01]  /*81c0*/  STS [R115+0x8400], R26 ;  /* 0x0084001a73007388 */ /* 0x000fe20000000800 */
[----:B--2---:R-:W-:Y:S03]  /*81d0*/  LOP3.LUT R3, R59, 0x10, R111, 0xf8, !PT ;  /* 0x000000103b037812 */ /* 0x004fe600078ef86f */
[----:B------:R-:W-:Y:S01]  /*81e0*/  STS [R113+0xa000], R33 ;  /* 0x00a0002171007388 */ /* 0x000fe20000000800 */
[--C-:B------:R-:W-:Y:S03]  /*81f0*/  LOP3.LUT R3, R3, 0xc0, R109.reuse, 0xf8, !PT ;  /* 0x000000c003037812 */ /* 0x100fe600078ef86d */
[----:B------:R-:W-:Y:S01]  /*8200*/  STS [R113+0xa400], R34 ;  /* 0x00a4002271007388 */ /* 0x000fe20000000800 */
[----:B------:R-:W-:Y:S03]  /*8210*/  LOP3.LUT R3, R3, 0x18, R60, 0x78, !PT ;  /* 0x0000001803037812 */ /* 0x000fe600078e783c */
[----:B------:R-:W-:Y:S01]  /*8220*/  STS [R115+0xa000], R29 ;  /* 0x00a0001d73007388 */ /* 0x000fe20000000800 */
[----:B------:R-:W-:Y:S03]  /*8230*/  LOP3.LUT R3, R3, 0x120, R109, 0xf8, !PT ;  /* 0x0000012003037812 */ /* 0x000fe600078ef86d */
[----:B------:R-:W-:Y:S01]  /*8240*/  STS [R115+0xa400], R28 ;  /* 0x00a4001c73007388 */ /* 0x000fe20000000800 */
        /* <DEDUP_REMOVED lines=24> */
[----:B------:R-:W-:Y:S04]  /*83d0*/  LDSM.16.MT88.4 R28, [R3+0x4800] ;  /* 0x00480000031c783b */ /* 0x000fe80000004200 */
[----:B------:R-:W-:Y:S01]  /*83e0*/  LDSM.16.MT88.4 R32, [R2+UR4+0x15000] ;  /* 0x015000040220783b */ /* 0x000fe20008004200 */
[-C--:B-1---5:R-:W-:Y:S08]  /*83f0*/  HMMA.16816.F32.BF16 R68, R4, R8.reuse, R68 ;  /* 0x000000080444723c */ /* 0x0a2ff00000041844 */
        /* <DEDUP_REMOVED lines=44> */
[----:B------:R-:W-:Y:S02]  /*86c0*/  LOP3.LUT R4, R104, 0xd8, RZ, 0xc0, !PT ;  /* 0x000000d868047812 */ /* 0x000fe400078ec0ff */
[----:B------:R-:W-:Y:S02]  /*86d0*/  LEA R6, P0, R0, R230, 0x2 ;  /* 0x000000e600067211 */ /* 0x000fe400078010ff */
[-C--:B----4-:R-:W-:Y:S05]  /*86e0*/  HMMA.16816.F32.BF16 R68, R16, R20.reuse, R68 ;  /* 0x000000141044723c */ /* 0x090fea0000041844 */
[----:B------:R-:W-:Y:S01]  /*86f0*/  LOP3.LUT R4, R4, 0x18, R111, 0x78, !PT ;  /* 0x0000001804047812 */ /* 0x000fe200078e786f */
[----:B------:R-:W-:Y:S02]  /*8700*/  IMAD.MOV.U32 R230, RZ, RZ, R6 ;  /* 0x000000ffffe67224 */ /* 0x000fe400078e0006 */
[C---:B--2---:R-:W-:Y:S04]  /*8710*/  HMMA.16816.F32.BF16 R72, R28.reuse, R20, R72 ;  /* 0x000000141c48723c */ /* 0x044fe80000041848 */
[----:B------:R-:W-:Y:S02]  /*8720*/  LOP3.LUT R5, R4, 0x1f20, R104, 0xf8, !PT ;  /* 0x00001f2004057812 */ /* 0x000fe400078ef868 */
[----:B------:R-:W-:Y:S02]  /*8730*/  LEA.HI.X.SX32 R4, R0, R231, 0x2, P0 ;  /* 0x000000e700047211 */ /* 0x000fe400000f16ff */
[-C--:B------:R-:W-:Y:S03]  /*8740*/  HMMA.16816.F32.BF16 R76, R28, R22.reuse, R76 ;  /* 0x000000161c4c723c */ /* 0x080fe6000004184c */
[----:B------:R-:W-:Y:S01]  /*8750*/  LOP3.LUT R0, R108, 0x1c0, RZ, 0xc0, !PT ;  /* 0x000001c06c007812 */ /* 0x000fe200078ec0ff */
[----:B------:R-:W-:Y:S01]  /*8760*/  IMAD.MOV.U32 R231, RZ, RZ, R4 ;  /* 0x000000ffffe77224 */ /* 0x000fe200078e0004 */
[----:B------:R-:W-:Y:S03]  /*8770*/  LEA R61, R5, UR4, 0x1 ;  /* 0x00000004053d7c11 */ /* 0x000fe6000f8e08ff */
[----:B------:R-:W-:Y:S01]  /*8780*/  HMMA.16816.F32.BF16 R80, R16, R22, R80 ;  /* 0x000000161050723c */ /* 0x000fe20000041850 */
[----:B------:R-:W-:Y:S08]  /*8790*/  @!UPT UIADD3 URZ, UPT, UPT, URZ, URZ, URZ ;  /* 0x000000fffffff290 */ /* 0x000ff0000fffe0ff */
        /* <DEDUP_REMOVED lines=30> */
.L_x_603:
[----:B------:R-:W2:Y:S01]  /*8980*/  LDL R114, [R1+0x28] ;  /* 0x0000280001727983 */ /* 0x000ea20000100800 */
[----:B-1----:R-:W-:Y:S01]  /*8990*/  LOP3.LUT R4, R108, 0x200, RZ, 0xc0, !PT ;  /* 0x000002006c047812 */ /* 0x002fe200078ec0ff */
[----:B------:R-:W-:Y:S01]  /*89a0*/  IMAD.U32 R100, RZ, RZ, UR49 ;  /* 0x00000031ff647e24 */ /* 0x000fe2000f8e00ff */
[----:B------:R-:W-:Y:S01]  /*89b0*/  LOP3.LUT R0, R0, 0x38, R104, 0xf8, !PT ;  /* 0x0000003800007812 */ /* 0x000fe200078ef868 */
[----:B------:R-:W3:Y:S01]  /*89c0*/  LDL R113, [R1+0x24] ;  /* 0x0000240001717983 */ /* 0x000ee20000100800 */
[----:B------:R-:W-:Y:S01]  /*89d0*/  LOP3.LUT R4, R4, 0xc00, R109, 0xf8, !PT ;  /* 0x00000c0004047812 */ /* 0x000fe200078ef86d */
[----:B------:R-:W-:Y:S01]  /*89e0*/  IMAD.MOV.U32 R115, RZ, RZ, 0x4 ;  /* 0x00000004ff737424 */ /* 0x000fe200078e00ff */
[----:B------:R-:W-:Y:S01]  /*89f0*/  LOP3.LUT R0, R0, 0x8, R105, 0x78, !PT ;  /* 0x0000000800007812 */ /* 0x000fe200078e7869 */
[----:B------:R-:W4:Y:S01]  /*8a00*/  LDL R112, [R1+0x20] ;  /* 0x0000200001707983 */ /* 0x000f220000100800 */
[----:B------:R-:W-:Y:S01]  /*8a10*/  LOP3.LUT P0, RZ, R111, 0x2, RZ, 0xc0, !PT ;  /* 0x000000026fff7812 */ /* 0x000fe2000780c0ff */
[----:B------:R-:W-:Y:S01]  /*8a20*/  @UP0 UIADD3 UR44, UP1, UPT, UR18, -0x200, URZ ;  /* 0xfffffe00122c0890 */ /* 0x000fe2000ff3e0ff */
[----:B------:R-:W-:Y:S01]  /*8a30*/  LOP3.LUT R0, R4, R0, RZ, 0xfc, !PT ;  /* 0x0000000004007212 */ /* 0x000fe200078efcff */
[----:B------:R-:W5:Y:S01]  /*8a40*/  LDL R107, [R1+0x1c] ;  /* 0x00001c00016b7983 */ /* 0x000f620000100800 */
[----:B------:R-:W-:Y:S01]  /*8a50*/  SEL R58, R110, 0xffffffe0, !P0 ;  /* 0xffffffe06e3a7807 */ /* 0x000fe20004000000 */
[----:B------:R-:W-:Y:S01]  /*8a60*/  @UP0 UIADD3.X UR42, UPT, UPT, UR19, -0x1, URZ, UP1, !UPT ;  /* 0xffffffff132a0890 */ /* 0x000fe20008ffe4ff */
[----:B------:R-:W-:Y:S01]  /*8a70*/  LEA R0, R0, UR4, 0x1 ;  /* 0x0000000400007c11 */ /* 0x000fe2000f8e08ff */
[----:B------:R-:W-:Y:S01]  /*8a80*/  LDSM.16.MT88.4 R20, [R3+0x6000] ;  /* 0x006000000314783b */ /* 0x000fe20000004200 */
[----:B------:R-:W-:Y:S01]  /*8a90*/  LEA R100, P0, R100, R230, 0x2 ;  /* 0x000000e664647211 */ /* 0x000fe200078010ff */
[----:B------:R-:W-:Y:S02]  /*8aa0*/  @UP0 UIADD3 UR10, UP1, UPT, UR10, -0x200, URZ ;  /* 0xfffffe000a0a0890 */ /* 0x000fe4000ff3e0ff */
[----:B------:R-:W1:Y:S01]  /*8ab0*/  LDSM.16.M88.4 R16, [R0+0x8000] ;  /* 0x008000000010783b */ /* 0x000e620000000200 */
[C---:B------:R-:W-:Y:S01]  /*8ac0*/  IMAD.IADD R57, R0.reuse, 0x1, R58 ;  /* 0x0000000100397824 */ /* 0x040fe200078e023a */
[----:B------:R-:W-:Y:S01]  /*8ad0*/  ULOP3.LUT UR27, UR48, 0x1, URZ, 0xc0, !UPT ;  /* 0x00000001301b7892 */ /* 0x000fe2000f8ec0ff */
[C---:B------:R-:W-:Y:S01]  /*8ae0*/  VIADD R8, R0.reuse, 0x8000 ;  /* 0x0000800000087836 */ /* 0x040fe20000000000 */
[----:B------:R-:W1:Y:S01]  /*8af0*/  LDSM.16.M88.4 R12, [R0+0xa000] ;  /* 0x00a00000000c783b */ /* 0x000e620000000200 */
[----:B------:R-:W-:Y:S01]  /*8b00*/  VIADD R56, R0, 0x8040 ;  /* 0x0000804000387836 */ /* 0x000fe20000000000 */
[----:B------:R-:W-:Y:S01]  /*8b10*/  @UP0 UIADD3.X UR11, UPT, UPT, UR11, -0x1, URZ, UP1, !UPT ;  /* 0xffffffff0b0b0890 */ /* 0x000fe20008ffe4ff */
[----:B------:R-:W-:Y:S01]  /*8b20*/  @P1 VIADD R56, R8, 0xffffffc0 ;  /* 0xffffffc008381836 */ /* 0x000fe20000000000 */
[----:B------:R-:W-:Y:S01]  /*8b30*/  LDSM.16.MT88.4 R28, [R3+0x6400] ;  /* 0x00640000031c783b */ /* 0x000fe20000004200 */
[----:B------:R-:W-:Y:S01]  /*8b40*/  PLOP3.LUT P1, PT, PT, PT, UP0, 0x80, 0x8 ;  /* 0x000000000008781c */ /* 0x000fe20003f2f008 */
[----:B------:R-:W-:Y:S01]  /*8b50*/  UISETP.NE.U32.AND UP1, UPT, UR27, 0x1, UPT ;  /* 0x000000011b00788c */ /* 0x000fe2000bf25070 */
[----:B------:R-:W-:Y:S01]  /*8b60*/  IMAD.IADD R58, R58, 0x1, R56 ;  /* 0x000000013a3a7824 */ /* 0x000fe200078e0238 */
[----:B------:R-:W1:Y:S04]  /*8b70*/  LDSM.16.M88.4 R24, [R57+0x8000] ;  /* 0x008000003918783b */ /* 0x000e680000000200 */
[----:B------:R-:W1:Y:S01]  /*8b80*/  LDSM.16.M88.4 R32, [R57+0xa000] ;  /* 0x00a000003920783b */ /* 0x000e620000000200 */
[----:B------:R-:W-:Y:S03]  /*8b90*/  PLOP3.LUT P2, PT, PT, PT, UP1, 0x80, 0x8 ;  /* 0x000000000008781c */ /* 0x000fe60003f4f018 */
[----:B------:R-:W-:Y:S04]  /*8ba0*/  LDSM.16.MT88.4 R40, [R3+0x6800] ;  /* 0x006800000328783b */ /* 0x000fe80000004200 */
[----:B------:R-:W1:Y:S04]  /*8bb0*/  LDSM.16.M88.4 R36, [R56] ;  /* 0x000000003824783b */ /* 0x000e680000000200 */
[----:B------:R-:W1:Y:S04]  /*8bc0*/  LDSM.16.M88.4 R44, [R56+0x2000] ;  /* 0x00200000382c783b */ /* 0x000e680000000200 */
        /* <DEDUP_REMOVED lines=14> */
[-C--:B------:R-:W-:Y:S08]  /*8cb0*/  HMMA.16816.F32.BF16 R4, R36, R40.reuse, R4 ;  /* 0x000000282404723c */ /* 0x080ff00000041804 */
        /* <DEDUP_REMOVED lines=20> */
[----:B------:R-:W1:Y:S03]  /*8e00*/  LDSM.16.M88.4 R20, [R57+0xe000] ;  /* 0x00e000003914783b */ /* 0x000e660000000200 */
        /* <DEDUP_REMOVED lines=9> */
[----:B------:R-:W1:Y:S02]  /*8ea0*/  LDSM.16.M88.4 R32, [R56+0x4000] ;  /* 0x004000003820783b */ /* 0x000e640000000200 */
[----:B------:R-:W-:Y:S02]  /*8eb0*/  LEA.HI.X.SX32 R49, R102, R51, 0x5, P0 ;  /* 0x0000003366317211 */ /* 0x000fe400000f2eff */
[----:B------:R-:W-:Y:S01]  /*8ec0*/  @P1 LOP3.LUT R232, R106, 0x7, R0, 0xf8, !PT ;  /* 0x000000076ae81812 */ /* 0x000fe200078ef800 */
[C---:B------:R-:W-:Y:S02]  /*8ed0*/  VIADD R0, R148.reuse, 0xffffe000 ;  /* 0xffffe00094007836 */ /* 0x040fe40000000000 */
[----:B------:R-:W-:Y:S01]  /*8ee0*/  HMMA.16816.F32.BF16 R16, R24, R30, R16 ;  /* 0x0000001e1810723c */ /* 0x000fe20000041810 */
[----:B------:R-:W1:Y:S03]  /*8ef0*/  LDSM.16.M88.4 R24, [R56+0x6000] ;  /* 0x006000003818783b */ /* 0x000e660000000200 */
[----:B------:R-:W-:Y:S01]  /*8f00*/  @P2 VIADD R0, R148, 0x2000 ;  /* 0x0000200094002836 */ /* 0x000fe20000000000 */
[----:B------:R-:W-:Y:S03]  /*8f10*/  LDSM.16.MT88.4 R28, [R3+0x7c00] ;  /* 0x007c0000031c783b */ /* 0x000fe60000004200 */
[-C--:B-1----:R-:W-:Y:S08]  /*8f20*/  HMMA.16816.F32.BF16 R4, R36, R40.reuse, R4 ;  /* 0x000000282404723c */ /* 0x082ff00000041804 */
[C---:B------:R-:W-:Y:S08]  /*8f30*/  HMMA.16816.F32.BF16 R8, R20.reuse, R40, R8 ;  /* 0x000000281408723c */ /* 0x040ff00000041808 */
[-C--:B------:R-:W-:Y:S01]  /*8f40*/  HMMA.16816.F32.BF16 R12, R20, R42.reuse, R12 ;  /* 0x0000002a140c723c */ /* 0x080fe2000004180c */
[----:B------:R-:W1:Y:S07]  /*8f50*/  LDSM.16.M88.4 R20, [R58+0x4000] ;  /* 0x004000003a14783b */ /* 0x000e6e0000000200 */
[----:B------:R-:W-:Y:S01]  /*8f60*/  HMMA.16816.F32.BF16 R16, R36, R42, R16 ;  /* 0x0000002a2410723c */ /* 0x000fe20000041810 */
[----:B------:R-:W1:Y:S03]  /*8f70*/  LDSM.16.M88.4 R36, [R58+0x6000] ;  /* 0x006000003a24783b */ /* 0x000e660000000200 */
[C---:B------:R-:W-:Y:S04]  /*8f80*/  LEA R42, P0, R102.reuse, R48, 0x5 ;  /* 0x00000030662a7211 */ /* 0x040fe800078028ff */
[-C--:B------:R-:W-:Y:S05]  /*8f90*/  HMMA.16816.F32.BF16 R4, R32, R44.reuse, R4 ;  /* 0x0000002c2004723c */ /* 0x080fea0000041804 */
[C---:B------:R-:W-:Y:S02]  /*8fa0*/  LEA.HI.X.SX32 R43, R102.reuse, R49, 0x5, P0 ;  /* 0x00000031662b7211 */ /* 0x040fe400000f2eff */
[C---:B------:R-:W-:Y:S01]  /*8fb0*/  LEA R40, P0, R102.reuse, R42, 0x5 ;  /* 0x0000002a66287211 */ /* 0x040fe200078028ff */
[C---:B------:R-:W-:Y:S04]  /*8fc0*/  HMMA.16816.F32.BF16 R8, R24.reuse, R44, R8 ;  /* 0x0000002c1808723c */ /* 0x040fe80000041808 */
[----:B------:R-:W-:Y:S04]  /*8fd0*/  LEA.HI.X.SX32 R41, R102, R43, 0x5, P0 ;  /* 0x0000002b66297211 */ /* 0x000fe800000f2eff */
[-C--:B------:R-:W-:Y:S03]  /*8fe0*/  HMMA.16816.F32.BF16 R12, R24, R46.reuse, R12 ;  /* 0x0000002e180c723c */ /* 0x080fe6000004180c */
[----:B------:R-:W-:Y:S01]  /*8ff0*/  @P1 IMAD.WIDE.U32 R24, R232, R115, UR18 ;  /* 0x00000012e8181e25 */ /* 0x000fe2000f8e0073 */
[----:B------:R-:W-:Y:S01]  /*9000*/  @UP0 UMOV UR18, UR44 ;  /* 0x0000002c00120c82 */ /* 0x000fe20008000000 */
[----:B------:R-:W-:Y:S01]  /*9010*/  @UP0 UMOV UR19, UR42 ;  /* 0x0000002a00130c82 */ /* 0x000fe20008000000 */
[----:B------:R-:W-:Y:S02]  /*9020*/  UISETP.GT.AND UP0, UPT, UR48, UR45, UPT ;  /* 0x0000002d3000728c */ /* 0x000fe4000bf04270 */
[----:B------:R-:W-:Y:S01]  /*9030*/  HMMA.16816.F32.BF16 R16, R32, R46, R16 ;  /* 0x0000002e2010723c */ /* 0x000fe20000041810 */
[----:B------:R-:W-:Y:S03]  /*9040*/  UIADD3 UR48, UPT, UPT, UR48, -0x1, URZ ;  /* 0xffffffff30307890 */ /* 0x000fe6000fffe0ff */
[C---:B------:R-:W-:Y:S04]  /*9050*/  LEA R32, P0, R102.reuse, R40, 0x5 ;  /* 0x0000002866207211 */ /* 0x040fe800078028ff */
[-C--:B-1----:R-:W-:Y:S05]  /*9060*/  HMMA.16816.F32.BF16 R4, R20, R28.reuse, R4 ;  /* 0x0000001c1404723c */ /* 0x082fea0000041804 */
[C---:B------:R-:W-:Y:S03]  /*9070*/  LEA.HI.X.SX32 R33, R102.reuse, R41, 0x5, P0 ;  /* 0x0000002966217211 */ /* 0x040fe600000f2eff */
[C---:B------:R-:W-:Y:S04]  /*9080*/  HMMA.16816.F32.BF16 R8, R36.reuse, R28, R8 ;  /* 0x0000001c2408723c */ /* 0x040fe80000041808 */
[C---:B------:R-:W-:Y:S04]  /*9090*/  LEA R28, P0, R102.reuse, R32, 0x5 ;  /* 0x00000020661c7211 */ /* 0x040fe800078028ff */
[-C--:B------:R-:W-:Y:S01]  /*90a0*/  HMMA.16816.F32.BF16 R12, R36, R30.reuse, R12 ;  /* 0x0000001e240c723c */ /* 0x080fe2000004180c */
[----:B--2---:R-:W2:Y:S02]  /*90b0*/  @P1 LDG.E R114, desc[UR34][R24.64+-0x200] ;  /* 0xfffe002218721981 */ /* 0x004ea4000c1e1900 */
[C---:B------:R-:W-:Y:S02]  /*90c0*/  LEA.HI.X.SX32 R29, R102.reuse, R33, 0x5, P0 ;  /* 0x00000021661d7211 */ /* 0x040fe400000f2eff */
[----:B---3--:R-:W3:Y:S01]  /*90d0*/  @P1 LDG.E R113, desc[UR34][R24.64+-0x1e0] ;  /* 0xfffe202218711981 */ /* 0x008ee2000c1e1900 */
[C---:B------:R-:W-:Y:S02]  /*90e0*/  LEA R26, P0, R102.reuse, R28, 0x5 ;  /* 0x0000001c661a7211 */ /* 0x040fe400078028ff */
[----:B------:R-:W-:Y:S01]  /*90f0*/  HMMA.16816.F32.BF16 R16, R20, R30, R16 ;  /* 0x0000001e1410723c */ /* 0x000fe20000041810 */
[----:B----4-:R-:W4:Y:S03]  /*9100*/  @P1 LDG.E R112, desc[UR34][R24.64+-0x100] ;  /* 0xffff002218701981 */ /* 0x010f26000c1e1900 */
[C---:B------:R-:W-:Y:S01]  /*9110*/  LEA.HI.X.SX32 R27, R102.reuse, R29, 0x5, P0 ;  /* 0x0000001d661b7211 */ /* 0x040fe200000f2eff */
[----:B-----5:R1:W5:Y:S04]  /*9120*/  @P1 LDG.E R107, desc[UR34][R24.64+-0xe0] ;  /* 0xffff2022186b1981 */ /* 0x020368000c1e1900 */
[----:B------:R1:W-:Y:S04]  /*9130*/  REDG.E.ADD.F32.FTZ.RN.STRONG.GPU desc[UR34][R230.64], R4 ;  /* 0x00000004e60079a6 */ /* 0x0003e8000c12f322 */
[----:B------:R1:W-:Y:S04]  /*9140*/  REDG.E.ADD.F32.FTZ.RN.STRONG.GPU desc[UR34][R100.64], R5 ;  /* 0x00000005640079a6 */ /* 0x0003e8000c12f322 */
[----:B------:R1:W-:Y:S04]  /*9150*/  REDG.E.ADD.F32.FTZ.RN.STRONG.GPU desc[UR34][R66.64], R6 ;  /* 0x00000006420079a6 */ /* 0x0003e8000c12f322 */
[----:B------:R1:W-:Y:S04]  /*9160*/  REDG.E.ADD.F32.FTZ.RN.STRONG.GPU desc[UR34][R64.64], R7 ;  /* 0x00000007400079a6 */ /* 0x0003e8000c12f322 */
[----:B------:R-:W-:Y:S04]  /*9170*/  REDG.E.ADD.F32.FTZ.RN.STRONG.GPU desc[UR34][R62.64], R8 ;  /* 0x000000083e0079a6 */ /* 0x000fe8000c12f322 */
[----:B------:R-:W-:Y:S04]  /*9180*/  REDG.E.ADD.F32.FTZ.RN.STRONG.GPU desc[UR34][R54.64], R9 ;  /* 0x00000009360079a6 */ /* 0x000fe8000c12f322 */
[----:B------:R-:W-:Y:S01]  /*9190*/  REDG.E.ADD.F32.FTZ.RN.STRONG.GPU desc[UR34][R52.64], R10 ;  /* 0x0000000a340079a6 */ /* 0x000fe2000c12f322 */
[C---:B-1----:R-:W-:Y:S03]  /*91a0*/  LEA R4, P0, R102.reuse, R26, 0x5 ;  /* 0x0000001a66047211 */ /* 0x042fe600078028ff */
[----:B------:R-:W-:Y:S01]  /*91b0*/  REDG.E.ADD.F32.FTZ.RN.STRONG.GPU desc[UR34][R50.64], R11 ;  /* 0x0000000b320079a6 */ /* 0x000fe2000c12f322 */
[C---:B------:R-:W-:Y:S03]  /*91c0*/  LEA.HI.X.SX32 R5, R102.reuse, R27, 0x5, P0 ;  /* 0x0000001b66057211 */ /* 0x040fe600000f2eff */
        /* <DEDUP_REMOVED lines=17> */
[----:B------:R-:W1:Y:S04]  /*92e0*/  LDSM.16.MT88.4 R32, [R148+0x800] ;  /* 0x000800009420783b */ /* 0x000e680000004200 */
[----:B------:R-:W1:Y:S02]  /*92f0*/  LDSM.16.MT88.4 R36, [R2+UR4+0xd000] ;  /* 0x00d000040224783b */ /* 0x000e640008004200 */
        /* <DEDUP_REMOVED lines=16> */
[-C--:B------:R-:W-:Y:S08]  /*9400*/  HMMA.16816.F32.BF16 R92, R36, R34.reuse, R92 ;  /* 0x00000022245c723c */ /* 0x080ff0000004185c */
[----:B------:R-:W-:Y:S01]  /*9410*/  HMMA.16816.F32.BF16 R96, R28, R34, R96 ;  /* 0x000000221c60723c */ /* 0x000fe20000041860 */
[----:B------:R-:W-:Y:S04]  /*9420*/  LDSM.16.MT88.4 R28, [R148+0x1400] ;  /* 0x00140000941c783b */ /* 0x000fe80000004200 */
[----:B------:R-:W-:Y:S03]  /*9430*/  LDSM.16.MT88.4 R32, [R2+UR4+0xe800] ;  /* 0x00e800040220783b */ /* 0x000fe60008004200 */
[-C--:B-1----:R-:W-:Y:S08]  /*9440*/  HMMA.16816.F32.BF16 R84, R4, R8.reuse, R84 ;  /* 0x000000080454723c */ /* 0x082ff00000041854 */
[C---:B------:R-:W-:Y:S08]  /*9450*/  HMMA.16816.F32.BF16 R88, R12.reuse, R8, R88 ;  /* 0x000000080c58723c */ /* 0x040ff00000041858 */
[-C--:B------:R-:W-:Y:S01]  /*9460*/  HMMA.16816.F32.BF16 R92, R12, R10.reuse, R92 ;  /* 0x0000000a0c5c723c */ /* 0x080fe2000004185c */
[----:B------:R-:W1:Y:S07]  /*9470*/  LDSM.16.MT88.4 R12, [R2+UR4+0xa800] ;  /* 0x00a80004020c783b */ /* 0x000e6e0008004200 */
[----:B------:R-:W-:Y:S01]  /*9480*/  HMMA.16816.F32.BF16 R96, R4, R10, R96 ;  /* 0x0000000a0460723c */ /* 0x000fe20000041860 */
[----:B------:R-:W-:Y:S04]  /*9490*/  LDSM.16.MT88.4 R4, [R2+UR4+0xb000] ;  /* 0x00b000040204783b */ /* 0x000fe80008004200 */
[----:B------:R-:W4:Y:S03]  /*94a0*/  LDSM.16.MT88.4 R8, [R148+0x1800] ;  /* 0x001800009408783b */ /* 0x000f260000004200 */
[-C--:B------:R-:W-:Y:S08]  /*94b0*/  HMMA.16816.F32.BF16 R84, R16, R20.reuse, R84 ;  /* 0x000000141054723c */ /* 0x080ff00000041854 */
[C---:B------:R-:W-:Y:S08]  /*94c0*/  HMMA.16816.F32.BF16 R88, R24.reuse, R20, R88 ;  /* 0x000000141858723c */ /* 0x040ff00000041858 */
[-C--:B------:R-:W-:Y:S01]  /*94d0*/  HMMA.16816.F32.BF16 R92, R24, R22.reuse, R92 ;  /* 0x00000016185c723c */ /* 0x080fe2000004185c */
[----:B------:R-:W5:Y:S07]  /*94e0*/  LDSM.16.MT88.4 R24, [R2+UR4+0xf000] ;  /* 0x00f000040218783b */ /* 0x000f6e0008004200 */
[----:B------:R-:W-:Y:S01]  /*94f0*/  HMMA.16816.F32.BF16 R96, R16, R22, R96 ;  /* 0x000000161060723c */ /* 0x000fe20000041860 */
[----:B------:R-:W-:Y:S04]  /*9500*/  LDSM.16.MT88.4 R16, [R2+UR4+0xb800] ;  /* 0x00b800040210783b */ /* 0x000fe80008004200 */
[----:B------:R2:W5:Y:S03]  /*9510*/  LDSM.16.MT88.4 R20, [R148+0x1c00] ;  /* 0x001c00009414783b */ /* 0x0005660000004200 */
[-C--:B-1----:R-:W-:Y:S08]  /*9520*/  HMMA.16816.F32.BF16 R84, R12, R28.reuse, R84 ;  /* 0x0000001c0c54723c */ /* 0x082ff00000041854 */
[C---:B------:R-:W-:Y:S08]  /*9530*/  HMMA.16816.F32.BF16 R88, R32.reuse, R28, R88 ;  /* 0x0000001c2058723c */ /* 0x040ff00000041858 */
[-C--:B------:R-:W-:Y:S01]  /*9540*/  HMMA.16816.F32.BF16 R92, R32, R30.reuse, R92 ;  /* 0x0000001e205c723c */ /* 0x080fe2000004185c */
[----:B------:R-:W1:Y:S02]  /*9550*/  LDSM.16.MT88.4 R32, [R2+UR4+0xf800] ;  /* 0x00f800040220783b */ /* 0x000e640008004200 */
[----:B--2---:R-:W-:Y:S02]  /*9560*/  IMAD.MOV.U32 R148, RZ, RZ, R0 ;  /* 0x000000ffff947224 */ /* 0x004fe400078e0000 */
[----:B------:R2:W-:Y:S03]  /*9570*/  @P1 STL [R1+0x28], R114 ;  /* 0x0000287201001387 */ /* 0x0005e60000100800 */
[----:B------:R-:W-:Y:S01]  /*9580*/  HMMA.16816.F32.BF16 R96, R12, R30, R96 ;  /* 0x0000001e0c60723c */ /* 0x000fe20000041860 */
[----:B---3--:R2:W-:Y:S04]  /*9590*/  @P1 STL [R1+0x24], R113 ;  /* 0x0000247101001387 */ /* 0x0085e80000100800 */
[----:B----4-:R2:W-:Y:S03]  /*95a0*/  @P1 STL [R1+0x20], R112 ;  /* 0x0000207001001387 */ /* 0x0105e60000100800 */
[-C--:B------:R-:W-:Y:S01]  /*95b0*/  HMMA.16816.F32.BF16 R84, R4, R8.reuse, R84 ;  /* 0x000000080454723c */ /* 0x080fe20000041854 */
[----:B-----5:R2:W-:Y:S07]  /*95c0*/  @P1 STL [R1+0x1c], R107 ;  /* 0x00001c6b01001387 */ /* 0x0205ee0000100800 */
[C---:B------:R-:W-:Y:S08]  /*95d0*/  HMMA.16816.F32.BF16 R88, R24.reuse, R8, R88 ;  /* 0x000000081858723c */ /* 0x040ff00000041858 */
[-C--:B------:R-:W-:Y:S08]  /*95e0*/  HMMA.16816.F32.BF16 R92, R24, R10.reuse, R92 ;  /* 0x0000000a185c723c */ /* 0x080ff0000004185c */
[----:B------:R-:W-:Y:S08]  /*95f0*/  HMMA.16816.F32.BF16 R96, R4, R10, R96 ;  /* 0x0000000a0460723c */ /* 0x000ff00000041860 */
[-C--:B------:R-:W-:Y:S08]  /*9600*/  HMMA.16816.F32.BF16 R84, R16, R20.reuse, R84 ;  /* 0x000000141054723c */ /* 0x080ff00000041854 */
[C---:B-1----:R-:W-:Y:S08]  /*9610*/  HMMA.16816.F32.BF16 R88, R32.reuse, R20, R88 ;  /* 0x000000142058723c */ /* 0x042ff00000041858 */
[-C--:B------:R-:W-:Y:S08]  /*9620*/  HMMA.16816.F32.BF16 R92, R32, R22.reuse, R92 ;  /* 0x00000016205c723c */ /* 0x080ff0000004185c */
[----:B------:R-:W-:Y:S01]  /*9630*/  HMMA.16816.F32.BF16 R96, R16, R22, R96 ;  /* 0x000000161060723c */ /* 0x000fe20000041860 */
[----:B------:R-:W-:Y:S08]  /*9640*/  @!UPT UIADD3 URZ, UPT, UPT, URZ, URZ, URZ ;  /* 0x000000fffffff290 */ /* 0x000ff0000fffe0ff */
[----:B--2---:R-:W-:Y:S11]  /*9650*/  BRA.U UP0, `(.L_x_604) ;  /* 0xffffff9500e47547 */ /* 0x004ff6000b83ffff */
[C---:B------:R-:W-:Y:S01]  /*9660*/  IMAD.SHL.U32 R2, R111.reuse, 0x10, RZ ;  /* 0x000000106f027824 */ /* 0x040fe200078e00ff */
[----:B------:R-:W1:Y:S01]  /*9670*/  LDCU UR5, c[0x0][0x500] ;  /* 0x0000a000ff0577ac */ /* 0x000e620008000800 */
[----:B------:R-:W-:Y:S01]  /*9680*/  IMAD.SHL.U32 R107, R111, 0x2, RZ ;  /* 0x000000026f6b7824 */ /* 0x000fe200078e00ff */
[----:B------:R-:W-:Y:S02]  /*9690*/  LOP3.LUT R0, R104, 0xc0, RZ, 0xc0, !PT ;  /* 0x000000c068007812 */ /* 0x000fe400078ec0ff */
[----:B------:R-:W-:Y:S01]  /*96a0*/  LOP3.LUT R2, R2, 0x600, RZ, 0xc0, !PT ;  /* 0x0000060002027812 */ /* 0x000fe200078ec0ff */
[----:B------:R-:W-:Y:S01]  /*96b0*/  UISETP.NE.AND UP0, UPT, UR40, -0x1, UPT ;  /* 0xffffffff2800788c */ /* 0x000fe2000bf05270 */
[----:B------:R-:W-:Y:S01]  /*96c0*/  LOP3.LUT R0, R0, 0x18, R111, 0xf8, !PT ;  /* 0x0000001800007812 */ /* 0x000fe200078ef86f */
[----:B------:R-:W-:Y:S01]  /*96d0*/  UMOV UR42, UR7 ;  /* 0x00000007002a7c82 */ /* 0x000fe20008000000 */
[----:B------:R-:W-:Y:S02]  /*96e0*/  LOP3.LUT R2, R2, 0x6, R107, 0xf8, !PT ;  /* 0x0000000602027812 */ /* 0x000fe400078ef86b */
[----:B------:R-:W-:-:S02]  /*96f0*/  F2FP.BF16.F32.PACK_AB R68, R69, R68 ;  /* 0x000000444544723e */ /* 0x000fc400000010ff */
        /* <DEDUP_REMOVED lines=63> */
[----:B-1----:R-:W-:Y:S01]  /*9af0*/  MOV R0, UR9 ;  /* 0x0000000900007c02 */ /* 0x002fe20008000f00 */
[----:B------:R-:W-:Y:S05]  /*9b00*/  BRA `(.L_x_606) ;  /* 0x0000000000187947 */ /* 0x000fea0003800000 */
.L_x_605:
[----:B------:R-:W2:Y:S01]  /*9b10*/  LDCU.64 UR10, c[0x0][0x5c0] ;  /* 0x0000b800ff0a77ac */ /* 0x000ea20008000a00 */
[----:B------:R-:W-:-:S04]  /*9b20*/  UIADD3 UR5, UPT, UPT, UR36, UR40, URZ ;  /* 0x0000002824057290 */ /* 0x000fc8000fffe0ff */
[----:B--2---:R-:W-:Y:S02]  /*9b30*/  UIMAD.WIDE.U32 UR18, UR5, UR10, URZ ;  /* 0x0000000a051272a5 */ /* 0x004fe4000f8e00ff */
[----:B------:R-:W-:-:S04]  /*9b40*/  UIMAD UR5, UR5, UR11, URZ ;  /* 0x0000000b050572a4 */ /* 0x000fc8000f8e02ff */
[----:B------:R-:W-:-:S06]  /*9b50*/  UIADD3 UR5, UPT, UPT, UR19, UR5, URZ ;  /* 0x0000000513057290 */ /* 0x000fcc000fffe0ff */
[----:B-1----:R-:W-:Y:S02]  /*9b60*/  MOV R0, UR5 ;  /* 0x0000000500007c02 */ /* 0x002fe40008000f00 */
.L_x_606:
[----:B------:R-:W-:Y:S05]  /*9b70*/  BRA.U UP0, `(.L_x_607) ;  /* 0x0000000100307547 */ /* 0x000fea000b800000 */
        /* <DEDUP_REMOVED lines=8> */
[----:B------:R-:W-:-:S03]  /*9c00*/  UIMAD UR15, UR42, UR15, UR17 ;  /* 0x0000000f2a0f72a4 */ /* 0x000fc6000f8e0211 */
[----:B------:R-:W-:-:S03]  /*9c10*/  UMOV UR36, UR16 ;  /* 0x0000001000247c82 */ /* 0x000fc60008000000 */
[----:B------:R-:W-:Y:S01]  /*9c20*/  MOV R18, UR15 ;  /* 0x0000000f00127c02 */ /* 0x000fe20008000f00 */
[----:B------:R-:W-:Y:S06]  /*9c30*/  BRA `(.L_x_608) ;  /* 0x00000000001c7947 */ /* 0x000fec0003800000 */
.L_x_607:
[----:B------:R-:W1:Y:S01]  /*9c40*/  LDCU.64 UR8, c[0x0][0x5c8] ;  /* 0x0000b900ff0877ac */ /* 0x000e620008000a00 */
[----:B------:R-:W-:-:S04]  /*9c50*/  UIADD3 UR5, UPT, UPT, UR36, UR40, URZ ;  /* 0x0000002824057290 */ /* 0x000fc8000fffe0ff */
[----:B-1----:R-:W-:Y:S02]  /*9c60*/  UIMAD.WIDE.U32 UR14, UR5, UR8, URZ ;  /* 0x00000008050e72a5 */ /* 0x002fe4000f8e00ff */
[----:B------:R-:W-:-:S04]  /*9c70*/  UIMAD UR5, UR5, UR9, URZ ;  /* 0x00000009050572a4 */ /* 0x000fc8000f8e02ff */
[----:B------:R-:W-:Y:S01]  /*9c80*/  UIADD3 UR5, UPT, UPT, UR15, UR5, URZ ;  /* 0x000000050f057290 */ /* 0x000fe2000fffe0ff */
[----:B------:R-:W-:-:S05]  /*9c90*/  UMOV UR36, UR14 ;  /* 0x0000000e00247c82 */ /* 0x000fca0008000000 */
[----:B------:R-:W-:-:S07]  /*9ca0*/  MOV R18, UR5 ;  /* 0x0000000500127c02 */ /* 0x000fce0008000f00 */
.L_x_608:
[----:B------:R-:W-:Y:S01]  /*9cb0*/  BAR.SYNC.DEFER_BLOCKING 0x0 ;  /* 0x0000000000007b1d */ /* 0x000fe20000010000 */
[----:B------:R-:W-:Y:S01]  /*9cc0*/  USHF.L.U32 UR5, UR37, 0x7, URZ ;  /* 0x0000000725057899 */ /* 0x000fe200080006ff */
[----:B------:R-:W-:Y:S01]  /*9cd0*/  SHF.R.U32.HI R111, RZ, 0x2, R111 ;  /* 0x00000002ff6f7819 */ /* 0x000fe2000001166f */
[----:B------:R-:W-:Y:S01]  /*9ce0*/  USHF.L.U32 UR17, UR37, 0x7, URZ ;  /* 0x0000000725117899 */ /* 0x000fe200080006ff */
[----:B------:R-:W-:Y:S01]  /*9cf0*/  IMAD.MOV.U32 R5, RZ, RZ, RZ ;  /* 0x000000ffff057224 */ /* 0x000fe200078e00ff */
        /* <DEDUP_REMOVED lines=13> */
[----:B------:R-:W-:Y:S01]  /*9dd0*/  IADD3 R2, P0, PT, R2, UR18, RZ ;  /* 0x0000001202027c10 */ /* 0x000fe2000ff1e0ff */
        /* <DEDUP_REMOVED lines=23> */
.L_x_610:
[----:B------:R-:W-:Y:S05]  /*9f50*/  BSYNC.RECONVERGENT B0 ;  /* 0x0000000000007941 */ /* 0x000fea0003800200 */
.L_x_609:
        /* <DEDUP_REMOVED lines=11> */
.L_x_612:
[----:B------:R-:W-:Y:S05]  /*a010*/  BSYNC.RECONVERGENT B0 ;  /* 0x0000000000007941 */ /* 0x000fea0003800200 */
.L_x_611:
[----:B------:R-:W4:Y:S01]  /*a020*/  LDS.128 R12, [R61+0x8000] ;  /* 0x008000003d0c7984 */ /* 0x000f220000000c00 */
[----:B------:R-:W-:Y:S01]  /*a030*/  UIMAD UR16, UR16, UR8, URZ ;  /* 0x00000008101072a4 */ /* 0x000fe2000f8e02ff */
[----:B--2---:R-:W-:Y:S01]  /*a040*/  IADD3 R2, P0, PT, R16, UR36, RZ ;  /* 0x0000002410027c10 */ /* 0x004fe2000ff1e0ff */
        /* <DEDUP_REMOVED lines=22> */
.L_x_575:
[----:B------:R-:W-:Y:S05]  /*a1b0*/  BSYNC.RECONVERGENT B1 ;  /* 0x0000000000017941 */ /* 0x000fea0003800200 */
.L_x_557:
        /* <DEDUP_REMOVED lines=11> */
.L_x_614:
        /* <DEDUP_REMOVED lines=9> */
.L_x_1590:


//--------------------- .text._ZN5flash44flash_bwd_dq_dk_dv_loop_seqk_parallel_kernelI23Flash_bwd_kernel_traitsILi32ELi128ELi128ELi8ELi4ELi4ELi4ELb1ELb0EN7cutlass10bfloat16_tE19Flash_kernel_traitsILi32ELi128ELi128ELi8ES3_EELb1ELb0ELb0ELb0ELb1ELb1ELb0EEEvNS_16Flash_bwd_paramsE --------------------------
	.section	.text._ZN5flash44flash_bwd_dq_dk_dv_loop_seqk_parallel_kernelI23Flash_bwd_kernel_traitsILi32ELi128ELi128ELi8ELi4ELi4ELi4ELb1ELb0EN7cutlass10bfloat16_tE19Flash_kernel_traitsILi32ELi128ELi128ELi8ES3_EELb1ELb0ELb0ELb0ELb1ELb1ELb0EEEvNS_16Flash_bwd_paramsE,"ax",@progbits
	.align	128
        .global         _ZN5flash44flash_bwd_dq_dk_dv_loop_seqk_parallel_kernelI23Flash_bwd_kernel_traitsILi32ELi128ELi128ELi8ELi4ELi4ELi4ELb1ELb0EN7cutlass10bfloat16_tE19Flash_kernel_traitsILi32ELi128ELi128ELi8ES3_EELb1ELb0ELb0ELb0ELb1ELb1ELb0EEEvNS_16Flash_bwd_paramsE
        .type           _ZN5flash44flash_bwd_dq_dk_dv_loop_seqk_parallel_kernelI23Flash_bwd_kernel_traitsILi32ELi128ELi128ELi8ELi4ELi4ELi4ELb1ELb0EN7cutlass10bfloat16_tE19Flash_kernel_traitsILi32ELi128ELi128ELi8ES3_EELb1ELb0ELb0ELb0ELb1ELb1ELb0EEEvNS_16Flash_bwd_paramsE,@function
        .size           _ZN5flash44flash_bwd_dq_dk_dv_loop_seqk_parallel_kernelI23Flash_bwd_kernel_traitsILi32ELi128ELi128ELi8ELi4ELi4ELi4ELb1ELb0EN7cutlass10bfloat16_tE19Flash_kernel_traitsILi32ELi128ELi128ELi8ES3_EELb1ELb0ELb0ELb0ELb1ELb1ELb0EEEvNS_16Flash_bwd_paramsE,(.L_x_1591 - _ZN5flash44flash_bwd_dq_dk_dv_loop_seqk_parallel_kernelI23Flash_bwd_kernel_traitsILi32ELi128ELi128ELi8ELi4ELi4ELi4ELb1ELb0EN7cutlass10bfloat16_tE19Flash_kernel_traitsILi32ELi128ELi128ELi8ES3_EELb1ELb0ELb0ELb0ELb1ELb1ELb0EEEvNS_16Flash_bwd_paramsE)
        .other          _ZN5flash44flash_bwd_dq_dk_dv_loop_seqk_parallel_kernelI23Flash_bwd_kernel_traitsILi32ELi128ELi128ELi8ELi4ELi4ELi4ELb1ELb0EN7cutlass10bfloat16_tE19Flash_kernel_traitsILi32ELi128ELi128ELi8ES3_EELb1ELb0ELb0ELb0ELb1ELb1ELb0EEEvNS_16Flash_bwd_paramsE,@"STO_CUDA_ENTRY STV_DEFAULT"
_ZN5flash44flash_bwd_dq_dk_dv_loop_seqk_parallel_kernelI23Flash_bwd_kernel_traitsILi32ELi128ELi128ELi8ELi4ELi4ELi4ELb1ELb0EN7cutlass10bfloat16_tE19Flash_kernel_traitsILi32ELi128ELi128ELi8ES3_EELb1ELb0ELb0ELb0ELb1ELb1ELb0EEEvNS_16Flash_bwd_paramsE:
.text._ZN5flash44flash_bwd_dq_dk_dv_loop_seqk_parallel_kernelI23Flash_bwd_kernel_traitsILi32ELi128ELi128ELi8ELi4ELi4ELi4ELb1ELb0EN7cutlass10bfloat16_tE19Flash_kernel_traitsILi32ELi128ELi128ELi8ES3_EELb1ELb0ELb0ELb0ELb1ELb1ELb0EEEvNS_16Flash_bwd_paramsE:
        /* <DEDUP_REMOVED lines=14> */
[----:B------:R-:W-:Y:S01]  /*00e0*/  UMOV UR8, 0x400 ;  /* 0x0000040000087882 */ /* 0x000fe20000000000 */
[----:B------:R-:W-:Y:S01]  /*00f0*/  IMAD.MOV.U32 R108, RZ, RZ, 0x10 ;  /* 0x00000010ff6c7424 */ /* 0x000fe200078e00ff */
[----:B------:R-:W3:Y:S02]  /*0100*/  LDCU.64 UR18, c[0x0][0x358] ;  /* 0x00006b00ff1277ac */ /* 0x000ee40008000a00 */
[----:B------:R-:W4:Y:S01]  /*0110*/  S2UR UR5, SR_CgaCtaId ;  /* 0x00000000000579c3 */ /* 0x000f220000008800 */
[----:B------:R-:W-:Y:S01]  /*0120*/  UMOV UR7, 0xffffe000 ;  /* 0xffffe00000077882 */ /* 0x000fe20000000000 */
[----:B------:R-:W-:-:S06]  /*0130*/  UMOV UR23, URZ ;  /* 0x000000ff00177c82 */ /* 0x000fcc0008000000 */
[----:B------:R-:W5:Y:S08]  /*0140*/  S2UR UR20, SR_CgaCtaId ;  /* 0x00000000001479c3 */ /* 0x000f700000008800 */
[----:B------:R-:W3:Y:S01]  /*0150*/  S2UR UR16, SR_CTAID.Z ;  /* 0x00000000001079c3 */ /* 0x000ee20000002700 */
[----:B--2---:R-:W-:Y:S01]  /*0160*/  ULEA UR6, UR6, UR4, 0x18 ;  /* 0x0000000406067291 */ /* 0x004fe2000f8ec0ff */
        /* <DEDUP_REMOVED lines=9> */
[----:B------:R-:W-:Y:S01]  /*0200*/  IMAD.SHL.U32 R158, R4, 0x2, RZ ;  /* 0x00000002049e7824 */ /* 0x000fe200078e00ff */
[----:B------:R-:W-:Y:S01]  /*0210*/  LOP3.LUT R3, R6, 0x30, RZ, 0xc0, !PT ;  /* 0x0000003006037812 */ /* 0x000fe200078ec0ff */
[----:B------:R-:W-:Y:S01]  /*0220*/  IMAD.SHL.U32 R0, R4, 0x8, RZ ;  /* 0x0000000804007824 */ /* 0x000fe200078e00ff */
[----:B------:R-:W-:Y:S01]  /*0230*/  LOP3.LUT R5, R5, 0x18, RZ, 0xc0, !PT ;  /* 0x0000001805057812 */ /* 0x000fe200078ec0ff */
[----:B------:R-:W1:Y:S01]  /*0240*/  S2UR UR22, SR_CTAID.Y ;  /* 0x00000000001679c3 */ /* 0x000e620000002600 */
[----:B------:R-:W-:Y:S01]  /*0250*/  LOP3.LUT R157, R157, 0xc0, R2, 0xf8, !PT ;  /* 0x000000c09d9d7812 */ /* 0x000fe200078ef802 */
[----:B----4-:R-:W-:Y:S01]  /*0260*/  ULEA UR4, UR5, UR9, 0x18 ;  /* 0x0000000905047291 */ /* 0x010fe2000f8ec0ff */
[----:B------:R-:W-:Y:S01]  /*0270*/  LOP3.LUT R7, R8, 0x1c0, RZ, 0xc0, !PT ;  /* 0x000001c008077812 */ /* 0x000fe200078ec0ff */
[----:B------:R-:W-:Y:S01]  /*0280*/  UIADD3 UR9, UPT, UPT, UR6, 0x10000, URZ ;  /* 0x0001000006097890 */ /* 0x000fe2000fffe0ff */
[----:B------:R-:W-:Y:S01]  /*0290*/  LOP3.LUT R3, R3, 0x8, R4, 0xf8, !PT ;  /* 0x0000000803037812 */ /* 0x000fe200078ef804 */
[----:B------:R-:W-:Y:S01]  /*02a0*/  UIADD3 UR5, UPT, UPT, UR6, 0x8000, URZ ;  /* 0x0000800006057890 */ /* 0x000fe2000fffe0ff */
[----:B------:R-:W-:Y:S01]  /*02b0*/  LOP3.LUT R154, R155, 0x1c0, RZ, 0xc0, !PT ;  /* 0x000001c09b9a7812 */ /* 0x000fe200078ec0ff */
[----:B------:R-:W2:Y:S01]  /*02c0*/  S2UR UR21, SR_CTAID.Z ;  /* 0x00000000001579c3 */ /* 0x000ea20000002700 */
[----:B------:R-:W-:Y:S01]  /*02d0*/  LOP3.LUT R9, R5, 0xc0, R2, 0xf8, !PT ;  /* 0x000000c005097812 */ /* 0x000fe200078ef802 */
[----:B-----5:R-:W-:Y:S01]  /*02e0*/  ULEA UR20, UR20, UR8, 0x18 ;  /* 0x0000000814147291 */ /* 0x020fe2000f8ec0ff */
[----:B------:R-:W-:-:S02]  /*02f0*/  LOP3.LUT R157, R157, R5, RZ, 0x3c, !PT ;  /* 0x000000059d9d7212 */ /* 0x000fc400078e3cff */
[----:B------:R-:W-:Y:S02]  /*0300*/  LOP3.LUT R7, R7, 0x38, R158, 0xf8, !PT ;  /* 0x0000003807077812 */ /* 0x000fe400078ef89e */
[--C-:B------:R-:W-:Y:S02]  /*0310*/  LOP3.LUT R5, R3, 0x1c0, R155.reuse, 0xf8, !PT ;  /* 0x000001c003057812 */ /* 0x100fe400078ef89b */
[----:B------:R-:W-:Y:S02]  /*0320*/  LOP3.LUT R158, R158, 0xe006, R155, 0xc8, !PT ;  /* 0x0000e0069e9e7812 */ /* 0x000fe400078ec89b */
[----:B------:R-:W-:Y:S02]  /*0330*/  LOP3.LUT R154, R154, 0x38, R0, 0xf8, !PT ;  /* 0x000000389a9a7812 */ /* 0x000fe400078ef800 */
[----:B------:R-:W-:Y:S02]  /*0340*/  LOP3.LUT R3, R155, 0x200, RZ, 0xc0, !PT ;  /* 0x000002009b037812 */ /* 0x000fe400078ec0ff */
[----:B------:R-:W-:-:S02]  /*0350*/  LOP3.LUT R158, R158, 0xc00, R2, 0xf8, !PT ;  /* 0x00000c009e9e7812 */ /* 0x000fc400078ef802 */
[----:B------:R-:W-:Y:S02]  /*0360*/  LOP3.LUT R154, R154, 0x8, R6, 0x78, !PT ;  /* 0x000000089a9a7812 */ /* 0x000fe400078e7806 */
[----:B------:R-:W-:Y:S02]  /*0370*/  LOP3.LUT R3, R3, 0xc00, R2, 0xf8, !PT ;  /* 0x00000c0003037812 */ /* 0x000fe400078ef802 */
[----:B------:R-:W-:Y:S02]  /*0380*/  LOP3.LUT P2, RZ, R4, 0x4, RZ, 0xc0, !PT ;  /* 0x0000000404ff7812 */ /* 0x000fe4000784c0ff */
[----:B------:R-:W-:Y:S02]  /*0390*/  LOP3.LUT R156, R2, 0x20, RZ, 0xc0, !PT ;  /* 0x00000020029c7812 */ /* 0x000fe400078ec0ff */
[----:B------:R-:W-:Y:S02]  /*03a0*/  LOP3.LUT R160, R0, 0xd8, RZ, 0xc0, !PT ;  /* 0x000000d800a07812 */ /* 0x000fe400078ec0ff */
[----:B------:R-:W-:-:S02]  /*03b0*/  LOP3.LUT R158, R158, R7, RZ, 0xfc, !PT ;  /* 0x000000079e9e7212 */ /* 0x000fc400078efcff */
[----:B------:R-:W-:Y:S02]  /*03c0*/  LOP3.LUT R154, R3, R154, RZ, 0xfc, !PT ;  /* 0x0000009a039a7212 */ /* 0x000fe400078efcff */
[C---:B------:R-:W-:Y:S02]  /*03d0*/  LOP3.LUT P3, RZ, R4.reuse, 0x2, RZ, 0xc0, !PT ;  /* 0x0000000204ff7812 */ /* 0x040fe4000786c0ff */
[----:B------:R-:W-:Y:S02]  /*03e0*/  LOP3.LUT P1, RZ, R4, 0x8, RZ, 0xc0, !PT ;  /* 0x0000000804ff7812 */ /* 0x000fe4000782c0ff */
[----:B------:R-:W-:Y:S02]  /*03f0*/  LOP3.LUT R160, R160, 0x18, R4, 0x78, !PT ;  /* 0x00000018a0a07812 */ /* 0x000fe400078e7804 */
[----:B------:R-:W-:Y:S02]  /*0400*/  LOP3.LUT R156, R156, 0x3800, R8, 0xf8, !PT ;  /* 0x000038009c9c7812 */ /* 0x000fe400078ef808 */
[----:B------:R-:W-:-:S02]  /*0410*/  LEA R158, R158, UR9, 0x1 ;  /* 0x000000099e9e7c11 */ /* 0x000fc4000f8e08ff */
[----:B------:R-:W-:Y:S02]  /*0420*/  LEA R154, R154, UR5, 0x1 ;  /* 0x000000059a9a7c11 */ /* 0x000fe4000f8e08ff */
[----:B------:R-:W-:Y:S01]  /*0430*/  SEL R3, R162, 0xffffffe0, !P3 ;  /* 0xffffffe0a2037807 */ /* 0x000fe20005800000 */
[----:B------:R-:W-:Y:S01]  /*0440*/  VIADD R159, R158, 0x40 ;  /* 0x000000409e9f7836 */ /* 0x000fe20000000000 */
[----:B------:R-:W-:Y:S01]  /*0450*/  LOP3.LUT R4, R9, 0x8, R4, 0x78, !PT ;  /* 0x0000000809047812 */ /* 0x000fe200078e7804 */
[----:B------:R-:W-:Y:S01]  /*0460*/  VIADD R152, R154, 0x40 ;  /* 0x000000409a987836 */ /* 0x000fe20000000000 */
[----:B------:R-:W-:Y:S01]  /*0470*/  LOP3.LUT R156, R156, 0x100, R8, 0xf8, !PT ;  /* 0x000001009c9c7812 */ /* 0x000fe200078ef808 */
[----:B------:R-:W-:Y:S01]  /*0480*/  @P0 VIADD R159, R158, 0xffffffc0 ;  /* 0xffffffc09e9f0836 */ /* 0x000fe20000000000 */
[----:B------:R-:W-:Y:S01]  /*0490*/  LOP3.LUT R160, R160, 0x1f20, R0, 0xf8, !PT ;  /* 0x00001f20a0a07812 */ /* 0x000fe200078ef800 */
[----:B------:R-:W-:Y:S01]  /*04a0*/  @P2 VIADD R152, R154, 0xffffffc0 ;  /* 0xffffffc09a982836 */ /* 0x000fe20000000000 */
[----:B------:R-:W-:Y:S01]  /*04b0*/  SEL R162, R162, 0xffffffe0, !P1 ;  /* 0xffffffe0a2a27807 */ /* 0x000fe20004800000 */
[----:B------:R-:W-:Y:S01]  /*04c0*/  IMAD.IADD R153, R3, 0x1, R154 ;  /* 0x0000000103997824 */ /* 0x000fe200078e029a */
[----:B------:R-:W-:Y:S01]  /*04d0*/  LOP3.LUT R0, R5, 0x38, R0, 0x78, !PT ;  /* 0x0000003805007812 */ /* 0x000fe200078e7800 */
[----:B------:R-:W-:Y:S01]  /*04e0*/  IMAD.IADD R3, R3, 0x1, R152 ;  /* 0x0000000103037824 */ /* 0x000fe200078e0298 */
[----:B------:R-:W-:Y:S01]  /*04f0*/  LOP3.LUT R155, R155, 0x400, RZ, 0xc0, !PT ;  /* 0x000004009b9b7812 */ /* 0x000fe200078ec0ff */
[----:B------:R-:W-:Y:S01]  /*0500*/  IMAD.IADD R161, R158, 0x1, R162 ;  /* 0x000000019ea17824 */ /* 0x000fe200078e02a2 */
[----:B------:R-:W-:Y:S01]  /*0510*/  LOP3.LUT R157, R157, 0x120, R2, 0xf8, !PT ;  /* 0x000001209d9d7812 */ /* 0x000fe200078ef802 */
[----:B------:R-:W-:Y:S01]  /*0520*/  IMAD.IADD R162, R162, 0x1, R159 ;  /* 0x00000001a2a27824 */ /* 0x000fe200078e029f */
[----:B------:R-:W-:Y:S01]  /*0530*/  LOP3.LUT R156, R156, R4, RZ, 0xfc, !PT ;  /* 0x000000049c9c7212 */ /* 0x000fe200078efcff */
[----:B------:R-:W-:Y:S01]  /*0540*/  IMAD R155, R0, 0x2, R155 ;  /* 0x00000002009b7824 */ /* 0x000fe200078e029b */
[----:B------:R-:W-:-:S02]  /*0550*/  SEL R108, R108, 0xfffffff0, !P2 ;  /* 0xfffffff06c6c7807 */ /* 0x000fc40005000000 */
[----:B------:R-:W-:Y:S02]  /*0560*/  LEA R160, R160, UR6, 0x1 ;  /* 0x00000006a0a07c11 */ /* 0x000fe4000f8e08ff */
[----:B------:R-:W-:Y:S02]  /*0570*/  LEA R157, R157, UR6, 0x1 ;  /* 0x000000069d9d7c11 */ /* 0x000fe4000f8e08ff */
[----:B------:R-:W-:Y:S01]  /*0580*/  LEA R156, R156, UR5, 0x1 ;  /* 0x000000059c9c7c11 */ /* 0x000fe2000f8e08ff */
[----:B-123--:R-:W-:-:S06]  /*0590*/  UMOV UR5, URZ ;  /* 0x000000ff00057c82 */ /* 0x00efcc0008000000 */
.L_x_622:
[----:B-1----:R-:W1:Y:S01]  /*05a0*/  LDCU.64 UR10, c[0x0][0x470] ;  /* 0x00008e00ff0a77ac */ /* 0x002e620008000a00 */
[----:B------:R-:W2:Y:S01]  /*05b0*/  S2UR UR26, SR_CTAID.Y ;  /* 0x00000000001a79c3 */ /* 0x000ea20000002600 */
[----:B------:R-:W3:Y:S01]  /*05c0*/  LDCU.64 UR8, c[0x0][0x478] ;  /* 0x00008f00ff0877ac */ /* 0x000ee20008000a00 */
[----:B-1----:R-:W-:Y:S02]  /*05d0*/  UISETP.NE.U32.AND UP3, UPT, UR10, URZ, UPT ;  /* 0x000000ff0a00728c */ /* 0x002fe4000bf65070 */
[----:B---3--:R-:W-:Y:S02]  /*05e0*/  UISETP.NE.U32.AND UP2, UPT, UR8, URZ, UPT ;  /* 0x000000ff0800728c */ /* 0x008fe4000bf45070 */
[----:B------:R-:W-:Y:S02]  /*05f0*/  UISETP.NE.AND.EX UP3, UPT, UR11, URZ, UPT, UP3 ;  /* 0x000000ff0b00728c */ /* 0x000fe4000bf65330 */
[----:B------:R-:W-:-:S04]  /*0600*/  UISETP.NE.AND.EX UP2, UPT, UR9, URZ, UPT, UP2 ;  /* 0x000000ff0900728c */ /* 0x000fc8000bf45320 */
[----:B------:R-:W-:Y:S02]  /*0610*/  PLOP3.LUT P1, PT, PT, PT, UP3, 0x80, 0x8 ;  /* 0x000000000008781c */ /* 0x000fe40003f2f038 */
[----:B------:R-:W-:-:S03]  /*0620*/  PLOP3.LUT P0, PT, PT, PT, UP2, 0x80, 0x8 ;  /* 0x000000000008781c */ /* 0x000fc60003f0f028 */
[----:B--2---:R-:W-:Y:S02]  /*0630*/  @UP3 ULEA UR10, UP1, UR26, UR10, 0x2 ;  /* 0x0000000a1a0a3291 */ /* 0x004fe4000f8210ff */
[----:B------:R-:W-:Y:S02]  /*0640*/  @UP2 ULEA UR8, UP0, UR26, UR8, 0x2 ;  /* 0x000000081a082291 */ /* 0x000fe4000f8010ff */
[----:B------:R-:W-:Y:S02]  /*0650*/  @UP3 ULEA.HI.X UR11, UR26, UR11, URZ, 0x2, UP1 ;  /* 0x0000000b1a0b3291 */ /* 0x000fe400088f14ff */
[----:B------:R-:W-:Y:S01]  /*0660*/  @UP2 ULEA.HI.X UR9, UR26, UR9, URZ, 0x2, UP0 ;  /* 0x000000091a092291 */ /* 0x000fe200080f14ff */
[----:B------:R-:W-:Y:S02]  /*0670*/  IMAD.U32 R6, RZ, RZ, UR10 ;  /* 0x0000000aff067e24 */ /* 0x000fe4000f8e00ff */
[----:B------:R-:W-:Y:S02]  /*0680*/  IMAD.U32 R4, RZ, RZ, UR8 ;  /* 0x00000008ff047e24 */ /* 0x000fe4000f8e00ff */
[----:B------:R-:W-:-:S02]  /*0690*/  IMAD.U32 R7, RZ, RZ, UR11 ;  /* 0x0000000bff077e24 */ /* 0x000fc4000f8e00ff */
[----:B------:R-:W-:Y:S02]  /*06a0*/  IMAD.U32 R5, RZ, RZ, UR9 ;  /* 0x00000009ff057e24 */ /* 0x000fe4000f8e00ff */
[----:B------:R-:W1:Y:S01]  /*06b0*/  @!UP2 LDCU.64 UR10, c[0x0][0x488] ;  /* 0x00009100ff0aa7ac */ /* 0x000e620008000a00 */
[----:B------:R-:W2:Y:S01]  /*06c0*/  @P1 LDG.E R2, desc[UR18][R6.64] ;  /* 0x0000001206021981 */ /* 0x000ea2000c1e1900 */
[----:B------:R-:W3:Y:S03]  /*06d0*/  @!UP2 LDCU.64 UR8, c[0x0][0x438] ;  /* 0x00008700ff08a7ac */ /* 0x000ee60008000a00 */
[----:B------:R-:W4:Y:S01]  /*06e0*/  @P0 LDG.E R0, desc[UR18][R4.64] ;  /* 0x0000001204000981 */ /* 0x000f22000c1e1900 */
[----:B------:R-:W-:Y:S01]  /*06f0*/  UMOV UR32, URZ ;  /* 0x000000ff00207c82 */ /* 0x000fe20008000000 */
[----:B------:R-:W-:Y:S02]  /*0700*/  USHF.L.U32 UR36, UR17, 0x7, URZ ;  /* 0x0000000711247899 */ /* 0x000fe400080006ff */
[----:B-1----:R-:W-:-:S04]  /*0710*/  @!UP2 UISETP.NE.U32.AND UP0, UPT, UR10, URZ, UPT ;  /* 0x000000ff0a00a28c */ /* 0x002fc8000bf05070 */
[----:B------:R-:W-:-:S04]  /*0720*/  @!UP2 UISETP.NE.AND.EX UP0, UPT, UR11, URZ, UPT, UP0 ;  /* 0x000000ff0b00a28c */ /* 0x000fc8000bf05300 */
[----:B---3--:R-:W-:Y:S01]  /*0730*/  @!UP2 USEL UR9, UR9, URZ, UP0 ;  /* 0x000000ff0909a287 */ /* 0x008fe20008000000 */
[----:B--2---:R-:W-:Y:S02]  /*0740*/  @P1 R2UR UR32, R2 ;  /* 0x00000000022012ca */ /* 0x004fe400000e0000 */
[----:B----4-:R-:W-:-:S13]  /*0750*/  @P0 R2UR UR12, R0 ;  /* 0x00000000000c02ca */ /* 0x010fda00000e0000 */
[----:B------:R-:W-:Y:S02]  /*0760*/  @UP2 UIADD3 UR12, UPT, UPT, UR12, -UR32, URZ ;  /* 0x800000200c0c2290 */ /* 0x000fe4000fffe0ff */
[----:B------:R-:W-:-:S04]  /*0770*/  @!UP2 UIADD3 UR12, UPT, UPT, UR9, UR8, -UR32 ;  /* 0x00000008090ca290 */ /* 0x000fc8000fffe820 */
[----:B------:R-:W-:-:S09]  /*0780*/  UISETP.GE.AND UP0, UPT, UR36, UR12, UPT ;  /* 0x0000000c2400728c */ /* 0x000fd2000bf06270 */
[----:B-----5:R-:W-:Y:S05]  /*0790*/  BRA.U UP0, `(.L_x_615) ;  /* 0x0000006900a47547 */ /* 0x020fea000b800000 */
[----:B------:R-:W1:Y:S01]  /*07a0*/  LDC R0, c[0x0][0x3e8] ;  /* 0x0000fa00ff007b82 */ /* 0x000e620000000800 */
[----:B------:R-:W2:Y:S01]  /*07b0*/  S2R R2, SR_CTAID.Z ;  /* 0x0000000000027919 */ /* 0x000ea20000002700 */
[----:B------:R-:W3:Y:S01]  /*07c0*/  LDCU.U8 UR8, c[0x0][0x548] ;  /* 0x0000a900ff0877ac */ /* 0x000ee20008000000 */
[----:B------:R-:W4:Y:S01]  /*07d0*/  LDCU UR25, c[0x0][0x434] ;  /* 0x00008680ff1977ac */ /* 0x000f220008000800 */
[----:B------:R-:W1:Y:S01]  /*07e0*/  LDCU.U8 UR35, c[0x0][0x5f0] ;  /* 0x0000be00ff2377ac */ /* 0x000e620008000000 */
[----:B------:R-:W-:Y:S02]  /*07f0*/  USHF.L.U32 UR30, UR26, 0x7, URZ ;  /* 0x000000071a1e7899 */ /* 0x000fe400080006ff */
[----:B---3--:R-:W-:Y:S01]  /*0800*/  UISETP.NE.AND UP0, UPT, UR8, URZ, UPT ;  /* 0x000000ff0800728c */ /* 0x008fe2000bf05270 */
[----:B-1----:R-:W-:Y:S01]  /*0810*/  IABS R5, R0 ;  /* 0x0000000000057213 */ /* 0x002fe20000000000 */
[----:B----4-:R-:W-:-:S03]  /*0820*/  UIADD3 UR9, UPT, UPT, UR25, 0x7f, URZ ;  /* 0x0000007f19097890 */ /* 0x010fc6000fffe0ff */
[----:B------:R-:W1:Y:S01]  /*0830*/  I2F.RP R6, R5 ;  /* 0x0000000500067306 */ /* 0x000e620000209400 */
[----:B------:R-:W-:-:S05]  /*0840*/  USHF.R.S32.HI UR31, URZ, 0x1f, UR9 ;  /* 0x0000001fff1f7899 */ /* 0x000fca0008011409 */
[----:B------:R-:W3:Y:S01]  /*0850*/  @UP0 LDCU UR34, c[0x0][0x454] ;  /* 0x00008a80ff2207ac */ /* 0x000ee20008000800 */
[----:B--2---:R-:W-:Y:S01]  /*0860*/  IABS R2, R2 ;  /* 0x0000000200027213 */ /* 0x004fe20000000000 */
[----:B------:R-:W2:Y:S01]  /*0870*/  @!UP0 LDCU UR8, c[0x0][0x3e0] ;  /* 0x00007c00ff0887ac */ /* 0x000ea20008000800 */
[----:B------:R-:W-:Y:S01]  /*0880*/  ULEA.HI UR31, UR31, UR9, URZ, 0x7 ;  /* 0x000000091f1f7291 */ /* 0x000fe2000f8f38ff */
[----:B-1----:R-:W1:Y:S03]  /*0890*/  MUFU.RCP R6, R6 ;  /* 0x0000000600067308 */ /* 0x002e660000001000 */
[----:B------:R-:W-:-:S04]  /*08a0*/  USHF.R.S32.HI UR31, URZ, 0x7, UR31 ;  /* 0x00000007ff1f7899 */ /* 0x000fc8000801141f */
[----:B------:R-:W-:Y:S02]  /*08b0*/  UIADD3 UR29, UPT, UPT, UR31, -0x1, URZ ;  /* 0xffffffff1f1d7890 */ /* 0x000fe4000fffe0ff */
[----:B---3--:R-:W-:Y:S02]  /*08c0*/  @UP0 UIMAD UR34, UR16, UR34, URZ ;  /* 0x00000022102202a4 */ /* 0x008fe4000f8e02ff */
[----:B--2---:R-:W-:Y:S02]  /*08d0*/  @!UP0 UIMAD UR8, UR26, UR8, UR16 ;  /* 0x000000081a0882a4 */ /* 0x004fe4000f8e0210 */
[----:B------:R-:W-:Y:S02]  /*08e0*/  @UP0 UIMAD UR34, UR26, UR25, UR34 ;  /* 0x000000191a2202a4 */ /* 0x000fe4000f8e0222 */
[----:B------:R-:W-:Y:S01]  /*08f0*/  @!UP0 UIMAD UR34, UR8, UR25, URZ ;  /* 0x00000019082282a4 */ /* 0x000fe2000f8e02ff */
[----:B-1----:R-:W-:-:S04]  /*0900*/  VIADD R6, R6, 0xffffffe ;  /* 0x0ffffffe06067836 */ /* 0x002fc80000000000 */
[----:B------:R-:W1:Y:S02]  /*0910*/  F2I.FTZ.U32.TRUNC.NTZ R7, R6 ;  /* 0x0000000600077305 */ /* 0x000e64000021f000 */
[----:B-1----:R-:W-:Y:S02]  /*0920*/  IMAD.MOV R4, RZ, RZ, -R7 ;  /* 0x000000ffff047224 */ /* 0x002fe400078e0a07 */
[----:B------:R-:W-:Y:S02]  /*0930*/  IMAD.MOV.U32 R6, RZ, RZ, RZ ;  /* 0x000000ffff067224 */ /* 0x000fe400078e00ff */
[----:B------:R-:W-:-:S04]  /*0940*/  IMAD R4, R4, R5, RZ ;  /* 0x0000000504047224 */ /* 0x000fc800078e02ff */
        /* <DEDUP_REMOVED lines=10> */
[----:B------:R-:W-:-:S04]  /*09f0*/  LOP3.LUT R2, R0, UR16, RZ, 0x3c, !PT ;  /* 0x0000001000027c12 */ /* 0x000fc8000f8e3cff */
[----:B------:R-:W-:-:S07]  /*0a00*/  ISETP.GE.AND P0, PT, R2, RZ, PT ;  /* 0x000000ff0200720c */ /* 0x000fce0003f06270 */
[----:B------:R-:W-:-:S06]  /*0a10*/  @P2 VIADD R22, R22, 0x1 ;  /* 0x0000000116162836 */ /* 0x000fcc0000000000 */
[----:B------:R-:W-:Y:S02]  /*0a20*/  @!P0 IADD3 R22, PT, PT, -R22, RZ, RZ ;  /* 0x000000ff16168210 */ /* 0x000fe40007ffe1ff */
[----:B------:R-:W-:-:S04]  /*0a30*/  @!P1 LOP3.LUT R22, RZ, R0, RZ, 0x33, !PT ;  /* 0x00000000ff169212 */ /* 0x000fc800078e33ff */
[----:B------:R-:W-:Y:S01]  /*0a40*/  SHF.R.S32.HI R14, RZ, 0x1f, R22 ;  /* 0x0000001fff0e7819 */ /* 0x000fe20000011416 */
[----:B------:R-:W-:Y:S06]  /*0a50*/  BRA.U !UP0, `(.L_x_616) ;  /* 0x00000001081c7547 */ /* 0x000fec000b800000 */
[----:B------:R-:W1:Y:S01]  /*0a60*/  LDCU UR9, c[0x0][0x430] ;  /* 0x00008600ff0977ac */ /* 0x000e620008000800 */
[----:B------:R-:W1:Y:S01]  /*0a70*/  LDCU UR8, c[0x0][0x454] ;  /* 0x00008a80ff0877ac */ /* 0x000e620008000800 */
[----:B------:R-:W2:Y:S01]  /*0a80*/  LDCU UR24, c[0x0][0x444] ;  /* 0x00008880ff1877ac */ /* 0x000ea20008000800 */
[----:B-1----:R-:W-:Y:S02]  /*0a90*/  ULEA UR8, UR9, UR8, 0x7 ;  /* 0x0000000809087291 */ /* 0x002fe4000f8e38ff */
[----:B--2---:R-:W-:-:S04]  /*0aa0*/  UIMAD UR28, UR26, UR24, UR30 ;  /* 0x000000181a1c72a4 */ /* 0x004fc8000f8e021e */
[----:B------:R-:W-:Y:S01]  /*0ab0*/  UIMAD UR28, UR8, UR16, UR28 ;  /* 0x00000010081c72a4 */ /* 0x000fe2000f8e021c */
[----:B------:R-:W-:Y:S11]  /*0ac0*/  BRA `(.L_x_617) ;  /* 0x0000000000107947 */ /* 0x000ff60003800000 */
.L_x_616:
[----:B------:R-:W1:Y:S01]  /*0ad0*/  LDCU UR28, c[0x0][0x3e0] ;  /* 0x00007c00ff1c77ac */ /* 0x000e620008000800 */
[----:B------:R-:W2:Y:S01]  /*0ae0*/  LDCU UR24, c[0x0][0x444] ;  /* 0x00008880ff1877ac */ /* 0x000ea20008000800 */
[----:B-1----:R-:W-:-:S04]  /*0af0*/  UIMAD UR28, UR26, UR28, UR16 ;  /* 0x0000001c1a1c72a4 */ /* 0x002fc8000f8e0210 */
[----:B--2---:R-:W-:-:S12]  /*0b00*/  UIMAD UR28, UR28, UR24, URZ ;  /* 0x000000181c1c72a4 */ /* 0x004fd8000f8e02ff */
.L_x_617:
[----:B------:R-:W1:Y:S01]  /*0b10*/  S2R R163, SR_TID.X ;  /* 0x0000000000a37919 */ /* 0x000e620000002100 */
[----:B------:R-:W2:Y:S01]  /*0b20*/  LDCU.64 UR10, c[0x0][0x588] ;  /* 0x0000b100ff0a77ac */ /* 0x000ea20008000a00 */
[----:B------:R-:W3:Y:S01]  /*0b30*/  LDC.64 R10, c[0x0][0x3b0] ;  /* 0x0000ec00ff0a7b82 */ /* 0x000ee20000000a00 */
[----:B------:R-:W-:Y:S01]  /*0b40*/  MOV R19, RZ ;  /* 0x000000ff00137202 */ /* 0x000fe20000000f00 */
[----:B------:R-:W4:Y:S01]  /*0b50*/  LDCU.64 UR8, c[0x0][0x3a8] ;  /* 0x00007500ff0877ac */ /* 0x000f220008000a00 */
[----:B------:R-:W-:Y:S01]  /*0b60*/  ISETP.NE.AND P3, PT, RZ, UR35, PT ;  /* 0x00000023ff007c0c */ /* 0x000fe2000bf65270 */
[----:B------:R-:W4:Y:S04]  /*0b70*/  LDCU.64 UR12, c[0x0][0x3a0] ;  /* 0x00007400ff0c77ac */ /* 0x000f280008000a00 */
[----:B------:R-:W3:Y:S01]  /*0b80*/  LDC.64 R8, c[0x0][0x3c0] ;  /* 0x0000f000ff087b82 */ /* 0x000ee20000000a00 */
[----:B------:R-:W3:Y:S01]  /*0b90*/  LDCU.64 UR14, c[0x0][0x398] ;  /* 0x00007300ff0e77ac */ /* 0x000ee20008000a00 */
[----:B------:R-:W-:Y:S01]  /*0ba0*/  ULEA UR27, UR31, 0xffffff80, 0x7 ;  /* 0xffffff801f1b7891 */ /* 0x000fe2000f8e38ff */
[----:B--2---:R-:W-:Y:S01]  /*0bb0*/  IMAD.U32 R4, RZ, RZ, UR10 ;  /* 0x0000000aff047e24 */ /* 0x004fe2000f8e00ff */
[----:B------:R-:W-:Y:S01]  /*0bc0*/  USHF.R.S32.HI UR37, URZ, 0x1f, UR32 ;  /* 0x0000001fff257899 */ /* 0x000fe20008011420 */
[----:B------:R-:W-:Y:S01]  /*0bd0*/  IMAD.U32 R20, RZ, RZ, UR11 ;  /* 0x0000000bff147e24 */ /* 0x000fe2000f8e00ff */
[----:B------:R-:W2:Y:S01]  /*0be0*/  LDCU.64 UR10, c[0x0][0x3d8] ;  /* 0x00007b00ff0a77ac */ /* 0x000ea20008000a00 */
[----:B----4-:R-:W-:Y:S01]  /*0bf0*/  IMAD.U32 R6, RZ, RZ, UR8 ;  /* 0x00000008ff067e24 */ /* 0x010fe2000f8e00ff */
[----:B------:R-:W-:Y:S01]  /*0c00*/  MOV R16, UR9 ;  /* 0x0000000900107c02 */ /* 0x000fe20008000f00 */
[----:B------:R-:W4:Y:S01]  /*0c10*/  LDCU.64 UR8, c[0x0][0x3d0] ;  /* 0x00007a00ff0877ac */ /* 0x000f220008000a00 */
[----:B------:R-:W-:-:S02]  /*0c20*/  IMAD.U32 R12, RZ, RZ, UR12 ;  /* 0x0000000cff0c7e24 */ /* 0x000fc4000f8e00ff */
[----:B------:R-:W-:Y:S01]  /*0c30*/  IMAD.U32 R2, RZ, RZ, UR13 ;  /* 0x0000000dff027e24 */ /* 0x000fe2000f8e00ff */
[----:B------:R-:W-:Y:S01]  /*0c40*/  USHF.R.S32.HI UR33, URZ, 0x1f, UR27 ;  /* 0x0000001fff217899 */ /* 0x000fe2000801141b */
[----:B-1----:R-:W-:Y:S01]  /*0c50*/  IMAD.SHL.U32 R18, R163, 0x8, RZ ;  /* 0x00000008a3127824 */ /* 0x002fe200078e00ff */
[----:B------:R-:W1:Y:S01]  /*0c60*/  LDCU.64 UR12, c[0x0][0x3c8] ;  /* 0x00007900ff0c77ac */ /* 0x000e620008000a00 */
[----:B------:R-:W-:-:S03]  /*0c70*/  SHF.R.U32.HI R109, RZ, 0x2, R163 ;  /* 0x00000002ff6d7819 */ /* 0x000fc600000116a3 */
[----:B---3--:R-:W-:Y:S01]  /*0c80*/  IMAD R0, R10, UR33, RZ ;  /* 0x000000210a007c24 */ /* 0x008fe2000f8e02ff */
[----:B------:R-:W-:Y:S01]  /*0c90*/  LOP3.LUT R18, R18, 0x18, RZ, 0xc0, !PT ;  /* 0x0000001812127812 */ /* 0x000fe200078ec0ff */
[----:B------:R-:W-:Y:S01]  /*0ca0*/  ULEA UR34, UR29, UR34, 0x7 ;  /* 0x000000221d227291 */ /* 0x000fe2000f8e38ff */
[----:B------:R-:W-:Y:S02]  /*0cb0*/  IMAD R164, R109, R11, RZ ;  /* 0x0000000b6da47224 */ /* 0x000fe400078e02ff */
[----:B------:R-:W-:Y:S01]  /*0cc0*/  IMAD R0, R11, UR27, R0 ;  /* 0x0000001b0b007c24 */ /* 0x000fe2000f8e0200 */
[----:B------:R-:W-:Y:S01]  /*0cd0*/  SHF.L.U64.HI R11, R10, 0x6, R11 ;  /* 0x000000060a0b7819 */ /* 0x000fe2000001020b */
[----:B------:R-:W-:-:S04]  /*0ce0*/  IMAD.WIDE.U32 R6, R6, UR26, R18 ;  /* 0x0000001a06067c25 */ /* 0x000fc8000f8e0012 */
[----:B------:R-:W-:-:S04]  /*0cf0*/  IMAD.WIDE.U32 R4, R4, UR26, R18 ;  /* 0x0000001a04047c25 */ /* 0x000fc8000f8e0012 */
[----:B------:R-:W-:Y:S02]  /*0d00*/  IMAD R17, R16, UR26, R7 ;  /* 0x0000001a10117c24 */ /* 0x000fe4000f8e0207 */
[----:B------:R-:W-:Y:S01]  /*0d10*/  IMAD R21, R20, UR26, R5 ;  /* 0x0000001a14157c24 */ /* 0x000fe2000f8e0205 */
[----:B------:R-:W-:Y:S01]  /*0d20*/  MOV R20, R4 ;  /* 0x0000000400147202 */ /* 0x000fe20000000f00 */
[----:B------:R-:W-:Y:S02]  /*0d30*/  IMAD.MOV.U32 R16, RZ, RZ, R6 ;  /* 0x000000ffff107224 */ /* 0x000fe400078e0006 */
[----:B------:R-:W-:Y:S01]  /*0d40*/  IMAD.WIDE.U32 R12, R12, UR26, R18 ;  /* 0x0000001a0c0c7c25 */ /* 0x000fe2000f8e0012 */
[----:B------:R-:W3:Y:S03]  /*0d50*/  LDC.64 R6, c[0x0][0x590] ;  /* 0x00016400ff067b82 */ /* 0x000ee60000000a00 */
[----:B------:R-:W-:-:S04]  /*0d60*/  IMAD.WIDE.U32 R4, R10, UR27, RZ ;  /* 0x0000001b0a047c25 */ /* 0x000fc8000f8e00ff */
[----:B------:R-:W-:Y:S01]  /*0d70*/  IMAD R13, R2, UR26, R13 ;  /* 0x0000001a020d7c24 */ /* 0x000fe2000f8e020d */
[----:B------:R-:W-:Y:S01]  /*0d80*/  LOP3.LUT R18, R4, R18, RZ, 0xfc, !PT ;  /* 0x0000001204127212 */ /* 0x000fe200078efcff */
[C---:B--2---:R-:W-:Y:S01]  /*0d90*/  IMAD R2, R14.reuse, UR10, RZ ;  /* 0x0000000a0e027c24 */ /* 0x044fe2000f8e02ff */
[----:B------:R-:W-:Y:S01]  /*0da0*/  MOV R4, UR14 ;  /* 0x0000000e00047c02 */ /* 0x000fe20008000f00 */
[----:B----4-:R-:W-:Y:S01]  /*0db0*/  IMAD R14, R14, UR8, RZ ;  /* 0x000000080e0e7c24 */ /* 0x010fe2000f8e02ff */
[----:B------:R-:W-:Y:S01]  /*0dc0*/  UIADD3 UR14, UP0, UPT, UR36, UR32, URZ ;  /* 0x00000020240e7290 */ /* 0x000fe2000ff1e0ff */
[----:B------:R-:W-:Y:S02]  /*0dd0*/  IMAD.IADD R19, R5, 0x1, R0 ;  /* 0x0000000105137824 */ /* 0x000fe400078e0200 */
[C---:B------:R-:W-:Y:S01]  /*0de0*/  IMAD R2, R22.reuse, UR11, R2 ;  /* 0x0000000b16027c24 */ /* 0x040fe2000f8e0202 */
[----:B------:R-:W-:Y:S01]  /*0df0*/  ULEA.HI.X.SX32 UR36, UR36, UR37, 0x1, UP0 ;  /* 0x0000002524247291 */ /* 0x000fe200080f0eff */
[C---:B------:R-:W-:Y:S01]  /*0e00*/  IMAD.WIDE.U32 R16, R22.reuse, UR10, R16 ;  /* 0x0000000a16107c25 */ /* 0x040fe2000f8e0010 */
[----:B------:R-:W2:Y:S03]  /*0e10*/  LDCU.64 UR10, c[0x0][0x550] ;  /* 0x0000aa00ff0a77ac */ /* 0x000ea60008000a00 */
[----:B------:R-:W-:Y:S01]  /*0e20*/  IMAD R14, R22, UR9, R14 ;  /* 0x00000009160e7c24 */ /* 0x000fe2000f8e020e */
[----:B------:R-:W-:Y:S01]  /*0e30*/  IADD3 R17, PT, PT, R17, R2, RZ ;  /* 0x0000000211117210 */ /* 0x000fe20007ffe0ff */
[----:B------:R-:W-:-:S04]  /*0e40*/  IMAD.WIDE.U32 R4, R4, UR26, R18 ;  /* 0x0000001a04047c25 */ /* 0x000fc8000f8e0012 */
[----:B------:R-:W-:Y:S02]  /*0e50*/  IMAD.U32 R0, RZ, RZ, UR15 ;  /* 0x0000000fff007e24 */ /* 0x000fe4000f8e00ff */
[----:B------:R-:W-:Y:S01]  /*0e60*/  IMAD.WIDE.U32 R22, R22, UR8, R12 ;  /* 0x0000000816167c25 */ /* 0x000fe2000f8e000c */
[----:B------:R-:W4:Y:S01]  /*0e70*/  LDCU.64 UR8, c[0x0][0x390] ;  /* 0x00007200ff0877ac */ /* 0x000f220008000a00 */
[----:B------:R-:W2:Y:S02]  /*0e80*/  LDC.64 R12, c[0x0][0x598] ;  /* 0x00016600ff0c7b82 */ /* 0x000ea40000000a00 */
[----:B-1----:R-:W-:Y:S02]  /*0e90*/  IMAD.U32 R18, RZ, RZ, UR12 ;  /* 0x0000000cff127e24 */ /* 0x002fe4000f8e00ff */
[----:B------:R-:W-:Y:S02]  /*0ea0*/  IMAD R5, R0, UR26, R5 ;  /* 0x0000001a00057c24 */ /* 0x000fe4000f8e0205 */
[----:B------:R-:W-:Y:S01]  /*0eb0*/  IMAD.U32 R2, RZ, RZ, UR13 ;  /* 0x0000000dff027e24 */ /* 0x000fe2000f8e00ff */
[----:B------:R-:W1:Y:S01]  /*0ec0*/  LDCU.64 UR12, c[0x0][0x380] ;  /* 0x00007000ff0c77ac */ /* 0x000e620008000a00 */
[----:B------:R-:W-:-:S04]  /*0ed0*/  IMAD.WIDE.U32 R18, R18, UR16, R4 ;  /* 0x0000001012127c25 */ /* 0x000fc8000f8e0004 */
[----:B------:R-:W-:Y:S02]  /*0ee0*/  IMAD R4, R8, UR36, RZ ;  /* 0x0000002408047c24 */ /* 0x000fe4000f8e02ff */
[----:B---3--:R-:W-:Y:S02]  /*0ef0*/  IMAD R0, R6, UR33, RZ ;  /* 0x0000002106007c24 */ /* 0x008fe4000f8e02ff */
[----:B------:R-:W-:Y:S02]  /*0f00*/  IMAD R4, R9, UR14, R4 ;  /* 0x0000000e09047c24 */ /* 0x000fe4000f8e0204 */
[----:B------:R-:W-:-:S04]  /*0f10*/  IMAD.WIDE.U32 R16, R8, UR14, R16 ;  /* 0x0000000e08107c25 */ /* 0x000fc8000f8e0010 */
[----:B------:R-:W-:Y:S01]  /*0f20*/  IMAD R0, R7, UR27, R0 ;  /* 0x0000001b07007c24 */ /* 0x000fe2000f8e0200 */
[----:B------:R-:W-:Y:S01]  /*0f30*/  IADD3 R17, PT, PT, R17, R4, RZ ;  /* 0x0000000411117210 */ /* 0x000fe20007ffe0ff */
[----:B------:R-:W-:Y:S01]  /*0f40*/  IMAD.WIDE.U32 R24, R6, UR27, R20 ;  /* 0x0000001b06187c25 */ /* 0x000fe2000f8e0014 */
[----:B------:R-:W3:Y:S03]  /*0f50*/  LDC.64 R4, c[0x0][0x3b8] ;  /* 0x0000ee00ff047b82 */ /* 0x000ee60000000a00 */
[----:B------:R-:W-:Y:S02]  /*0f60*/  IMAD R19, R2, UR16, R19 ;  /* 0x0000001002137c24 */ /* 0x000fe4000f8e0213 */
[----:B------:R-:W-:Y:S02]  /*0f70*/  IMAD.IADD R25, R25, 0x1, R0 ;  /* 0x0000000119197824 */ /* 0x000fe400078e0200 */
[----:B------:R-:W-:-:S04]  /*0f80*/  IMAD.WIDE.U32 R20, R109, R10, R18 ;  /* 0x0000000a6d147225 */ /* 0x000fc800078e0012 */
[----:B--2---:R-:W-:Y:S01]  /*0f90*/  IMAD.WIDE.U32 R18, R12, UR16, R24 ;  /* 0x000000100c127c25 */ /* 0x004fe2000f8e0018 */
[----:B------:R-:W-:Y:S02]  /*0fa0*/  IADD3 R164, PT, PT, R21, R164, RZ ;  /* 0x000000a415a47210 */ /* 0x000fe40007ffe0ff */
[C---:B-1----:R-:W-:Y:S01]  /*0fb0*/  LEA R165, P1, R20.reuse, UR12, 0x1 ;  /* 0x0000000c14a57c11 */ /* 0x042fe2000f8208ff */
[----:B------:R-:W-:Y:S01]  /*0fc0*/  IMAD.WIDE.U32 R16, R109, R8, R16 ;  /* 0x000000086d107225 */ /* 0x000fe200078e0010 */
[----:B------:R-:W1:Y:S02]  /*0fd0*/  LDCU UR12, c[0x0][0x44c] ;  /* 0x00008980ff0c77ac */ /* 0x000e640008000800 */
[----:B------:R-:W-:Y:S01]  /*0fe0*/  LEA.HI.X R164, R20, UR13, R164, 0x1, P1 ;  /* 0x0000000d14a47c11 */ /* 0x000fe200088f0ca4 */
[----:B------:R-:W-:Y:S01]  /*0ff0*/  IMAD R19, R13, UR16, R19 ;  /* 0x000000100d137c24 */ /* 0x000fe2000f8e0213 */
[----:B------:R-:W-:Y:S01]  /*1000*/  LEA R12, P0, R8, R16, 0x6 ;  /* 0x00000010080c7211 */ /* 0x000fe200078030ff */
[----:B------:R-:W-:Y:S01]  /*1010*/  IMAD R2, R109, R9, R17 ;  /* 0x000000096d027224 */ /* 0x000fe200078e0211 */
[----:B----4-:R-:W-:Y:S01]  /*1020*/  LEA R20, P2, R16, UR8, 0x1 ;  /* 0x0000000810147c11 */ /* 0x010fe2000f8408ff */
[----:B------:R-:W-:-:S02]  /*1030*/  IMAD.SHL.U32 R0, R10, 0x40, RZ ;  /* 0x000000400a007824 */ /* 0x000fc400078e00ff */
[C---:B------:R-:W-:Y:S01]  /*1040*/  IMAD.WIDE.U32 R166, R109.reuse, R6, R18 ;  /* 0x000000066da67225 */ /* 0x040fe200078e0012 */
[----:B------:R-:W-:Y:S01]  /*1050*/  LEA R18, P1, R12, UR8, 0x1 ;  /* 0x000000080c127c11 */ /* 0x000fe2000f8208ff */
[----:B------:R-:W-:Y:S01]  /*1060*/  ULOP3.LUT UR8, UR29, 0x80000001, URZ, 0xc0, !UPT ;  /* 0x800000011d087892 */ /* 0x000fe2000f8ec0ff */
[----:B------:R-:W-:Y:S01]  /*1070*/  LEA.HI.X R8, R8, R2, R9, 0x6, P0 ;  /* 0x0000000208087211 */ /* 0x000fe200000f3409 */
[----:B------:R-:W-:Y:S01]  /*1080*/  IMAD R9, R109, R7, RZ ;  /* 0x000000076d097224 */ /* 0x000fe200078e02ff */
[----:B------:R-:W-:Y:S01]  /*1090*/  LEA R10, P0, R0, R165, 0x1 ;  /* 0x000000a5000a7211 */ /* 0x000fe200078008ff */
[----:B------:R-:W-:Y:S01]  /*10a0*/  IMAD.IADD R15, R23, 0x1, R14 ;  /* 0x00000001170f7824 */ /* 0x000fe200078e020e */
[----:B------:R-:W-:Y:S01]  /*10b0*/  LEA.HI.X R21, R16, UR9, R2, 0x1, P2 ;  /* 0x0000000910157c11 */ /* 0x000fe200090f0c02 */
[----:B------:R-:W-:Y:S01]  /*10c0*/  @P3 BAR.SYNC.DEFER_BLOCKING 0x0 ;  /* 0x0000000000003b1d */ /* 0x000fe20000010000 */
[----:B------:R-:W-:Y:S01]  /*10d0*/  LEA.HI.X R11, R0, R164, R11, 0x1, P0 ;  /* 0x000000a4000b7211 */ /* 0x000fe200000f0c0b */
[----:B------:R-:W-:Y:S01]  /*10e0*/  IMAD.IADD R9, R167, 0x1, R9 ;  /* 0x00000001a7097824 */ /* 0x000fe200078e0209 */
[----:B------:R-:W-:Y:S01]  /*10f0*/  LEA R167, P0, R166, UR10, 0x1 ;  /* 0x0000000aa6a77c11 */ /* 0x000fe2000f8008ff */
[----:B------:R-:W-:Y:S01]  /*1100*/  IMAD.MOV.U32 R14, RZ, RZ, R22 ;  /* 0x000000ffff0e7224 */ /* 0x000fe200078e0016 */
[----:B------:R-:W-:Y:S01]  /*1110*/  SHF.L.U64.HI R7, R6, 0x6, R7 ;  /* 0x0000000606077819 */ /* 0x000fe20000010207 */
[----:B---3--:R-:W-:Y:S01]  /*1120*/  IMAD R2, R4, UR36, RZ ;  /* 0x0000002404027c24 */ /* 0x008fe2000f8e02ff */
[----:B------:R-:W-:Y:S01]  /*1130*/  SHF.L.U32 R6, R6, 0x6, RZ ;  /* 0x0000000606067819 */ /* 0x000fe200000006ff */
[----:B------:R-:W2:Y:S01]  /*1140*/  S2R R0, SR_TID.X ;  /* 0x0000000000007919 */ /* 0x000ea20000002100 */
[----:B------:R-:W-:Y:S01]  /*1150*/  LEA.HI.X R19, R12, UR9, R8, 0x1, P1 ;  /* 0x000000090c137c11 */ /* 0x000fe200088f0c08 */
[----:B------:R-:W-:Y:S01]  /*1160*/  UISETP.NE.AND UP0, UPT, UR8, 0x1, UPT ;  /* 0x000000010800788c */ /* 0x000fe2000bf05270 */
[----:B------:R-:W-:Y:S01]  /*1170*/  LEA.HI.X R166, R166, UR11, R9, 0x1, P0 ;  /* 0x0000000ba6a67c11 */ /* 0x000fe200080f0c09 */
[----:B------:R-:W3:Y:S01]  /*1180*/  LDCU.64 UR8, c[0x0][0x388] ;  /* 0x00007100ff0877ac */ /* 0x000ee20008000a00 */
[----:B------:R-:W-:Y:S01]  /*1190*/  IMAD R2, R5, UR14, R2 ;  /* 0x0000000e05027c24 */ /* 0x000fe2000f8e0202 */
[----:B------:R-:W-:Y:S01]  /*11a0*/  LEA R12, P0, R6, R167, 0x1 ;  /* 0x000000a7060c7211 */ /* 0x000fe200078008ff */
[----:B------:R-:W-:Y:S01]  /*11b0*/  IMAD.WIDE.U32 R14, R4, UR14, R14 ;  /* 0x0000000e040e7c25 */ /* 0x000fe2000f8e000e */
[----:B------:R-:W-:-:S02]  /*11c0*/  USEL UR10, URZ, 0x2000, UP0 ;  /* 0x00002000ff0a7887 */ /* 0x000fc40008000000 */
[-C--:B------:R-:W-:Y:S01]  /*11d0*/  LEA.HI.X R13, R6, R166.reuse, R7, 0x1, P0 ;  /* 0x000000a6060d7211 */ /* 0x080fe200000f0c07 */
[----:B------:R-:W-:Y:S01]  /*11e0*/  IMAD.IADD R9, R15, 0x1, R2 ;  /* 0x000000010f097824 */ /* 0x000fe200078e0202 */
[----:B------:R-:W-:Y:S01]  /*11f0*/  MOV R7, R166 ;  /* 0x000000a600077202 */ /* 0x000fe20000000f00 */
[----:B------:R-:W-:Y:S01]  /*1200*/  IMAD.MOV.U32 R8, RZ, RZ, R14 ;  /* 0x000000ffff087224 */ /* 0x000fe200078e000e */
[----:B------:R-:W4:Y:S01]  /*1210*/  LDCU.64 UR14, c[0x0][0x420] ;  /* 0x00008400ff0e77ac */ /* 0x000f220008000a00 */
[----:B------:R-:W-:Y:S01]  /*1220*/  IMAD.MOV.U32 R6, RZ, RZ, R167 ;  /* 0x000000ffff067224 */ /* 0x000fe200078e00a7 */
[----:B------:R-:W-:Y:S01]  /*1230*/  @!PT LDS RZ, [RZ] ;  /* 0x00000000fffff984 */ /* 0x000fe20000000800 */
[----:B------:R-:W-:Y:S01]  /*1240*/  @!PT LDS RZ, [RZ] ;  /* 0x00000000fffff984 */ /* 0x000fe20000000800 */
[----:B------:R-:W-:Y:S01]  /*1250*/  @!PT LDS RZ, [RZ] ;  /* 0x00000000fffff984 */ /* 0x000fe20000000800 */
[----:B------:R-:W-:Y:S01]  /*1260*/  LDGSTS.E.BYPASS.LTC128B.128 [R160+0x8000], desc[UR18][R20.64] ;  /* 0x0800000014a07fae */ /* 0x000fe2000b981a12 */
[C---:B------:R-:W-:Y:S01]  /*1270*/  IMAD.WIDE.U32 R8, R109.reuse, R4, R8 ;  /* 0x000000046d087225 */ /* 0x040fe200078e0008 */
[----:B------:R-:W1:Y:S02]  /*1280*/  LDCU UR11, c[0x0][0x3e0] ;  /* 0x00007c00ff0b77ac */ /* 0x000e640008000800 */
[----:B------:R-:W-:Y:S01]  /*1290*/  LDGSTS.E.BYPASS.LTC128B.128 [R160+0x9000], desc[UR18][R18.64] ;  /* 0x0900000012a07fae */ /* 0x000fe2000b981a12 */
[----:B------:R-:W-:Y:S01]  /*12a0*/  VIADD R177, R160, UR10 ;  /* 0x0000000aa0b17c36 */ /* 0x000fe20008000000 */
[C---:B---3--:R-:W-:Y:S01]  /*12b0*/  LEA R14, P1, R8.reuse, UR8, 0x1 ;  /* 0x00000008080e7c11 */ /* 0x048fe2000f8208ff */
[----:B------:R-:W-:Y:S01]  /*12c0*/  IMAD R2, R109, R5, R9 ;  /* 0x000000056d027224 */ /* 0x000fe200078e0209 */
[----:B------:R-:W0:Y:S04]  /*12d0*/  LDGDEPBAR ;  /* 0x00000000000079af */ /* 0x000e280000000000 */
[----:B------:R3:W-:Y:S01]  /*12e0*/  LDGSTS.E.BYPASS.LTC128B.128 [R160+0x4000], desc[UR18][R6.64] ;  /* 0x0400000006a07fae */ /* 0x0007e2000b981a12 */
[----:B------:R-:W-:-:S03]  /*12f0*/  LEA.HI.X R15, R8, UR9, R2, 0x1, P1 ;  /* 0x00000009080f7c11 */ /* 0x000fc600088f0c02 */
[----:B------:R1:W-:Y:S01]  /*1300*/  LDGSTS.E.BYPASS.LTC128B.128 [R160+0x5000], desc[UR18][R12.64] ;  /* 0x050000000ca07fae */ /* 0x0003e2000b981a12 */
[----:B--2---:R-:W-:Y:S01]  /*1310*/  SHF.R.U32.HI R171, RZ, 0x5, R0 ;  /* 0x00000005ffab7819 */ /* 0x004fe20000011600 */
[----:B----4-:R-:W-:Y:S01]  /*1320*/  UIMAD.WIDE UR14, UR34, 0x4, UR14 ;  /* 0x00000004220e78a5 */ /* 0x010fe2000f8e020e */
[C---:B---3--:R-:W-:Y:S02]  /*1330*/  LEA R6, P0, R4.reuse, R8, 0x6 ;  /* 0x0000000804067211 */ /* 0x048fe400078030ff */
[----:B------:R-:W-:Y:S02]  /*1340*/  SHF.L.U32 R7, R171, 0x4, RZ ;  /* 0x00000004ab077819 */ /* 0x000fe400000006ff */
[----:B-1----:R-:W-:Y:S01]  /*1350*/  MOV R12, R165 ;  /* 0x000000a5000c7202 */ /* 0x002fe20000000f00 */
[----:B------:R-:W-:Y:S01]  /*1360*/  IMAD.MOV.U32 R13, RZ, RZ, R164 ;  /* 0x000000ffff0d7224 */ /* 0x000fe200078e00a4 */
[----:B------:R-:W-:Y:S01]  /*1370*/  LEA.HI.X R5, R4, R2, R5, 0x6, P0 ;  /* 0x0000000204057211 */ /* 0x000fe200000f3405 */
[----:B------:R-:W-:Y:S01]  /*1380*/  IMAD.MOV.U32 R4, RZ, RZ, 0x4 ;  /* 0x00000004ff047424 */ /* 0x000fe200078e00ff */
[----:B------:R-:W-:-:S02]  /*1390*/  LOP3.LUT R7, R7, 0x30, RZ, 0xc0, !PT ;  /* 0x0000003007077812 */ /* 0x000fc400078ec0ff */
[----:B------:R1:W-:Y:S02]  /*13a0*/  LDGSTS.E.BYPASS.LTC128B.128 [R177], desc[UR18][R12.64] ;  /* 0x000000000cb17fae */ /* 0x0003e4000b981a12 */
[----:B------:R-:W-:Y:S02]  /*13b0*/  LOP3.LUT R7, R7, 0x7, R109, 0xf8, !PT ;  /* 0x0000000707077812 */ /* 0x000fe400078ef86d */
[----:B------:R-:W-:Y:S04]  /*13c0*/  LDGSTS.E.BYPASS.LTC128B.128 [R177+0x1000], desc[UR18][R10.64] ;  /* 0x010000000ab17fae */ /* 0x000fe8000b981a12 */
[----:B------:R-:W-:Y:S01]  /*13d0*/  LDGSTS.E.BYPASS.LTC128B.128 [R160+0x6000], desc[UR18][R14.64] ;  /* 0x060000000ea07fae */ /* 0x000fe2000b981a12 */
[----:B-1----:R-:W-:-:S04]  /*13e0*/  LEA R12, P0, R6, UR8, 0x1 ;  /* 0x00000008060c7c11 */ /* 0x002fc8000f8008ff */
[----:B------:R-:W-:Y:S01]  /*13f0*/  LEA.HI.X R13, R6, UR9, R5, 0x1, P0 ;  /* 0x00000009060d7c11 */ /* 0x000fe200080f0c05 */
[----:B------:R-:W-:Y:S01]  /*1400*/  IMAD.WIDE.U32 R4, R7, R4, UR14 ;  /* 0x0000000e07047e25 */ /* 0x000fe2000f8e0004 */
[----:B------:R-:W-:Y:S01]  /*1410*/  USHF.R.S32.HI UR13, URZ, 0x1f, UR24 ;  /* 0x0000001fff0d7899 */ /* 0x000fe20008011418 */
[----:B------:R-:W1:Y:S02]  /*1420*/  LDCU.64 UR8, c[0x0][0x460] ;  /* 0x00008c00ff0877ac */ /* 0x000e640008000a00 */
[----:B------:R-:W-:Y:S04]  /*1430*/  LDGSTS.E.BYPASS.LTC128B.128 [R160+0x7000], desc[UR18][R12.64] ;  /* 0x070000000ca07fae */ /* 0x000fe8000b981a12 */
[----:B------:R-:W0:Y:S04]  /*1440*/  LDGDEPBAR ;  /* 0x00000000000079af */ /* 0x000e280000000000 */
[----:B------:R-:W5:Y:S04]  /*1450*/  LDG.E R176, desc[UR18][R4.64] ;  /* 0x0000001204b07981 */ /* 0x000f68000c1e1900 */
[----:B------:R-:W5:Y:S04]  /*1460*/  LDG.E R175, desc[UR18][R4.64+0x20] ;  /* 0x0000201204af7981 */ /* 0x000f68000c1e1900 */
[----:B------:R-:W5:Y:S04]  /*1470*/  LDG.E R174, desc[UR18][R4.64+0x100] ;  /* 0x0001001204ae7981 */ /* 0x000f68000c1e1900 */
[----:B------:R2:W5:Y:S01]  /*1480*/  LDG.E R173, desc[UR18][R4.64+0x120] ;  /* 0x0001201204ad7981 */ /* 0x000562000c1e1900 */
[----:B------:R-:W-:Y:S01]  /*1490*/  UIMAD.WIDE.U32 UR38, UR26, UR24, URZ ;  /* 0x000000181a2672a5 */ /* 0x000fe2000f8e00ff */
[----:B------:R-:W-:Y:S01]  /*14a0*/  IMAD.SHL.U32 R151, R108, 0x2, RZ ;  /* 0x000000026c977824 */ /* 0x000fe200078e00ff */
[----:B------:R-:W-:Y:S01]  /*14b0*/  UIMAD UR13, UR13, UR26, URZ ;  /* 0x0000001a0d0d72a4 */ /* 0x000fe2000f8e02ff */
[----:B------:R-:W3:Y:S01]  /*14c0*/  S2R R2, SR_CTAID.X ;  /* 0x0000000000027919 */ /* 0x000ee20000002500 */
[----:B------:R-:W-:Y:S01]  /*14d0*/  USHF.R.S32.HI UR24, URZ, 0x1f, UR11 ;  /* 0x0000001fff187899 */ /* 0x000fe2000801140b */
[----:B------:R-:W-:Y:S01]  /*14e0*/  LOP3.LUT R178, R163, 0x1f, RZ, 0xc0, !PT ;  /* 0x0000001fa3b27812 */ /* 0x000fe200078ec0ff */
[----:B------:R-:W-:Y:S01]  /*14f0*/  UIADD3 UR13, UPT, UPT, UR39, UR13, URZ ;  /* 0x0000000d270d7290 */ /* 0x000fe2000fffe0ff */
[----:B------:R-:W-:-:S04]  /*1500*/  DEPBAR.LE SB0, 0x1 ;  /* 0x000080400000791a */ /* 0x000fc80000000000 */
[----:B------:R-:W-:Y:S01]  /*1510*/  BAR.SYNC.DEFER_BLOCKING 0x0 ;  /* 0x0000000000007b1d */ /* 0x000fe20000010000 */
[----:B------:R-:W-:Y:S01]  /*1520*/  UIMAD UR13, UR13, UR11, URZ ;  /* 0x0000000b0d0d72a4 */ /* 0x000fe2000f8e02ff */
[----:B------:R-:W-:Y:S01]  /*1530*/  IADD3 R144, PT, PT, R156, R151, RZ ;  /* 0x000000979c907210 */ /* 0x000fe20007ffe0ff */
[----:B------:R-:W-:Y:S01]  /*1540*/  UIMAD.WIDE.U32 UR36, UR38, UR11, URZ ;  /* 0x0000000b262472a5 */ /* 0x000fe2000f8e00ff */
[----:B------:R-:W-:Y:S01]  /*1550*/  CS2R R94, SRZ ;  /* 0x00000000005e7805 */ /* 0x000fe2000001ff00 */
[----:B------:R-:W-:Y:S01]  /*1560*/  UIMAD UR13, UR24, UR38, UR13 ;  /* 0x00000026180d72a4 */ /* 0x000fe2000f8e020d */
[----:B------:R-:W-:Y:S01]  /*1570*/  CS2R R92, SRZ ;  /* 0x00000000005c7805 */ /* 0x000fe2000001ff00 */
[----:B------:R-:W-:Y:S01]  /*1580*/  UIMAD UR34, UR16, UR12, URZ ;  /* 0x0000000c102272a4 */ /* 0x000fe2000f8e02ff */
[----:B------:R-:W-:Y:S01]  /*1590*/  CS2R R98, SRZ ;  /* 0x0000000000627805 */ /* 0x000fe2000001ff00 */
[----:B-1----:R-:W-:Y:S01]  /*15a0*/  UISETP.NE.U32.AND UP0, UPT, UR8, URZ, UPT ;  /* 0x000000ff0800728c */ /* 0x002fe2000bf05070 */
[----:B------:R-:W-:Y:S01]  /*15b0*/  CS2R R96, SRZ ;  /* 0x0000000000607805 */ /* 0x000fe2000001ff00 */
[----:B------:R-:W-:Y:S01]  /*15c0*/  UIADD3 UR13, UPT, UPT, UR37, UR13, URZ ;  /* 0x0000000d250d7290 */ /* 0x000fe2000fffe0ff */
[----:B------:R-:W-:Y:S01]  /*15d0*/  CS2R R90, SRZ ;  /* 0x00000000005a7805 */ /* 0x000fe2000001ff00 */
[----:B--2---:R-:W3:Y:S01]  /*15e0*/  LDC.64 R4, c[0x0][0x5f8] ;  /* 0x00017e00ff047b82 */ /* 0x004ee20000000a00 */
[----:B------:R-:W-:Y:S01]  /*15f0*/  UISETP.NE.AND.EX UP0, UPT, UR9, URZ, UPT, UP0 ;  /* 0x000000ff0900728c */ /* 0x000fe2000bf05300 */
[----:B------:R-:W-:Y:S01]  /*1600*/  CS2R R88, SRZ ;  /* 0x0000000000587805 */ /* 0x000fe2000001ff00 */
[----:B------:R-:W-:Y:S01]  /*1610*/  USHF.R.S32.HI UR35, URZ, 0x1f, UR34 ;  /* 0x0000001fff237899 */ /* 0x000fe20008011422 */
[----:B------:R-:W-:Y:S01]  /*1620*/  CS2R R86, SRZ ;  /* 0x0000000000567805 */ /* 0x000fe2000001ff00 */
[----:B------:R-:W-:Y:S01]  /*1630*/  USHF.R.S32.HI UR24, URZ, 0x1f, UR12 ;  /* 0x0000001fff187899 */ /* 0x000fe2000801140c */
[----:B------:R-:W-:Y:S01]  /*1640*/  CS2R R84, SRZ ;  /* 0x0000000000547805 */ /* 0x000fe2000001ff00 */
[----:B------:R-:W-:Y:S01]  /*1650*/  UIMAD UR13, UR13, UR12, URZ ;  /* 0x0000000c0d0d72a4 */ /* 0x000fe2000f8e02ff */
[----:B------:R-:W-:Y:S01]  /*1660*/  CS2R R78, SRZ ;  /* 0x00000000004e7805 */ /* 0x000fe2000001ff00 */
[----:B------:R-:W-:Y:S01]  /*1670*/  USEL UR30, UR30, URZ, UP0 ;  /* 0x000000ff1e1e7287 */ /* 0x000fe20008000000 */
[----:B------:R-:W-:Y:S01]  /*1680*/  CS2R R76, SRZ ;  /* 0x00000000004c7805 */ /* 0x000fe2000001ff00 */
[----:B------:R1:W2:Y:S01]  /*1690*/  LDSM.16.M88.4 R132, [R144] ;  /* 0x000000009084783b */ /* 0x0002a20000000200 */
[----:B------:R-:W-:Y:S01]  /*16a0*/  UIMAD.WIDE.U32 UR34, UR36, UR12, UR34 ;  /* 0x0000000c242272a5 */ /* 0x000fe2000f8e0022 */
[----:B------:R-:W-:Y:S01]  /*16b0*/  CS2R R82, SRZ ;  /* 0x0000000000527805 */ /* 0x000fe2000001ff00 */
[----:B------:R-:W-:Y:S01]  /*16c0*/  UIMAD UR13, UR24, UR36, UR13 ;  /* 0x00000024180d72a4 */ /* 0x000fe2000f8e020d */
[----:B------:R1:W4:Y:S01]  /*16d0*/  LDSM.16.M88.4 R136, [R144+0x400] ;  /* 0x000400009088783b */ /* 0x0003220000000200 */
[----:B------:R-:W-:Y:S01]  /*16e0*/  UIADD3 UR30, UP0, UPT, UR27, UR30, URZ ;  /* 0x0000001e1b1e7290 */ /* 0x000fe2000ff1e0ff */
[----:B------:R-:W-:Y:S01]  /*16f0*/  CS2R R80, SRZ ;  /* 0x0000000000507805 */ /* 0x000fe2000001ff00 */
[----:B------:R-:W-:Y:S01]  /*1700*/  UIADD3 UR35, UPT, UPT, UR35, UR13, URZ ;  /* 0x0000000d23237290 */ /* 0x000fe2000fffe0ff */
[----:B------:R1:W1:Y:S01]  /*1710*/  LDSM.16.M88.4 R140, [R144+0x800] ;  /* 0x00080000908c783b */ /* 0x0002620000000200 */
[----:B------:R-:W-:Y:S01]  /*1720*/  UIMAD.WIDE UR36, UR11, UR12, URZ ;  /* 0x0000000c0b2472a5 */ /* 0x000fe2000f8e02ff */
[----:B------:R-:W-:Y:S01]  /*1730*/  CS2R R74, SRZ ;  /* 0x00000000004a7805 */ /* 0x000fe2000001ff00 */
[----:B------:R-:W-:Y:S01]  /*1740*/  UIMAD UR24, UR11, UR12, URZ ;  /* 0x0000000c0b1872a4 */ /* 0x000fe2000f8e02ff */
[----:B------:R-:W1:Y:S01]  /*1750*/  LDSM.16.M88.4 R144, [R144+0xc00] ;  /* 0x000c00009090783b */ /* 0x000e620000000200 */
[----:B------:R-:W-:Y:S01]  /*1760*/  UIMAD.WIDE.U32 UR34, UR36, UR30, UR34 ;  /* 0x0000001e242272a5 */ /* 0x000fe2000f8e0022 */
[----:B---3--:R-:W-:Y:S01]  /*1770*/  IMAD.WIDE.U32 R8, R2, R4, RZ ;  /* 0x0000000402087225 */ /* 0x008fe200078e00ff */
[----:B------:R-:W-:Y:S01]  /*1780*/  UIADD3.X UR33, UPT, UPT, URZ, UR33, URZ, UP0, !UPT ;  /* 0x00000021ff217290 */ /* 0x000fe200087fe4ff */
[----:B------:R3:W1:Y:S01]  /*1790*/  LDSM.16.M88.4 R116, [R156] ;  /* 0x000000009c74783b */ /* 0x0006620000000200 */
[----:B------:R-:W-:Y:S01]  /*17a0*/  UIMAD UR12, UR37, UR30, URZ ;  /* 0x0000001e250c72a4 */ /* 0x000fe2000f8e02ff */
[----:B------:R-:W-:Y:S01]  /*17b0*/  IMAD R6, R171, UR24, R178 ;  /* 0x00000018ab067c24 */ /* 0x000fe2000f8e02b2 */
[----:B------:R-:W2:Y:S01]  /*17c0*/  LDCU.64 UR8, c[0x0][0x570] ;  /* 0x0000ae00ff0877ac */ /* 0x000ea20008000a00 */
[----:B------:R3:W1:Y:S01]  /*17d0*/  LDSM.16.M88.4 R120, [R156+0x400] ;  /* 0x000400009c78783b */ /* 0x0006620000000200 */
[----:B------:R-:W-:Y:S01]  /*17e0*/  SEL R4, R8, RZ, P3 ;  /* 0x000000ff08047207 */ /* 0x000fe20001800000 */
[----:B------:R-:W-:Y:S01]  /*17f0*/  IMAD R5, R2, R5, R9 ;  /* 0x0000000502057224 */ /* 0x000fe200078e0209 */
[----:B------:R-:W-:Y:S01]  /*1800*/  UIMAD UR12, UR36, UR33, UR12 ;  /* 0x00000021240c72a4 */ /* 0x000fe2000f8e020c */
[----:B------:R3:W1:Y:S01]  /*1810*/  LDSM.16.M88.4 R124, [R156+0x800] ;  /* 0x000800009c7c783b */ /* 0x0006620000000200 */
[----:B------:R-:W-:Y:S01]  /*1820*/  IADD3 R4, P1, P0, R6, UR34, R4 ;  /* 0x0000002206047c10 */ /* 0x000fe2000f83e004 */
[----:B------:R-:W-:Y:S01]  /*1830*/  USHF.L.U32 UR13, UR24, 0x7, URZ ;  /* 0x00000007180d7899 */ /* 0x000fe200080006ff */
[----:B------:R-:W-:Y:S01]  /*1840*/  SHF.R.S32.HI R6, RZ, 0x1f, R6 ;  /* 0x0000001fff067819 */ /* 0x000fe20000011406 */
[----:B------:R3:W1:Y:S01]  /*1850*/  LDSM.16.M88.4 R128, [R156+0xc00] ;  /* 0x000c00009c80783b */ /* 0x0006620000000200 */
[----:B------:R-:W-:Y:S01]  /*1860*/  UIADD3 UR12, UPT, UPT, UR35, UR12, URZ ;  /* 0x0000000c230c7290 */ /* 0x000fe2000fffe0ff */
[----:B------:R-:W-:Y:S01]  /*1870*/  SEL R5, R5, RZ, P3 ;  /* 0x000000ff05057207 */ /* 0x000fe20001800000 */
[----:B------:R-:W4:Y:S01]  /*1880*/  LDCU.64 UR34, c[0x0][0x5e8] ;  /* 0x0000bd00ff2277ac */ /* 0x000f220008000a00 */
[----:B------:R-:W-:-:S02]  /*1890*/  MOV R2, UR13 ;  /* 0x0000000d00027c02 */ /* 0x000fc40008000f00 */
[----:B------:R-:W-:Y:S02]  /*18a0*/  CS2R R72, SRZ ;  /* 0x0000000000487805 */ /* 0x000fe4000001ff00 */
[----:B------:R-:W-:Y:S01]  /*18b0*/  CS2R R70, SRZ ;  /* 0x0000000000467805 */ /* 0x000fe2000001ff00 */
[----:B------:R-:W-:Y:S01]  /*18c0*/  UISETP.GE.AND UP0, UPT, UR25, 0x1, UPT ;  /* 0x000000011900788c */ /* 0x000fe2000bf06270 */
[----:B------:R-:W-:Y:S01]  /*18d0*/  IADD3.X R5, PT, PT, R6, UR12, R5, P1, P0 ;  /* 0x0000000c06057c10 */ /* 0x000fe20008fe0405 */
[----:B------:R-:W-:Y:S01]  /*18e0*/  ULEA UR28, UR29, UR28, 0x7 ;  /* 0x0000001c1d1c7291 */ /* 0x000fe2000f8e38ff */
[----:B------:R-:W-:Y:S02]  /*18f0*/  IADD3 R4, P0, PT, R4, UR13, RZ ;  /* 0x0000000d04047c10 */ /* 0x000fe4000ff1e0ff */
[----:B------:R-:W-:Y:S02]  /*1900*/  CS2R R68, SRZ ;  /* 0x0000000000447805 */ /* 0x000fe4000001ff00 */
[----:B------:R-:W-:-:S02]  /*1910*/  LEA.HI.X.SX32 R2, R2, R5, 0x1, P0 ;  /* 0x0000000502027211 */ /* 0x000fc400000f0eff */
[----:B--2---:R-:W-:-:S04]  /*1920*/  LEA R182, P0, R4, UR8, 0x2 ;  /* 0x0000000804b67c11 */ /* 0x004fc8000f8010ff */
[----:B------:R-:W-:Y:S01]  /*1930*/  LEA.HI.X R183, R4, UR9, R2, 0x2, P0 ;  /* 0x0000000904b77c11 */ /* 0x000fe200080f1402 */
[----:B----4-:R-:W-:Y:S01]  /*1940*/  UIMAD.WIDE UR34, UR28, 0x4, UR34 ;  /* 0x000000041c2278a5 */ /* 0x010fe2000f8e0222 */
[----:B---3--:R-:W-:Y:S11]  /*1950*/  BRA.U !UP0, `(.L_x_618) ;  /* 0x0000005108147547 */ /* 0x008ff6000b800000 */
[----:B------:R-:W2:Y:S01]  /*1960*/  LDC.64 R4, c[0x0][0x528] ;  /* 0x00014a00ff047b82 */ /* 0x000ea20000000a00 */
[C---:B------:R-:W-:Y:S01]  /*1970*/  IMAD.SHL.U32 R2, R0.reuse, 0x4, RZ ;  /* 0x0000000400027824 */ /* 0x040fe200078e00ff */
[----:B------:R-:W-:Y:S01]  /*1980*/  LOP3.LUT R8, R171, 0x3, RZ, 0xc0, !PT ;  /* 0x00000003ab087812 */ /* 0x000fe200078ec0ff */
[----:B------:R-:W-:Y:S02]  /*1990*/  IMAD.U32 R180, RZ, RZ, UR31 ;  /* 0x0000001fffb47e24 */ /* 0x000fe4000f8e00ff */
[----:B------:R-:W-:-:S03]  /*19a0*/  IMAD.SHL.U32 R10, R0, 0x20, RZ ;  /* 0x00000020000a7824 */ /* 0x000fc600078e00ff */
[----:B------:R-:W3:Y:S01]  /*19b0*/  LDC R169, c[0x0][0x44c] ;  /* 0x00011300ffa97b82 */ /* 0x000ee20000000800 */
[----:B--2---:R-:W2:Y:S04]  /*19c0*/  LDG.E.64 R6, desc[UR18][R4.64+0x8] ;  /* 0x0000081204067981 */ /* 0x004ea8000c1e1b00 */
[----:B------:R-:W4:Y:S01]  /*19d0*/  LDG.E.64 R4, desc[UR18][R4.64] ;  /* 0x0000001204047981 */ /* 0x000f22000c1e1b00 */
[----:B------:R-:W-:Y:S01]  /*19e0*/  LOP3.LUT R2, R2, 0x18, RZ, 0xc0, !PT ;  /* 0x0000001802027812 */ /* 0x000fe200078ec0ff */
[----:B------:R-:W-:Y:S01]  /*19f0*/  IMAD R180, R180, 0x8, R8 ;  /* 0x00000008b4b47824 */ /* 0x000fe200078e0208 */
[----:B------:R-:W-:Y:S01]  /*1a00*/  LOP3.LUT R9, R10, 0x120, RZ, 0xc0, !PT ;  /* 0x000001200a097812 */ /* 0x000fe200078ec0ff */
[----:B------:R-:W-:Y:S01]  /*1a10*/  IMAD.SHL.U32 R8, R0, 0x10, RZ ;  /* 0x0000001000087824 */ /* 0x000fe200078e00ff */
[----:B------:R-:W-:Y:S01]  /*1a20*/  LOP3.LUT R2, R2, 0xc0, R10, 0xf8, !PT ;  /* 0x000000c002027812 */ /* 0x000fe200078ef80a */
[----:B------:R-:W-:Y:S01]  /*1a30*/  UIMAD UR9, UR26, UR11, UR16 ;  /* 0x0000000b1a0972a4 */ /* 0x000fe2000f8e0210 */
[----:B------:R-:W-:Y:S01]  /*1a40*/  SHF.R.U32.HI R10, RZ, 0x1, R0 ;  /* 0x00000001ff0a7819 */ /* 0x000fe20000011600 */
[----:B------:R-:W-:Y:S01]  /*1a50*/  IMAD.SHL.U32 R171, R171, 0x10, RZ ;  /* 0x00000010abab7824 */ /* 0x000fe200078e00ff */
[----:B------:R-:W-:Y:S01]  /*1a60*/  LOP3.LUT R0, R9, 0x600, R8, 0xf8, !PT ;  /* 0x0000060009007812 */ /* 0x000fe200078ef808 */
[----:B------:R-:W-:Y:S01]  /*1a70*/  USHF.L.U32 UR9, UR9, 0x5, URZ ;  /* 0x0000000509097899 */ /* 0x000fe200080006ff */
[----:B------:R-:W-:Y:S01]  /*1a80*/  SHF.R.U32.HI R9, RZ, 0x6, R163 ;  /* 0x00000006ff097819 */ /* 0x000fe200000116a3 */
[----:B------:R-:W-:Y:S01]  /*1a90*/  IMAD.U32 R8, RZ, RZ, UR17 ;  /* 0x00000011ff087e24 */ /* 0x000fe2000f8e00ff */
[----:B------:R-:W1:Y:S01]  /*1aa0*/  S2R R163, SR_TID.X ;  /* 0x0000000000a37919 */ /* 0x000e620000002100 */
[----:B------:R-:W-:Y:S01]  /*1ab0*/  USHF.R.S32.HI UR8, URZ, 0x1f, UR9 ;  /* 0x0000001fff087899 */ /* 0x000fe20008011409 */
[----:B------:R-:W-:Y:S01]  /*1ac0*/  LOP3.LUT R2, R2, 0x8, R10, 0x78, !PT ;  /* 0x0000000802027812 */ /* 0x000fe200078e780a */
[----:B------:R-:W-:Y:S01]  /*1ad0*/  VIADD R149, R157, UR10 ;  /* 0x0000000a9d957c36 */ /* 0x000fe20008000000 */
[----:B------:R-:W-:Y:S01]  /*1ae0*/  LOP3.LUT R9, R9, 0xe, RZ, 0xc0, !PT ;  /* 0x0000000e09097812 */ /* 0x000fe200078ec0ff */
[----:B------:R-:W-:Y:S01]  /*1af0*/  IMAD.MOV.U32 R170, RZ, RZ, 0x10 ;  /* 0x00000010ffaa7424 */ /* 0x000fe200078e00ff */
[----:B------:R-:W-:Y:S01]  /*1b00*/  LOP3.LUT R0, R0, R2, RZ, 0xfc, !PT ;  /* 0x0000000200007212 */ /* 0x000fe200078efcff */
[----:B------:R-:W-:Y:S01]  /*1b10*/  IMAD.IADD R2, R156, 0x1, R151 ;  /* 0x000000019c027824 */ /* 0x000fe200078e0297 */
[----:B------:R-:W-:Y:S01]  /*1b20*/  USHF.L.U32 UR12, UR24, 0x3, URZ ;  /* 0x00000003180c7899 */ /* 0x000fe200080006ff */
[----:B------:R-:W-:Y:S01]  /*1b30*/  IMAD.MOV.U32 R168, RZ, RZ, 0x4 ;  /* 0x00000004ffa87424 */ /* 0x000fe200078e00ff */
[----:B------:R-:W1:Y:S01]  /*1b40*/  LDCU UR11, c[0x0][0x45c] ;  /* 0x00008b80ff0b77ac */ /* 0x000e620008000800 */
[----:B------:R-:W-:Y:S01]  /*1b50*/  IMAD.MOV.U32 R95, RZ, RZ, RZ ;  /* 0x000000ffff5f7224 */ /* 0x000fe200078e00ff */
[----:B--2---:R-:W-:Y:S01]  /*1b60*/  IADD3 R178, P1, P0, R6, UR9, R178 ;  /* 0x0000000906b27c10 */ /* 0x004fe2000f83e0b2 */
[----:B------:R-:W-:Y:S01]  /*1b70*/  IMAD R6, R8, 0x4, R9 ;  /* 0x0000000408067824 */ /* 0x000fe200078e0209 */
[----:B------:R-:W2:Y:S02]  /*1b80*/  LDCU.U8 UR9, c[0x0][0x4f8] ;  /* 0x00009f00ff0977ac */ /* 0x000ea40008000000 */
[----:B------:R-:W-:Y:S01]  /*1b90*/  IADD3.X R172, PT, PT, R7, UR8, RZ, P1, P0 ;  /* 0x0000000807ac7c10 */ /* 0x000fe20008fe04ff */
[----:B------:R-:W1:Y:S01]  /*1ba0*/  LDCU UR8, c[0x0][0x3e0] ;  /* 0x00007c00ff0877ac */ /* 0x000e620008000800 */
[----:B----4-:R-:W-:-:S02]  /*1bb0*/  R2UR UR13, R5 ;  /* 0x00000000050d72ca */ /* 0x010fc400000e0000 */
[----:B------:R-:W-:-:S11]  /*1bc0*/  R2UR UR30, R4 ;  /* 0x00000000041e72ca */ /* 0x000fd600000e0000 */
[----:B------:R-:W-:Y:S01]  /*1bd0*/  UIADD3 UR28, UPT, UPT, UR13, -0x4498517b, URZ ;  /* 0xbb67ae850d1c7890 */ /* 0x000fe2000fffe0ff */
[C---:B------:R-:W-:Y:S01]  /*1be0*/  VIADD R184, R6.reuse, 0x1 ;  /* 0x0000000106b87836 */ /* 0x040fe20000000000 */
[----:B------:R-:W-:Y:S01]  /*1bf0*/  LOP3.LUT R186, R6, UR13, RZ, 0x3c, !PT ;  /* 0x0000000d06ba7c12 */ /* 0x000fe2000f8e3cff */
[----:B------:R-:W-:Y:S01]  /*1c00*/  IMAD.WIDE.U32 R178, R178, -0x2daee0ad, RZ ;  /* 0xd2511f53b2b27825 */ /* 0x000fe200078e00ff */
[----:B------:R-:W-:Y:S01]  /*1c10*/  LEA R0, R0, UR4, 0x1 ;  /* 0x0000000400007c11 */ /* 0x000fe2000f8e08ff */
[----:B------:R-:W-:Y:S01]  /*1c20*/  UIADD3 UR27, UPT, UPT, UR13, 0x76cf5d0a, URZ ;  /* 0x76cf5d0a0d1b7890 */ /* 0x000fe2000fffe0ff */
[----:B------:R-:W-:Y:S01]  /*1c30*/  LOP3.LUT R184, R184, UR13, RZ, 0x3c, !PT ;  /* 0x0000000db8b87c12 */ /* 0x000fe2000f8e3cff */
[----:B------:R-:W-:Y:S01]  /*1c40*/  VIADD R180, R180, 0xfffffff8 ;  /* 0xfffffff8b4b47836 */ /* 0x000fe20000000000 */
[C---:B------:R-:W-:Y:S01]  /*1c50*/  LOP3.LUT R186, R179.reuse, R186, RZ, 0x3c, !PT ;  /* 0x000000bab3ba7212 */ /* 0x040fe200078e3cff */
[----:B------:R-:W-:Y:S01]  /*1c60*/  IMAD.IADD R148, R0, 0x1, R151 ;  /* 0x0000000100947824 */ /* 0x000fe200078e0297 */
[----:B------:R-:W-:Y:S01]  /*1c70*/  LOP3.LUT R184, R179, R184, RZ, 0x3c, !PT ;  /* 0x000000b8b3b87212 */ /* 0x000fe200078e3cff */
[----:B------:R-:W-:Y:S01]  /*1c80*/  UIADD3 UR26, UPT, UPT, UR13, 0x32370b8f, URZ ;  /* 0x32370b8f0d1a7890 */ /* 0x000fe2000fffe0ff */
[----:B-1----:R-:W-:Y:S01]  /*1c90*/  LOP3.LUT P0, RZ, R163, 0x4, RZ, 0xc0, !PT ;  /* 0x00000004a3ff7812 */ /* 0x002fe2000780c0ff */
[----:B------:R-:W-:Y:S01]  /*1ca0*/  IMAD.WIDE.U32 R186, R186, -0x326172a9, RZ ;  /* 0xcd9e8d57baba7825 */ /* 0x000fe200078e00ff */
[----:B------:R-:W-:Y:S01]  /*1cb0*/  UIADD3 UR25, UPT, UPT, UR13, -0x126145ec, URZ ;  /* 0xed9eba140d197890 */ /* 0x000fe2000fffe0ff */
[----:B------:R-:W-:Y:S01]  /*1cc0*/  IADD3 R150, PT, PT, R0, UR10, RZ ;  /* 0x0000000a00967c10 */ /* 0x000fe2000fffe0ff */
[----:B------:R-:W-:Y:S01]  /*1cd0*/  UIADD3 UR24, UPT, UPT, UR13, -0x56f99767, URZ ;  /* 0xa90668990d187890 */ /* 0x000fe2000fffe0ff */
[----:B------:R-:W-:Y:S01]  /*1ce0*/  IMAD.WIDE.U32 R184, R184, -0x326172a9, RZ ;  /* 0xcd9e8d57b8b87825 */ /* 0x000fe200078e00ff */
[----:B------:R-:W-:Y:S01]  /*1cf0*/  UIADD3 UR13, UPT, UPT, UR13, 0x646e171e, URZ ;  /* 0x646e171e0d0d7890 */ /* 0x000fe2000fffe0ff */
[----:B------:R-:W-:Y:S01]  /*1d00*/  UMOV UR10, UR34 ;  /* 0x00000022000a7c82 */ /* 0x000fe20008000000 */
[----:B--23--:R-:W-:-:S10]  /*1d10*/  UMOV UR31, UR35 ;  /* 0x00000023001f7c82 */ /* 0x00cfd40008000000 */
.L_x_621:
[----:B-----5:R-:W-:Y:S01]  /*1d20*/  FSETP.NEU.FTZ.AND P1, PT, R176, -INF , PT ;  /* 0xff800000b000780b */ /* 0x020fe20003f3d000 */
[----:B------:R-:W0:Y:S01]  /*1d30*/  LDGDEPBAR ;  /* 0x00000000000079af */ /* 0x000e220000000000 */
[----:B------:R-:W-:Y:S01]  /*1d40*/  IMAD.IADD R112, R151, 0x1, R150 ;  /* 0x0000000197707824 */ /* 0x000fe200078e0296 */
[----:B------:R-:W-:Y:S01]  /*1d50*/  UIADD3 UR33, UPT, UPT, UR30, -0x61c88647, URZ ;  /* 0x9e3779b91e217890 */ /* 0x000fe2000fffe0ff */
[----:B------:R-:W-:Y:S01]  /*1d60*/  VIADD R206, R180, 0x4 ;  /* 0x00000004b4ce7836 */ /* 0x000fe20000000000 */
[----:B------:R-:W-:Y:S03]  /*1d70*/  UIADD3 UR34, UPT, UPT, UR30, 0x3c6ef372, URZ ;  /* 0x3c6ef3721e227890 */ /* 0x000fe6000fffe0ff */
[----:B------:R-:W-:Y:S03]  /*1d80*/  IMAD.WIDE.U32 R206, R206, -0x326172a9, RZ ;  /* 0xcd9e8d57cece7825 */ /* 0x000fe600078e00ff */
[C---:B------:R-:W-:Y:S02]  /*1d90*/  LOP3.LUT R208, R206.reuse, UR33, R187, 0x96, !PT ;  /* 0x00000021ced07c12 */ /* 0x040fe4000f8e96bb */
[----:B------:R-:W-:Y:S03]  /*1da0*/  LOP3.LUT R206, R206, UR33, R185, 0x96, !PT ;  /* 0x00000021cece7c12 */ /* 0x000fe6000f8e96b9 */
[----:B------:R-:W-:Y:S01]  /*1db0*/  IMAD.WIDE.U32 R208, R208, -0x2daee0ad, RZ ;  /* 0xd2511f53d0d07825 */ /* 0x000fe200078e00ff */
        /* <DEDUP_REMOVED lines=25> */
[----:B------:R-:W-:Y:S01]  /*1f50*/  FMUL.FTZ R101, R176, 1.4426950216293334961 ;  /* 0x3fb8aa3bb0657820 */ /* 0x000fe20000410000 */
[----:B------:R-:W-:Y:S04]  /*1f60*/  FMUL.FTZ R100, R175, 1.4426950216293334961 ;  /* 0x3fb8aa3baf647820 */ /* 0x000fe80000410000 */
[----:B------:R-:W-:Y:S01]  /*1f70*/  FSEL R101, R101, RZ, P1 ;  /* 0x000000ff65657208 */ /* 0x000fe20000800000 */
[-C--:B------:R-:W-:Y:S01]  /*1f80*/  HMMA.16816.F32.BF16 R60, R60, R102.reuse, RZ ;  /* 0x000000663c3c723c */ /* 0x080fe200000418ff */
[----:B------:R-:W-:Y:S04]  /*1f90*/  FSETP.NEU.FTZ.AND P1, PT, R175, -INF , PT ;  /* 0xff800000af00780b */ /* 0x000fe80003f3d000 */
[----:B------:R-:W-:Y:S02]  /*1fa0*/  FSEL R100, R100, RZ, P1 ;  /* 0x000000ff64647208 */ /* 0x000fe40000800000 */
[C---:B------:R-:W-:Y:S01]  /*1fb0*/  FSETP.NEU.FTZ.AND P1, PT, R174.reuse, -INF , PT ;  /* 0xff800000ae00780b */ /* 0x040fe20003f3d000 */
[----:B------:R-:W-:Y:S02]  /*1fc0*/  HMMA.16816.F32.BF16 R64, R64, R102, RZ ;  /* 0x000000664040723c */ /* 0x000fe400000418ff */
[----:B------:R-:W-:Y:S01]  /*1fd0*/  FMUL.FTZ R103, R174, 1.4426950216293334961 ;  /* 0x3fb8aa3bae677820 */ /* 0x000fe20000410000 */
[----:B------:R-:W-:Y:S04]  /*1fe0*/  FMUL.FTZ R102, R173, 1.4426950216293334961 ;  /* 0x3fb8aa3bad667820 */ /* 0x000fe80000410000 */
[----:B------:R-:W-:Y:S01]  /*1ff0*/  FSEL R103, R103, RZ, P1 ;  /* 0x000000ff67677208 */ /* 0x000fe20000800000 */
[-C--:B-1----:R-:W-:Y:S05]  /*2000*/  HMMA.16816.F32.BF16 R4, R104, R108.reuse, R4 ;  /* 0x0000006c6804723c */ /* 0x082fea0000041804 */
[----:B------:R-:W-:Y:S03]  /*2010*/  FSETP.NEU.FTZ.AND P1, PT, R173, -INF , PT ;  /* 0xff800000ad00780b */ /* 0x000fe60003f3d000 */
[C---:B--2---:R-:W-:Y:S04]  /*2020*/  HMMA.16816.F32.BF16 R8, R112.reuse, R108, R8 ;  /* 0x0000006c7008723c */ /* 0x044fe80000041808 */
[----:B------:R-:W-:Y:S04]  /*2030*/  FSEL R102, R102, RZ, P1 ;  /* 0x000000ff66667208 */ /* 0x000fe80000800000 */
[-C--:B------:R-:W-:Y:S03]  /*2040*/  HMMA.16816.F32.BF16 R12, R112, R110.reuse, R12 ;  /* 0x0000006e700c723c */ /* 0x080fe6000004180c */
[--C-:B------:R-:W-:Y:S01]  /*2050*/  FFMA.FTZ R4, R4, UR11, -R101.reuse ;  /* 0x0000000b04047c23 */ /* 0x100fe20008010865 */
[----:B------:R-:W-:Y:S01]  /*2060*/  FFMA.FTZ R5, R5, UR11, -R101 ;  /* 0x0000000b05057c23 */ /* 0x000fe20008010865 */
[--C-:B------:R-:W-:Y:S01]  /*2070*/  FFMA.FTZ R6, R6, UR11, -R100.reuse ;  /* 0x0000000b06067c23 */ /* 0x100fe20008010864 */
[----:B------:R-:W-:Y:S01]  /*2080*/  FFMA.FTZ R7, R7, UR11, -R100 ;  /* 0x0000000b07077c23 */ /* 0x000fe20008010864 */
[----:B------:R-:W1:Y:S01]  /*2090*/  MUFU.EX2 R181, R4 ;  /* 0x0000000400b57308 */ /* 0x000e620000000800 */
[C---:B------:R-:W-:Y:S04]  /*20a0*/  HMMA.16816.F32.BF16 R16, R104.reuse, R110, R16 ;  /* 0x0000006e6810723c */ /* 0x040fe80000041810 */
[--C-:B------:R-:W-:Y:S01]  /*20b0*/  FFMA.FTZ R10, R10, UR11, -R102.reuse ;  /* 0x0000000b0a0a7c23 */ /* 0x100fe20008010866 */
[--C-:B------:R-:W-:Y:S01]  /*20c0*/  FFMA.FTZ R9, R9, UR11, -R103.reuse ;  /* 0x0000000b09097c23 */ /* 0x100fe20008010867 */
[--C-:B------:R-:W-:Y:S03]  /*20d0*/  FFMA.FTZ R8, R8, UR11, -R103.reuse ;  /* 0x0000000b08087c23 */ /* 0x100fe60008010867 */
[----:B------:R2:W-:Y:S01]  /*20e0*/  MUFU.EX2 R191, R5 ;  /* 0x0000000500bf7308 */ /* 0x0005e20000000800 */
[--C-:B------:R-:W-:Y:S01]  /*20f0*/  FFMA.FTZ R11, R11, UR11, -R102.reuse ;  /* 0x0000000b0b0b7c23 */ /* 0x100fe20008010866 */
[--C-:B------:R-:W-:Y:S01]  /*2100*/  FFMA.FTZ R12, R12, UR11, -R103.reuse ;  /* 0x0000000b0c0c7c23 */ /* 0x100fe20008010867 */
[----:B------:R-:W-:Y:S01]  /*2110*/  FFMA.FTZ R13, R13, UR11, -R103 ;  /* 0x0000000b0d0d7c23 */ /* 0x000fe20008010867 */
[--C-:B------:R-:W-:Y:S01]  /*2120*/  FFMA.FTZ R14, R14, UR11, -R102.reuse ;  /* 0x0000000b0e0e7c23 */ /* 0x100fe20008010866 */
[----:B------:R-:W-:Y:S05]  /*2130*/  FFMA.FTZ R15, R15, UR11, -R102 ;  /* 0x0000000b0f0f7c23 */ /* 0x000fea0008010866 */
[----:B------:R3:W-:Y:S01]  /*2140*/  MUFU.EX2 R193, R10 ;  /* 0x0000000a00c17308 */ /* 0x0007e20000000800 */
[--C-:B------:R-:W-:Y:S01]  /*2150*/  FFMA.FTZ R16, R16, UR11, -R101.reuse ;  /* 0x0000000b10107c23 */ /* 0x100fe20008010865 */
[----:B------:R-:W-:Y:S01]  /*2160*/  FFMA.FTZ R17, R17, UR11, -R101 ;  /* 0x0000000b11117c23 */ /* 0x000fe20008010865 */
[--C-:B------:R-:W-:Y:S01]  /*2170*/  FFMA.FTZ R18, R18, UR11, -R100.reuse ;  /* 0x0000000b12127c23 */ /* 0x100fe20008010864 */
[--C-:B------:R-:W-:Y:S06]  /*2180*/  FFMA.FTZ R19, R19, UR11, -R100.reuse ;  /* 0x0000000b13137c23 */ /* 0x100fec0008010864 */
[----:B------:R-:W4:Y:S01]  /*2190*/  MUFU.EX2 R188, R6 ;  /* 0x0000000600bc7308 */ /* 0x000f220000000800 */
[----:B--2---:R-:W-:Y:S05]  /*21a0*/  IMAD.WIDE.U32 R4, R180, -0x326172a9, RZ ;  /* 0xcd9e8d57b4047825 */ /* 0x004fea00078e00ff */
[----:B------:R-:W-:Y:S02]  /*21b0*/  LOP3.LUT R204, R172, UR30, R5, 0x96, !PT ;  /* 0x0000001eaccc7c12 */ /* 0x000fe4000f8e9605 */
[C---:B------:R-:W-:Y:S02]  /*21c0*/  LOP3.LUT R200, R4.reuse, UR33, R187, 0x96, !PT ;  /* 0x0000002104c87c12 */ /* 0x040fe4000f8e96bb */
[----:B------:R2:W-:Y:S01]  /*21d0*/  MUFU.EX2 R189, R7 ;  /* 0x0000000700bd7308 */ /* 0x0005e20000000800 */
[----:B---3--:R-:W-:Y:S01]  /*21e0*/  LOP3.LUT R10, R4, UR33, R185, 0x96, !PT ;  /* 0x00000021040a7c12 */ /* 0x008fe2000f8e96b9 */
[----:B------:R-:W-:Y:S01]  /*21f0*/  IMAD.WIDE.U32 R204, R204, -0x2daee0ad, RZ ;  /* 0xd2511f53cccc7825 */ /* 0x000fe200078e00ff */
[----:B------:R-:W-:Y:S03]  /*2200*/  UIADD3 UR33, UPT, UPT, UR30, -0x255992d5, URZ ;  /* 0xdaa66d2b1e217890 */ /* 0x000fe6000fffe0ff */
[----:B------:R-:W-:Y:S04]  /*2210*/  IMAD.WIDE.U32 R200, R200, -0x2daee0ad, RZ ;  /* 0xd2511f53c8c87825 */ /* 0x000fe800078e00ff */
[----:B------:R3:W-:Y:S01]  /*2220*/  MUFU.EX2 R192, R9 ;  /* 0x0000000900c07308 */ /* 0x0007e20000000800 */
[----:B------:R-:W-:Y:S09]  /*2230*/  LOP3.LUT R202, R204, UR27, R201, 0x96, !PT ;  /* 0x0000001bccca7c12 */ /* 0x000ff2000f8e96c9 */
[----:B------:R1:W-:Y:S01]  /*2240*/  MUFU.EX2 R190, R8 ;  /* 0x0000000800be7308 */ /* 0x0003e20000000800 */
[----:B--2---:R-:W2:Y:S01]  /*2250*/  LDSM.16.M88.4 R4, [R2+-0x1c00] ;  /* 0xffe400000204783b */ /* 0x004ea20000000200 */
[----:B------:R-:W-:Y:S08]  /*2260*/  IMAD.WIDE.U32 R202, R202, -0x326172a9, RZ ;  /* 0xcd9e8d57caca7825 */ /* 0x000ff000078e00ff */
[----:B------:R-:W-:Y:S01]  /*2270*/  MUFU.EX2 R195, R12 ;  /* 0x0000000c00c37308 */ /* 0x000fe20000000800 */
[----:B---3--:R-:W-:Y:S01]  /*2280*/  LOP3.LUT R9, R172, UR30, R207, 0x96, !PT ;  /* 0x0000001eac097c12 */ /* 0x008fe2000f8e96cf */
[----:B------:R-:W-:Y:S04]  /*2290*/  IMAD.WIDE.U32 R206, R206, -0x2daee0ad, RZ ;  /* 0xd2511f53cece7825 */ /* 0x000fe800078e00ff */
[----:B------:R-:W-:Y:S04]  /*22a0*/  IMAD.WIDE.U32 R226, R9, -0x2daee0ad, RZ ;  /* 0xd2511f5309e27825 */ /* 0x000fe800078e00ff */
[----:B------:R3:W-:Y:S01]  /*22b0*/  MUFU.EX2 R110, R13 ;  /* 0x0000000d006e7308 */ /* 0x0007e20000000800 */
[----:B-1----:R-:W-:Y:S02]  /*22c0*/  LOP3.LUT R8, R178, UR28, R205, 0x96, !PT ;  /* 0x0000001cb2087c12 */ /* 0x002fe4000f8e96cd */
[----:B------:R-:W-:Y:S02]  /*22d0*/  LOP3.LUT R108, R226, UR27, R209, 0x96, !PT ;  /* 0x0000001be26c7c12 */ /* 0x000fe4000f8e96d1 */
[----:B------:R-:W-:Y:S02]  /*22e0*/  LOP3.LUT R9, R178, UR28, R227, 0x96, !PT ;  /* 0x0000001cb2097c12 */ /* 0x000fe4000f8e96e3 */
[----:B------:R-:W-:Y:S03]  /*22f0*/  LOP3.LUT R226, R226, UR27, R207, 0x96, !PT ;  /* 0x0000001be2e27c12 */ /* 0x000fe6000f8e96cf */
[----:B------:R1:W-:Y:S01]  /*2300*/  MUFU.EX2 R194, R11 ;  /* 0x0000000b00c27308 */ /* 0x0003e20000000800 */
[----:B------:R-:W-:Y:S04]  /*2310*/  IMAD.WIDE.U32 R108, R108, -0x326172a9, RZ ;  /* 0xcd9e8d576c6c7825 */ /* 0x000fe800078e00ff */
[----:B------:R-:W-:Y:S05]  /*2320*/  IMAD.WIDE.U32 R198, R9, -0x326172a9, RZ ;  /* 0xcd9e8d5709c67825 */ /* 0x000fea00078e00ff */
[----:B------:R4:W-:Y:S01]  /*2330*/  MUFU.EX2 R196, R14 ;  /* 0x0000000e00c47308 */ /* 0x0009e20000000800 */
[----:B---3--:R-:W-:Y:S01]  /*2340*/  IMAD.WIDE.U32 R12, R8, -0x326172a9, RZ ;  /* 0xcd9e8d57080c7825 */ /* 0x008fe200078e00ff */
[----:B------:R-:W-:Y:S02]  /*2350*/  LOP3.LUT R220, R198, UR33, R109, 0x96, !PT ;  /* 0x00000021c6dc7c12 */ /* 0x000fe4000f8e966d */
[----:B------:R-:W-:Y:S01]  /*2360*/  LOP3.LUT R9, R184, UR34, R199, 0x96, !PT ;  /* 0x00000022b8097c12 */ /* 0x000fe2000f8e96c7 */
[----:B------:R-:W-:Y:S01]  /*2370*/  IMAD.WIDE.U32 R226, R226, -0x326172a9, RZ ;  /* 0xcd9e8d57e2e27825 */ /* 0x000fe200078e00ff */
[--C-:B------:R-:W-:Y:S02]  /*2380*/  LOP3.LUT R8, R186, UR34, R13.reuse, 0x96, !PT ;  /* 0x00000022ba087c12 */ /* 0x100fe4000f8e960d */
[----:B------:R-:W-:Y:S02]  /*2390*/  LOP3.LUT R13, R184, UR34, R13, 0x96, !PT ;  /* 0x00000022b80d7c12 */ /* 0x000fe4000f8e960d */
[----:B------:R-:W-:Y:S01]  /*23a0*/  MUFU.EX2 R197, R16 ;  /* 0x0000001000c57308 */ /* 0x000fe20000000800 */
[----:B------:R-:W-:Y:S01]  /*23b0*/  LOP3.LUT R216, R12, UR33, R203, 0x96, !PT ;  /* 0x000000210cd87c12 */ /* 0x000fe2000f8e96cb */
[----:B------:R-:W-:Y:S01]  /*23c0*/  IMAD.WIDE.U32 R212, R8, -0x2daee0ad, RZ ;  /* 0xd2511f5308d47825 */ /* 0x000fe200078e00ff */
[----:B------:R-:W-:Y:S01]  /*23d0*/  LOP3.LUT R8, R198, UR33, R227, 0x96, !PT ;  /* 0x00000021c6087c12 */ /* 0x000fe2000f8e96e3 */
[-C--:B--2---:R-:W-:Y:S03]  /*23e0*/  HMMA.16816.F32.BF16 R20, R104, R4.reuse, R20 ;  /* 0x000000046814723c */ /* 0x084fe60000041814 */
[----:B-1----:R-:W-:Y:S01]  /*23f0*/  IMAD.WIDE.U32 R10, R10, -0x2daee0ad, RZ ;  /* 0xd2511f530a0a7825 */ /* 0x002fe200078e00ff */
[----:B----4-:R-:W-:Y:S02]  /*2400*/  LOP3.LUT R14, R186, UR34, R199, 0x96, !PT ;  /* 0x00000022ba0e7c12 */ /* 0x010fe4000f8e96c7 */
[----:B------:R1:W-:Y:S01]  /*2410*/  MUFU.EX2 R198, R17 ;  /* 0x0000001100c67308 */ /* 0x0003e20000000800 */
[----:B------:R-:W-:Y:S01]  /*2420*/  UIADD3 UR34, UPT, UPT, UR30, 0x78dde6e4, URZ ;  /* 0x78dde6e41e227890 */ /* 0x000fe2000fffe0ff */
[----:B------:R-:W-:Y:S01]  /*2430*/  IMAD.WIDE.U32 R216, R216, -0x2daee0ad, RZ ;  /* 0xd2511f53d8d87825 */ /* 0x000fe200078e00ff */
[----:B------:R-:W-:Y:S01]  /*2440*/  LOP3.LUT R204, R204, UR27, R11, 0x96, !PT ;  /* 0x0000001bcccc7c12 */ /* 0x000fe2000f8e960b */
[C---:B------:R-:W-:Y:S04]  /*2450*/  HMMA.16816.F32.BF16 R24, R112.reuse, R4, R24 ;  /* 0x000000047018723c */ /* 0x040fe80000041818 */
[----:B------:R-:W-:Y:S02]  /*2460*/  LOP3.LUT R11, R200, UR26, R213, 0x96, !PT ;  /* 0x0000001ac80b7c12 */ /* 0x000fe4000f8e96d5 */
[----:B------:R2:W-:Y:S01]  /*2470*/  MUFU.EX2 R111, R15 ;  /* 0x0000000f006f7308 */ /* 0x0005e20000000800 */
[----:B------:R-:W-:Y:S01]  /*2480*/  LOP3.LUT R212, R212, UR25, R217, 0x96, !PT ;  /* 0x00000019d4d47c12 */ /* 0x000fe2000f8e96d9 */
[----:B------:R-:W-:Y:S01]  /*2490*/  IMAD.WIDE.U32 R204, R204, -0x326172a9, RZ ;  /* 0xcd9e8d57cccc7825 */ /* 0x000fe200078e00ff */
[-C--:B------:R-:W-:Y:S03]  /*24a0*/  HMMA.16816.F32.BF16 R28, R112, R6.reuse, R28 ;  /* 0x00000006701c723c */ /* 0x080fe6000004181c */
[----:B------:R-:W-:Y:S01]  /*24b0*/  FFMA.FTZ R20, R20, UR11, -R101 ;  /* 0x0000000b14147c23 */ /* 0x000fe20008010865 */
[----:B------:R-:W-:Y:S03]  /*24c0*/  LOP3.LUT R12, R12, UR33, R205, 0x96, !PT ;  /* 0x000000210c0c7c12 */ /* 0x000fe6000f8e96cd */
[----:B------:R3:W-:Y:S01]  /*24d0*/  MUFU.EX2 R199, R18 ;  /* 0x0000001200c77308 */ /* 0x0007e20000000800 */
[----:B-1----:R-:W-:Y:S04]  /*24e0*/  IMAD.WIDE.U32 R16, R13, -0x2daee0ad, RZ ;  /* 0xd2511f530d107825 */ /* 0x002fe800078e00ff */
[----:B------:R-:W-:Y:S01]  /*24f0*/  FFMA.FTZ R21, R21, UR11, -R101 ;  /* 0x0000000b15157c23 */ /* 0x000fe20008010865 */
[C---:B------:R-:W-:Y:S01]  /*2500*/  HMMA.16816.F32.BF16 R32, R104.reuse, R6, R32 ;  /* 0x000000066820723c */ /* 0x040fe20000041820 */
[----:B------:R-:W-:Y:S03]  /*2510*/  UIADD3 UR33, UPT, UPT, UR30, 0x1715609d, URZ ;  /* 0x1715609d1e217890 */ /* 0x000fe6000fffe0ff */
[----:B------:R-:W-:Y:S04]  /*2520*/  IMAD.WIDE.U32 R214, R14, -0x2daee0ad, RZ ;  /* 0xd2511f530ed67825 */ /* 0x000fe800078e00ff */
[----:B------:R-:W-:Y:S01]  /*2530*/  FFMA.FTZ R22, R22, UR11, -R100 ;  /* 0x0000000b16167c23 */ /* 0x000fe20008010864 */
[----:B------:R-:W1:Y:S01]  /*2540*/  MUFU.EX2 R201, R20 ;  /* 0x0000001400c97308 */ /* 0x000e620000000800 */
[----:B--2---:R-:W-:Y:S01]  /*2550*/  LOP3.LUT R15, R10, UR26, R17, 0x96, !PT ;  /* 0x0000001a0a0f7c12 */ /* 0x004fe2000f8e9611 */
[----:B------:R-:W-:Y:S01]  /*2560*/  FFMA.FTZ R25, R25, UR11, -R103 ;  /* 0x0000000b19197c23 */ /* 0x000fe20008010867 */
[----:B------:R-:W-:Y:S01]  /*2570*/  LOP3.LUT R10, R208, UR26, R215, 0x96, !PT ;  /* 0x0000001ad00a7c12 */ /* 0x000fe2000f8e96d7 */
[----:B------:R-:W-:Y:S04]  /*2580*/  IMAD.WIDE.U32 R12, R12, -0x2daee0ad, RZ ;  /* 0xd2511f530c0c7825 */ /* 0x000fe800078e00ff */
[----:B------:R-:W-:Y:S01]  /*2590*/  FFMA.FTZ R26, R26, UR11, -R102 ;  /* 0x0000000b1a1a7c23 */ /* 0x000fe20008010866 */
[----:B------:R-:W-:Y:S01]  /*25a0*/  FFMA.FTZ R28, R28, UR11, -R103 ;  /* 0x0000000b1c1c7c23 */ /* 0x000fe20008010867 */
[----:B------:R-:W-:Y:S01]  /*25b0*/  IMAD.WIDE.U32 R208, R11, -0x326172a9, RZ ;  /* 0xcd9e8d570bd07825 */ /* 0x000fe200078e00ff */
[----:B---3--:R-:W-:Y:S01]  /*25c0*/  LOP3.LUT R18, R16, UR25, R13, 0x96, !PT ;  /* 0x0000001910127c12 */ /* 0x008fe2000f8e960d */
[----:B------:R-:W2:Y:S02]  /*25d0*/  MUFU.EX2 R203, R22 ;  /* 0x0000001600cb7308 */ /* 0x000ea40000000800 */
[--C-:B------:R-:W-:Y:S01]  /*25e0*/  FFMA.FTZ R23, R23, UR11, -R100.reuse ;  /* 0x0000000b17177c23 */ /* 0x100fe20008010864 */
[----:B------:R-:W-:Y:S01]  /*25f0*/  IMAD.WIDE.U32 R16, R9, -0x2daee0ad, RZ ;  /* 0xd2511f5309107825 */ /* 0x000fe200078e00ff */
[----:B------:R-:W-:Y:S03]  /*2600*/  LOP3.LUT R13, R202, UR34, R209, 0x96, !PT ;  /* 0x00000022ca0d7c12 */ /* 0x000fe6000f8e96d1 */
[----:B------:R-:W-:Y:S01]  /*2610*/  FFMA.FTZ R205, R24, UR11, -R103 ;  /* 0x0000000b18cd7c23 */ /* 0x000fe20008010867 */
[----:B------:R-:W-:Y:S01]  /*2620*/  IMAD.WIDE.U32 R220, R220, -0x2daee0ad, RZ ;  /* 0xd2511f53dcdc7825 */ /* 0x000fe200078e00ff */
[----:B------:R-:W-:Y:S01]  /*2630*/  LOP3.LUT R14, R206, UR26, R17, 0x96, !PT ;  /* 0x0000001ace0e7c12 */ /* 0x000fe2000f8e9611 */
[----:B------:R3:W4:Y:S02]  /*2640*/  MUFU.EX2 R202, R21 ;  /* 0x0000001500ca7308 */ /* 0x0007240000000800 */
[--C-:B------:R-:W-:Y:S01]  /*2650*/  FFMA.FTZ R34, R34, UR11, -R100.reuse ;  /* 0x0000000b22227c23 */ /* 0x100fe20008010864 */
[----:B------:R-:W-:Y:S01]  /*2660*/  IMAD.WIDE.U32 R8, R8, -0x2daee0ad, RZ ;  /* 0xd2511f5308087825 */ /* 0x000fe200078e00ff */
[----:B------:R-:W-:Y:S03]  /*2670*/  LOP3.LUT R214, R214, UR25, R221, 0x96, !PT ;  /* 0x00000019d6d67c12 */ /* 0x000fe6000f8e96dd */
[----:B------:R-:W-:Y:S01]  /*2680*/  FFMA.FTZ R33, R33, UR11, -R101 ;  /* 0x0000000b21217c23 */ /* 0x000fe20008010865 */
[----:B------:R-:W-:Y:S01]  /*2690*/  IMAD.WIDE.U32 R212, R212, -0x326172a9, RZ ;  /* 0xcd9e8d57d4d47825 */ /* 0x000fe200078e00ff */
[----:B------:R-:W-:Y:S01]  /*26a0*/  LOP3.LUT R16, R16, UR25, R9, 0x96, !PT ;  /* 0x0000001910107c12 */ /* 0x000fe2000f8e9609 */
[----:B------:R1:W-:Y:S02]  /*26b0*/  MUFU.EX2 R200, R19 ;  /* 0x0000001300c87308 */ /* 0x0003e40000000800 */
[----:B------:R-:W-:Y:S01]  /*26c0*/  FFMA.FTZ R35, R35, UR11, -R100 ;  /* 0x0000000b23237c23 */ /* 0x000fe20008010864 */
[----:B------:R-:W-:Y:S01]  /*26d0*/  IMAD.WIDE.U32 R214, R214, -0x326172a9, RZ ;  /* 0xcd9e8d57d6d67825 */ /* 0x000fe200078e00ff */
[----:B------:R-:W-:Y:S03]  /*26e0*/  LOP3.LUT R11, R208, UR33, R213, 0x96, !PT ;  /* 0x00000021d00b7c12 */ /* 0x000fe6000f8e96d5 */
[----:B------:R-:W-:Y:S03]  /*26f0*/  IMAD.WIDE.U32 R4, R15, -0x326172a9, RZ ;  /* 0xcd9e8d570f047825 */ /* 0x000fe600078e00ff */
[----:B------:R-:W-:Y:S01]  /*2700*/  MUFU.EX2 R205, R205 ;  /* 0x000000cd00cd7308 */ /* 0x000fe20000000800 */
[----:B---3--:R-:W-:Y:S01]  /*2710*/  IMAD.WIDE.U32 R20, R10, -0x326172a9, RZ ;  /* 0xcd9e8d570a147825 */ /* 0x008fe200078e00ff */
[----:B------:R-:W-:Y:S03]  /*2720*/  LOP3.LUT R5, R204, UR34, R5, 0x96, !PT ;  /* 0x00000022cc057c12 */ /* 0x000fe6000f8e9605 */
[----:B------:R-:W-:Y:S01]  /*2730*/  IMAD.WIDE.U32 R16, R16, -0x326172a9, RZ ;  /* 0xcd9e8d5710107825 */ /* 0x000fe200078e00ff */
[----:B------:R-:W-:Y:S04]  /*2740*/  LOP3.LUT R9, R108, UR34, R21, 0x96, !PT ;  /* 0x000000226c097c12 */ /* 0x000fe8000f8e9615 */
[----:B------:R3:W4:Y:S01]  /*2750*/  MUFU.EX2 R204, R23 ;  /* 0x0000001700cc7308 */ /* 0x0007220000000800 */
[----:B------:R-:W-:Y:S01]  /*2760*/  LOP3.LUT R10, R20, UR33, R215, 0x96, !PT ;  /* 0x00000021140a7c12 */ /* 0x000fe2000f8e96d7 */
[----:B-1----:R-:W-:Y:S04]  /*2770*/  IMAD.WIDE.U32 R18, R18, -0x326172a9, RZ ;  /* 0xcd9e8d5712127825 */ /* 0x002fe800078e00ff */
[----:B------:R-:W-:Y:S01]  /*2780*/  IMAD.WIDE.U32 R108, R14, -0x326172a9, RZ ;  /* 0xcd9e8d570e6c7825 */ /* 0x000fe200078e00ff */
[----:B------:R-:W-:Y:S03]  /*2790*/  LOP3.LUT R15, R4, UR33, R19, 0x96, !PT ;  /* 0x00000021040f7c12 */ /* 0x000fe6000f8e9613 */
[----:B------:R-:W-:Y:S01]  /*27a0*/  IMAD.WIDE.U32 R20, R11, -0x2daee0ad, RZ ;  /* 0xd2511f530b147825 */ /* 0x000fe200078e00ff */
[----:B------:R-:W-:Y:S01]  /*27b0*/  LOP3.LUT R4, R108, UR33, R17, 0x96, !PT ;  /* 0x000000216c047c12 */ /* 0x000fe2000f8e9611 */
[----:B------:R-:W-:Y:S01]  /*27c0*/  UIADD3 UR33, UPT, UPT, UR30, -0x4ab325aa, URZ ;  /* 0xb54cda561e217890 */ /* 0x000fe2000fffe0ff */
[----:B------:R-:W-:Y:S01]  /*27d0*/  LOP3.LUT R226, R226, UR34, R109, 0x96, !PT ;  /* 0x00000022e2e27c12 */ /* 0x000fe2000f8e966d */
[----:B------:R-:W-:Y:S01]  /*27e0*/  IMAD.WIDE.U32 R206, R13, -0x2daee0ad, RZ ;  /* 0xd2511f530dce7825 */ /* 0x000fe200078e00ff */
[C---:B------:R-:W-:Y:S02]  /*27f0*/  PRMT R24, R20.reuse, 0x7770, RZ ;  /* 0x0000777014187816 */ /* 0x040fe400000000ff */
[----:B---3--:R-:W-:Y:S01]  /*2800*/  PRMT R23, R20, 0x7771, RZ ;  /* 0x0000777114177816 */ /* 0x008fe200000000ff */
[----:B------:R-:W-:Y:S01]  /*2810*/  IMAD.WIDE.U32 R208, R9, -0x2daee0ad, RZ ;  /* 0xd2511f5309d07825 */ /* 0x000fe200078e00ff */
[----:B------:R-:W-:Y:S02]  /*2820*/  LOP3.LUT R216, R216, UR24, R207, 0x96, !PT ;  /* 0x00000018d8d87c12 */ /* 0x000fe4000f8e96cf */
[----:B------:R-:W-:Y:S01]  /*2830*/  LOP3.LUT R108, R206, UR13, R21, 0x96, !PT ;  /* 0x0000000dce6c7c12 */ /* 0x000fe2000f8e9615 */
[----:B------:R-:W-:Y:S01]  /*2840*/  IMAD.WIDE.U32 R206, R5, -0x2daee0ad, RZ ;  /* 0xd2511f5305ce7825 */ /* 0x000fe200078e00ff */
[----:B------:R-:W-:Y:S02]  /*2850*/  LOP3.LUT R220, R220, UR24, R209, 0x96, !PT ;  /* 0x00000018dcdc7c12 */ /* 0x000fe4000f8e96d1 */
[C---:B------:R-:W-:Y:S01]  /*2860*/  PRMT R5, R20.reuse, 0x7772, RZ ;  /* 0x0000777214057816 */ /* 0x040fe200000000ff */
[----:B------:R-:W-:Y:S01]  /*2870*/  IMAD.WIDE.U32 R210, R15, -0x2daee0ad, RZ ;  /* 0xd2511f530fd27825 */ /* 0x000fe200078e00ff */
[----:B------:R-:W-:Y:S01]  /*2880*/  PRMT R20, R20, 0x7773, RZ ;  /* 0x0000777314147816 */ /* 0x000fe200000000ff */
[----:B------:R-:W1:Y:S01]  /*2890*/  MUFU.EX2 R209, R28 ;  /* 0x0000001c00d17308 */ /* 0x000e620000000800 */
[----:B------:R-:W-:Y:S01]  /*28a0*/  LOP3.LUT R19, R12, UR24, R207, 0x96, !PT ;  /* 0x000000180c137c12 */ /* 0x000fe2000f8e96cf */
[----:B------:R-:W-:Y:S01]  /*28b0*/  IMAD.WIDE.U32 R10, R10, -0x2daee0ad, RZ ;  /* 0xd2511f530a0a7825 */ /* 0x000fe200078e00ff */
[----:B------:R-:W-:Y:S02]  /*28c0*/  PRMT R17, R210, 0x7770, RZ ;  /* 0x00007770d2117816 */ /* 0x000fe400000000ff */
[----:B------:R-:W-:Y:S01]  /*28d0*/  LOP3.LUT R15, R206, UR13, R211, 0x96, !PT ;  /* 0x0000000dce0f7c12 */ /* 0x000fe2000f8e96d3 */
[----:B------:R-:W-:Y:S01]  /*28e0*/  IMAD.WIDE.U32 R216, R216, -0x326172a9, RZ ;  /* 0xcd9e8d57d8d87825 */ /* 0x000fe200078e00ff */
[----:B------:R-:W-:Y:S03]  /*28f0*/  PRMT R12, R210, 0x7771, RZ ;  /* 0x00007771d20c7816 */ /* 0x000fe600000000ff */
[----:B------:R3:W-:Y:S01]  /*2900*/  MUFU.EX2 R206, R25 ;  /* 0x0000001900ce7308 */ /* 0x0007e20000000800 */
[----:B------:R-:W-:Y:S01]  /*2910*/  LOP3.LUT R109, R208, UR13, R11, 0x96, !PT ;  /* 0x0000000dd06d7c12 */ /* 0x000fe2000f8e960b */
[----:B------:R-:W-:Y:S01]  /*2920*/  IMAD.WIDE.U32 R226, R226, -0x2daee0ad, RZ ;  /* 0xd2511f53e2e27825 */ /* 0x000fe200078e00ff */
[----:B------:R-:W-:Y:S02]  /*2930*/  PRMT R14, R210, 0x7772, RZ ;  /* 0x00007772d20e7816 */ /* 0x000fe400000000ff */
[----:B------:R-:W-:Y:S01]  /*2940*/  LOP3.LUT R212, R212, UR33, R217, 0x96, !PT ;  /* 0x00000021d4d47c12 */ /* 0x000fe2000f8e96d9 */
[--C-:B------:R-:W-:Y:S01]  /*2950*/  FFMA.FTZ R208, R27, UR11, -R102.reuse ;  /* 0x0000000b1bd07c23 */ /* 0x100fe20008010866 */
[----:B------:R-:W-:Y:S03]  /*2960*/  PRMT R13, R210, 0x7773, RZ ;  /* 0x00007773d20d7816 */ /* 0x000fe600000000ff */
[----:B------:R2:W-:Y:S01]  /*2970*/  MUFU.EX2 R207, R26 ;  /* 0x0000001a00cf7308 */ /* 0x0005e20000000800 */
[----:B------:R-:W-:Y:S01]  /*2980*/  PRMT R27, R10, 0x7770, RZ ;  /* 0x000077700a1b7816 */ /* 0x000fe200000000ff */
[----:B------:R-:W-:Y:S01]  /*2990*/  FFMA.FTZ R217, R31, UR11, -R102 ;  /* 0x0000000b1fd97c23 */ /* 0x000fe20008010866 */
[----:B------:R-:W-:Y:S01]  /*29a0*/  LOP3.LUT R213, R212, 0xff, RZ, 0xc0, !PT ;  /* 0x000000ffd4d57812 */ /* 0x000fe200078ec0ff */
[----:B------:R-:W-:Y:S01]  /*29b0*/  FFMA.FTZ R211, R29, UR11, -R103 ;  /* 0x0000000b1dd37c23 */ /* 0x000fe20008010867 */
[----:B------:R-:W-:Y:S01]  /*29c0*/  PRMT R22, R10, 0x7773, RZ ;  /* 0x000077730a167816 */ /* 0x000fe200000000ff */
[----:B------:R-:W-:Y:S01]  /*29d0*/  IMAD.WIDE.U32 R220, R220, -0x326172a9, RZ ;  /* 0xcd9e8d57dcdc7825 */ /* 0x000fe200078e00ff */
[----:B------:R-:W-:Y:S03]  /*29e0*/  ISETP.LE.U32.AND P2, PT, R213, UR9, PT ;  /* 0x00000009d5007c0c */ /* 0x000fe6000bf43070 */
[----:B------:R-:W1:Y:S01]  /*29f0*/  MUFU.EX2 R208, R208 ;  /* 0x000000d000d07308 */ /* 0x000e620000000800 */
[----:B------:R-:W-:Y:S02]  /*2a00*/  PRMT R213, R212, 0x7632, R213 ;  /* 0x00007632d4d57816 */ /* 0x000fe400000000d5 */
[----:B------:R-:W-:Y:S02]  /*2a10*/  LOP3.LUT R215, R214, UR33, R221, 0x96, !PT ;  /* 0x00000021d6d77c12 */ /* 0x000fe4000f8e96dd */
[----:B---3--:R-:W-:Y:S02]  /*2a20*/  PRMT R25, R10, 0x7772, RZ ;  /* 0x000077720a197816 */ /* 0x008fe400000000ff */
[----:B------:R-:W-:Y:S02]  /*2a30*/  PRMT R219, R216, 0x7770, RZ ;  /* 0x00007770d8db7816 */ /* 0x000fe400000000ff */
[----:B--2---:R-:W-:Y:S02]  /*2a40*/  PRMT R26, R10, 0x7771, RZ ;  /* 0x000077710a1a7816 */ /* 0x004fe400000000ff */
[----:B------:R-:W-:Y:S01]  /*2a50*/  PRMT R29, R216, 0x7772, RZ ;  /* 0x00007772d81d7816 */ /* 0x000fe200000000ff */
[----:B------:R-:W-:Y:S01]  /*2a60*/  @!P2 FADD.FTZ R181, -R181, -RZ ;  /* 0x800000ffb5b5a221 */ /* 0x000fe20000010100 */
[----:B------:R-:W-:Y:S02]  /*2a70*/  LOP3.LUT R21, R8, UR24, R227, 0x96, !PT ;  /* 0x0000001808157c12 */ /* 0x000fe4000f8e96e3 */
[----:B------:R-:W-:Y:S01]  /*2a80*/  LOP3.LUT R31, R212, 0xffff, RZ, 0xc0, !PT ;  /* 0x0000ffffd41f7812 */ /* 0x000fe200078ec0ff */
[----:B------:R-:W2:Y:S01]  /*2a90*/  LDSM.16.M88.4 R8, [R2+-0x1800] ;  /* 0xffe800000208783b */ /* 0x000ea20000000200 */
[----:B------:R-:W-:Y:S02]  /*2aa0*/  LOP3.LUT R213, R213, 0xff, RZ, 0xc0, !PT ;  /* 0x000000ffd5d57812 */ /* 0x000fe400078ec0ff */
[----:B------:R-:W-:Y:S02]  /*2ab0*/  SHF.R.U32.HI R31, RZ, 0x8, R31 ;  /* 0x00000008ff1f7819 */ /* 0x000fe4000001161f */
[----:B------:R-:W-:Y:S01]  /*2ac0*/  ISETP.LE.U32.AND P5, PT, R213, UR9, PT ;  /* 0x00000009d5007c0c */ /* 0x000fe2000bfa3070 */
[----:B------:R-:W-:Y:S01]  /*2ad0*/  FFMA.FTZ R213, R32, UR11, -R101 ;  /* 0x0000000b20d57c23 */ /* 0x000fe20008010865 */
[----:B------:R-:W-:Y:S02]  /*2ae0*/  LOP3.LUT R32, R31, 0xffff, RZ, 0xc0, !PT ;  /* 0x0000ffff1f207812 */ /* 0x000fe400078ec0ff */
[----:B------:R-:W-:Y:S02]  /*2af0*/  LOP3.LUT R31, R215, 0xffff, RZ, 0xc0, !PT ;  /* 0x0000ffffd71f7812 */ /* 0x000fe400078ec0ff */
[----:B------:R-:W-:Y:S01]  /*2b00*/  ISETP.LE.U32.AND P4, PT, R32, UR9, PT ;  /* 0x0000000920007c0c */ /* 0x000fe2000bf83070 */
[----:B------:R-:W-:Y:S01]  /*2b10*/  MUFU.EX2 R213, R213 ;  /* 0x000000d500d57308 */ /* 0x000fe20000000800 */
[----:B------:R-:W-:Y:S02]  /*2b20*/  LOP3.LUT R210, R108, 0xff, RZ, 0xc0, !PT ;  /* 0x000000ff6cd27812 */ /* 0x000fe400078ec0ff */
[----:B------:R-:W-:Y:S02]  /*2b30*/  SHF.R.U32.HI R31, RZ, 0x8, R31 ;  /* 0x00000008ff1f7819 */ /* 0x000fe4000001161f */
[----:B------:R-:W-:Y:S01]  /*2b40*/  SHF.R.U32.HI R214, RZ, 0x18, R212 ;  /* 0x00000018ffd67819 */ /* 0x000fe200000116d4 */
[----:B------:R-:W-:Y:S01]  /*2b50*/  @!P5 FADD.FTZ R188, -R188, -RZ ;  /* 0x800000ffbcbcd221 */ /* 0x000fe20000010100 */
[----:B------:R-:W-:Y:S03]  /*2b60*/  LOP3.LUT R31, R31, 0xffff, RZ, 0xc0, !PT ;  /* 0x0000ffff1f1f7812 */ /* 0x000fe600078ec0ff */
[----:B------:R-:W-:Y:S01]  /*2b70*/  MUFU.EX2 R212, R217 ;  /* 0x000000d900d47308 */ /* 0x000fe20000000800 */
[----:B------:R-:W-:Y:S02]  /*2b80*/  ISETP.LE.U32.AND P3, PT, R210, UR9, PT ;  /* 0x00000009d2007c0c */ /* 0x000fe4000bf63070 */
[----:B------:R-:W-:Y:S01]  /*2b90*/  ISETP.LE.U32.AND P2, PT, R31, UR9, PT ;  /* 0x000000091f007c0c */ /* 0x000fe2000bf43070 */
[----:B------:R-:W-:Y:S01]  /*2ba0*/  @!P4 FADD.FTZ R191, -R191, -RZ ;  /* 0x800000ffbfbfc221 */ /* 0x000fe20000010100 */
[----:B------:R-:W-:Y:S02]  /*2bb0*/  ISETP.LE.U32.AND P1, PT, R214, UR9, PT ;  /* 0x00000009d6007c0c */ /* 0x000fe4000bf23070 */
[----:B------:R-:W-:Y:S03]  /*2bc0*/  LOP3.LUT R214, R215, 0xff, RZ, 0xc0, !PT ;  /* 0x000000ffd7d67812 */ /* 0x000fe600078ec0ff */
[----:B------:R3:W-:Y:S01]  /*2bd0*/  MUFU.EX2 R210, R211 ;  /* 0x000000d300d27308 */ /* 0x0007e20000000800 */
[----:B------:R-:W-:Y:S02]  /*2be0*/  PRMT R218, R216, 0x7771, RZ ;  /* 0x00007771d8da7816 */ /* 0x000fe400000000ff */
[----:B------:R-:W-:Y:S02]  /*2bf0*/  ISETP.LE.U32.AND P6, PT, R214, UR9, PT ;  /* 0x00000009d6007c0c */ /* 0x000fe4000bfc3070 */
[----:B------:R-:W-:Y:S01]  /*2c00*/  PRMT R28, R216, 0x7773, RZ ;  /* 0x00007773d81c7816 */ /* 0x000fe200000000ff */
[----:B------:R-:W-:Y:S01]  /*2c10*/  @!P3 FADD.FTZ R201, -R201, -RZ ;  /* 0x800000ffc9c9b221 */ /* 0x000fe20000010100 */
[----:B------:R-:W-:Y:S01]  /*2c20*/  PRMT R216, R220, 0x7770, RZ ;  /* 0x00007770dcd87816 */ /* 0x000fe200000000ff */
[----:B------:R-:W-:Y:S01]  /*2c30*/  @!P2 FADD.FTZ R192, -R192, -RZ ;  /* 0x800000ffc0c0a221 */ /* 0x000fe20000010100 */
[----:B------:R-:W-:Y:S01]  /*2c40*/  PRMT R7, R220, 0x7772, RZ ;  /* 0x00007772dc077816 */ /* 0x000fe200000000ff */
[----:B------:R-:W-:Y:S01]  /*2c50*/  @!P1 FADD.FTZ R189, -R189, -RZ ;  /* 0x800000ffbdbd9221 */ /* 0x000fe20000010100 */
[----:B------:R-:W-:Y:S01]  /*2c60*/  SHF.R.U32.HI R31, RZ, 0x18, R215 ;  /* 0x00000018ff1f7819 */ /* 0x000fe200000116d7 */
[-C--:B--2---:R-:W-:Y:S01]  /*2c70*/  HMMA.16816.F32.BF16 R36, R104, R8.reuse, R36 ;  /* 0x000000086824723c */ /* 0x084fe20000041824 */
[----:B------:R-:W2:Y:S02]  /*2c80*/  MUFU.EX2 R214, R33 ;  /* 0x0000002100d67308 */ /* 0x000ea40000000800 */
[----:B------:R-:W-:Y:S01]  /*2c90*/  PRMT R32, R215, 0x7632, R32 ;  /* 0x00007632d7207816 */ /* 0x000fe20000000020 */
[----:B------:R-:W-:Y:S01]  /*2ca0*/  @!P6 FADD.FTZ R190, -R190, -RZ ;  /* 0x800000ffbebee221 */ /* 0x000fe20000010100 */
[----:B------:R-:W-:Y:S01]  /*2cb0*/  ISETP.LE.U32.AND P5, PT, R31, UR9, PT ;  /* 0x000000091f007c0c */ /* 0x000fe2000bfa3070 */
[----:B---3--:R-:W-:Y:S01]  /*2cc0*/  FFMA.FTZ R211, R30, UR11, -R102 ;  /* 0x0000000b1ed37c23 */ /* 0x008fe20008010866 */
[----:B------:R-:W-:Y:S01]  /*2cd0*/  ISETP.LE.U32.AND P1, PT, R216, UR9, PT ;  /* 0x00000009d8007c0c */ /* 0x000fe2000bf23070 */
[C---:B------:R-:W-:Y:S03]  /*2ce0*/  HMMA.16816.F32.BF16 R40, R112.reuse, R8, R40 ;  /* 0x000000087028723c */ /* 0x040fe60000041828 */
[----:B------:R-:W-:Y:S01]  /*2cf0*/  MUFU.EX2 R215, R34 ;  /* 0x0000002200d77308 */ /* 0x000fe20000000800 */
[----:B------:R-:W-:Y:S02]  /*2d00*/  LOP3.LUT R32, R32, 0xff, RZ, 0xc0, !PT ;  /* 0x000000ff20207812 */ /* 0x000fe400078ec0ff */
[----:B------:R-:W-:Y:S02]  /*2d10*/  ISETP.GT.U32.AND P2, PT, R7, UR9, PT ;  /* 0x0000000907007c0c */ /* 0x000fe4000bf44070 */
[----:B------:R-:W-:Y:S01]  /*2d20*/  PRMT R30, R220, 0x7771, RZ ;  /* 0x00007771dc1e7816 */ /* 0x000fe200000000ff */
[-C--:B------:R-:W-:Y:S04]  /*2d30*/  HMMA.16816.F32.BF16 R44, R112, R10.reuse, R44 ;  /* 0x0000000a702c723c */ /* 0x080fe8000004182c */
[----:B------:R-:W3:Y:S01]  /*2d40*/  MUFU.EX2 R211, R211 ;  /* 0x000000d300d37308 */ /* 0x000ee20000000800 */
[----:B------:R-:W-:Y:S01]  /*2d50*/  ISETP.LE.U32.AND P4, PT, R32, UR9, PT ;  /* 0x0000000920007c0c */ /* 0x000fe2000bf83070 */
[----:B------:R-:W-:Y:S01]  /*2d60*/  @!P1 FADD.FTZ R195, -R195, -RZ ;  /* 0x800000ffc3c39221 */ /* 0x000fe20000010100 */
[----:B------:R-:W-:Y:S01]  /*2d70*/  ISETP.GT.U32.AND P6, PT, R30, UR9, PT ;  /* 0x000000091e007c0c */ /* 0x000fe2000bfc4070 */
[----:B------:R-:W-:Y:S01]  /*2d80*/  @!P5 FADD.FTZ R194, -R194, -RZ ;  /* 0x800000ffc2c2d221 */ /* 0x000fe20000010100 */
[----:B------:R-:W-:Y:S01]  /*2d90*/  ISETP.LE.U32.AND P1, PT, R219, UR9, PT ;  /* 0x00000009db007c0c */ /* 0x000fe2000bf23070 */
[C---:B------:R-:W-:Y:S04]  /*2da0*/  HMMA.16816.F32.BF16 R48, R104.reuse, R10, R48 ;  /* 0x0000000a6830723c */ /* 0x040fe80000041830 */
[----:B------:R-:W3:Y:S01]  /*2db0*/  MUFU.EX2 R216, R35 ;  /* 0x0000002300d87308 */ /* 0x000ee20000000800 */
[----:B------:R-:W-:Y:S01]  /*2dc0*/  PRMT R6, R220, 0x7773, RZ ;  /* 0x00007773dc067816 */ /* 0x000fe200000000ff */
[----:B------:R-:W-:Y:S01]  /*2dd0*/  @P2 FADD.FTZ R196, -R196, -RZ ;  /* 0x800000ffc4c42221 */ /* 0x000fe20000010100 */
[----:B------:R-:W-:Y:S01]  /*2de0*/  ISETP.GT.U32.AND P2, PT, R29, UR9, PT ;  /* 0x000000091d007c0c */ /* 0x000fe2000bf44070 */
[--C-:B------:R-:W-:Y:S01]  /*2df0*/  FFMA.FTZ R36, R36, UR11, -R101.reuse ;  /* 0x0000000b24247c23 */ /* 0x100fe20008010865 */
[----:B------:R-:W-:Y:S01]  /*2e00*/  LOP3.LUT R8, R108, 0xffff, RZ, 0xc0, !PT ;  /* 0x0000ffff6c087812 */ /* 0x000fe200078ec0ff */
[----:B------:R-:W-:Y:S01]  /*2e10*/  @!P4 FADD.FTZ R193, -R193, -RZ ;  /* 0x800000ffc1c1c221 */ /* 0x000fe20000010100 */
[----:B------:R-:W-:Y:S01]  /*2e20*/  ISETP.GT.U32.AND P4, PT, R6, UR9, PT ;  /* 0x0000000906007c0c */ /* 0x000fe2000bf84070 */
[----:B------:R-:W-:Y:S01]  /*2e30*/  @P6 FADD.FTZ R110, -R110, -RZ ;  /* 0x800000ff6e6e6221 */ /* 0x000fe20000010100 */
[----:B------:R-:W-:Y:S01]  /*2e40*/  SHF.R.U32.HI R8, RZ, 0x8, R8 ;  /* 0x00000008ff087819 */ /* 0x000fe20000011608 */
[----:B------:R-:W-:Y:S01]  /*2e50*/  @!P1 FADD.FTZ R197, -R197, -RZ ;  /* 0x800000ffc5c59221 */ /* 0x000fe20000010100 */
[----:B------:R-:W-:Y:S01]  /*2e60*/  PRMT R6, R108, 0x7632, R6 ;  /* 0x000076326c067816 */ /* 0x000fe20000000006 */
[----:B------:R-:W-:Y:S01]  /*2e70*/  FFMA.FTZ R37, R37, UR11, -R101 ;  /* 0x0000000b25257c23 */ /* 0x000fe20008010865 */
[----:B------:R-:W-:Y:S01]  /*2e80*/  LOP3.LUT R8, R8, 0xffff, RZ, 0xc0, !PT ;  /* 0x0000ffff08087812 */ /* 0x000fe200078ec0ff */
[--C-:B------:R-:W-:Y:S01]  /*2e90*/  FFMA.FTZ R41, R41, UR11, -R103.reuse ;  /* 0x0000000b29297c23 */ /* 0x100fe20008010867 */
[----:B------:R-:W-:Y:S01]  /*2ea0*/  ISETP.GT.U32.AND P6, PT, R218, UR9, PT ;  /* 0x00000009da007c0c */ /* 0x000fe2000bfc4070 */
[----:B------:R-:W-:Y:S01]  /*2eb0*/  @P2 FADD.FTZ R199, -R199, -RZ ;  /* 0x800000ffc7c72221 */ /* 0x000fe20000010100 */
[----:B------:R-:W-:Y:S01]  /*2ec0*/  LOP3.LUT R6, R6, 0xff, RZ, 0xc0, !PT ;  /* 0x000000ff06067812 */ /* 0x000fe200078ec0ff */
[----:B------:R-:W-:Y:S01]  /*2ed0*/  FFMA.FTZ R38, R38, UR11, -R100 ;  /* 0x0000000b26267c23 */ /* 0x000fe20008010864 */
[----:B------:R-:W-:Y:S01]  /*2ee0*/  SHF.R.U32.HI R7, RZ, 0x18, R108 ;  /* 0x00000018ff077819 */ /* 0x000fe2000001166c */
[----:B------:R-:W-:Y:S01]  /*2ef0*/  @P4 FADD.FTZ R111, -R111, -RZ ;  /* 0x800000ff6f6f4221 */ /* 0x000fe20000010100 */
[----:B------:R-:W-:Y:S01]  /*2f00*/  ISETP.LE.U32.AND P1, PT, R6, UR9, PT ;  /* 0x0000000906007c0c */ /* 0x000fe2000bf23070 */
[--C-:B------:R-:W-:Y:S01]  /*2f10*/  FFMA.FTZ R42, R42, UR11, -R102.reuse ;  /* 0x0000000b2a2a7c23 */ /* 0x100fe20008010866 */
[----:B------:R-:W-:Y:S01]  /*2f20*/  LOP3.LUT R6, R109, 0xffff, RZ, 0xc0, !PT ;  /* 0x0000ffff6d067812 */ /* 0x000fe200078ec0ff */
[--C-:B------:R-:W-:Y:S01]  /*2f30*/  FFMA.FTZ R40, R40, UR11, -R103.reuse ;  /* 0x0000000b28287c23 */ /* 0x100fe20008010867 */
[----:B------:R-:W-:Y:S01]  /*2f40*/  ISETP.LE.U32.AND P2, PT, R8, UR9, PT ;  /* 0x0000000908007c0c */ /* 0x000fe2000bf43070 */
[----:B------:R-:W-:Y:S01]  /*2f50*/  FFMA.FTZ R46, R46, UR11, -R102 ;  /* 0x0000000b2e2e7c23 */ /* 0x000fe20008010866 */
[----:B------:R-:W-:Y:S01]  /*2f60*/  ISETP.LE.U32.AND P5, PT, R7, UR9, PT ;  /* 0x0000000907007c0c */ /* 0x000fe2000bfa3070 */
[----:B------:R-:W-:Y:S01]  /*2f70*/  @P6 FADD.FTZ R198, -R198, -RZ ;  /* 0x800000ffc6c66221 */ /* 0x000fe20000010100 */
[----:B------:R-:W-:Y:S01]  /*2f80*/  LOP3.LUT R7, R109, 0xff, RZ, 0xc0, !PT ;  /* 0x000000ff6d077812 */ /* 0x000fe200078ec0ff */
[----:B------:R-:W-:Y:S01]  /*2f90*/  FFMA.FTZ R39, R39, UR11, -R100 ;  /* 0x0000000b27277c23 */ /* 0x000fe20008010864 */
[----:B------:R-:W-:Y:S01]  /*2fa0*/  SHF.R.U32.HI R6, RZ, 0x8, R6 ;  /* 0x00000008ff067819 */ /* 0x000fe20000011606 */
[----:B------:R-:W-:Y:S01]  /*2fb0*/  FFMA.FTZ R44, R44, UR11, -R103 ;  /* 0x0000000b2c2c7c23 */ /* 0x000fe20008010867 */
[----:B------:R-:W-:Y:S01]  /*2fc0*/  ISETP.LE.U32.AND P6, PT, R7, UR9, PT ;  /* 0x0000000907007c0c */ /* 0x000fe2000bfc3070 */
[----:B------:R-:W-:Y:S01]  /*2fd0*/  @!P1 FADD.FTZ R203, -R203, -RZ ;  /* 0x800000ffcbcb9221 */ /* 0x000fe20000010100 */
[----:B------:R-:W-:Y:S01]  /*2fe0*/  LOP3.LUT R7, R6, 0xffff, RZ, 0xc0, !PT ;  /* 0x0000ffff06077812 */ /* 0x000fe200078ec0ff */
[----:B------:R-:W-:Y:S01]  /*2ff0*/  FFMA.FTZ R47, R47, UR11, -R102 ;  /* 0x0000000b2f2f7c23 */ /* 0x000fe20008010866 */
[----:B------:R-:W-:Y:S01]  /*3000*/  PRMT R6, R109, 0x7632, R6 ;  /* 0x000076326d067816 */ /* 0x000fe20000000006 */
[----:B----4-:R-:W-:Y:S01]  /*3010*/  @!P2 FADD.FTZ R202, -R202, -RZ ;  /* 0x800000ffcacaa221 */ /* 0x010fe20000010100 */
[----:B------:R-:W-:Y:S01]  /*3020*/  SHF.R.U32.HI R109, RZ, 0x18, R109 ;  /* 0x00000018ff6d7819 */ /* 0x000fe2000001166d */
[----:B------:R-:W-:Y:S01]  /*3030*/  @!P5 FADD.FTZ R204, -R204, -RZ ;  /* 0x800000ffccccd221 */ /* 0x000fe20000010100 */
[----:B------:R-:W-:Y:S01]  /*3040*/  ISETP.LE.U32.AND P5, PT, R27, UR9, PT ;  /* 0x000000091b007c0c */ /* 0x000fe2000bfa3070 */
[----:B------:R-:W-:Y:S01]  /*3050*/  FFMA.FTZ R45, R45, UR11, -R103 ;  /* 0x0000000b2d2d7c23 */ /* 0x000fe20008010867 */
[----:B------:R-:W-:Y:S01]  /*3060*/  ISETP.LE.U32.AND P2, PT, R109, UR9, PT ;  /* 0x000000096d007c0c */ /* 0x000fe2000bf43070 */
[----:B------:R-:W-:Y:S01]  /*3070*/  FFMA.FTZ R49, R49, UR11, -R101 ;  /* 0x0000000b31317c23 */ /* 0x000fe20008010865 */
[----:B------:R-:W-:Y:S01]  /*3080*/  SHF.R.U32.HI R109, RZ, 0x2, R163 ;  /* 0x00000002ff6d7819 */ /* 0x000fe200000116a3 */
[----:B------:R-:W-:Y:S01]  /*3090*/  @!P6 FADD.FTZ R205, -R205, -RZ ;  /* 0x800000ffcdcde221 */ /* 0x000fe20000010100 */
[----:B------:R-:W-:Y:S01]  /*30a0*/  ISETP.GT.U32.AND P4, PT, R28, UR9, PT ;  /* 0x000000091c007c0c */ /* 0x000fe2000bf84070 */
[----:B------:R-:W-:Y:S01]  /*30b0*/  FFMA.FTZ R43, R43, UR11, -R102 ;  /* 0x0000000b2b2b7c23 */ /* 0x000fe20008010866 */
[----:B------:R-:W-:Y:S01]  /*30c0*/  ISETP.GT.U32.AND P6, PT, R23, UR9, PT ;  /* 0x0000000917007c0c */ /* 0x000fe2000bfc4070 */
[--C-:B------:R-:W-:Y:S01]  /*30d0*/  FFMA.FTZ R50, R50, UR11, -R100.reuse ;  /* 0x0000000b32327c23 */ /* 0x100fe20008010864 */
[----:B------:R-:W-:Y:S01]  /*30e0*/  LOP3.LUT R6, R6, 0xff, RZ, 0xc0, !PT ;  /* 0x000000ff06067812 */ /* 0x000fe200078ec0ff */
[----:B------:R-:W-:Y:S01]  /*30f0*/  FFMA.FTZ R48, R48, UR11, -R101 ;  /* 0x0000000b30307c23 */ /* 0x000fe20008010865 */
[----:B------:R-:W-:Y:S01]  /*3100*/  LOP3.LUT R249, R109, 0x7, RZ, 0xc0, !PT ;  /* 0x000000076df97812 */ /* 0x000fe200078ec0ff */
[----:B-1----:R-:W-:Y:S01]  /*3110*/  @!P5 FADD.FTZ R209, -R209, -RZ ;  /* 0x800000ffd1d1d221 */ /* 0x002fe20000010100 */
[----:B------:R-:W-:Y:S01]  /*3120*/  ISETP.LE.U32.AND P3, PT, R6, UR9, PT ;  /* 0x0000000906007c0c */ /* 0x000fe2000bf63070 */
[----:B------:R-:W-:Y:S01]  /*3130*/  @!P2 FADD.FTZ R208, -R208, -RZ ;  /* 0x800000ffd0d0a221 */ /* 0x000fe20000010100 */
[----:B------:R-:W-:Y:S01]  /*3140*/  ISETP.GT.U32.AND P5, PT, R20, UR9, PT ;  /* 0x0000000914007c0c */ /* 0x000fe2000bfa4070 */
[----:B------:R-:W-:Y:S01]  /*3150*/  FFMA.FTZ R51, R51, UR11, -R100 ;  /* 0x0000000b33337c23 */ /* 0x000fe20008010864 */
[----:B------:R-:W-:Y:S01]  /*3160*/  ISETP.GT.U32.AND P2, PT, R25, UR9, PT ;  /* 0x0000000919007c0c */ /* 0x000fe2000bf44070 */
[----:B------:R-:W-:Y:S01]  /*3170*/  @P4 FADD.FTZ R200, -R200, -RZ ;  /* 0x800000ffc8c84221 */ /* 0x000fe20000010100 */
[----:B------:R-:W-:Y:S01]  /*3180*/  ISETP.LE.U32.AND P4, PT, R7, UR9, PT ;  /* 0x0000000907007c0c */ /* 0x000fe2000bf83070 */
[----:B--2---:R-:W-:Y:S01]  /*3190*/  @P6 FADD.FTZ R214, -R214, -RZ ;  /* 0x800000ffd6d66221 */ /* 0x004fe20000010100 */
[----:B------:R-:W-:Y:S01]  /*31a0*/  ISETP.LE.U32.AND P1, PT, R24, UR9, PT ;  /* 0x0000000918007c0c */ /* 0x000fe2000bf23070 */
[----:B------:R-:W-:Y:S01]  /*31b0*/  IMAD.WIDE.U32 R24, R4, -0x2daee0ad, RZ ;  /* 0xd2511f5304187825 */ /* 0x000fe200078e00ff */
[----:B------:R-:W-:Y:S01]  /*31c0*/  SEL R108, R170, 0xfffffff0, !P0 ;  /* 0xfffffff0aa6c7807 */ /* 0x000fe20004000000 */
[----:B------:R-:W1:Y:S02]  /*31d0*/  MUFU.EX2 R217, R36 ;  /* 0x0000002400d97308 */ /* 0x000e640000000800 */
[----:B------:R-:W-:Y:S01]  /*31e0*/  @!P3 FADD.FTZ R207, -R207, -RZ ;  /* 0x800000ffcfcfb221 */ /* 0x000fe20000010100 */
[----:B------:R-:W-:Y:S01]  /*31f0*/  ISETP.GT.U32.AND P3, PT, R26, UR9, PT ;  /* 0x000000091a007c0c */ /* 0x000fe2000bf64070 */
[----:B------:R-:W-:Y:S01]  /*3200*/  IMAD.WIDE.U32 R26, R19, -0x326172a9, RZ ;  /* 0xcd9e8d57131a7825 */ /* 0x000fe200078e00ff */
[----:B------:R-:W-:Y:S03]  /*3210*/  LOP3.LUT R8, R226, UR13, R25, 0x96, !PT ;  /* 0x0000000de2087c12 */ /* 0x000fe6000f8e9619 */
[----:B---3--:R-:W-:Y:S01]  /*3220*/  @P2 FADD.FTZ R211, -R211, -RZ ;  /* 0x800000ffd3d32221 */ /* 0x008fe20000010100 */
[----:B------:R-:W-:Y:S01]  /*3230*/  ISETP.GT.U32.AND P2, PT, R22, UR9, PT ;  /* 0x0000000916007c0c */ /* 0x000fe2000bf44070 */
[----:B------:R-:W-:Y:S01]  /*3240*/  @!P4 FADD.FTZ R206, -R206, -RZ ;  /* 0x800000ffcecec221 */ /* 0x000fe20000010100 */
[----:B------:R-:W-:Y:S01]  /*3250*/  LOP3.LUT R23, R18, UR33, R27, 0x96, !PT ;  /* 0x0000002112177c12 */ /* 0x000fe2000f8e961b */
[C---:B------:R-:W-:Y:S01]  /*3260*/  IMAD.IADD R238, R108.reuse, 0x1, R158 ;  /* 0x000000016cee7824 */ /* 0x040fe200078e029e */
[----:B------:R-:W-:Y:S01]  /*3270*/  ISETP.GT.U32.AND P4, PT, R5, UR9, PT ;  /* 0x0000000905007c0c */ /* 0x000fe2000bf84070 */
[----:B------:R-:W-:Y:S01]  /*3280*/  IMAD.IADD R241, R108, 0x1, R161 ;  /* 0x000000016cf17824 */ /* 0x000fe200078e02a1 */
[----:B------:R-:W-:Y:S01]  /*3290*/  SHF.R.U32.HI R25, RZ, 0x18, R23 ;  /* 0x00000018ff197819 */ /* 0x000fe20000011617 */
[----:B------:R-:W2:Y:S01]  /*32a0*/  LDSM.16.M88.4 R4, [R2+-0x1400] ;  /* 0xffec00000204783b */ /* 0x000ea20000000200 */
[----:B------:R-:W-:Y:S01]  /*32b0*/  LOP3.LUT R22, R23, 0xff, RZ, 0xc0, !PT ;  /* 0x000000ff17167812 */ /* 0x000fe200078ec0ff */
[----:B------:R-:W-:Y:S01]  /*32c0*/  IMAD.WIDE.U32 R28, R21, -0x326172a9, RZ ;  /* 0xcd9e8d57151c7825 */ /* 0x000fe200078e00ff */
[C---:B------:R-:W-:Y:S01]  /*32d0*/  PRMT R11, R26.reuse, 0x7771, RZ ;  /* 0x000077711a0b7816 */ /* 0x040fe200000000ff */
[----:B------:R-:W-:Y:S01]  /*32e0*/  MUFU.EX2 R230, R49 ;  /* 0x0000003100e67308 */ /* 0x000fe20000000800 */
[----:B------:R-:W-:Y:S01]  /*32f0*/  PRMT R10, R26, 0x7772, RZ ;  /* 0x000077721a0a7816 */ /* 0x000fe200000000ff */
[----:B------:R-:W-:Y:S01]  /*3300*/  @P2 FADD.FTZ R212, -R212, -RZ ;  /* 0x800000ffd4d42221 */ /* 0x000fe20000010100 */
[----:B------:R-:W-:Y:S01]  /*3310*/  ISETP.LE.U32.AND P2, PT, R22, UR9, PT ;  /* 0x0000000916007c0c */ /* 0x000fe2000bf43070 */
[----:B------:R-:W-:Y:S01]  /*3320*/  IMAD.IADD R246, R108, 0x1, R159 ;  /* 0x000000016cf67824 */ /* 0x000fe200078e029f */
[----:B------:R-:W-:Y:S01]  /*3330*/  LOP3.LUT R21, R16, UR33, R29, 0x96, !PT ;  /* 0x0000002110157c12 */ /* 0x000fe2000f8e961d */
[----:B------:R-:W-:Y:S01]  /*3340*/  @P4 FADD.FTZ R215, -R215, -RZ ;  /* 0x800000ffd7d74221 */ /* 0x000fe20000010100 */
[C---:B------:R-:W-:Y:S03]  /*3350*/  LOP3.LUT R22, R23.reuse, 0xffff, RZ, 0xc0, !PT ;  /* 0x0000ffff17167812 */ /* 0x040fe600078ec0ff */
[----:B------:R-:W3:Y:S01]  /*3360*/  MUFU.EX2 R218, R37 ;  /* 0x0000002500da7308 */ /* 0x000ee20000000800 */
[----:B------:R-:W-:Y:S01]  /*3370*/  PRMT R23, R23, 0x7632, R23 ;  /* 0x0000763217177816 */ /* 0x000fe20000000017 */
[----:B------:R-:W-:Y:S01]  /*3380*/  IMAD.IADD R245, R108, 0x1, R162 ;  /* 0x000000016cf57824 */ /* 0x000fe200078e02a2 */
[----:B------:R-:W-:Y:S01]  /*3390*/  SHF.R.U32.HI R22, RZ, 0x8, R22 ;  /* 0x00000008ff167819 */ /* 0x000fe20000011616 */
[----:B------:R-:W-:Y:S01]  /*33a0*/  @!P1 FADD.FTZ R213, -R213, -RZ ;  /* 0x800000ffd5d59221 */ /* 0x000fe20000010100 */
[----:B------:R-:W-:Y:S01]  /*33b0*/  LOP3.LUT R23, R23, 0xff, RZ, 0xc0, !PT ;  /* 0x000000ff17177812 */ /* 0x000fe200078ec0ff */
[----:B------:R-:W-:Y:S01]  /*33c0*/  @P5 FADD.FTZ R216, -R216, -RZ ;  /* 0x800000ffd8d85221 */ /* 0x000fe20000010100 */
[----:B------:R-:W-:Y:S03]  /*33d0*/  LOP3.LUT R22, R22, 0xffff, RZ, 0xc0, !PT ;  /* 0x0000ffff16167812 */ /* 0x000fe600078ec0ff */
[----:B------:R-:W-:Y:S01]  /*33e0*/  MUFU.EX2 R222, R41 ;  /* 0x0000002900de7308 */ /* 0x000fe20000000800 */
[----:B-1----:R-:W-:Y:S01]  /*33f0*/  @!P2 FADD.FTZ R217, -R217, -RZ ;  /* 0x800000ffd9d9a221 */ /* 0x002fe20000010100 */
[----:B------:R-:W-:Y:S01]  /*3400*/  ISETP.LE.U32.AND P6, PT, R23, UR9, PT ;  /* 0x0000000917007c0c */ /* 0x000fe2000bfc3070 */
[----:B------:R-:W-:Y:S01]  /*3410*/  @P3 FADD.FTZ R210, -R210, -RZ ;  /* 0x800000ffd2d23221 */ /* 0x000fe20000010100 */
[----:B------:R-:W-:Y:S01]  /*3420*/  ISETP.LE.U32.AND P4, PT, R22, UR9, PT ;  /* 0x0000000916007c0c */ /* 0x000fe2000bf83070 */
[----:B------:R-:W-:Y:S01]  /*3430*/  UIADD3 UR33, UPT, UPT, UR29, 0x1, URZ ;  /* 0x000000011d217890 */ /* 0x000fe2000fffe0ff */
[C---:B------:R-:W-:Y:S04]  /*3440*/  LOP3.LUT R22, R21.reuse, 0xffff, RZ, 0xc0, !PT ;  /* 0x0000ffff15167812 */ /* 0x040fe800078ec0ff */
[----:B------:R-:W1:Y:S01]  /*3450*/  MUFU.EX2 R219, R38 ;  /* 0x0000002600db7308 */ /* 0x000e620000000800 */
[----:B------:R-:W-:Y:S01]  /*3460*/  PRMT R23, R21, 0x7632, R23 ;  /* 0x0000763215177816 */ /* 0x000fe20000000017 */
[----:B------:R-:W-:Y:S01]  /*3470*/  UISETP.NE.AND UP0, UPT, UR33, 0x1, UPT ;  /* 0x000000012100788c */ /* 0x000fe2000bf05270 */
[----:B------:R-:W-:Y:S02]  /*3480*/  SHF.R.U32.HI R22, RZ, 0x8, R22 ;  /* 0x00000008ff167819 */ /* 0x000fe40000011616 */
[----:B------:R-:W-:Y:S02]  /*3490*/  LOP3.LUT R23, R23, 0xff, RZ, 0xc0, !PT ;  /* 0x000000ff17177812 */ /* 0x000fe400078ec0ff */
[----:B------:R-:W-:Y:S03]  /*34a0*/  LOP3.LUT R22, R22, 0xffff, RZ, 0xc0, !PT ;  /* 0x0000ffff16167812 */ /* 0x000fe600078ec0ff */
[----:B------:R-:W4:Y:S01]  /*34b0*/  MUFU.EX2 R223, R42 ;  /* 0x0000002a00df7308 */ /* 0x000f220000000800 */
[----:B---3--:R-:W-:Y:S01]  /*34c0*/  @!P4 FADD.FTZ R218, -R218, -RZ ;  /* 0x800000ffdadac221 */ /* 0x008fe20000010100 */
[----:B------:R-:W-:Y:S01]  /*34d0*/  ISETP.LE.U32.AND P1, PT, R25, UR9, PT ;  /* 0x0000000919007c0c */ /* 0x000fe2000bf23070 */
[-C--:B--2---:R-:W-:Y:S03]  /*34e0*/  HMMA.16816.F32.BF16 R52, R104, R4.reuse, R52 ;  /* 0x000000046834723c */ /* 0x084fe60000041834 */
[----:B------:R-:W-:Y:S04]  /*34f0*/  ISETP.LE.U32.AND P2, PT, R22, UR9, PT ;  /* 0x0000000916007c0c */ /* 0x000fe8000bf43070 */
[----:B------:R-:W2:Y:S01]  /*3500*/  MUFU.EX2 R221, R40 ;  /* 0x0000002800dd7308 */ /* 0x000ea20000000800 */
[----:B------:R-:W-:Y:S01]  /*3510*/  ISETP.LE.U32.AND P4, PT, R23, UR9, PT ;  /* 0x0000000917007c0c */ /* 0x000fe2000bf83070 */
[----:B-1----:R-:W-:Y:S01]  /*3520*/  @!P6 FADD.FTZ R219, -R219, -RZ ;  /* 0x800000ffdbdbe221 */ /* 0x002fe20000010100 */
[----:B------:R-:W-:Y:S01]  /*3530*/  LOP3.LUT R25, R21, 0xff, RZ, 0xc0, !PT ;  /* 0x000000ff15197812 */ /* 0x000fe200078ec0ff */
[C---:B------:R-:W-:Y:S06]  /*3540*/  HMMA.16816.F32.BF16 R56, R112.reuse, R4, R56 ;  /* 0x000000047038723c */ /* 0x040fec0000041838 */
[----:B------:R-:W1:Y:S01]  /*3550*/  MUFU.EX2 R228, R46 ;  /* 0x0000002e00e47308 */ /* 0x000e620000000800 */
[----:B------:R-:W-:Y:S02]  /*3560*/  PRMT R18, R28, 0x7772, RZ ;  /* 0x000077721c127816 */ /* 0x000fe400000000ff */
[----:B------:R-:W-:Y:S01]  /*3570*/  ISETP.LE.U32.AND P5, PT, R25, UR9, PT ;  /* 0x0000000919007c0c */ /* 0x000fe2000bfa3070 */
[-C--:B------:R-:W-:Y:S03]  /*3580*/  HMMA.16816.F32.BF16 R60, R112, R6.reuse, R60 ;  /* 0x00000006703c723c */ /* 0x080fe6000004183c */
[----:B------:R-:W-:Y:S03]  /*3590*/  @!P2 FADD.FTZ R222, -R222, -RZ ;  /* 0x800000ffdedea221 */ /* 0x000fe60000010100 */
[----:B------:R-:W3:Y:S01]  /*35a0*/  MUFU.EX2 R220, R39 ;  /* 0x0000002700dc7308 */ /* 0x000ee20000000800 */
[----:B------:R-:W-:Y:S01]  /*35b0*/  PRMT R20, R28, 0x7770, RZ ;  /* 0x000077701c147816 */ /* 0x000fe200000000ff */
[----:B----4-:R-:W-:Y:S01]  /*35c0*/  @!P4 FADD.FTZ R223, -R223, -RZ ;  /* 0x800000ffdfdfc221 */ /* 0x010fe20000010100 */
[----:B------:R-:W-:Y:S01]  /*35d0*/  ISETP.GT.U32.AND P2, PT, R18, UR9, PT ;  /* 0x0000000912007c0c */ /* 0x000fe2000bf44070 */
[----:B------:R-:W-:Y:S06]  /*35e0*/  HMMA.16816.F32.BF16 R64, R104, R6, R64 ;  /* 0x000000066840723c */ /* 0x000fec0000041840 */
[----:B------:R-:W4:Y:S01]  /*35f0*/  MUFU.EX2 R225, R44 ;  /* 0x0000002c00e17308 */ /* 0x000f220000000800 */
[----:B------:R-:W-:Y:S01]  /*3600*/  PRMT R16, R28, 0x7773, RZ ;  /* 0x000077731c107816 */ /* 0x000fe200000000ff */
[----:B--2---:R-:W-:Y:S01]  /*3610*/  @!P5 FADD.FTZ R221, -R221, -RZ ;  /* 0x800000ffddddd221 */ /* 0x004fe20000010100 */
[----:B------:R-:W-:Y:S01]  /*3620*/  ISETP.LE.U32.AND P6, PT, R20, UR9, PT ;  /* 0x0000000914007c0c */ /* 0x000fe2000bfc3070 */
[----:B------:R-:W-:Y:S01]  /*3630*/  FFMA.FTZ R54, R54, UR11, -R100 ;  /* 0x0000000b36367c23 */ /* 0x000fe20008010864 */
[----:B------:R-:W-:Y:S01]  /*3640*/  ISETP.GT.U32.AND P4, PT, R16, UR9, PT ;  /* 0x0000000910007c0c */ /* 0x000fe2000bf84070 */
[--C-:B------:R-:W-:Y:S01]  /*3650*/  FFMA.FTZ R52, R52, UR11, -R101.reuse ;  /* 0x0000000b34347c23 */ /* 0x100fe20008010865 */
[----:B------:R-:W-:Y:S03]  /*3660*/  PRMT R19, R28, 0x7771, RZ ;  /* 0x000077711c137816 */ /* 0x000fe600000000ff */
[----:B------:R-:W2:Y:S01]  /*3670*/  MUFU.EX2 R227, R47 ;  /* 0x0000002f00e37308 */ /* 0x000ea20000000800 */
[----:B-1----:R-:W-:Y:S01]  /*3680*/  @P2 FADD.FTZ R228, -R228, -RZ ;  /* 0x800000ffe4e42221 */ /* 0x002fe20000010100 */
[----:B------:R-:W-:Y:S01]  /*3690*/  ISETP.GT.U32.AND P2, PT, R11, UR9, PT ;  /* 0x000000090b007c0c */ /* 0x000fe2000bf44070 */
[----:B---3--:R-:W-:Y:S01]  /*36a0*/  @!P1 FADD.FTZ R220, -R220, -RZ ;  /* 0x800000ffdcdc9221 */ /* 0x008fe20000010100 */
[----:B------:R-:W-:Y:S01]  /*36b0*/  ISETP.GT.U32.AND P5, PT, R19, UR9, PT ;  /* 0x0000000913007c0c */ /* 0x000fe2000bfa4070 */
[----:B------:R-:W-:Y:S01]  /*36c0*/  FFMA.FTZ R53, R53, UR11, -R101 ;  /* 0x0000000b35357c23 */ /* 0x000fe20008010865 */
[----:B------:R-:W-:Y:S01]  /*36d0*/  SHF.R.U32.HI R21, RZ, 0x18, R21 ;  /* 0x00000018ff157819 */ /* 0x000fe20000011615 */
[----:B------:R-:W-:Y:S03]  /*36e0*/  FFMA.FTZ R64, R64, UR11, -R101 ;  /* 0x0000000b40407c23 */ /* 0x000fe60008010865 */
[----:B------:R-:W1:Y:S01]  /*36f0*/  MUFU.EX2 R226, R45 ;  /* 0x0000002d00e27308 */ /* 0x000e620000000800 */
[--C-:B------:R-:W-:Y:S01]  /*3700*/  SHF.R.U32.HI R4, RZ, 0x18, R15.reuse ;  /* 0x00000018ff047819 */ /* 0x100fe2000001160f */
[----:B----4-:R-:W-:Y:S01]  /*3710*/  @!P6 FADD.FTZ R225, -R225, -RZ ;  /* 0x800000ffe1e1e221 */ /* 0x010fe20000010100 */
[----:B------:R-:W-:Y:S01]  /*3720*/  ISETP.LE.U32.AND P1, PT, R21, UR9, PT ;  /* 0x0000000915007c0c */ /* 0x000fe2000bf23070 */
[--C-:B------:R-:W-:Y:S01]  /*3730*/  FFMA.FTZ R59, R59, UR11, -R102.reuse ;  /* 0x0000000b3b3b7c23 */ /* 0x100fe20008010866 */
[----:B------:R-:W-:Y:S01]  /*3740*/  ISETP.LE.U32.AND P6, PT, R4, UR9, PT ;  /* 0x0000000904007c0c */ /* 0x000fe2000bfc3070 */
[----:B------:R-:W-:Y:S01]  /*3750*/  FFMA.FTZ R58, R58, UR11, -R102 ;  /* 0x0000000b3a3a7c23 */ /* 0x000fe20008010866 */
[C---:B------:R-:W-:Y:S03]  /*3760*/  LOP3.LUT R5, R15.reuse, 0xff, RZ, 0xc0, !PT ;  /* 0x000000ff0f057812 */ /* 0x040fe600078ec0ff */
[----:B------:R-:W3:Y:S01]  /*3770*/  MUFU.EX2 R224, R43 ;  /* 0x0000002b00e07308 */ /* 0x000ee20000000800 */
[----:B------:R-:W-:Y:S01]  /*3780*/  LOP3.LUT R4, R15, 0xffff, RZ, 0xc0, !PT ;  /* 0x0000ffff0f047812 */ /* 0x000fe200078ec0ff */
[----:B--2---:R-:W-:Y:S01]  /*3790*/  @P4 FADD.FTZ R227, -R227, -RZ ;  /* 0x800000ffe3e34221 */ /* 0x004fe20000010100 */
[----:B------:R-:W-:Y:S01]  /*37a0*/  PRMT R15, R15, 0x7632, R15 ;  /* 0x000076320f0f7816 */ /* 0x000fe2000000000f */
[----:B------:R-:W-:Y:S01]  /*37b0*/  @P2 FADD.FTZ R230, -R230, -RZ ;  /* 0x800000ffe6e62221 */ /* 0x000fe20000010100 */
[----:B------:R-:W-:Y:S01]  /*37c0*/  ISETP.LE.U32.AND P3, PT, R17, UR9, PT ;  /* 0x0000000911007c0c */ /* 0x000fe2000bf63070 */
[----:B------:R-:W-:Y:S01]  /*37d0*/  FFMA.FTZ R55, R55, UR11, -R100 ;  /* 0x0000000b37377c23 */ /* 0x000fe20008010864 */
[----:B------:R-:W-:Y:S03]  /*37e0*/  ISETP.GT.U32.AND P4, PT, R10, UR9, PT ;  /* 0x000000090a007c0c */ /* 0x000fe6000bf84070 */
[----:B------:R-:W2:Y:S01]  /*37f0*/  MUFU.EX2 R231, R50 ;  /* 0x0000003200e77308 */ /* 0x000ea20000000800 */
[----:B------:R-:W-:Y:S01]  /*3800*/  PRMT R17, R26, 0x7770, RZ ;  /* 0x000077701a117816 */ /* 0x000fe200000000ff */
[----:B-1----:R-:W-:Y:S01]  /*3810*/  @P5 FADD.FTZ R226, -R226, -RZ ;  /* 0x800000ffe2e25221 */ /* 0x002fe20000010100 */
[----:B------:R-:W-:Y:S01]  /*3820*/  LOP3.LUT R15, R15, 0xff, RZ, 0xc0, !PT ;  /* 0x000000ff0f0f7812 */ /* 0x000fe200078ec0ff */
[----:B------:R-:W-:Y:S01]  /*3830*/  FFMA.FTZ R101, R65, UR11, -R101 ;  /* 0x0000000b41657c23 */ /* 0x000fe20008010865 */
[----:B------:R-:W-:Y:S01]  /*3840*/  ISETP.LE.U32.AND P5, PT, R17, UR9, PT ;  /* 0x0000000911007c0c */ /* 0x000fe2000bfa3070 */
[--C-:B------:R-:W-:Y:S01]  /*3850*/  FFMA.FTZ R56, R56, UR11, -R103.reuse ;  /* 0x0000000b38387c23 */ /* 0x100fe20008010867 */
[----:B------:R-:W-:Y:S03]  /*3860*/  ISETP.LE.U32.AND P2, PT, R15, UR9, PT ;  /* 0x000000090f007c0c */ /* 0x000fe6000bf43070 */
[----:B------:R-:W1:Y:S01]  /*3870*/  MUFU.EX2 R229, R48 ;  /* 0x0000003000e57308 */ /* 0x000e620000000800 */
[----:B------:R-:W-:Y:S01]  /*3880*/  SHF.R.U32.HI R4, RZ, 0x8, R4 ;  /* 0x00000008ff047819 */ /* 0x000fe20000011604 */
[----:B---3--:R-:W-:Y:S01]  /*3890*/  @!P1 FADD.FTZ R224, -R224, -RZ ;  /* 0x800000ffe0e09221 */ /* 0x008fe20000010100 */
[----:B------:R-:W-:Y:S01]  /*38a0*/  ISETP.LE.U32.AND P1, PT, R5, UR9, PT ;  /* 0x0000000905007c0c */ /* 0x000fe2000bf23070 */
[--C-:B------:R-:W-:Y:S01]  /*38b0*/  FFMA.FTZ R57, R57, UR11, -R103.reuse ;  /* 0x0000000b39397c23 */ /* 0x100fe20008010867 */
[----:B------:R-:W-:Y:S01]  /*38c0*/  LOP3.LUT R4, R4, 0xffff, RZ, 0xc0, !PT ;  /* 0x0000ffff04047812 */ /* 0x000fe200078ec0ff */
[--C-:B------:R-:W-:Y:S01]  /*38d0*/  FFMA.FTZ R66, R66, UR11, -R100.reuse ;  /* 0x0000000b42427c23 */ /* 0x100fe20008010864 */
[----:B------:R-:W-:Y:S03]  /*38e0*/  PRMT R9, R26, 0x7773, RZ ;  /* 0x000077731a097816 */ /* 0x000fe600000000ff */
[----:B------:R-:W3:Y:S01]  /*38f0*/  MUFU.EX2 R235, R54 ;  /* 0x0000003600eb7308 */ /* 0x000ee20000000800 */
[----:B--2---:R-:W-:Y:S01]  /*3900*/  @P4 FADD.FTZ R231, -R231, -RZ ;  /* 0x800000ffe7e74221 */ /* 0x004fe20000010100 */
[----:B------:R-:W-:Y:S01]  /*3910*/  ISETP.LE.U32.AND P4, PT, R4, UR9, PT ;  /* 0x0000000904007c0c */ /* 0x000fe2000bf83070 */
[----:B------:R-:W-:Y:S01]  /*3920*/  FFMA.FTZ R100, R67, UR11, -R100 ;  /* 0x0000000b43647c23 */ /* 0x000fe20008010864 */
[----:B------:R-:W-:Y:S01]  /*3930*/  LOP3.LUT R6, R8, 0xff, RZ, 0xc0, !PT ;  /* 0x000000ff08067812 */ /* 0x000fe200078ec0ff */
[----:B------:R-:W-:Y:S01]  /*3940*/  FFMA.FTZ R60, R60, UR11, -R103 ;  /* 0x0000000b3c3c7c23 */ /* 0x000fe20008010867 */
[----:B------:R-:W-:Y:S01]  /*3950*/  PRMT R5, R8, 0x7632, R5 ;  /* 0x0000763208057816 */ /* 0x000fe20000000005 */
[----:B------:R-:W-:Y:S03]  /*3960*/  FFMA.FTZ R62, R62, UR11, -R102 ;  /* 0x0000000b3e3e7c23 */ /* 0x000fe60008010866 */
[----:B------:R-:W2:Y:S01]  /*3970*/  MUFU.EX2 R233, R52 ;  /* 0x0000003400e97308 */ /* 0x000ea20000000800 */
[----:B------:R-:W-:Y:S01]  /*3980*/  LOP3.LUT R4, R8, 0xffff, RZ, 0xc0, !PT ;  /* 0x0000ffff08047812 */ /* 0x000fe200078ec0ff */
[----:B-1----:R-:W-:Y:S01]  /*3990*/  @!P5 FADD.FTZ R229, -R229, -RZ ;  /* 0x800000ffe5e5d221 */ /* 0x002fe20000010100 */
[----:B------:R-:W-:Y:S01]  /*39a0*/  SHF.R.U32.HI R8, RZ, 0x18, R8 ;  /* 0x00000018ff087819 */ /* 0x000fe20000011608 */
[----:B------:R-:W-:Y:S01]  /*39b0*/  FFMA.FTZ R103, R61, UR11, -R103 ;  /* 0x0000000b3d677c23 */ /* 0x000fe20008010867 */
[----:B------:R-:W-:Y:S01]  /*39c0*/  ISETP.GT.U32.AND P5, PT, R9, UR9, PT ;  /* 0x0000000909007c0c */ /* 0x000fe2000bfa4070 */
[----:B------:R-:W-:Y:S01]  /*39d0*/  FFMA.FTZ R102, R63, UR11, -R102 ;  /* 0x0000000b3f667c23 */ /* 0x000fe20008010866 */
[----:B------:R-:W-:Y:S03]  /*39e0*/  LOP3.LUT R5, R5, 0xff, RZ, 0xc0, !PT ;  /* 0x000000ff05057812 */ /* 0x000fe600078ec0ff */
[----:B------:R-:W1:Y:S01]  /*39f0*/  MUFU.EX2 R234, R53 ;  /* 0x0000003500ea7308 */ /* 0x000e620000000800 */
[----:B---3--:R-:W-:Y:S01]  /*3a00*/  @!P2 FADD.FTZ R235, -R235, -RZ ;  /* 0x800000ffebeba221 */ /* 0x008fe20000010100 */
[----:B------:R-:W-:Y:S02]  /*3a10*/  ISETP.LE.U32.AND P2, PT, R8, UR9, PT ;  /* 0x0000000908007c0c */ /* 0x000fe4000bf43070 */
[----:B------:R-:W-:Y:S02]  /*3a20*/  SHF.R.U32.HI R4, RZ, 0x8, R4 ;  /* 0x00000008ff047819 */ /* 0x000fe40000011604 */
[----:B------:R-:W-:Y:S04]  /*3a30*/  F2FP.RELU.BF16.F32.PACK_AB R8, R191, R181 ;  /* 0x000000b5bf08723e */ /* 0x000fe800000018ff */
[----:B------:R-:W3:Y:S01]  /*3a40*/  MUFU.EX2 R232, R51 ;  /* 0x0000003300e87308 */ /* 0x000ee20000000800 */
[----:B--2---:R-:W-:Y:S01]  /*3a50*/  @!P1 FADD.FTZ R233, -R233, -RZ ;  /* 0x800000ffe9e99221 */ /* 0x004fe20000010100 */
[----:B------:R-:W-:Y:S01]  /*3a60*/  ISETP.LE.U32.AND P1, PT, R5, UR9, PT ;  /* 0x0000000905007c0c */ /* 0x000fe2000bf23070 */
[----:B------:R2:W-:Y:S01]  /*3a70*/  STS [R158], R8 ;  /* 0x000000089e007388 */ /* 0x0005e20000000800 */
[----:B------:R-:W-:Y:S02]  /*3a80*/  LOP3.LUT R4, R4, 0xffff, RZ, 0xc0, !PT ;  /* 0x0000ffff04047812 */ /* 0x000fe400078ec0ff */
[----:B------:R-:W-:Y:S04]  /*3a90*/  PRMT R5, R24, 0x7771, RZ ;  /* 0x0000777118057816 */ /* 0x000fe800000000ff */
[----:B------:R-:W4:Y:S01]  /*3aa0*/  MUFU.EX2 R237, R64 ;  /* 0x0000004000ed7308 */ /* 0x000f220000000800 */
[----:B-1----:R-:W-:Y:S01]  /*3ab0*/  @!P4 FADD.FTZ R234, -R234, -RZ ;  /* 0x800000ffeaeac221 */ /* 0x002fe20000010100 */
[----:B------:R-:W-:Y:S02]  /*3ac0*/  ISETP.LE.U32.AND P4, PT, R4, UR9, PT ;  /* 0x0000000904007c0c */ /* 0x000fe4000bf83070 */
[----:B------:R-:W-:Y:S02]  /*3ad0*/  PRMT R4, R24, 0x7772, RZ ;  /* 0x0000777218047816 */ /* 0x000fe400000000ff */
[----:B------:R-:W-:Y:S04]  /*3ae0*/  F2FP.RELU.BF16.F32.PACK_AB R7, R189, R188 ;  /* 0x000000bcbd07723e */ /* 0x000fe800000018ff */
[----:B------:R-:W1:Y:S01]  /*3af0*/  MUFU.EX2 R115, R59 ;  /* 0x0000003b00737308 */ /* 0x000e620000000800 */
[----:B---3--:R-:W-:Y:S01]  /*3b00*/  @P5 FADD.FTZ R232, -R232, -RZ ;  /* 0x800000ffe8e85221 */ /* 0x008fe20000010100 */
[----:B------:R-:W-:Y:S01]  /*3b10*/  ISETP.LE.U32.AND P5, PT, R6, UR9, PT ;  /* 0x0000000906007c0c */ /* 0x000fe2000bfa3070 */
[----:B------:R3:W-:Y:S01]  /*3b20*/  STS [R158+0x400], R7 ;  /* 0x000400079e007388 */ /* 0x0007e20000000800 */
[C---:B------:R-:W-:Y:S02]  /*3b30*/  PRMT R6, R24.reuse, 0x7770, RZ ;  /* 0x0000777018067816 */ /* 0x040fe400000000ff */
[----:B------:R-:W-:Y:S04]  /*3b40*/  PRMT R24, R24, 0x7773, RZ ;  /* 0x0000777318187816 */ /* 0x000fe800000000ff */
[----:B------:R-:W3:Y:S01]  /*3b50*/  MUFU.EX2 R114, R58 ;  /* 0x0000003a00727308 */ /* 0x000ee20000000800 */
[----:B----4-:R-:W-:Y:S01]  /*3b60*/  @!P3 FADD.FTZ R237, -R237, -RZ ;  /* 0x800000ffededb221 */ /* 0x010fe20000010100 */
[----:B------:R-:W-:Y:S02]  /*3b70*/  ISETP.GT.U32.AND P3, PT, R4, UR9, PT ;  /* 0x0000000904007c0c */ /* 0x000fe4000bf64070 */
[----:B------:R-:W-:Y:S02]  /*3b80*/  F2FP.RELU.BF16.F32.PACK_AB R4, R200, R199 ;  /* 0x000000c7c804723e */ /* 0x000fe400000018ff */
[----:B--2---:R-:W-:Y:S04]  /*3b90*/  F2FP.RELU.BF16.F32.PACK_AB R8, R220, R219 ;  /* 0x000000dbdc08723e */ /* 0x004fe800000018ff */
[----:B------:R-:W2:Y:S01]  /*3ba0*/  MUFU.EX2 R236, R55 ;  /* 0x0000003700ec7308 */ /* 0x000ea20000000800 */
[----:B-1----:R-:W-:Y:S01]  /*3bb0*/  @!P2 FADD.FTZ R115, -R115, -RZ ;  /* 0x800000ff7373a221 */ /* 0x002fe20000010100 */
[----:B------:R-:W-:Y:S01]  /*3bc0*/  ISETP.GT.U32.AND P2, PT, R5, UR9, PT ;  /* 0x0000000905007c0c */ /* 0x000fe2000bf44070 */
[----:B------:R1:W-:Y:S01]  /*3bd0*/  STS [R238+0x400], R4 ;  /* 0x00040004ee007388 */ /* 0x0003e20000000800 */
[----:B------:R-:W-:Y:S06]  /*3be0*/  F2FP.RELU.BF16.F32.PACK_AB R5, R198, R197 ;  /* 0x000000c5c605723e */ /* 0x000fec00000018ff */
[----:B------:R-:W4:Y:S01]  /*3bf0*/  MUFU.EX2 R239, R101 ;  /* 0x0000006500ef7308 */ /* 0x000f220000000800 */
[----:B---3--:R-:W-:Y:S01]  /*3c00*/  @!P1 FADD.FTZ R114, -R114, -RZ ;  /* 0x800000ff72729221 */ /* 0x008fe20000010100 */
[----:B------:R-:W-:Y:S01]  /*3c10*/  ISETP.LE.U32.AND P1, PT, R6, UR9, PT ;  /* 0x0000000906007c0c */ /* 0x000fe2000bf23070 */
[----:B------:R3:W-:Y:S01]  /*3c20*/  STS [R238], R5 ;  /* 0x00000005ee007388 */ /* 0x0007e20000000800 */
[----:B------:R-:W-:Y:S02]  /*3c30*/  F2FP.RELU.BF16.F32.PACK_AB R6, R192, R190 ;  /* 0x000000bec006723e */ /* 0x000fe400000018ff */
[----:B------:R-:W-:Y:S04]  /*3c40*/  F2FP.RELU.BF16.F32.PACK_AB R7, R194, R193 ;  /* 0x000000c1c207723e */ /* 0x000fe800000018ff */
[----:B------:R-:W3:Y:S01]  /*3c50*/  MUFU.EX2 R112, R56 ;  /* 0x0000003800707308 */ /* 0x000ee20000000800 */
[----:B------:R3:W-:Y:S01]  /*3c60*/  STS [R158+0x2000], R6 ;  /* 0x002000069e007388 */ /* 0x0007e20000000800 */
[----:B--2---:R-:W-:Y:S01]  /*3c70*/  @!P6 FADD.FTZ R236, -R236, -RZ ;  /* 0x800000ffecece221 */ /* 0x004fe20000010100 */
[----:B------:R-:W-:Y:S02]  /*3c80*/  ISETP.GT.U32.AND P6, PT, R12, UR9, PT ;  /* 0x000000090c007c0c */ /* 0x000fe4000bfc4070 */
[----:B------:R2:W-:Y:S05]  /*3c90*/  STS [R158+0x2400], R7 ;  /* 0x002400079e007388 */ /* 0x0005ea0000000800 */
[----:B------:R-:W2:Y:S01]  /*3ca0*/  MUFU.EX2 R113, R57 ;  /* 0x0000003900717308 */ /* 0x000ea20000000800 */
[----:B-1----:R-:W-:Y:S05]  /*3cb0*/  F2FP.RELU.BF16.F32.PACK_AB R4, R111, R196 ;  /* 0x000000c46f04723e */ /* 0x002fea00000018ff */
[----:B----4-:R-:W-:Y:S01]  /*3cc0*/  @P6 FADD.FTZ R239, -R239, -RZ ;  /* 0x800000ffefef6221 */ /* 0x010fe20000010100 */
[----:B------:R1:W-:Y:S03]  /*3cd0*/  STS [R238+0x2400], R4 ;  /* 0x00240004ee007388 */ /* 0x0003e60000000800 */
[----:B------:R-:W4:Y:S01]  /*3ce0*/  MUFU.EX2 R244, R66 ;  /* 0x0000004200f47308 */ /* 0x000f220000000800 */
[----:B---3--:R-:W-:Y:S01]  /*3cf0*/  @!P5 FADD.FTZ R112, -R112, -RZ ;  /* 0x800000ff7070d221 */ /* 0x008fe20000010100 */
[----:B------:R-:W-:Y:S02]  /*3d00*/  F2FP.RELU.BF16.F32.PACK_AB R5, R202, R201 ;  /* 0x000000c9ca05723e */ /* 0x000fe400000018ff */
[----:B------:R-:W-:Y:S02]  /*3d10*/  ISETP.GT.U32.AND P5, PT, R14, UR9, PT ;  /* 0x000000090e007c0c */ /* 0x000fe4000bfa4070 */
[----:B------:R-:W-:Y:S01]  /*3d20*/  ISETP.GT.U32.AND P6, PT, R24, UR9, PT ;  /* 0x0000000918007c0c */ /* 0x000fe2000bfc4070 */
[----:B--2---:R-:W-:Y:S01]  /*3d30*/  @!P4 FADD.FTZ R113, -R113, -RZ ;  /* 0x800000ff7171c221 */ /* 0x004fe20000010100 */
[----:B------:R-:W-:Y:S02]  /*3d40*/  F2FP.RELU.BF16.F32.PACK_AB R6, R110, R195 ;  /* 0x000000c36e06723e */ /* 0x000fe400000018ff */
[----:B------:R-:W2:Y:S01]  /*3d50*/  MUFU.EX2 R248, R100 ;  /* 0x0000006400f87308 */ /* 0x000ea20000000800 */
[----:B------:R-:W-:Y:S02]  /*3d60*/  ISETP.GT.U32.AND P4, PT, R13, UR9, PT ;  /* 0x000000090d007c0c */ /* 0x000fe4000bf84070 */
[----:B------:R-:W-:Y:S01]  /*3d70*/  F2FP.RELU.BF16.F32.PACK_AB R7, R222, R221 ;  /* 0x000000ddde07723e */ /* 0x000fe200000018ff */
[----:B------:R3:W-:Y:S04]  /*3d80*/  STS [R238+0x2000], R6 ;  /* 0x00200006ee007388 */ /* 0x0007e80000000800 */
[----:B------:R3:W-:Y:S02]  /*3d90*/  STS [R161], R5 ;  /* 0x00000005a1007388 */ /* 0x0007e40000000800 */
[----:B------:R-:W3:Y:S01]  /*3da0*/  MUFU.EX2 R240, R60 ;  /* 0x0000003c00f07308 */ /* 0x000ee20000000800 */
[----:B----4-:R-:W-:Y:S01]  /*3db0*/  @P5 FADD.FTZ R244, -R244, -RZ ;  /* 0x800000fff4f45221 */ /* 0x010fe20000010100 */
[----:B------:R-:W-:Y:S02]  /*3dc0*/  FSETP.GE.FTZ.AND P5, PT, R191, RZ, PT ;  /* 0x000000ffbf00720b */ /* 0x000fe40003fb6000 */
[----:B-1----:R-:W-:Y:S06]  /*3dd0*/  F2FP.RELU.BF16.F32.PACK_AB R4, R216, R215 ;  /* 0x000000d7d804723e */ /* 0x002fec00000018ff */
[----:B------:R-:W1:Y:S01]  /*3de0*/  MUFU.EX2 R242, R103 ;  /* 0x0000006700f27308 */ /* 0x000e620000000800 */
[----:B--2---:R-:W-:Y:S01]  /*3df0*/  @P4 FADD.FTZ R248, -R248, -RZ ;  /* 0x800000fff8f84221 */ /* 0x004fe20000010100 */
[----:B------:R-:W-:Y:S08]  /*3e00*/  FSETP.GE.FTZ.AND P4, PT, R197, RZ, PT ;  /* 0x000000ffc500720b */ /* 0x000ff00003f96000 */
[----:B------:R-:W2:Y:S01]  /*3e10*/  MUFU.EX2 R243, R62 ;  /* 0x0000003e00f37308 */ /* 0x000ea20000000800 */
[----:B---3--:R-:W-:Y:S01]  /*3e20*/  @!P1 FADD.FTZ R240, -R240, -RZ ;  /* 0x800000fff0f09221 */ /* 0x008fe20000010100 */
[----:B------:R-:W-:Y:S02]  /*3e30*/  F2FP.RELU.BF16.F32.PACK_AB R6, R214, R213 ;  /* 0x000000d5d606723e */ /* 0x000fe400000018ff */
[----:B------:R-:W-:Y:S06]  /*3e40*/  F2FP.RELU.BF16.F32.PACK_AB R5, R204, R203 ;  /* 0x000000cbcc05723e */ /* 0x000fec00000018ff */
[----:B------:R-:W3:Y:S01]  /*3e50*/  MUFU.EX2 R247, R102 ;  /* 0x0000006600f77308 */ /* 0x000ee20000000800 */
[----:B-1----:R-:W-:Y:S01]  /*3e60*/  @P2 FADD.FTZ R242, -R242, -RZ ;  /* 0x800000fff2f22221 */ /* 0x002fe20000010100 */
[----:B------:R-:W-:Y:S01]  /*3e70*/  FSETP.GE.FTZ.AND P2, PT, R201, RZ, PT ;  /* 0x000000ffc900720b */ /* 0x000fe20003f56000 */
[----:B------:R1:W-:Y:S04]  /*3e80*/  STS [R161+0x400], R5 ;  /* 0x00040005a1007388 */ /* 0x0003e80000000800 */
[----:B------:R4:W-:Y:S01]  /*3e90*/  STS [R241+0x400], R4 ;  /* 0x00040004f1007388 */ /* 0x0009e20000000800 */
[----:B--2---:R-:W-:Y:S01]  /*3ea0*/  @P3 FADD.FTZ R243, -R243, -RZ ;  /* 0x800000fff3f33221 */ /* 0x004fe20000010100 */
[----:B------:R-:W-:Y:S02]  /*3eb0*/  FSETP.GE.FTZ.AND P3, PT, R198, RZ, PT ;  /* 0x000000ffc600720b */ /* 0x000fe40003f76000 */
[----:B------:R2:W-:Y:S01]  /*3ec0*/  STS [R241], R6 ;  /* 0x00000006f1007388 */ /* 0x0005e20000000800 */
[----:B---3--:R-:W-:Y:S01]  /*3ed0*/  @P6 FADD.FTZ R247, -R247, -RZ ;  /* 0x800000fff7f76221 */ /* 0x008fe20000010100 */
[----:B-1----:R-:W-:Y:S02]  /*3ee0*/  F2FP.RELU.BF16.F32.PACK_AB R5, R206, R205 ;  /* 0x000000cdce05723e */ /* 0x002fe400000018ff */
[----:B----4-:R-:W-:Y:S03]  /*3ef0*/  F2FP.RELU.BF16.F32.PACK_AB R4, R208, R207 ;  /* 0x000000cfd004723e */ /* 0x010fe600000018ff */
[----:B------:R1:W-:Y:S01]  /*3f00*/  STS [R161+0x2000], R5 ;  /* 0x00200005a1007388 */ /* 0x0003e20000000800 */
[----:B--2---:R-:W-:Y:S03]  /*3f10*/  F2FP.RELU.BF16.F32.PACK_AB R6, R210, R209 ;  /* 0x000000d1d206723e */ /* 0x004fe600000018ff */
[----:B------:R2:W-:Y:S04]  /*3f20*/  STS [R161+0x2400], R4 ;  /* 0x00240004a1007388 */ /* 0x0005e80000000800 */
[----:B------:R3:W-:Y:S01]  /*3f30*/  STS [R241+0x2000], R6 ;  /* 0x00200006f1007388 */ /* 0x0007e20000000800 */
[----:B-1----:R-:W-:Y:S02]  /*3f40*/  F2FP.RELU.BF16.F32.PACK_AB R5, R212, R211 ;  /* 0x000000d3d405723e */ /* 0x002fe400000018ff */
[----:B--2---:R-:W-:Y:S03]  /*3f50*/  F2FP.RELU.BF16.F32.PACK_AB R4, R218, R217 ;  /* 0x000000d9da04723e */ /* 0x004fe600000018ff */
[----:B------:R1:W-:Y:S01]  /*3f60*/  STS [R241+0x2400], R5 ;  /* 0x00240005f1007388 */ /* 0x0003e20000000800 */
[----:B---3--:R-:W-:Y:S03]  /*3f70*/  F2FP.RELU.BF16.F32.PACK_AB R6, R224, R223 ;  /* 0x000000dfe006723e */ /* 0x008fe600000018ff */
[----:B------:R2:W-:Y:S04]  /*3f80*/  STS [R159], R4 ;  /* 0x000000049f007388 */ /* 0x0005e80000000800 */
[----:B------:R3:W-:Y:S01]  /*3f90*/  STS [R159+0x400], R8 ;  /* 0x000400089f007388 */ /* 0x0007e20000000800 */
[----:B-1----:R-:W-:Y:S02]  /*3fa0*/  F2FP.RELU.BF16.F32.PACK_AB R5, R230, R229 ;  /* 0x000000e5e605723e */ /* 0x002fe400000018ff */
[----:B--2---:R-:W-:Y:S03]  /*3fb0*/  F2FP.RELU.BF16.F32.PACK_AB R4, R232, R231 ;  /* 0x000000e7e804723e */ /* 0x004fe600000018ff */
[----:B------:R1:W-:Y:S01]  /*3fc0*/  STS [R246], R5 ;  /* 0x00000005f6007388 */ /* 0x0003e20000000800 */
[----:B---3--:R-:W-:Y:S03]  /*3fd0*/  F2FP.RELU.BF16.F32.PACK_AB R8, R226, R225 ;  /* 0x000000e1e208723e */ /* 0x008fe600000018ff */
[----:B------:R2:W-:Y:S04]  /*3fe0*/  STS [R246+0x400], R4 ;  /* 0x00040004f6007388 */ /* 0x0005e80000000800 */
[----:B------:R3:W-:Y:S04]  /*3ff0*/  STS [R159+0x2000], R7 ;  /* 0x002000079f007388 */ /* 0x0007e80000000800 */
[----:B------:R4:W-:Y:S04]  /*4000*/  STS [R159+0x2400], R6 ;  /* 0x002400069f007388 */ /* 0x0009e80000000800 */
[----:B------:R4:W-:Y:S01]  /*4010*/  STS [R246+0x2000], R8 ;  /* 0x00200008f6007388 */ /* 0x0009e20000000800 */
[----:B-1----:R-:W-:Y:S02]  /*4020*/  F2FP.RELU.BF16.F32.PACK_AB R5, R236, R235 ;  /* 0x000000ebec05723e */ /* 0x002fe400000018ff */
[----:B--2---:R-:W-:Y:S02]  /*4030*/  F2FP.RELU.BF16.F32.PACK_AB R4, R239, R237 ;  /* 0x000000edef04723e */ /* 0x004fe400000018ff */
[----:B---3--:R-:W-:Y:S02]  /*4040*/  F2FP.RELU.BF16.F32.PACK_AB R7, R227, R228 ;  /* 0x000000e4e307723e */ /* 0x008fe400000018ff */
[----:B----4-:R-:W-:Y:S03]  /*4050*/  F2FP.RELU.BF16.F32.PACK_AB R6, R234, R233 ;  /* 0x000000e9ea06723e */ /* 0x010fe600000018ff */
[----:B------:R1:W-:Y:S01]  /*4060*/  STS [R246+0x2400], R7 ;  /* 0x00240007f6007388 */ /* 0x0003e20000000800 */
[----:B------:R-:W-:Y:S03]  /*4070*/  F2FP.RELU.BF16.F32.PACK_AB R8, R113, R112 ;  /* 0x000000707108723e */ /* 0x000fe600000018ff */
[----:B------:R2:W-:Y:S04]  /*4080*/  STS [R162], R6 ;  /* 0x00000006a2007388 */ /* 0x0005e80000000800 */
[----:B------:R3:W-:Y:S04]  /*4090*/  STS [R162+0x400], R5 ;  /* 0x00040005a2007388 */ /* 0x0007e80000000800 */
[----:B------:R4:W-:Y:S01]  /*40a0*/  STS [R245], R4 ;  /* 0x00000004f5007388 */ /* 0x0009e20000000800 */
[----:B-1----:R-:W-:Y:S02]  /*40b0*/  F2FP.RELU.BF16.F32.PACK_AB R7, R115, R114 ;  /* 0x000000727307723e */ /* 0x002fe400000018ff */
[----:B--2---:R-:W-:Y:S02]  /*40c0*/  F2FP.RELU.BF16.F32.PACK_AB R6, R248, R244 ;  /* 0x000000f4f806723e */ /* 0x004fe400000018ff */
[----:B---3--:R-:W-:Y:S03]  /*40d0*/  F2FP.RELU.BF16.F32.PACK_AB R5, R242, R240 ;  /* 0x000000f0f205723e */ /* 0x008fe600000018ff */
[----:B------:R-:W-:Y:S01]  /*40e0*/  STS [R245+0x400], R6 ;  /* 0x00040006f5007388 */ /* 0x000fe20000000800 */
[----:B----4-:R-:W-:Y:S03]  /*40f0*/  F2FP.RELU.BF16.F32.PACK_AB R4, R247, R243 ;  /* 0x000000f3f704723e */ /* 0x010fe600000018ff */
        /* <DEDUP_REMOVED lines=38> */
[-C--:B------:R-:W-:Y:S01]  /*4360*/  HMMA.16816.F32.BF16 R60, R104, R146.reuse, R60 ;  /* 0x00000092683c723c */ /* 0x080fe2000004183c */
[----:B------:R-:W-:Y:S02]  /*4370*/  IMAD.U32 R106, RZ, RZ, UR10 ;  /* 0x0000000aff6a7e24 */ /* 0x000fe4000f8e00ff */
[----:B------:R-:W-:Y:S01]  /*4380*/  LOP3.LUT R104, R249, 0x30, R171, 0xf8, !PT ;  /* 0x00000030f9687812 */ /* 0x000fe200078ef8ab */
[----:B------:R-:W-:Y:S03]  /*4390*/  IMAD.U32 R107, RZ, RZ, UR31 ;  /* 0x0000001fff6b7e24 */ /* 0x000fe6000f8e00ff */
[C---:B------:R-:W-:Y:S01]  /*43a0*/  LEA R250, P1, R104.reuse, R106, 0x2 ;  /* 0x0000006a68fa7211 */ /* 0x040fe200078210ff */
[----:B------:R-:W-:Y:S04]  /*43b0*/  HMMA.16816.F32.BF16 R64, R100, R146, R64 ;  /* 0x000000926440723c */ /* 0x000fe80000041840 */
[----:B------:R-:W-:Y:S02]  /*43c0*/  LEA.HI.X R251, R104, R107, RZ, 0x2, P1 ;  /* 0x0000006b68fb7211 */ /* 0x000fe400008f14ff */
[C---:B------:R-:W-:Y:S03]  /*43d0*/  FSETP.GE.FTZ.AND P1, PT, R181.reuse, RZ, PT ;  /* 0x000000ffb500720b */ /* 0x040fe60003f36000 */
[----:B------:R-:W2:Y:S04]  /*43e0*/  LDG.E R106, desc[UR18][R250.64] ;  /* 0x00000012fa6a7981 */ /* 0x000ea8000c1e1900 */
[----:B------:R-:W3:Y:S04]  /*43f0*/  LDG.E R105, desc[UR18][R250.64+0x20] ;  /* 0x00002012fa697981 */ /* 0x000ee8000c1e1900 */
[----:B------:R-:W5:Y:S01]  /*4400*/  LDG.E R107, desc[UR18][R250.64+0x100] ;  /* 0x00010012fa6b7981 */ /* 0x000f62000c1e1900 */
[C---:B--2---:R-:W-:Y:S01]  /*4410*/  FADD.FTZ R4, -R106.reuse, R4 ;  /* 0x000000046a047221 */ /* 0x044fe20000010100 */
[C---:B------:R-:W-:Y:S01]  /*4420*/  FADD.FTZ R5, -R106.reuse, R5 ;  /* 0x000000056a057221 */ /* 0x040fe20000010100 */
[C---:B------:R-:W-:Y:S01]  /*4430*/  FADD.FTZ R16, -R106.reuse, R16 ;  /* 0x000000106a107221 */ /* 0x040fe20000010100 */
[C---:B------:R-:W-:Y:S01]  /*4440*/  FADD.FTZ R17, -R106.reuse, R17 ;  /* 0x000000116a117221 */ /* 0x040fe20000010100 */
[----:B------:R-:W-:Y:S01]  /*4450*/  FADD.FTZ R37, -R106, R37 ;  /* 0x000000256a257221 */ /* 0x000fe20000010100 */
[-C--:B------:R-:W-:Y:S01]  /*4460*/  FSEL R4, R4, R106.reuse, P1 ;  /* 0x0000006a04047208 */ /* 0x080fe20000800000 */
[----:B------:R-:W-:Y:S01]  /*4470*/  FADD.FTZ R36, -R106, R36 ;  /* 0x000000246a247221 */ /* 0x000fe20000010100 */
[----:B------:R-:W-:Y:S01]  /*4480*/  FSETP.GE.FTZ.AND P1, PT, R202, RZ, PT ;  /* 0x000000ffca00720b */ /* 0x000fe20003f36000 */
[----:B------:R-:W-:Y:S01]  /*4490*/  FADD.FTZ R32, -R106, R32 ;  /* 0x000000206a207221 */ /* 0x000fe20000010100 */
[----:B------:R-:W-:Y:S01]  /*44a0*/  FSEL R249, R16, R106, P4 ;  /* 0x0000006a10f97208 */ /* 0x000fe20002000000 */
[----:B------:R-:W-:Y:S01]  /*44b0*/  FMUL.FTZ R181, R181, R4 ;  /* 0x00000004b5b57220 */ /* 0x000fe20000410000 */
[-C--:B------:R-:W-:Y:S01]  /*44c0*/  FSEL R17, R17, R106.reuse, P3 ;  /* 0x0000006a11117208 */ /* 0x080fe20001800000 */
[----:B------:R1:W5:Y:S01]  /*44d0*/  LDG.E R4, desc[UR18][R250.64+0x120] ;  /* 0x00012012fa047981 */ /* 0x000362000c1e1900 */
[----:B------:R-:W-:Y:S01]  /*44e0*/  FSETP.GE.FTZ.AND P4, PT, R213, RZ, PT ;  /* 0x000000ffd500720b */ /* 0x000fe20003f96000 */
[----:B------:R-:W-:Y:S01]  /*44f0*/  FADD.FTZ R16, -R106, R20 ;  /* 0x000000146a107221 */ /* 0x000fe20000010100 */
[----:B------:R-:W-:Y:S01]  /*4500*/  FSETP.GE.FTZ.AND P3, PT, R214, RZ, PT ;  /* 0x000000ffd600720b */ /* 0x000fe20003f76000 */
[----:B------:R-:W-:Y:S01]  /*4510*/  FADD.FTZ R33, -R106, R33 ;  /* 0x000000216a217221 */ /* 0x000fe20000010100 */
[-C--:B------:R-:W-:Y:S01]  /*4520*/  FSEL R32, R32, R106.reuse, P4 ;  /* 0x0000006a20207208 */ /* 0x080fe20002000000 */
[----:B------:R-:W-:Y:S01]  /*4530*/  FADD.FTZ R53, -R106, R53 ;  /* 0x000000356a357221 */ /* 0x000fe20000010100 */
[-C--:B------:R-:W-:Y:S01]  /*4540*/  FSEL R16, R16, R106.reuse, P2 ;  /* 0x0000006a10107208 */ /* 0x080fe20001000000 */
[C---:B------:R-:W-:Y:S01]  /*4550*/  FADD.FTZ R48, -R106.reuse, R48 ;  /* 0x000000306a307221 */ /* 0x040fe20000010100 */
[----:B------:R-:W-:Y:S01]  /*4560*/  FSETP.GE.FTZ.AND P2, PT, R217, RZ, PT ;  /* 0x000000ffd900720b */ /* 0x000fe20003f56000 */
[C---:B------:R-:W-:Y:S01]  /*4570*/  FADD.FTZ R49, -R106.reuse, R49 ;  /* 0x000000316a317221 */ /* 0x040fe20000010100 */
[-C--:B------:R-:W-:Y:S01]  /*4580*/  FSEL R33, R33, R106.reuse, P3 ;  /* 0x0000006a21217208 */ /* 0x080fe20001800000 */
[----:B------:R-:W-:Y:S01]  /*4590*/  FADD.FTZ R52, -R106, R52 ;  /* 0x000000346a347221 */ /* 0x000fe20000010100 */
[----:B------:R-:W-:Y:S01]  /*45a0*/  FSEL R36, R36, R106, P2 ;  /* 0x0000006a24247208 */ /* 0x000fe20001000000 */
[----:B------:R-:W-:Y:S01]  /*45b0*/  FADD.FTZ R64, -R106, R64 ;  /* 0x000000406a407221 */ /* 0x000fe20000010100 */
[----:B------:R-:W-:Y:S01]  /*45c0*/  FSETP.GE.FTZ.AND P2, PT, R234, RZ, PT ;  /* 0x000000ffea00720b */ /* 0x000fe20003f56000 */
[----:B------:R-:W-:Y:S01]  /*45d0*/  FMUL.FTZ R32, R213, R32 ;  /* 0x00000020d5207220 */ /* 0x000fe20000410000 */
[----:B------:R-:W-:Y:S01]  /*45e0*/  FSETP.GE.FTZ.AND P4, PT, R230, RZ, PT ;  /* 0x000000ffe600720b */ /* 0x000fe20003f96000 */
[----:B------:R-:W-:Y:S01]  /*45f0*/  FMUL.FTZ R33, R214, R33 ;  /* 0x00000021d6217220 */ /* 0x000fe20000410000 */
[----:B------:R-:W-:Y:S01]  /*4600*/  FSETP.GE.FTZ.AND P3, PT, R233, RZ, PT ;  /* 0x000000ffe900720b */ /* 0x000fe20003f76000 */
[----:B------:R-:W-:Y:S01]  /*4610*/  FMUL.FTZ R197, R197, R249 ;  /* 0x000000f9c5c57220 */ /* 0x000fe20000410000 */
[-C--:B------:R-:W-:Y:S01]  /*4620*/  FSEL R53, R53, R106.reuse, P2 ;  /* 0x0000006a35357208 */ /* 0x080fe20001000000 */
[----:B------:R-:W-:Y:S01]  /*4630*/  FMUL.FTZ R17, R198, R17 ;  /* 0x00000011c6117220 */ /* 0x000fe20000410000 */
[----:B------:R-:W-:Y:S01]  /*4640*/  FSEL R49, R49, R106, P4 ;  /* 0x0000006a31317208 */ /* 0x000fe20002000000 */
[----:B------:R-:W-:Y:S01]  /*4650*/  FMUL.FTZ R16, R201, R16 ;  /* 0x00000010c9107220 */ /* 0x000fe20000410000 */
[----:B-1----:R-:W-:Y:S01]  /*4660*/  FSEL R250, R5, R106, P5 ;  /* 0x0000006a05fa7208 */ /* 0x002fe20002800000 */
[----:B------:R-:W-:Y:S01]  /*4670*/  FADD.FTZ R5, -R106, R21 ;  /* 0x000000156a057221 */ /* 0x000fe20000010100 */
[----:B------:R-:W-:Y:S01]  /*4680*/  FSETP.GE.FTZ.AND P5, PT, R229, RZ, PT ;  /* 0x000000ffe500720b */ /* 0x000fe20003fb6000 */
[----:B------:R-:W-:Y:S01]  /*4690*/  FMUL.FTZ R36, R217, R36 ;  /* 0x00000024d9247220 */ /* 0x000fe20000410000 */
[----:B------:R-:W-:Y:S01]  /*46a0*/  FSEL R52, R52, R106, P3 ;  /* 0x0000006a34347208 */ /* 0x000fe20001800000 */
        /* <DEDUP_REMOVED lines=8> */
[----:B------:R-:W-:Y:S01]  /*4730*/  FMUL.FTZ R53, R234, R53 ;  /* 0x00000035ea357220 */ /* 0x000fe20000410000 */
[----:B------:R-:W-:Y:S01]  /*4740*/  FSETP.GE.FTZ.AND P1, PT, R239, RZ, PT ;  /* 0x000000ffef00720b */ /* 0x000fe20003f36000 */
[----:B------:R-:W-:Y:S01]  /*4750*/  FMUL.FTZ R48, R229, R48 ;  /* 0x00000030e5307220 */ /* 0x000fe20000410000 */
[----:B------:R-:W-:Y:S01]  /*4760*/  FSETP.GE.FTZ.AND P2, PT, R237, RZ, PT ;  /* 0x000000ffed00720b */ /* 0x000fe20003f56000 */
[----:B------:R-:W-:Y:S01]  /*4770*/  FMUL.FTZ R37, R218, R37 ;  /* 0x00000025da257220 */ /* 0x000fe20000410000 */
[----:B------:R-:W-:Y:S01]  /*4780*/  F2FP.BF16.F32.PACK_AB R32, R33, R32 ;  /* 0x000000202120723e */ /* 0x000fe200000010ff */
[C---:B---3--:R-:W-:Y:S01]  /*4790*/  FADD.FTZ R6, -R105.reuse, R6 ;  /* 0x0000000669067221 */ /* 0x048fe20000010100 */
[----:B------:R-:W-:Y:S01]  /*47a0*/  FSEL R64, R64, R106, P2 ;  /* 0x0000006a40407208 */ /* 0x000fe20001000000 */
[----:B------:R-:W-:Y:S01]  /*47b0*/  FADD.FTZ R7, -R105, R7 ;  /* 0x0000000769077221 */ /* 0x000fe20000010100 */
[----:B------:R-:W-:Y:S02]  /*47c0*/  FSETP.GE.FTZ.AND P2, PT, R188, RZ, PT ;  /* 0x000000ffbc00720b */ /* 0x000fe40003f56000 */
[----:B------:R-:W-:Y:S01]  /*47d0*/  F2FP.BF16.F32.PACK_AB R181, R191, R181 ;  /* 0x000000b5bfb5723e */ /* 0x000fe200000010ff */
[----:B------:R-:W-:Y:S01]  /*47e0*/  FMUL.FTZ R237, R237, R64 ;  /* 0x00000040eded7220 */ /* 0x000fe20000410000 */
[----:B------:R-:W-:Y:S01]  /*47f0*/  F2FP.BF16.F32.PACK_AB R17, R17, R197 ;  /* 0x000000c51111723e */ /* 0x000fe200000010ff */
[----:B------:R-:W-:Y:S01]  /*4800*/  @P1 FADD.FTZ R106, -R106, R65 ;  /* 0x000000416a6a1221 */ /* 0x000fe20000010100 */
[----:B------:R-:W-:Y:S02]  /*4810*/  FSETP.GE.FTZ.AND P1, PT, R189, RZ, PT ;  /* 0x000000ffbd00720b */ /* 0x000fe40003f36000 */
[----:B------:R-:W-:Y:S02]  /*4820*/  F2FP.BF16.F32.PACK_AB R5, R5, R16 ;  /* 0x000000100505723e */ /* 0x000fe400000010ff */
[----:B------:R-:W-:Y:S02]  /*4830*/  F2FP.BF16.F32.PACK_AB R36, R37, R36 ;  /* 0x000000242524723e */ /* 0x000fe400000010ff */
[----:B------:R-:W-:Y:S02]  /*4840*/  F2FP.BF16.F32.PACK_AB R48, R49, R48 ;  /* 0x000000303130723e */ /* 0x000fe400000010ff */
[----:B------:R-:W-:Y:S02]  /*4850*/  F2FP.BF16.F32.PACK_AB R52, R53, R52 ;  /* 0x000000343534723e */ /* 0x000fe400000010ff */
[-C--:B------:R-:W-:Y:S02]  /*4860*/  FSEL R33, R6, R105.reuse, P2 ;  /* 0x0000006906217208 */ /* 0x080fe40001000000 */
[----:B------:R-:W-:Y:S01]  /*4870*/  FSEL R21, R7, R105, P1 ;  /* 0x0000006907157208 */ /* 0x000fe20000800000 */
        /* <DEDUP_REMOVED lines=9> */
[C---:B-1----:R-:W-:Y:S04]  /*4910*/  IMAD.SHL.U32 R16, R7.reuse, 0x80, RZ ;  /* 0x0000008007107824 */ /* 0x042fe800078e00ff */
        /* <DEDUP_REMOVED lines=14> */
.L_x_619:
[----:B------:R-:W-:Y:S01]  /*4a00*/  FADD.FTZ R22, -R105, R22 ;  /* 0x0000001669167221 */ /* 0x000fe20000010100 */
[----:B------:R-:W-:Y:S01]  /*4a10*/  FSETP.GE.FTZ.AND P1, PT, R203, RZ, PT ;  /* 0x000000ffcb00720b */ /* 0x000fe20003f36000 */
[C---:B------:R-:W-:Y:S01]  /*4a20*/  FADD.FTZ R34, -R105.reuse, R34 ;  /* 0x0000002269227221 */ /* 0x040fe20000010100 */
[C---:B------:R-:W-:Y:S01]  /*4a30*/  FADD.FTZ R19, -R105.reuse, R19 ;  /* 0x0000001369137221 */ /* 0x040fe20000010100 */
[----:B------:R-:W-:Y:S01]  /*4a40*/  FSETP.GE.FTZ.AND P2, PT, R200, RZ, PT ;  /* 0x000000ffc800720b */ /* 0x000fe20003f56000 */
[C---:B------:R-:W-:Y:S01]  /*4a50*/  FADD.FTZ R39, -R105.reuse, R39 ;  /* 0x0000002769277221 */ /* 0x040fe20000010100 */
[-C--:B------:R-:W-:Y:S01]  /*4a60*/  FSEL R22, R22, R105.reuse, P1 ;  /* 0x0000006916167208 */ /* 0x080fe20000800000 */
[----:B------:R-:W-:Y:S01]  /*4a70*/  FADD.FTZ R23, -R105, R23 ;  /* 0x0000001769177221 */ /* 0x000fe20000010100 */
[----:B------:R-:W-:Y:S01]  /*4a80*/  FSETP.GE.FTZ.AND P1, PT, R215, RZ, PT ;  /* 0x000000ffd700720b */ /* 0x000fe20003f36000 */
[----:B------:R-:W-:Y:S01]  /*4a90*/  FADD.FTZ R50, -R105, R50 ;  /* 0x0000003269327221 */ /* 0x000fe20000010100 */
[-C--:B------:R-:W-:Y:S01]  /*4aa0*/  FSEL R19, R19, R105.reuse, P2 ;  /* 0x0000006913137208 */ /* 0x080fe20001000000 */
[C---:B------:R-:W-:Y:S01]  /*4ab0*/  FADD.FTZ R18, -R105.reuse, R18 ;  /* 0x0000001269127221 */ /* 0x040fe20000010100 */
[-C--:B------:R-:W-:Y:S01]  /*4ac0*/  FSEL R34, R34, R105.reuse, P1 ;  /* 0x0000006922227208 */ /* 0x080fe20000800000 */
[C---:B------:R-:W-:Y:S01]  /*4ad0*/  FADD.FTZ R38, -R105.reuse, R38 ;  /* 0x0000002669267221 */ /* 0x040fe20000010100 */
[----:B------:R-:W-:Y:S01]  /*4ae0*/  FSETP.GE.FTZ.AND P1, PT, R220, RZ, PT ;  /* 0x000000ffdc00720b */ /* 0x000fe20003f36000 */
[C---:B------:R-:W-:Y:S01]  /*4af0*/  FADD.FTZ R35, -R105.reuse, R35 ;  /* 0x0000002369237221 */ /* 0x040fe20000010100 */
[----:B------:R-:W-:Y:S01]  /*4b00*/  FSETP.GE.FTZ.AND P2, PT, R204, RZ, PT ;  /* 0x000000ffcc00720b */ /* 0x000fe20003f56000 */
[----:B------:R-:W-:Y:S01]  /*4b10*/  FADD.FTZ R55, -R105, R55 ;  /* 0x0000003769377221 */ /* 0x000fe20000010100 */
[-C--:B------:R-:W-:Y:S01]  /*4b20*/  FSEL R39, R39, R105.reuse, P1 ;  /* 0x0000006927277208 */ /* 0x080fe20000800000 */
[----:B------:R-:W-:Y:S01]  /*4b30*/  FADD.FTZ R51, -R105, R51 ;  /* 0x0000003369337221 */ /* 0x000fe20000010100 */
[----:B------:R-:W-:Y:S01]  /*4b40*/  FSETP.GE.FTZ.AND P1, PT, R231, RZ, PT ;  /* 0x000000ffe700720b */ /* 0x000fe20003f36000 */
[----:B------:R-:W-:Y:S01]  /*4b50*/  FADD.FTZ R54, -R105, R54 ;  /* 0x0000003669367221 */ /* 0x000fe20000010100 */
[-C--:B------:R-:W-:Y:S01]  /*4b60*/  FSEL R23, R23, R105.reuse, P2 ;  /* 0x0000006917177208 */ /* 0x080fe20001000000 */
[----:B------:R-:W-:Y:S01]  /*4b70*/  FADD.FTZ R66, -R105, R66 ;  /* 0x0000004269427221 */ /* 0x000fe20000010100 */
[----:B------:R-:W-:Y:S01]  /*4b80*/  FSETP.GE.FTZ.AND P3, PT, R199, RZ, PT ;  /* 0x000000ffc700720b */ /* 0x000fe20003f76000 */
[----:B-----5:R-:W-:Y:S01]  /*4b90*/  FADD.FTZ R8, -R107, R8 ;  /* 0x000000086b087221 */ /* 0x020fe20000010100 */
[----:B------:R-:W-:Y:S01]  /*4ba0*/  FSETP.GE.FTZ.AND P2, PT, R219, RZ, PT ;  /* 0x000000ffdb00720b */ /* 0x000fe20003f56000 */
[C---:B------:R-:W-:Y:S01]  /*4bb0*/  FADD.FTZ R13, -R107.reuse, R13 ;  /* 0x0000000d6b0d7221 */ /* 0x040fe20000010100 */
[-C--:B------:R-:W-:Y:S01]  /*4bc0*/  FSEL R50, R50, R105.reuse, P1 ;  /* 0x0000006932327208 */ /* 0x080fe20000800000 */
[C---:B------:R-:W-:Y:S01]  /*4bd0*/  FADD.FTZ R24, -R107.reuse, R24 ;  /* 0x000000186b187221 */ /* 0x040fe20000010100 */
[----:B------:R-:W-:Y:S01]  /*4be0*/  FSETP.GE.FTZ.AND P1, PT, R248, RZ, PT ;  /* 0x000000fff800720b */ /* 0x000fe20003f36000 */
[C---:B------:R-:W-:Y:S01]  /*4bf0*/  FADD.FTZ R9, -R107.reuse, R9 ;  /* 0x000000096b097221 */ /* 0x040fe20000010100 */
        /* <DEDUP_REMOVED lines=10> */
[-C--:B------:R-:W-:Y:S01]  /*4ca0*/  FSEL R55, R55, R105.reuse, P2 ;  /* 0x0000006937377208 */ /* 0x080fe20001000000 */
[C---:B------:R-:W-:Y:S01]  /*4cb0*/  FADD.FTZ R40, -R107.reuse, R40 ;  /* 0x000000286b287221 */ /* 0x040fe20000010100 */
[----:B------:R-:W-:Y:S01]  /*4cc0*/  FSETP.GE.FTZ.AND P4, PT, R232, RZ, PT ;  /* 0x000000ffe800720b */ /* 0x000fe20003f96000 */
[----:B------:R-:W-:Y:S01]  /*4cd0*/  FADD.FTZ R56, -R107, R56 ;  /* 0x000000386b387221 */ /* 0x000fe20000010100 */
[----:B------:R-:W-:Y:S01]  /*4ce0*/  FSETP.GE.FTZ.AND P3, PT, R235, RZ, PT ;  /* 0x000000ffeb00720b */ /* 0x000fe20003f76000 */
[C---:B------:R-:W-:Y:S01]  /*4cf0*/  FADD.FTZ R57, -R107.reuse, R57 ;  /* 0x000000396b397221 */ /* 0x040fe20000010100 */
[----:B------:R-:W-:Y:S01]  /*4d00*/  FSETP.GE.FTZ.AND P2, PT, R244, RZ, PT ;  /* 0x000000fff400720b */ /* 0x000fe20003f56000 */
[----:B------:R-:W-:Y:S01]  /*4d10*/  FADD.FTZ R44, -R107, R44 ;  /* 0x0000002c6b2c7221 */ /* 0x000fe20000010100 */
[-C--:B------:R-:W-:Y:S01]  /*4d20*/  FSEL R51, R51, R105.reuse, P4 ;  /* 0x0000006933337208 */ /* 0x080fe20002000000 */
[C---:B------:R-:W-:Y:S01]  /*4d30*/  FADD.FTZ R45, -R107.reuse, R45 ;  /* 0x0000002d6b2d7221 */ /* 0x040fe20000010100 */
[-C--:B------:R-:W-:Y:S01]  /*4d40*/  FSEL R54, R54, R105.reuse, P3 ;  /* 0x0000006936367208 */ /* 0x080fe20001800000 */
[----:B------:R-:W-:Y:S01]  /*4d50*/  FADD.FTZ R60, -R107, R60 ;  /* 0x0000003c6b3c7221 */ /* 0x000fe20000010100 */
[----:B------:R-:W-:Y:S01]  /*4d60*/  FSEL R66, R66, R105, P2 ;  /* 0x0000006942427208 */ /* 0x000fe20001000000 */
[----:B------:R-:W-:Y:S01]  /*4d70*/  @P1 FADD.FTZ R105, -R105, R67 ;  /* 0x0000004369691221 */ /* 0x000fe20000010100 */
[----:B------:R-:W-:Y:S01]  /*4d80*/  FSETP.GE.FTZ.AND P1, PT, R190, RZ, PT ;  /* 0x000000ffbe00720b */ /* 0x000fe20003f36000 */
[----:B------:R-:W-:Y:S01]  /*4d90*/  FADD.FTZ R11, -R4, R11 ;  /* 0x0000000b040b7221 */ /* 0x000fe20000010100 */
[----:B------:R-:W-:Y:S01]  /*4da0*/  FSETP.GE.FTZ.AND P3, PT, R192, RZ, PT ;  /* 0x000000ffc000720b */ /* 0x000fe20003f76000 */
[----:B------:R-:W-:Y:S01]  /*4db0*/  FADD.FTZ R10, -R4, R10 ;  /* 0x0000000a040a7221 */ /* 0x000fe20000010100 */
[----:B------:R-:W-:Y:S01]  /*4dc0*/  FSEL R8, R8, R107, P1 ;  /* 0x0000006b08087208 */ /* 0x000fe20000800000 */
[----:B------:R-:W-:Y:S01]  /*4dd0*/  FMUL.FTZ R33, R188, R33 ;  /* 0x00000021bc217220 */ /* 0x000fe20000410000 */
[----:B------:R-:W-:Y:S01]  /*4de0*/  FSETP.GE.FTZ.AND P1, PT, R110, RZ, PT ;  /* 0x000000ff6e00720b */ /* 0x000fe20003f36000 */
[----:B------:R-:W-:Y:S01]  /*4df0*/  FMUL.FTZ R21, R189, R21 ;  /* 0x00000015bd157220 */ /* 0x000fe20000410000 */
[----:B------:R-:W-:Y:S01]  /*4e00*/  FSETP.GE.FTZ.AND P2, PT, R195, RZ, PT ;  /* 0x000000ffc300720b */ /* 0x000fe20003f56000 */
[C---:B------:R-:W-:Y:S01]  /*4e10*/  FADD.FTZ R15, -R4.reuse, R15 ;  /* 0x0000000f040f7221 */ /* 0x040fe20000010100 */
[----:B------:R-:W-:Y:S01]  /*4e20*/  FSEL R13, R13, R107, P1 ;  /* 0x0000006b0d0d7208 */ /* 0x000fe20000800000 */
[----:B------:R-:W-:Y:S01]  /*4e30*/  FADD.FTZ R14, -R4, R14 ;  /* 0x0000000e040e7221 */ /* 0x000fe20000010100 */
        /* <DEDUP_REMOVED lines=9> */
[----:B------:R-:W-:Y:S01]  /*4ed0*/  STS [R158+-0x8000], R181 ;  /* 0xff8000b59e007388 */ /* 0x000fe20000000800 */
[----:B------:R-:W-:Y:S01]  /*4ee0*/  FSEL R41, R41, R107, P1 ;  /* 0x0000006b29297208 */ /* 0x000fe20000800000 */
[----:B------:R-:W-:Y:S01]  /*4ef0*/  FMUL.FTZ R13, R110, R13 ;  /* 0x0000000d6e0d7220 */ /* 0x000fe20000410000 */
        /* <DEDUP_REMOVED lines=9> */
[----:B------:R-:W-:Y:S01]  /*4f90*/  FMUL.FTZ R12, R195, R12 ;  /* 0x0000000cc30c7220 */ /* 0x000fe20000410000 */
        /* <DEDUP_REMOVED lines=17> */
[----:B------:R-:W-:Y:S01]  /*50b0*/  FADD.FTZ R42, -R4, R42 ;  /* 0x0000002a042a7221 */ /* 0x000fe20000010100 */
[-C--:B------:R-:W-:Y:S01]  /*50c0*/  FSEL R56, R56, R107.reuse, P4 ;  /* 0x0000006b38387208 */ /* 0x080fe20002000000 */
[----:B------:R-:W-:Y:S01]  /*50d0*/  FADD.FTZ R43, -R4, R43 ;  /* 0x0000002b042b7221 */ /* 0x000fe20000010100 */
[----:B------:R-:W-:Y:S01]  /*50e0*/  FSEL R57, R57, R107, P3 ;  /* 0x0000006b39397208 */ /* 0x000fe20001800000 */
[----:B------:R-:W-:Y:S01]  /*50f0*/  FMUL.FTZ R39, R220, R39 ;  /* 0x00000027dc277220 */ /* 0x000fe20000410000 */
[----:B------:R-:W-:Y:S01]  /*5100*/  FSETP.GE.FTZ.AND P3, PT, R194, RZ, PT ;  /* 0x000000ffc200720b */ /* 0x000fe20003f76000 */
[----:B------:R-:W-:Y:S01]  /*5110*/  FMUL.FTZ R38, R219, R38 ;  /* 0x00000026db267220 */ /* 0x000fe20000410000 */
[----:B------:R-:W-:Y:S01]  /*5120*/  FSETP.GE.FTZ.AND P4, PT, R193, RZ, PT ;  /* 0x000000ffc100720b */ /* 0x000fe20003f96000 */
[----:B------:R-:W-:Y:S01]  /*5130*/  FADD.FTZ R46, -R4, R46 ;  /* 0x0000002e042e7221 */ /* 0x000fe20000010100 */
[-C--:B------:R-:W-:Y:S01]  /*5140*/  FSEL R44, R44, R107.reuse, P6 ;  /* 0x0000006b2c2c7208 */ /* 0x080fe20003000000 */
[----:B------:R-:W-:Y:S01]  /*5150*/  FADD.FTZ R47, -R4, R47 ;  /* 0x0000002f042f7221 */ /* 0x000fe20000010100 */
[-C--:B------:R-:W-:Y:S01]  /*5160*/  FSEL R45, R45, R107.reuse, P5 ;  /* 0x0000006b2d2d7208 */ /* 0x080fe20002800000 */
[----:B------:R-:W-:Y:S01]  /*5170*/  FMUL.FTZ R50, R231, R50 ;  /* 0x00000032e7327220 */ /* 0x000fe20000410000 */
[----:B------:R-:W-:Y:S01]  /*5180*/  FSEL R60, R60, R107, P2 ;  /* 0x0000006b3c3c7208 */ /* 0x000fe20001000000 */
[----:B------:R-:W-:Y:S01]  /*5190*/  @P1 FADD.FTZ R107, -R107, R61 ;  /* 0x0000003d6b6b1221 */ /* 0x000fe20000010100 */
[----:B------:R-:W-:Y:S01]  /*51a0*/  FSEL R11, R11, R4, P3 ;  /* 0x000000040b0b7208 */ /* 0x000fe20001800000 */
[----:B------:R-:W-:Y:S01]  /*51b0*/  FMUL.FTZ R51, R232, R51 ;  /* 0x00000033e8337220 */ /* 0x000fe20000410000 */
[----:B------:R-:W-:Y:S01]  /*51c0*/  FSETP.GE.FTZ.AND P1, PT, R111, RZ, PT ;  /* 0x000000ff6f00720b */ /* 0x000fe20003f36000 */
[----:B------:R-:W-:Y:S01]  /*51d0*/  FMUL.FTZ R40, R221, R40 ;  /* 0x00000028dd287220 */ /* 0x000fe20000410000 */
[----:B------:R-:W-:Y:S01]  /*51e0*/  FSEL R10, R10, R4, P4 ;  /* 0x000000040a0a7208 */ /* 0x000fe20002000000 */
[----:B------:R-:W-:Y:S01]  /*51f0*/  FMUL.FTZ R11, R194, R11 ;  /* 0x0000000bc20b7220 */ /* 0x000fe20000410000 */
[----:B------:R-:W-:Y:S01]  /*5200*/  FSETP.GE.FTZ.AND P2, PT, R196, RZ, PT ;  /* 0x000000ffc400720b */ /* 0x000fe20003f56000 */
[----:B------:R-:W-:Y:S01]  /*5210*/  FMUL.FTZ R41, R222, R41 ;  /* 0x00000029de297220 */ /* 0x000fe20000410000 */
[----:B------:R-:W-:Y:S01]  /*5220*/  F2FP.BF16.F32.PACK_AB R21, R21, R33 ;  /* 0x000000211515723e */ /* 0x000fe200000010ff */
[----:B------:R-:W-:Y:S01]  /*5230*/  FMUL.FTZ R10, R193, R10 ;  /* 0x0000000ac10a7220 */ /* 0x000fe20000410000 */
[----:B------:R-:W-:Y:S01]  /*5240*/  FSEL R15, R15, R4, P1 ;  /* 0x000000040f0f7208 */ /* 0x000fe20000800000 */
[----:B------:R-:W-:Y:S01]  /*5250*/  FMUL.FTZ R44, R225, R44 ;  /* 0x0000002ce12c7220 */ /* 0x000fe20000410000 */
[----:B------:R-:W-:Y:S01]  /*5260*/  FSEL R14, R14, R4, P2 ;  /* 0x000000040e0e7208 */ /* 0x000fe20001000000 */
[----:B------:R-:W-:Y:S01]  /*5270*/  STS [R158+-0x7c00], R21 ;  /* 0xff8400159e007388 */ /* 0x000fe20000000800 */
[----:B------:R-:W-:Y:S01]  /*5280*/  F2FP.BF16.F32.PACK_AB R18, R19, R18 ;  /* 0x000000121312723e */ /* 0x000fe200000010ff */
[----:B------:R-:W-:Y:S01]  /*5290*/  FMUL.FTZ R15, R111, R15 ;  /* 0x0000000f6f0f7220 */ /* 0x000fe20000410000 */
[----:B------:R-:W-:Y:S01]  /*52a0*/  F2FP.BF16.F32.PACK_AB R8, R9, R8 ;  /* 0x000000080908723e */ /* 0x000fe200000010ff */
[----:B------:R-:W-:Y:S01]  /*52b0*/  FMUL.FTZ R14, R196, R14 ;  /* 0x0000000ec40e7220 */ /* 0x000fe20000410000 */
[----:B------:R-:W-:Y:S01]  /*52c0*/  F2FP.BF16.F32.PACK_AB R10, R11, R10 ;  /* 0x0000000a0b0a723e */ /* 0x000fe200000010ff */
[----:B------:R-:W-:Y:S01]  /*52d0*/  STS [R238+-0x8000], R17 ;  /* 0xff800011ee007388 */ /* 0x000fe20000000800 */
[----:B------:R-:W-:Y:S01]  /*52e0*/  FSETP.GE.FTZ.AND P1, PT, R208, RZ, PT ;  /* 0x000000ffd000720b */ /* 0x000fe20003f36000 */
[----:B------:R-:W-:Y:S01]  /*52f0*/  FMUL.FTZ R45, R226, R45 ;  /* 0x0000002de22d7220 */ /* 0x000fe20000410000 */
[----:B------:R-:W-:Y:S01]  /*5300*/  FSETP.GE.FTZ.AND P2, PT, R207, RZ, PT ;  /* 0x000000ffcf00720b */ /* 0x000fe20003f56000 */
[----:B------:R-:W-:Y:S01]  /*5310*/  STS [R238+-0x7c00], R18 ;  /* 0xff840012ee007388 */ /* 0x000fe20000000800 */
[----:B------:R-:W-:Y:S01]  /*5320*/  F2FP.BF16.F32.PACK_AB R12, R13, R12 ;  /* 0x0000000c0d0c723e */ /* 0x000fe200000010ff */
[C---:B------:R-:W-:Y:S01]  /*5330*/  FADD.FTZ R58, -R4.reuse, R58 ;  /* 0x0000003a043a7221 */ /* 0x040fe20000010100 */
[----:B------:R-:W-:Y:S01]  /*5340*/  F2FP.BF16.F32.PACK_AB R14, R15, R14 ;  /* 0x0000000e0f0e723e */ /* 0x000fe200000010ff */
[----:B------:R-:W-:Y:S01]  /*5350*/  STS [R158+-0x6000], R8 ;  /* 0xffa000089e007388 */ /* 0x000fe20000000800 */
        /* <DEDUP_REMOVED lines=11> */
[----:B------:R-:W-:Y:S01]  /*5410*/  STS [R238+-0x5c00], R14 ;  /* 0xffa4000eee007388 */ /* 0x000fe20000000800 */
[----:B------:R-:W-:Y:S01]  /*5420*/  FSEL R30, R30, R4, P2 ;  /* 0x000000041e1e7208 */ /* 0x000fe20001000000 */
[----:B------:R-:W-:Y:S01]  /*5430*/  FMUL.FTZ R54, R235, R54 ;  /* 0x00000036eb367220 */ /* 0x000fe20000410000 */
[----:B------:R-:W-:Y:S01]  /*5440*/  F2FP.BF16.F32.PACK_AB R34, R35, R34 ;  /* 0x000000222322723e */ /* 0x000fe200000010ff */
[----:B------:R-:W-:Y:S01]  /*5450*/  STS [R161+-0x8000], R5 ;  /* 0xff800005a1007388 */ /* 0x000fe20000000800 */
[----:B------:R-:W-:Y:S01]  /*5460*/  FMUL.FTZ R31, R212, R31 ;  /* 0x0000001fd41f7220 */ /* 0x000fe20000410000 */
[----:B------:R-:W-:Y:S01]  /*5470*/  FMUL.FTZ R30, R211, R30 ;  /* 0x0000001ed31e7220 */ /* 0x000fe20000410000 */
[----:B------:R-:W-:Y:S01]  /*5480*/  F2FP.BF16.F32.PACK_AB R24, R25, R24 ;  /* 0x000000181918723e */ /* 0x000fe200000010ff */
[----:B------:R-:W-:Y:S01]  /*5490*/  STS [R161+-0x7c00], R22 ;  /* 0xff840016a1007388 */ /* 0x000fe20000000800 */
[----:B------:R-:W-:Y:S01]  /*54a0*/  F2FP.BF16.F32.PACK_AB R26, R27, R26 ;  /* 0x0000001a1b1a723e */ /* 0x000fe200000010ff */
[----:B------:R-:W-:Y:S01]  /*54b0*/  FMUL.FTZ R55, R236, R55 ;  /* 0x00000037ec377220 */ /* 0x000fe20000410000 */
[----:B------:R-:W-:Y:S01]  /*54c0*/  FSETP.GE.FTZ.AND P2, PT, R223, RZ, PT ;  /* 0x000000ffdf00720b */ /* 0x000fe20003f56000 */
[----:B------:R-:W-:Y:S01]  /*54d0*/  STS [R241+-0x8000], R32 ;  /* 0xff800020f1007388 */ /* 0x000fe20000000800 */
[----:B------:R-:W-:Y:S01]  /*54e0*/  FSETP.GE.FTZ.AND P1, PT, R224, RZ, PT ;  /* 0x000000ffe000720b */ /* 0x000fe20003f36000 */
[----:B------:R-:W-:Y:S01]  /*54f0*/  FADD.FTZ R62, -R4, R62 ;  /* 0x0000003e043e7221 */ /* 0x000fe20000010100 */
[----:B------:R-:W-:Y:S01]  /*5500*/  F2FP.BF16.F32.PACK_AB R28, R29, R28 ;  /* 0x0000001c1d1c723e */ /* 0x000fe200000010ff */
[----:B------:R-:W-:Y:S01]  /*5510*/  STS [R241+-0x7c00], R34 ;  /* 0xff840022f1007388 */ /* 0x000fe20000000800 */
[----:B------:R-:W-:Y:S01]  /*5520*/  F2FP.BF16.F32.PACK_AB R30, R31, R30 ;  /* 0x0000001e1f1e723e */ /* 0x000fe200000010ff */
[----:B------:R-:W-:Y:S01]  /*5530*/  FMUL.FTZ R106, R239, R106 ;  /* 0x0000006aef6a7220 */ /* 0x000fe20000410000 */
[-C--:B------:R-:W-:Y:S01]  /*5540*/  FSEL R42, R42, R4.reuse, P2 ;  /* 0x000000042a2a7208 */ /* 0x080fe20001000000 */
[----:B------:R-:W-:Y:S01]  /*5550*/  STS [R161+-0x6000], R24 ;  /* 0xffa00018a1007388 */ /* 0x000fe20000000800 */
[----:B------:R-:W-:Y:S01]  /*5560*/  FSEL R43, R43, R4, P1 ;  /* 0x000000042b2b7208 */ /* 0x000fe20000800000 */
[----:B------:R-:W-:Y:S01]  /*5570*/  FMUL.FTZ R66, R244, R66 ;  /* 0x00000042f4427220 */ /* 0x000fe20000410000 */
[----:B------:R-:W-:Y:S01]  /*5580*/  FSETP.GE.FTZ.AND P2, PT, R228, RZ, PT ;  /* 0x000000ffe400720b */ /* 0x000fe20003f56000 */
[----:B------:R-:W-:Y:S01]  /*5590*/  STS [R161+-0x5c00], R26 ;  /* 0xffa4001aa1007388 */ /* 0x000fe20000000800 */
[----:B------:R-:W-:Y:S01]  /*55a0*/  FSETP.GE.FTZ.AND P5, PT, R227, RZ, PT ;  /* 0x000000ffe300720b */ /* 0x000fe20003fb6000 */
[----:B------:R-:W-:Y:S01]  /*55b0*/  FMUL.FTZ R42, R223, R42 ;  /* 0x0000002adf2a7220 */ /* 0x000fe20000410000 */
[----:B------:R-:W-:Y:S01]  /*55c0*/  F2FP.BF16.F32.PACK_AB R38, R39, R38 ;  /* 0x000000262726723e */ /* 0x000fe200000010ff */
[----:B------:R-:W-:Y:S01]  /*55d0*/  STS [R241+-0x6000], R28 ;  /* 0xffa0001cf1007388 */ /* 0x000fe20000000800 */
[-C--:B------:R-:W-:Y:S01]  /*55e0*/  FSEL R46, R46, R4.reuse, P2 ;  /* 0x000000042e2e7208 */ /* 0x080fe20001000000 */
[----:B------:R-:W-:Y:S01]  /*55f0*/  FMUL.FTZ R43, R224, R43 ;  /* 0x0000002be02b7220 */ /* 0x000fe20000410000 */
[----:B------:R-:W-:Y:S01]  /*5600*/  FSEL R47, R47, R4, P5 ;  /* 0x000000042f2f7208 */ /* 0x000fe20002800000 */
[----:B------:R-:W-:Y:S01]  /*5610*/  STS [R241+-0x5c00], R30 ;  /* 0xffa4001ef1007388 */ /* 0x000fe20000000800 */
[----:B------:R-:W-:Y:S01]  /*5620*/  F2FP.BF16.F32.PACK_AB R50, R51, R50 ;  /* 0x000000323332723e */ /* 0x000fe200000010ff */
[----:B------:R-:W-:Y:S01]  /*5630*/  FMUL.FTZ R46, R228, R46 ;  /* 0x0000002ee42e7220 */ /* 0x000fe20000410000 */
[----:B------:R-:W-:Y:S01]  /*5640*/  FSETP.GE.FTZ.AND P1, PT, R247, RZ, PT ;  /* 0x000000fff700720b */ /* 0x000fe20003f36000 */
[----:B------:R-:W-:Y:S01]  /*5650*/  STS [R159+-0x8000], R36 ;  /* 0xff8000249f007388 */ /* 0x000fe20000000800 */
[----:B------:R-:W-:Y:S01]  /*5660*/  FMUL.FTZ R47, R227, R47 ;  /* 0x0000002fe32f7220 */ /* 0x000fe20000410000 */
[----:B------:R-:W-:Y:S01]  /*5670*/  F2FP.BF16.F32.PACK_AB R40, R41, R40 ;  /* 0x000000282928723e */ /* 0x000fe200000010ff */
[----:B------:R-:W-:Y:S01]  /*5680*/  FMUL.FTZ R105, R248, R105 ;  /* 0x00000069f8697220 */ /* 0x000fe20000410000 */
[----:B------:R-:W-:Y:S01]  /*5690*/  STS [R159+-0x7c00], R38 ;  /* 0xff8400269f007388 */ /* 0x000fe20000000800 */
[----:B------:R-:W-:Y:S01]  /*56a0*/  F2FP.BF16.F32.PACK_AB R42, R43, R42 ;  /* 0x0000002a2b2a723e */ /* 0x000fe200000010ff */
[----:B------:R-:W-:Y:S01]  /*56b0*/  FMUL.FTZ R56, R112, R56 ;  /* 0x0000003870387220 */ /* 0x000fe20000410000 */
[----:B------:R-:W-:Y:S01]  /*56c0*/  FSETP.GE.FTZ.AND P4, PT, R114, RZ, PT ;  /* 0x000000ff7200720b */ /* 0x000fe20003f96000 */
[----:B------:R-:W-:Y:S01]  /*56d0*/  STS [R246+-0x8000], R48 ;  /* 0xff800030f6007388 */ /* 0x000fe20000000800 */
[----:B------:R-:W-:Y:S01]  /*56e0*/  FSETP.GE.FTZ.AND P3, PT, R115, RZ, PT ;  /* 0x000000ff7300720b */ /* 0x000fe20003f76000 */
[----:B------:R-:W-:Y:S01]  /*56f0*/  FMUL.FTZ R57, R113, R57 ;  /* 0x0000003971397220 */ /* 0x000fe20000410000 */
        /* <DEDUP_REMOVED lines=10> */
[----:B------:R-:W-:Y:S01]  /*57a0*/  F2FP.BF16.F32.PACK_AB R54, R55, R54 ;  /* 0x000000363736723e */ /* 0x000fe200000010ff */
[----:B------:R-:W-:Y:S01]  /*57b0*/  FMUL.FTZ R58, R114, R58 ;  /* 0x0000003a723a7220 */ /* 0x000fe20000410000 */
[----:B------:R-:W-:Y:S01]  /*57c0*/  FSEL R62, R62, R4, P2 ;  /* 0x000000043e3e7208 */ /* 0x000fe20001000000 */
[----:B------:R-:W-:Y:S01]  /*57d0*/  STS [R246+-0x6000], R44 ;  /* 0xffa0002cf6007388 */ /* 0x000fe20000000800 */
[----:B------:R-:W-:Y:S01]  /*57e0*/  FMUL.FTZ R59, R115, R59 ;  /* 0x0000003b733b7220 */ /* 0x000fe20000410000 */
[----:B------:R-:W-:Y:S01]  /*57f0*/  @P1 FADD.FTZ R4, -R4, R63 ;  /* 0x0000003f04041221 */ /* 0x000fe20000010100 */
[----:B------:R-:W-:Y:S01]  /*5800*/  F2FP.BF16.F32.PACK_AB R106, R106, R237 ;  /* 0x000000ed6a6a723e */ /* 0x000fe200000010ff */
[----:B------:R-:W-:Y:S01]  /*5810*/  STS [R246+-0x5c00], R46 ;  /* 0xffa4002ef6007388 */ /* 0x000fe20000000800 */
[----:B------:R-:W-:Y:S01]  /*5820*/  F2FP.BF16.F32.PACK_AB R66, R105, R66 ;  /* 0x000000426942723e */ /* 0x000fe200000010ff */
[----:B------:R-:W-:Y:S01]  /*5830*/  FMUL.FTZ R62, R243, R62 ;  /* 0x0000003ef33e7220 */ /* 0x000fe20000410000 */
[----:B------:R-:W-:Y:S01]  /*5840*/  FMUL.FTZ R4, R247, R4 ;  /* 0x00000004f7047220 */ /* 0x000fe20000410000 */
[----:B------:R2:W-:Y:S01]  /*5850*/  STS [R162+-0x8000], R52 ;  /* 0xff800034a2007388 */ /* 0x0005e20000000800 */
[----:B------:R-:W-:Y:S02]  /*5860*/  F2FP.BF16.F32.PACK_AB R56, R57, R56 ;  /* 0x000000383938723e */ /* 0x000fe400000010ff */
[----:B------:R-:W-:Y:S01]  /*5870*/  F2FP.BF16.F32.PACK_AB R58, R59, R58 ;  /* 0x0000003a3b3a723e */ /* 0x000fe200000010ff */
[----:B------:R-:W-:Y:S01]  /*5880*/  STS [R162+-0x7c00], R54 ;  /* 0xff840036a2007388 */ /* 0x000fe20000000800 */
[----:B------:R-:W-:Y:S02]  /*5890*/  F2FP.BF16.F32.PACK_AB R4, R4, R62 ;  /* 0x0000003e0404723e */ /* 0x000fe400000010ff */
[----:B------:R-:W-:Y:S01]  /*58a0*/  F2FP.BF16.F32.PACK_AB R60, R107, R60 ;  /* 0x0000003c6b3c723e */ /* 0x000fe200000010ff */
[----:B------:R-:W-:Y:S04]  /*58b0*/  STS [R245+-0x8000], R106 ;  /* 0xff80006af5007388 */ /* 0x000fe80000000800 */
[----:B------:R-:W-:Y:S04]  /*58c0*/  STS [R245+-0x7c00], R66 ;  /* 0xff840042f5007388 */ /* 0x000fe80000000800 */
[----:B------:R-:W-:Y:S04]  /*58d0*/  STS [R162+-0x6000], R56 ;  /* 0xffa00038a2007388 */ /* 0x000fe80000000800 */
[----:B------:R-:W-:Y:S04]  /*58e0*/  STS [R162+-0x5c00], R58 ;  /* 0xffa4003aa2007388 */ /* 0x000fe80000000800 */
[----:B------:R-:W-:Y:S01]  /*58f0*/  STS [R245+-0x6000], R60 ;  /* 0xffa0003cf5007388 */ /* 0x000fe20000000800 */
[----:B--2---:R-:W-:Y:S03]  /*5900*/  IMAD R52, R169, UR8, RZ ;  /* 0x00000008a9347c24 */ /* 0x004fe6000f8e02ff */
        /* <DEDUP_REMOVED lines=55> */
[----:B------:R-:W-:Y:S04]  /*5c80*/  IMAD.U32 R4, R52, -0x80, RZ ;  /* 0xffffff8034047824 */ /* 0x000fe800078e00ff */
        /* <DEDUP_REMOVED lines=26> */
.L_x_620:
[----:B------:R-:W-:Y:S01]  /*5e30*/  LDSM.16.M88.4 R16, [R154] ;  /* 0x000000009a10783b */ /* 0x000fe20000000200 */
[----:B------:R-:W-:Y:S01]  /*5e40*/  PLOP3.LUT P2, PT, PT, PT, UP0, 0x80, 0x8 ;  /* 0x000000000008781c */ /* 0x000fe20003f4f008 */
[----:B------:R-:W-:Y:S01]  /*5e50*/  ULOP3.LUT UR33, UR29, 0x1, URZ, 0xc0, !UPT ;  /* 0x000000011d217892 */ /* 0x000fe2000f8ec0ff */
[----:B------:R-:W-:Y:S01]  /*5e60*/  VIADD R180, R180, 0xfffffff8 ;  /* 0xfffffff8b4b47836 */ /* 0x000fe20000000000 */
[----:B------:R-:W1:Y:S01]  /*5e70*/  LDSM.16.MT88.4 R20, [R157+0x6000] ;  /* 0x006000009d14783b */ /* 0x000e620000004200 */
[----:B------:R-:W-:Y:S02]  /*5e80*/  @UP0 UIADD3 UR34, UP2, UPT, UR14, -0x200, URZ ;  /* 0xfffffe000e220890 */ /* 0x000fe4000ff5e0ff */
[----:B------:R-:W-:Y:S01]  /*5e90*/  UISETP.NE.U32.AND UP1, UPT, UR33, 0x1, UPT ;  /* 0x000000012100788c */ /* 0x000fe2000bf25070 */
[----:B------:R-:W2:Y:S01]  /*5ea0*/  LDSM.16.M88.4 R12, [R154+0x2000] ;  /* 0x002000009a0c783b */ /* 0x000ea20000000200 */
[----:B------:R-:W-:Y:S02]  /*5eb0*/  UIADD3 UR35, UPT, UPT, UR29, -0x1, URZ ;  /* 0xffffffff1d237890 */ /* 0x000fe4000fffe0ff */
[----:B------:R-:W-:Y:S01]  /*5ec0*/  @UP0 UIADD3.X UR33, UPT, UPT, UR15, -0x1, URZ, UP2, !UPT ;  /* 0xffffffff0f210890 */ /* 0x000fe200097fe4ff */
[----:B------:R-:W-:Y:S02]  /*5ed0*/  LDSM.16.M88.4 R24, [R153] ;  /* 0x000000009918783b */ /* 0x000fe40000000200 */
[----:B------:R-:W-:Y:S01]  /*5ee0*/  @P2 IMAD.WIDE.U32 R104, R104, R168, UR14 ;  /* 0x0000000e68682e25 */ /* 0x000fe2000f8e00a8 */
[----:B------:R-:W-:Y:S01]  /*5ef0*/  @UP0 UMOV UR14, UR34 ;  /* 0x00000022000e0c82 */ /* 0x000fe20008000000 */
[----:B------:R-:W3:Y:S02]  /*5f00*/  LDSM.16.MT88.4 R28, [R157+0x6400] ;  /* 0x006400009d1c783b */ /* 0x000ee40000004200 */
[----:B------:R-:W-:Y:S02]  /*5f10*/  @UP0 UMOV UR15, UR33 ;  /* 0x00000021000f0c82 */ /* 0x000fe40008000000 */
[----:B------:R-:W4:Y:S04]  /*5f20*/  LDSM.16.M88.4 R32, [R153+0x2000] ;  /* 0x002000009920783b */ /* 0x000f280000000200 */
[----:B------:R-:W-:Y:S04]  /*5f30*/  LDSM.16.M88.4 R36, [R152] ;  /* 0x000000009824783b */ /* 0x000fe80000000200 */
[----:B------:R-:W4:Y:S04]  /*5f40*/  LDSM.16.MT88.4 R40, [R157+0x6800] ;  /* 0x006800009d28783b */ /* 0x000f280000004200 */
[----:B------:R-:W4:Y:S04]  /*5f50*/  LDSM.16.M88.4 R44, [R152+0x2000] ;  /* 0x00200000982c783b */ /* 0x000f280000000200 */
[----:B------:R-:W-:Y:S04]  /*5f60*/  LDSM.16.MT88.4 R48, [R157+0x6c00] ;  /* 0x006c00009d30783b */ /* 0x000fe80000004200 */
[----:B------:R3:W5:Y:S01]  /*5f70*/  @P2 LDG.E R176, desc[UR18][R104.64+-0x200] ;  /* 0xfffe001268b02981 */ /* 0x000762000c1e1900 */
[-C--:B-1----:R-:W-:Y:S03]  /*5f80*/  HMMA.16816.F32.BF16 R4, R16, R20.reuse, RZ ;  /* 0x000000141004723c */ /* 0x082fe600000418ff */
[----:B------:R1:W5:Y:S04]  /*5f90*/  @P2 LDG.E R175, desc[UR18][R104.64+-0x1e0] ;  /* 0xfffe201268af2981 */ /* 0x000368000c1e1900 */
[----:B------:R1:W5:Y:S01]  /*5fa0*/  @P2 LDG.E R174, desc[UR18][R104.64+-0x100] ;  /* 0xffff001268ae2981 */ /* 0x000362000c1e1900 */
[C---:B--2---:R-:W-:Y:S03]  /*5fb0*/  HMMA.16816.F32.BF16 R8, R12.reuse, R20, RZ ;  /* 0x000000140c08723c */ /* 0x044fe600000418ff */
[----:B------:R1:W5:Y:S05]  /*5fc0*/  @P2 LDG.E R173, desc[UR18][R104.64+-0xe0] ;  /* 0xffff201268ad2981 */ /* 0x00036a000c1e1900 */
[-C--:B------:R-:W-:Y:S08]  /*5fd0*/  HMMA.16816.F32.BF16 R12, R12, R22.reuse, RZ ;  /* 0x000000160c0c723c */ /* 0x080ff000000418ff */
[----:B------:R-:W-:Y:S01]  /*5fe0*/  HMMA.16816.F32.BF16 R16, R16, R22, RZ ;  /* 0x000000161010723c */ /* 0x000fe200000418ff */
[----:B------:R-:W2:Y:S07]  /*5ff0*/  LDSM.16.M88.4 R20, [R3] ;  /* 0x000000000314783b */ /* 0x000eae0000000200 */
[-C--:B---3--:R-:W-:Y:S08]  /*6000*/  HMMA.16816.F32.BF16 R4, R24, R28.reuse, R4 ;  /* 0x0000001c1804723c */ /* 0x088ff00000041804 */
[C---:B----4-:R-:W-:Y:S08]  /*6010*/  HMMA.16816.F32.BF16 R8, R32.reuse, R28, R8 ;  /* 0x0000001c2008723c */ /* 0x050ff00000041808 */
[-C--:B------:R-:W-:Y:S01]  /*6020*/  HMMA.16816.F32.BF16 R12, R32, R30.reuse, R12 ;  /* 0x0000001e200c723c */ /* 0x080fe2000004180c */
[----:B------:R-:W3:Y:S07]  /*6030*/  LDSM.16.M88.4 R32, [R3+0x2000] ;  /* 0x002000000320783b */ /* 0x000eee0000000200 */
[----:B------:R-:W-:Y:S01]  /*6040*/  HMMA.16816.F32.BF16 R16, R24, R30, R16 ;  /* 0x0000001e1810723c */ /* 0x000fe20000041810 */
[----:B------:R-:W-:Y:S04]  /*6050*/  LDSM.16.M88.4 R24, [R154+0x4000] ;  /* 0x004000009a18783b */ /* 0x000fe80000000200 */
[----:B------:R-:W4:Y:S03]  /*6060*/  LDSM.16.MT88.4 R28, [R157+0x7000] ;  /* 0x007000009d1c783b */ /* 0x000f260000004200 */
[-C--:B------:R-:W-:Y:S08]  /*6070*/  HMMA.16816.F32.BF16 R4, R36, R40.reuse, R4 ;  /* 0x000000282404723c */ /* 0x080ff00000041804 */
[C---:B------:R-:W-:Y:S01]  /*6080*/  HMMA.16816.F32.BF16 R8, R44.reuse, R40, R8 ;  /* 0x000000282c08723c */ /* 0x040fe20000041808 */
[----:B------:R-:W-:Y:S07]  /*6090*/  IMAD.U32 R40, RZ, RZ, UR12 ;  /* 0x0000000cff287e24 */ /* 0x000fee000f8e00ff */
[-C--:B------:R-:W-:Y:S01]  /*60a0*/  HMMA.16816.F32.BF16 R12, R44, R42.reuse, R12 ;  /* 0x0000002a2c0c723c */ /* 0x080fe2000004180c */
[----:B------:R-:W1:Y:S07]  /*60b0*/  LDSM.16.M88.4 R44, [R154+0x6000] ;  /* 0x006000009a2c783b */ /* 0x000e6e0000000200 */
[----:B------:R-:W-:Y:S01]  /*60c0*/  HMMA.16816.F32.BF16 R16, R36, R42, R16 ;  /* 0x0000002a2410723c */ /* 0x000fe20000041810 */
[----:B------:R-:W-:Y:S07]  /*60d0*/  LDSM.16.MT88.4 R36, [R157+0x7400] ;  /* 0x007400009d24783b */ /* 0x000fee0000004200 */
[-C--:B--2---:R-:W-:Y:S08]  /*60e0*/  HMMA.16816.F32.BF16 R4, R20, R48.reuse, R4 ;  /* 0x000000301404723c */ /* 0x084ff00000041804 */
[C---:B---3--:R-:W-:Y:S01]  /*60f0*/  HMMA.16816.F32.BF16 R8, R32.reuse, R48, R8 ;  /* 0x000000302008723c */ /* 0x048fe20000041808 */
[----:B------:R-:W-:Y:S05]  /*6100*/  IMAD.U32 R48, RZ, RZ, UR12 ;  /* 0x0000000cff307e24 */ /* 0x000fea000f8e00ff */
[----:B------:R-:W-:Y:S02]  /*6110*/  LEA R48, P1, R48, R182, 0x2 ;  /* 0x000000b630307211 */ /* 0x000fe400078210ff */
[-C--:B------:R-:W-:Y:S01]  /*6120*/  HMMA.16816.F32.BF16 R12, R32, R50.reuse, R12 ;  /* 0x00000032200c723c */ /* 0x080fe2000004180c */
[----:B------:R-:W2:Y:S02]  /*6130*/  LDSM.16.M88.4 R32, [R153+0x4000] ;  /* 0x004000009920783b */ /* 0x000ea40000000200 */
[----:B------:R-:W-:Y:S02]  /*6140*/  LEA.HI.X.SX32 R49, R40, R183, 0x2, P1 ;  /* 0x000000b728317211 */ /* 0x000fe400008f16ff */
[----:B------:R-:W-:Y:S03]  /*6150*/  LDSM.16.M88.4 R40, [R152+0x4000] ;  /* 0x004000009828783b */ /* 0x000fe60000000200 */
[----:B------:R-:W-:Y:S01]  /*6160*/  HMMA.16816.F32.BF16 R16, R20, R50, R16 ;  /* 0x000000321410723c */ /* 0x000fe20000041810 */
[----:B------:R-:W3:Y:S03]  /*6170*/  LDSM.16.M88.4 R20, [R153+0x6000] ;  /* 0x006000009914783b */ /* 0x000ee60000000200 */
[C---:B------:R-:W-:Y:S04]  /*6180*/  LEA R50, P1, R52.reuse, R48, 0x5 ;  /* 0x0000003034327211 */ /* 0x040fe800078228ff */
[-C--:B----4-:R-:W-:Y:S05]  /*6190*/  HMMA.16816.F32.BF16 R4, R24, R28.reuse, R4 ;  /* 0x0000001c1804723c */ /* 0x090fea0000041804 */
[C---:B------:R-:W-:Y:S02]  /*61a0*/  LEA.HI.X.SX32 R51, R52.reuse, R49, 0x5, P1 ;  /* 0x0000003134337211 */ /* 0x040fe400008f2eff */
[C---:B------:R-:W-:Y:S01]  /*61b0*/  LEA R54, P1, R52.reuse, R50, 0x5 ;  /* 0x0000003234367211 */ /* 0x040fe200078228ff */
[C---:B-1----:R-:W-:Y:S04]  /*61c0*/  HMMA.16816.F32.BF16 R8, R44.reuse, R28, R8 ;  /* 0x0000001c2c08723c */ /* 0x042fe80000041808 */
[C---:B------:R-:W-:Y:S02]  /*61d0*/  LEA.HI.X.SX32 R55, R52.reuse, R51, 0x5, P1 ;  /* 0x0000003334377211 */ /* 0x040fe400008f2eff */
[C---:B------:R-:W-:Y:S02]  /*61e0*/  LEA R56, P1, R52.reuse, R54, 0x5 ;  /* 0x0000003634387211 */ /* 0x040fe400078228ff */
[-C--:B------:R-:W-:Y:S01]  /*61f0*/  HMMA.16816.F32.BF16 R12, R44, R30.reuse, R12 ;  /* 0x0000001e2c0c723c */ /* 0x080fe2000004180c */
[----:B------:R-:W1:Y:S02]  /*6200*/  LDSM.16.MT88.4 R44, [R157+0x7800] ;  /* 0x007800009d2c783b */ /* 0x000e640000004200 */
[C---:B------:R-:W-:Y:S05]  /*6210*/  LEA.HI.X.SX32 R57, R52.reuse, R55, 0x5, P1 ;  /* 0x0000003734397211 */ /* 0x040fea00008f2eff */
[----:B------:R-:W-:Y:S01]  /*6220*/  HMMA.16816.F32.BF16 R16, R24, R30, R16 ;  /* 0x0000001e1810723c */ /* 0x000fe20000041810 */
[----:B------:R-:W4:Y:S04]  /*6230*/  LDSM.16.M88.4 R24, [R152+0x6000] ;  /* 0x006000009818783b */ /* 0x000f280000000200 */
[----:B------:R-:W-:Y:S03]  /*6240*/  LDSM.16.MT88.4 R28, [R157+0x7c00] ;  /* 0x007c00009d1c783b */ /* 0x000fe60000004200 */
[-C--:B--2---:R-:W-:Y:S08]  /*6250*/  HMMA.16816.F32.BF16 R4, R32, R36.reuse, R4 ;  /* 0x000000242004723c */ /* 0x084ff00000041804 */
[C---:B---3--:R-:W-:Y:S04]  /*6260*/  HMMA.16816.F32.BF16 R8, R20.reuse, R36, R8 ;  /* 0x000000241408723c */ /* 0x048fe80000041808 */
[C---:B------:R-:W-:Y:S04]  /*6270*/  LEA R36, P1, R52.reuse, R56, 0x5 ;  /* 0x0000003834247211 */ /* 0x040fe800078228ff */
[-C--:B------:R-:W-:Y:S01]  /*6280*/  HMMA.16816.F32.BF16 R12, R20, R38.reuse, R12 ;  /* 0x00000026140c723c */ /* 0x080fe2000004180c */
[----:B------:R-:W2:Y:S02]  /*6290*/  LDSM.16.M88.4 R20, [R3+0x4000] ;  /* 0x004000000314783b */ /* 0x000ea40000000200 */
[C---:B------:R-:W-:Y:S02]  /*62a0*/  LEA.HI.X.SX32 R37, R52.reuse, R57, 0x5, P1 ;  /* 0x0000003934257211 */ /* 0x040fe400008f2eff */
[C---:B------:R-:W-:Y:S03]  /*62b0*/  LEA R58, P1, R52.reuse, R36, 0x5 ;  /* 0x00000024343a7211 */ /* 0x040fe600078228ff */
[----:B------:R-:W-:Y:S01]  /*62c0*/  HMMA.16816.F32.BF16 R16, R32, R38, R16 ;  /* 0x000000262010723c */ /* 0x000fe20000041810 */
[----:B------:R-:W3:Y:S03]  /*62d0*/  LDSM.16.M88.4 R32, [R3+0x6000] ;  /* 0x006000000320783b */ /* 0x000ee60000000200 */
[C---:B------:R-:W-:Y:S02]  /*62e0*/  LEA.HI.X.SX32 R59, R52.reuse, R37, 0x5, P1 ;  /* 0x00000025343b7211 */ /* 0x040fe400008f2eff */
[C---:B------:R-:W-:Y:S02]  /*62f0*/  LEA R38, P1, R52.reuse, R58, 0x5 ;  /* 0x0000003a34267211 */ /* 0x040fe400078228ff */
[-C--:B-1----:R-:W-:Y:S05]  /*6300*/  HMMA.16816.F32.BF16 R4, R40, R44.reuse, R4 ;  /* 0x0000002c2804723c */ /* 0x082fea0000041804 */
[C---:B------:R-:W-:Y:S03]  /*6310*/  LEA.HI.X.SX32 R39, R52.reuse, R59, 0x5, P1 ;  /* 0x0000003b34277211 */ /* 0x040fe600008f2eff */
[C---:B----4-:R-:W-:Y:S04]  /*6320*/  HMMA.16816.F32.BF16 R8, R24.reuse, R44, R8 ;  /* 0x0000002c1808723c */ /* 0x050fe80000041808 */
[C---:B------:R-:W-:Y:S04]  /*6330*/  LEA R44, P1, R52.reuse, R38, 0x5 ;  /* 0x00000026342c7211 */ /* 0x040fe800078228ff */
[-C--:B------:R-:W-:Y:S03]  /*6340*/  HMMA.16816.F32.BF16 R12, R24, R46.reuse, R12 ;  /* 0x0000002e180c723c */ /* 0x080fe6000004180c */
[C---:B------:R-:W-:Y:S02]  /*6350*/  LEA.HI.X.SX32 R45, R52.reuse, R39, 0x5, P1 ;  /* 0x00000027342d7211 */ /* 0x040fe400008f2eff */
[C---:B------:R-:W-:Y:S03]  /*6360*/  LEA R24, P1, R52.reuse, R44, 0x5 ;  /* 0x0000002c34187211 */ /* 0x040fe600078228ff */
[----:B------:R-:W-:Y:S04]  /*6370*/  HMMA.16816.F32.BF16 R16, R40, R46, R16 ;  /* 0x0000002e2810723c */ /* 0x000fe80000041810 */
[C---:B------:R-:W-:Y:S02]  /*6380*/  LEA.HI.X.SX32 R25, R52.reuse, R45, 0x5, P1 ;  /* 0x0000002d34197211 */ /* 0x040fe400008f2eff */
[C---:B------:R-:W-:Y:S02]  /*6390*/  LEA R26, P1, R52.reuse, R24, 0x5 ;  /* 0x00000018341a7211 */ /* 0x040fe400078228ff */
[-C--:B--2---:R-:W-:Y:S05]  /*63a0*/  HMMA.16816.F32.BF16 R4, R20, R28.reuse, R4 ;  /* 0x0000001c1404723c */ /* 0x084fea0000041804 */
[C---:B------:R-:W-:Y:S02]  /*63b0*/  LEA.HI.X.SX32 R27, R52.reuse, R25, 0x5, P1 ;  /* 0x00000019341b7211 */ /* 0x040fe400008f2eff */
[C---:B------:R-:W-:Y:S01]  /*63c0*/  LEA R40, P1, R52.reuse, R26, 0x5 ;  /* 0x0000001a34287211 */ /* 0x040fe200078228ff */
[C---:B---3--:R-:W-:Y:S04]  /*63d0*/  HMMA.16816.F32.BF16 R8, R32.reuse, R28, R8 ;  /* 0x0000001c2008723c */ /* 0x048fe80000041808 */
[C---:B------:R-:W-:Y:S02]  /*63e0*/  LEA.HI.X.SX32 R41, R52.reuse, R27, 0x5, P1 ;  /* 0x0000001b34297211 */ /* 0x040fe400008f2eff */
[C---:B------:R-:W-:Y:S02]  /*63f0*/  LEA R28, P1, R52.reuse, R40, 0x5 ;  /* 0x00000028341c7211 */ /* 0x040fe400078228ff */
[-C--:B------:R-:W-:Y:S03]  /*6400*/  HMMA.16816.F32.BF16 R12, R32, R30.reuse, R12 ;  /* 0x0000001e200c723c */ /* 0x080fe6000004180c */
[----:B------:R1:W-:Y:S01]  /*6410*/  REDG.E.ADD.F32.FTZ.RN.STRONG.GPU desc[UR18][R182.64], R4 ;  /* 0x00000004b60079a6 */ /* 0x0003e2000c12f312 */
[C---:B------:R-:W-:Y:S02]  /*6420*/  LEA.HI.X.SX32 R29, R52.reuse, R41, 0x5, P1 ;  /* 0x00000029341d7211 */ /* 0x040fe400008f2eff */
[C---:B------:R-:W-:Y:S01]  /*6430*/  LEA R32, P1, R52.reuse, R28, 0x5 ;  /* 0x0000001c34207211 */ /* 0x040fe200078228ff */
[----:B------:R2:W-:Y:S01]  /*6440*/  REDG.E.ADD.F32.FTZ.RN.STRONG.GPU desc[UR18][R48.64], R5 ;  /* 0x00000005300079a6 */ /* 0x0005e2000c12f312 */
[----:B------:R-:W-:Y:S03]  /*6450*/  HMMA.16816.F32.BF16 R16, R20, R30, R16 ;  /* 0x0000001e1410723c */ /* 0x000fe60000041810 */
[----:B------:R3:W-:Y:S01]  /*6460*/  REDG.E.ADD.F32.FTZ.RN.STRONG.GPU desc[UR18][R50.64], R6 ;  /* 0x00000006320079a6 */ /* 0x0007e2000c12f312 */
[C---:B------:R-:W-:Y:S03]  /*6470*/  LEA.HI.X.SX32 R33, R52.reuse, R29, 0x5, P1 ;  /* 0x0000001d34217211 */ /* 0x040fe600008f2eff */
[----:B------:R4:W-:Y:S04]  /*6480*/  REDG.E.ADD.F32.FTZ.RN.STRONG.GPU desc[UR18][R54.64], R7 ;  /* 0x00000007360079a6 */ /* 0x0009e8000c12f312 */
[----:B------:R-:W-:Y:S04]  /*6490*/  REDG.E.ADD.F32.FTZ.RN.STRONG.GPU desc[UR18][R56.64], R8 ;  /* 0x00000008380079a6 */ /* 0x000fe8000c12f312 */
[----:B------:R-:W-:Y:S04]  /*64a0*/  REDG.E.ADD.F32.FTZ.RN.STRONG.GPU desc[UR18][R36.64], R9 ;  /* 0x00000009240079a6 */ /* 0x000fe8000c12f312 */
[----:B------:R-:W-:Y:S01]  /*64b0*/  REDG.E.ADD.F32.FTZ.RN.STRONG.GPU desc[UR18][R58.64], R10 ;  /* 0x0000000a3a0079a6 */ /* 0x000fe2000c12f312 */
[C---:B-1----:R-:W-:Y:S03]  /*64c0*/  LEA R4, P1, R52.reuse, R32, 0x5 ;  /* 0x0000002034047211 */ /* 0x042fe600078228ff */
[----:B------:R-:W-:Y:S01]  /*64d0*/  REDG.E.ADD.F32.FTZ.RN.STRONG.GPU desc[UR18][R38.64], R11 ;  /* 0x0000000b260079a6 */ /* 0x000fe2000c12f312 */
[C---:B--2---:R-:W-:Y:S03]  /*64e0*/  LEA.HI.X.SX32 R5, R52.reuse, R33, 0x5, P1 ;  /* 0x0000002134057211 */ /* 0x044fe600008f2eff */
[----:B------:R-:W-:Y:S01]  /*64f0*/  REDG.E.ADD.F32.FTZ.RN.STRONG.GPU desc[UR18][R44.64], R16 ;  /* 0x000000102c0079a6 */ /* 0x000fe2000c12f312 */
[C---:B---3--:R-:W-:Y:S03]  /*6500*/  LEA R6, P1, R52.reuse, R4, 0x5 ;  /* 0x0000000434067211 */ /* 0x048fe600078228ff */
[----:B------:R-:W-:Y:S01]  /*6510*/  REDG.E.ADD.F32.FTZ.RN.STRONG.GPU desc[UR18][R24.64], R17 ;  /* 0x00000011180079a6 */ /* 0x000fe2000c12f312 */
[----:B----4-:R-:W-:Y:S03]  /*6520*/  LEA.HI.X.SX32 R7, R52, R5, 0x5, P1 ;  /* 0x0000000534077211 */ /* 0x010fe600008f2eff */
        /* <DEDUP_REMOVED lines=8> */
[----:B------:R-:W-:Y:S03]  /*65b0*/  UMOV UR29, UR35 ;  /* 0x00000023001d7c82 */ /* 0x000fe60008000000 */
        /* <DEDUP_REMOVED lines=54> */
[C---:B------:R-:W-:Y:S02]  /*6920*/  VIADD R4, R149.reuse, 0xffffe000 ;  /* 0xffffe00095047836 */ /* 0x040fe40000000000 */
[----:B------:R-:W-:Y:S02]  /*6930*/  @P1 VIADD R4, R149, 0x2000 ;  /* 0x0000200095041836 */ /* 0x000fe40000000000 */
[-C--:B--2---:R-:W-:Y:S05]  /*6940*/  HMMA.16816.F32.BF16 R84, R16, R20.reuse, R84 ;  /* 0x000000141054723c */ /* 0x084fea0000041854 */
[----:B------:R-:W-:Y:S03]  /*6950*/  IMAD.MOV.U32 R149, RZ, RZ, R4 ;  /* 0x000000ffff957224 */ /* 0x000fe600078e0004 */
[C---:B------:R-:W-:Y:S08]  /*6960*/  HMMA.16816.F32.BF16 R88, R24.reuse, R20, R88 ;  /* 0x000000141858723c */ /* 0x040ff00000041858 */
[-C--:B------:R-:W-:Y:S08]  /*6970*/  HMMA.16816.F32.BF16 R92, R24, R22.reuse, R92 ;  /* 0x00000016185c723c */ /* 0x080ff0000004185c */
[----:B------:R-:W-:Y:S01]  /*6980*/  HMMA.16816.F32.BF16 R96, R16, R22, R96 ;  /* 0x000000161060723c */ /* 0x000fe20000041860 */
[----:B------:R-:W-:Y:S08]  /*6990*/  @!UPT UIADD3 URZ, UPT, UPT, URZ, URZ, URZ ;  /* 0x000000fffffff290 */ /* 0x000ff0000fffe0ff */
[----:B------:R-:W-:Y:S11]  /*69a0*/  BRA.U UP1, `(.L_x_621) ;  /* 0xffffffb101dc7547 */ /* 0x000ff6000b83ffff */
.L_x_618:
[----:B------:R-:W2:Y:S01]  /*69b0*/  S2R R0, SR_TID.X ;  /* 0x0000000000007919 */ /* 0x000ea20000002100 */
[----:B------:R-:W3:Y:S01]  /*69c0*/  LDCU UR8, c[0x0][0x500] ;  /* 0x0000a000ff0877ac */ /* 0x000ee20008000800 */
[----:B------:R-:W4:Y:S01]  /*69d0*/  LDC.64 R8, c[0x0][0x5a8] ;  /* 0x00016a00ff087b82 */ /* 0x000f220000000a00 */
[----:B------:R-:W-:Y:S01]  /*69e0*/  SHF.L.U32 R16, R163, 0x3, RZ ;  /* 0x00000003a3107819 */ /* 0x000fe200000006ff */
[----:B------:R-:W1:Y:S01]  /*69f0*/  LDCU UR9, c[0x0][0x4fc] ;  /* 0x00009f80ff0977ac */ /* 0x000e620008000800 */
[----:B------:R-:W-:Y:S02]  /*6a00*/  MOV R17, RZ ;  /* 0x000000ff00117202 */ /* 0x000fe40000000f00 */
[----:B------:R-:W-:Y:S01]  /*6a10*/  LOP3.LUT R16, R16, 0x18, RZ, 0xc0, !PT ;  /* 0x0000001810107812 */ /* 0x000fe200078ec0ff */
[----:B------:R-:W-:Y:S02]  /*6a20*/  USHF.L.U32 UR12, UR17, 0x7, URZ ;  /* 0x00000007110c7899 */ /* 0x000fe400080006ff */
[----:B------:R-:W4:Y:S08]  /*6a30*/  LDC.64 R10, c[0x0][0x5e0] ;  /* 0x00017800ff0a7b82 */ /* 0x000f300000000a00 */
[----:B------:R-:W4:Y:S01]  /*6a40*/  LDC.64 R12, c[0x0][0x5c0] ;  /* 0x00017000ff0c7b82 */ /* 0x000f220000000a00 */
        /* <DEDUP_REMOVED lines=13> */
[C---:B--2---:R-:W-:Y:S01]  /*6b20*/  SHF.L.U32 R2, R0.reuse, 0x4, RZ ;  /* 0x0000000400027819 */ /* 0x044fe200000006ff */
[----:B------:R-:W-:Y:S01]  /*6b30*/  FMUL.FTZ R93, R93, UR8 ;  /* 0x000000085d5d7c20 */ /* 0x000fe20008410000 */
[----:B------:R-:W-:Y:S01]  /*6b40*/  SHF.L.U32 R4, R0, 0x1, RZ ;  /* 0x0000000100047819 */ /* 0x000fe200000006ff */
[----:B------:R-:W-:Y:S01]  /*6b50*/  FMUL.FTZ R94, R94, UR8 ;  /* 0x000000085e5e7c20 */ /* 0x000fe20008410000 */
[----:B------:R-:W-:Y:S01]  /*6b60*/  LOP3.LUT R2, R2, 0x600, RZ, 0xc0, !PT ;  /* 0x0000060002027812 */ /* 0x000fe200078ec0ff */
[----:B------:R-:W-:Y:S01]  /*6b70*/  FMUL.FTZ R95, R95, UR8 ;  /* 0x000000085f5f7c20 */ /* 0x000fe20008410000 */
[----:B------:R-:W-:Y:S01]  /*6b80*/  SHF.L.U32 R5, R0, 0x3, RZ ;  /* 0x0000000300057819 */ /* 0x000fe200000006ff */
[----:B-1----:R-:W-:Y:S01]  /*6b90*/  FMUL.FTZ R68, R68, UR9 ;  /* 0x0000000944447c20 */ /* 0x002fe20008410000 */
[----:B------:R-:W-:Y:S01]  /*6ba0*/  LOP3.LUT R2, R2, 0x6, R4, 0xf8, !PT ;  /* 0x0000000602027812 */ /* 0x000fe200078ef804 */
[----:B------:R-:W-:Y:S01]  /*6bb0*/  FMUL.FTZ R69, R69, UR9 ;  /* 0x0000000945457c20 */ /* 0x000fe20008410000 */
[----:B------:R-:W-:Y:S01]  /*6bc0*/  LOP3.LUT R6, R5, 0xc0, RZ, 0xc0, !PT ;  /* 0x000000c005067812 */ /* 0x000fe200078ec0ff */
[----:B------:R-:W-:Y:S01]  /*6bd0*/  FMUL.FTZ R70, R70, UR9 ;  /* 0x0000000946467c20 */ /* 0x000fe20008410000 */
[--C-:B------:R-:W-:Y:S01]  /*6be0*/  SHF.R.U32.HI R4, RZ, 0x4, R0.reuse ;  /* 0x00000004ff047819 */ /* 0x100fe20000011600 */
[----:B------:R-:W-:Y:S01]  /*6bf0*/  FMUL.FTZ R71, R71, UR9 ;  /* 0x0000000947477c20 */ /* 0x000fe20008410000 */
[----:B------:R-:W-:Y:S01]  /*6c00*/  LOP3.LUT R6, R6, 0x18, R0, 0xf8, !PT ;  /* 0x0000001806067812 */ /* 0x000fe200078ef800 */
[----:B------:R-:W-:Y:S01]  /*6c10*/  FMUL.FTZ R80, R80, UR9 ;  /* 0x0000000950507c20 */ /* 0x000fe20008410000 */
[----:B------:R-:W-:Y:S01]  /*6c20*/  LOP3.LUT R2, R2, 0x20, R5, 0xf8, !PT ;  /* 0x0000002002027812 */ /* 0x000fe200078ef805 */
[----:B------:R-:W-:Y:S01]  /*6c30*/  FMUL.FTZ R81, R81, UR9 ;  /* 0x0000000951517c20 */ /* 0x000fe20008410000 */
[----:B------:R-:W-:Y:S01]  /*6c40*/  LOP3.LUT R4, R4, 0x8, RZ, 0xc0, !PT ;  /* 0x0000000804047812 */ /* 0x000fe200078ec0ff */
        /* <DEDUP_REMOVED lines=20> */
[----:B------:R-:W-:Y:S01]  /*6d90*/  IADD3 R2, PT, PT, R2, -R4, RZ ;  /* 0x8000000402027210 */ /* 0x000fe20007ffe0ff */
[----:B------:R-:W1:Y:S01]  /*6da0*/  LDC.64 R6, c[0x0][0x5d8] ;  /* 0x00017600ff067b82 */ /* 0x000e620000000a00 */
[----:B------:R-:W-:Y:S01]  /*6db0*/  F2FP.BF16.F32.PACK_AB R88, R89, R88 ;  /* 0x000000585958723e */ /* 0x000fe200000010ff */
[----:B----4-:R-:W-:Y:S01]  /*6dc0*/  IMAD.WIDE.U32 R18, R8, UR22, R16 ;  /* 0x0000001608127c25 */ /* 0x010fe2000f8e0010 */
[----:B------:R-:W-:Y:S01]  /*6dd0*/  F2FP.BF16.F32.PACK_AB R90, R91, R90 ;  /* 0x0000005a5b5a723e */ /* 0x000fe200000010ff */
[----:B------:R-:W-:Y:S01]  /*6de0*/  USHF.R.S32.HI UR8, URZ, 0x1f, UR12 ;  /* 0x0000001fff087899 */ /* 0x000fe2000801140c */
[----:B------:R-:W-:Y:S01]  /*6df0*/  F2FP.BF16.F32.PACK_AB R92, R93, R92 ;  /* 0x0000005c5d5c723e */ /* 0x000fe200000010ff */
[----:B------:R-:W-:Y:S01]  /*6e00*/  IMAD R19, R9, UR22, R19 ;  /* 0x0000001609137c24 */ /* 0x000fe2000f8e0213 */
[----:B------:R-:W-:Y:S01]  /*6e10*/  F2FP.BF16.F32.PACK_AB R94, R95, R94 ;  /* 0x0000005e5f5e723e */ /* 0x000fe200000010ff */
[----:B------:R-:W2:Y:S01]  /*6e20*/  LDC.64 R4, c[0x0][0x5b0] ;  /* 0x00016c00ff047b82 */ /* 0x000ea20000000a00 */
[----:B------:R-:W-:Y:S01]  /*6e30*/  F2FP.BF16.F32.PACK_AB R68, R69, R68 ;  /* 0x000000444544723e */ /* 0x000fe200000010ff */
[----:B------:R-:W-:Y:S01]  /*6e40*/  UIADD3 UR12, UP0, UPT, UR32, UR12, URZ ;  /* 0x0000000c200c7290 */ /* 0x000fe2000ff1e0ff */
[----:B------:R-:W-:Y:S01]  /*6e50*/  F2FP.BF16.F32.PACK_AB R70, R71, R70 ;  /* 0x000000464746723e */ /* 0x000fe200000010ff */
[----:B------:R-:W-:Y:S01]  /*6e60*/  STS [R0+0x6000], R84 ;  /* 0x0060005400007388 */ /* 0x000fe20000000800 */
[----:B------:R-:W-:Y:S01]  /*6e70*/  F2FP.BF16.F32.PACK_AB R80, R81, R80 ;  /* 0x000000505150723e */ /* 0x000fe200000010ff */
[----:B------:R-:W-:Y:S01]  /*6e80*/  ULEA.HI.X.SX32 UR8, UR32, UR8, 0x1, UP0 ;  /* 0x0000000820087291 */ /* 0x000fe200080f0eff */
[----:B------:R-:W-:Y:S01]  /*6e90*/  F2FP.BF16.F32.PACK_AB R82, R83, R82 ;  /* 0x000000525352723e */ /* 0x000fe200000010ff */
[----:B------:R-:W-:Y:S01]  /*6ea0*/  STS [R0+0x6200], R86 ;  /* 0x0062005600007388 */ /* 0x000fe20000000800 */
[----:B------:R-:W-:Y:S01]  /*6eb0*/  F2FP.BF16.F32.PACK_AB R72, R73, R72 ;  /* 0x000000484948723e */ /* 0x000fe200000010ff */
[----:B------:R-:W3:Y:S01]  /*6ec0*/  LDC.64 R14, c[0x0][0x5c8] ;  /* 0x00017200ff0e7b82 */ /* 0x000ee20000000a00 */
[----:B------:R-:W-:Y:S01]  /*6ed0*/  F2FP.BF16.F32.PACK_AB R74, R75, R74 ;  /* 0x0000004a4b4a723e */ /* 0x000fe200000010ff */
[----:B------:R-:W-:Y:S01]  /*6ee0*/  STS [R2+0x20], R96 ;  /* 0x0000206002007388 */ /* 0x000fe20000000800 */
[----:B------:R-:W-:-:S02]  /*6ef0*/  F2FP.BF16.F32.PACK_AB R76, R77, R76 ;  /* 0x0000004c4d4c723e */ /* 0x000fc400000010ff */
[----:B------:R-:W-:Y:S01]  /*6f00*/  F2FP.BF16.F32.PACK_AB R78, R79, R78 ;  /* 0x0000004e4f4e723e */ /* 0x000fe200000010ff */
[----:B------:R-:W-:Y:S01]  /*6f10*/  STS [R2+0x220], R98 ;  /* 0x0002206202007388 */ /* 0x000fe20000000800 */
[----:B-1----:R-:W-:-:S03]  /*6f20*/  IMAD.WIDE.U32 R18, R6, UR21, R18 ;  /* 0x0000001506127c25 */ /* 0x002fc6000f8e0012 */
[----:B------:R-:W-:Y:S01]  /*6f30*/  STS [R0+0x7000], R88 ;  /* 0x0070005800007388 */ /* 0x000fe20000000800 */
[----:B------:R-:W-:Y:S01]  /*6f40*/  IMAD R27, R7, UR21, R19 ;  /* 0x00000015071b7c24 */ /* 0x000fe2000f8e0213 */
[----:B------:R-:W-:Y:S02]  /*6f50*/  MOV R26, R18 ;  /* 0x00000012001a7202 */ /* 0x000fe40000000f00 */
[----:B------:R-:W-:Y:S01]  /*6f60*/  STS [R0+0x7200], R90 ;  /* 0x0072005a00007388 */ /* 0x000fe20000000800 */
[----:B--2---:R-:W-:-:S03]  /*6f70*/  IMAD.WIDE.U32 R16, R4, UR22, R16 ;  /* 0x0000001604107c25 */ /* 0x004fc6000f8e0010 */
[----:B------:R-:W-:Y:S01]  /*6f80*/  STS [R2+0x1020], R92 ;  /* 0x0010205c02007388 */ /* 0x000fe20000000800 */
[----:B------:R-:W-:Y:S02]  /*6f90*/  IMAD R17, R5, UR22, R17 ;  /* 0x0000001605117c24 */ /* 0x000fe4000f8e0211 */
[----:B------:R-:W-:Y:S01]  /*6fa0*/  IMAD.WIDE.U32 R26, R12, UR12, R26 ;  /* 0x0000000c0c1a7c25 */ /* 0x000fe2000f8e001a */
[----:B------:R-:W-:Y:S03]  /*6fb0*/  STS [R2+0x1220], R94 ;  /* 0x0012205e02007388 */ /* 0x000fe60000000800 */
[----:B------:R-:W-:Y:S01]  /*6fc0*/  IMAD.WIDE.U32 R24, R10, UR21, R16 ;  /* 0x000000150a187c25 */ /* 0x000fe2000f8e0010 */
[----:B------:R-:W-:Y:S03]  /*6fd0*/  STS [R0+0x8000], R68 ;  /* 0x0080004400007388 */ /* 0x000fe60000000800 */
[----:B------:R-:W-:Y:S01]  /*6fe0*/  IMAD R25, R11, UR21, R25 ;  /* 0x000000150b197c24 */ /* 0x000fe2000f8e0219 */
[----:B------:R-:W-:Y:S01]  /*6ff0*/  STS [R0+0x8200], R70 ;  /* 0x0082004600007388 */ /* 0x000fe20000000800 */
[----:B---3--:R-:W-:-:S03]  /*7000*/  IMAD.WIDE.U32 R24, R14, UR12, R24 ;  /* 0x0000000c0e187c25 */ /* 0x008fc6000f8e0018 */
[----:B------:R-:W-:Y:S04]  /*7010*/  STS [R2+0x2020], R80 ;  /* 0x0020205002007388 */ /* 0x000fe80000000800 */
[----:B------:R-:W-:Y:S04]  /*7020*/  STS [R2+0x2220], R82 ;  /* 0x0022205202007388 */ /* 0x000fe80000000800 */
[----:B------:R-:W-:Y:S04]  /*7030*/  STS [R0+0x9000], R72 ;  /* 0x0090004800007388 */ /* 0x000fe80000000800 */
[----:B------:R1:W-:Y:S04]  /*7040*/  STS [R0+0x9200], R74 ;  /* 0x0092004a00007388 */ /* 0x0003e80000000800 */
[----:B------:R-:W-:Y:S04]  /*7050*/  STS [R2+0x3020], R76 ;  /* 0x0030204c02007388 */ /* 0x000fe80000000800 */
[----:B------:R2:W-:Y:S01]  /*7060*/  STS [R2+0x3220], R78 ;  /* 0x0032204e02007388 */ /* 0x0005e20000000800 */
[----:B------:R-:W-:Y:S01]  /*7070*/  BAR.SYNC.DEFER_BLOCKING 0x0 ;  /* 0x0000000000007b1d */ /* 0x000fe20000010000 */
[----:B-1----:R-:W-:-:S04]  /*7080*/  IMAD R0, R14, UR8, RZ ;  /* 0x000000080e007c24 */ /* 0x002fc8000f8e02ff */
[----:B------:R-:W-:Y:S02]  /*7090*/  IMAD R0, R15, UR12, R0 ;  /* 0x0000000c0f007c24 */ /* 0x000fe4000f8e0200 */
[----:B--2---:R-:W-:Y:S01]  /*70a0*/  IMAD R2, R12, UR8, RZ ;  /* 0x000000080c027c24 */ /* 0x004fe2000f8e02ff */
[----:B------:R-:W1:Y:S02]  /*70b0*/  LDCU.128 UR8, c[0x0][0x560] ;  /* 0x0000ac00ff0877ac */ /* 0x000e640008000c00 */
[----:B------:R-:W-:Y:S01]  /*70c0*/  IADD3 R25, PT, PT, R25, R0, RZ ;  /* 0x0000000019197210 */ /* 0x000fe20007ffe0ff */
[----:B------:R-:W2:Y:S01]  /*70d0*/  LDS.128 R4, [R160+0x6000] ;  /* 0x00600000a0047984 */ /* 0x000ea20000000c00 */
[----:B------:R-:W-:-:S03]  /*70e0*/  IMAD R2, R13, UR12, R2 ;  /* 0x0000000c0d027c24 */ /* 0x000fc6000f8e0202 */
[----:B------:R-:W3:Y:S01]  /*70f0*/  LDS.128 R20, [R160+0x7000] ;  /* 0x00700000a0147984 */ /* 0x000ee20000000c00 */
[----:B------:R-:W-:Y:S01]  /*7100*/  IMAD.WIDE.U32 R24, R109, R14, R24 ;  /* 0x0000000e6d187225 */ /* 0x000fe200078e0018 */
[----:B------:R-:W-:Y:S02]  /*7110*/  IADD3 R27, PT, PT, R27, R2, RZ ;  /* 0x000000021b1b7210 */ /* 0x000fe40007ffe0ff */
[----:B------:R-:W4:Y:S01]  /*7120*/  LDS.128 R16, [R160+0x8000] ;  /* 0x00800000a0107984 */ /* 0x000f220000000c00 */
[----:B------:R-:W-:-:S03]  /*7130*/  IMAD.WIDE.U32 R28, R109, R12, R26 ;  /* 0x0000000c6d1c7225 */ /* 0x000fc600078e001a */
[----:B------:R-:W4:Y:S01]  /*7140*/  LDS.128 R8, [R160+0x9000] ;  /* 0x00900000a0087984 */ /* 0x000f220000000c00 */
[C---:B------:R-:W-:Y:S01]  /*7150*/  IMAD R0, R109.reuse, R13, R29 ;  /* 0x0000000d6d007224 */ /* 0x040fe200078e021d */
[----:B-1----:R-:W-:Y:S01]  /*7160*/  LEA R26, P1, R28, UR8, 0x1 ;  /* 0x000000081c1a7c11 */ /* 0x002fe2000f8208ff */
[----:B------:R-:W-:Y:S01]  /*7170*/  IMAD R109, R109, R15, R25 ;  /* 0x0000000f6d6d7224 */ /* 0x000fe200078e0219 */
[----:B------:R-:W-:Y:S02]  /*7180*/  LEA R30, P0, R24, UR10, 0x1 ;  /* 0x0000000a181e7c11 */ /* 0x000fe4000f8008ff */
[----:B------:R-:W-:Y:S02]  /*7190*/  LEA.HI.X R27, R28, UR9, R0, 0x1, P1 ;  /* 0x000000091c1b7c11 */ /* 0x000fe400088f0c00 */
[----:B------:R-:W-:Y:S02]  /*71a0*/  LEA R28, P1, R12, R26, 0x7 ;  /* 0x0000001a0c1c7211 */ /* 0x000fe400078238ff */
[----:B------:R-:W-:-:S02]  /*71b0*/  LEA.HI.X R31, R24, UR11, R109, 0x1, P0 ;  /* 0x0000000b181f7c11 */ /* 0x000fc400080f0c6d */
[----:B------:R-:W-:Y:S02]  /*71c0*/  LEA R24, P0, R14, R30, 0x7 ;  /* 0x0000001e0e187211 */ /* 0x000fe400078038ff */
[----:B------:R-:W-:Y:S02]  /*71d0*/  LEA.HI.X R29, R12, R27, R13, 0x7, P1 ;  /* 0x0000001b0c1d7211 */ /* 0x000fe400008f3c0d */
[----:B------:R-:W-:Y:S01]  /*71e0*/  LEA.HI.X R25, R14, R31, R15, 0x7, P0 ;  /* 0x0000001f0e197211 */ /* 0x000fe200000f3c0f */
[----:B--2---:R1:W-:Y:S04]  /*71f0*/  STG.E.128 desc[UR18][R26.64], R4 ;  /* 0x000000041a007986 */ /* 0x0043e8000c101d12 */
[----:B---3--:R1:W-:Y:S04]  /*7200*/  STG.E.128 desc[UR18][R28.64], R20 ;  /* 0x000000141c007986 */ /* 0x0083e8000c101d12 */
[----:B----4-:R1:W-:Y:S04]  /*7210*/  STG.E.128 desc[UR18][R30.64], R16 ;  /* 0x000000101e007986 */ /* 0x0103e8000c101d12 */
[----:B------:R1:W-:Y:S02]  /*7220*/  STG.E.128 desc[UR18][R24.64], R8 ;  /* 0x0000000818007986 */ /* 0x0003e4000c101d12 */
.L_x_615:
        /* <DEDUP_REMOVED lines=10> */
.L_x_623:
        /* <DEDUP_REMOVED lines=11> */
.L_x_1591:


//--------------------- .text._ZN5flash44flash_bwd_dq_dk_dv_loop_seqk_parallel_kernelI23Flash_bwd_kernel_traitsILi32ELi128ELi128ELi8ELi4ELi4ELi4ELb1ELb0EN7cutlass10bfloat16_tE19Flash_kernel_traitsILi32ELi128ELi128ELi8ES3_EELb0ELb0ELb0ELb0ELb1ELb1ELb1EEEvNS_16Flash_bwd_paramsE --------------------------
	.section	.text._ZN5flash44flash_bwd_dq_dk_dv_loop_seqk_parallel_kernelI23Flash_bwd_kernel_traitsILi32ELi128ELi128ELi8ELi4ELi4ELi4ELb1ELb0EN7cutlass10bfloat16_tE19Flash_kernel_traitsILi32ELi128ELi128ELi8ES3_EELb0ELb0ELb0ELb0ELb1ELb1ELb1EEEvNS_16Flash_bwd_paramsE,"ax",@progbits
	.align	128
        .global         _ZN5flash44flash_bwd_dq_dk_dv_loop_seqk_parallel_kernelI23Flash_bwd_kernel_traitsILi32ELi128ELi128ELi8ELi4ELi4ELi4ELb1ELb0EN7cutlass10bfloat16_tE19Flash_kernel_traitsILi32ELi128ELi128ELi8ES3_EELb0ELb0ELb0ELb0ELb1ELb1ELb1EEEvNS_16Flash_bwd_paramsE
        .type           _ZN5flash44flash_bwd_dq_dk_dv_loop_seqk_parallel_kernelI23Flash_bwd_kernel_traitsILi32ELi128ELi128ELi8ELi4ELi4ELi4ELb1ELb0EN7cutlass10bfloat16_tE19Flash_kernel_traitsILi32ELi128ELi128ELi8ES3_EELb0ELb0ELb0ELb0ELb1ELb1ELb1EEEvNS_16Flash_bwd_paramsE,@function
        .size           _ZN5flash44flash_bwd_dq_dk_dv_loop_seqk_parallel_kernelI23Flash_bwd_kernel_traitsILi32ELi128ELi128ELi8ELi4ELi4ELi4ELb1ELb0EN7cutlass10bfloat16_tE19Flash_kernel_traitsILi32ELi128ELi128ELi8ES3_EELb0ELb0ELb0ELb0ELb1ELb1ELb1EEEvNS_16Flash_bwd_paramsE,(.L_x_1592 - _ZN5flash44flash_bwd_dq_dk_dv_loop_seqk_parallel_kernelI23Flash_bwd_kernel_traitsILi32ELi128ELi128ELi8ELi4ELi4ELi4ELb1ELb0EN7cutlass10bfloat16_tE19Flash_kernel_traitsILi32ELi128ELi128ELi8ES3_EELb0ELb0ELb0ELb0ELb1ELb1ELb1EEEvNS_16Flash_bwd_paramsE)
        .other          _ZN5flash44flash_bwd_dq_dk_dv_loop_seqk_parallel_kernelI23Flash_bwd_kernel_traitsILi32ELi128ELi128ELi8ELi4ELi4ELi4ELb1ELb0EN7cutlass10bfloat16_tE19Flash_kernel_traitsILi32ELi128ELi128ELi8ES3_EELb0ELb0ELb0ELb0ELb1ELb1ELb1EEEvNS_16Flash_bwd_paramsE,@"STO_CUDA_ENTRY STV_DEFAULT"
_ZN5flash44flash_bwd_dq_dk_dv_loop_seqk_parallel_kernelI23Flash_bwd_kernel_traitsILi32ELi128ELi128ELi8ELi4ELi4ELi4ELb1ELb0EN7cutlass10bfloat16_tE19Flash_kernel_traitsILi32ELi128ELi128ELi8ES3_EELb0ELb0ELb0ELb0ELb1ELb1ELb1EEEvNS_16Flash_bwd_paramsE:
.text._ZN5flash44flash_bwd_dq_dk_dv_loop_seqk_parallel_kernelI23Flash_bwd_kernel_traitsILi32ELi128ELi128ELi8ELi4ELi4ELi4ELb1ELb0EN7cutlass10bfloat16_tE19Flash_kernel_traitsILi32ELi128ELi128ELi8ES3_EELb0ELb0ELb0ELb0ELb1ELb1ELb1EEEvNS_16Flash_bwd_paramsE:
        /* <DEDUP_REMOVED lines=10> */
[----:B------:R-:W1:Y:S01]  /*00a0*/  LDCU.64 UR8, c[0x0][0x478] ;  /* 0x00008f00ff0877ac */ /* 0x000e620008000a00 */
[----:B------:R-:W-:Y:S01]  /*00b0*/  S2UR UR22, SR_CgaCtaId ;  /* 0x00000000001679c3 */ /* 0x000fe20000008800 */
[----:B------:R-:W2:Y:S01]  /*00c0*/  LDCU.64 UR10, c[0x0][0x470] ;  /* 0x00008e00ff0a77ac */ /* 0x000ea20008000a00 */
[----:B------:R-:W3:Y:S06]  /*00d0*/  LDCU.64 UR28, c[0x0][0x358] ;  /* 0x00006b00ff1c77ac */ /* 0x000eec0008000a00 */
[----:B------:R-:W4:Y:S01]  /*00e0*/  S2UR UR21, SR_CgaCtaId ;  /* 0x00000000001579c3 */ /* 0x000f220000008800 */
[----:B------:R-:W-:Y:S01]  /*00f0*/  UMOV UR26, URZ ;  /* 0x000000ff001a7c82 */ /* 0x000fe20008000000 */
[----:B------:R-:W-:-:S06]  /*0100*/  UMOV UR27, URZ ;  /* 0x000000ff001b7c82 */ /* 0x000fcc0008000000 */
[----:B------:R-:W3:Y:S01]  /*0110*/  S2UR UR25, SR_CTAID.Y ;  /* 0x00000000001979c3 */ /* 0x000ee20000002600 */
[----:B-1----:R-:W-:-:S04]  /*0120*/  UISETP.NE.U32.AND UP3, UPT, UR8, URZ, UPT ;  /* 0x000000ff0800728c */ /* 0x002fc8000bf65070 */
[----:B------:R-:W-:Y:S02]  /*0130*/  UISETP.NE.AND.EX UP3, UPT, UR9, URZ, UPT, UP3 ;  /* 0x000000ff0900728c */ /* 0x000fe4000bf65330 */
[----:B--2---:R-:W-:Y:S01]  /*0140*/  UISETP.NE.U32.AND UP4, UPT, UR10, URZ, UPT ;  /* 0x000000ff0a00728c */ /* 0x004fe2000bf85070 */
[----:B------:R-:W1:Y:S03]  /*0150*/  S2UR UR24, SR_CTAID.Z ;  /* 0x00000000001879c3 */ /* 0x000e660000002700 */
[----:B------:R-:W-:-:S05]  /*0160*/  UISETP.NE.AND.EX UP4, UPT, UR11, URZ, UPT, UP4 ;  /* 0x000000ff0b00728c */ /* 0x000fca000bf85340 */
[----:B------:R-:W2:Y:S01]  /*0170*/  @!UP3 LDCU.64 UR4, c[0x0][0x488] ;  /* 0x00009100ff04b7ac */ /* 0x000ea20008000a00 */
[----:B------:R-:W1:Y:S01]  /*0180*/  S2UR UR20, SR_CTAID.Y ;  /* 0x00000000001479c3 */ /* 0x000e620000002600 */
[----:B------:R-:W5:Y:S07]  /*0190*/  @!UP3 LDCU.64 UR16, c[0x0][0x438] ;  /* 0x00008700ff10b7ac */ /* 0x000f6e0008000a00 */
[----:B------:R-:W1:Y:S01]  /*01a0*/  S2UR UR23, SR_CTAID.Z ;  /* 0x00000000001779c3 */ /* 0x000e620000002700 */
[----:B--2---:R-:W-:-:S03]  /*01b0*/  @!UP3 UISETP.NE.U32.AND UP0, UPT, UR4, URZ, UPT ;  /* 0x000000ff0400b28c */ /* 0x004fc6000bf05070 */
[----:B------:R-:W-:Y:S01]  /*01c0*/  UMOV UR4, 0x400 ;  /* 0x0000040000047882 */ /* 0x000fe20000000000 */
[----:B------:R-:W-:Y:S02]  /*01d0*/  @!UP3 UISETP.NE.AND.EX UP0, UPT, UR5, URZ, UPT, UP0 ;  /* 0x000000ff0500b28c */ /* 0x000fe4000bf05300 */
[----:B----4-:R-:W-:Y:S01]  /*01e0*/  ULEA UR21, UR21, UR4, 0x18 ;  /* 0x0000000415157291 */ /* 0x010fe2000f8ec0ff */
[----:B------:R-:W-:Y:S01]  /*01f0*/  UMOV UR5, 0x400 ;  /* 0x0000040000057882 */ /* 0x000fe20000000000 */
[----:B-----5:R-:W-:Y:S02]  /*0200*/  @!UP3 USEL UR30, UR17, URZ, UP0 ;  /* 0x000000ff111eb287 */ /* 0x020fe40008000000 */
[----:B------:R-:W-:Y:S01]  /*0210*/  ULEA UR22, UR22, UR5, 0x18 ;  /* 0x0000000516167291 */ /* 0x000fe2000f8ec0ff */
[----:B---3--:R-:W-:-:S11]  /*0220*/  UMOV UR17, 0xffffe000 ;  /* 0xffffe00000117882 */ /* 0x008fd60000000000 */
.L_x_631:
[----:B------:R-:W-:Y:S01]  /*0230*/  @UP4 ULEA UR6, UP1, UR25, UR10, 0x2 ;  /* 0x0000000a19064291 */ /* 0x000fe2000f8210ff */
[----:B------:R-:W-:Y:S01]  /*0240*/  PLOP3.LUT P1, PT, PT, PT, UP4, 0x80, 0x8 ;  /* 0x000000000008781c */ /* 0x000fe20003f2f048 */
[----:B------:R-:W-:Y:S01]  /*0250*/  @UP3 ULEA UR4, UP0, UR25, UR8, 0x2 ;  /* 0x0000000819043291 */ /* 0x000fe2000f8010ff */
[----:B------:R-:W-:Y:S01]  /*0260*/  PLOP3.LUT P0, PT, PT, PT, UP3, 0x80, 0x8 ;  /* 0x000000000008781c */ /* 0x000fe20003f0f038 */
[----:B------:R-:W-:Y:S02]  /*0270*/  @UP4 ULEA.HI.X UR7, UR25, UR11, URZ, 0x2, UP1 ;  /* 0x0000000b19074291 */ /* 0x000fe400088f14ff */
[----:B------:R-:W-:Y:S01]  /*0280*/  @UP3 ULEA.HI.X UR5, UR25, UR9, URZ, 0x2, UP0 ;  /* 0x0000000919053291 */ /* 0x000fe200080f14ff */
[----:B--2---:R-:W-:Y:S02]  /*0290*/  IMAD.U32 R4, RZ, RZ, UR6 ;  /* 0x00000006ff047e24 */ /* 0x004fe4000f8e00ff */
[----:B------:R-:W-:Y:S02]  /*02a0*/  IMAD.U32 R2, RZ, RZ, UR4 ;  /* 0x00000004ff027e24 */ /* 0x000fe4000f8e00ff */
[----:B------:R-:W-:-:S02]  /*02b0*/  IMAD.U32 R5, RZ, RZ, UR7 ;  /* 0x00000007ff057e24 */ /* 0x000fc4000f8e00ff */
[----:B------:R-:W-:-:S03]  /*02c0*/  IMAD.U32 R3, RZ, RZ, UR5 ;  /* 0x00000005ff037e24 */ /* 0x000fc6000f8e00ff */
[----:B------:R-:W2:Y:S04]  /*02d0*/  @P1 LDG.E R4, desc[UR28][R4.64] ;  /* 0x0000001c04041981 */ /* 0x000ea8000c1e1900 */
[----:B------:R-:W3:Y:S01]  /*02e0*/  @P0 LDG.E R0, desc[UR28][R2.64] ;  /* 0x0000001c02000981 */ /* 0x000ee2000c1e1900 */
[----:B------:R-:W-:Y:S01]  /*02f0*/  UMOV UR38, URZ ;  /* 0x000000ff00267c82 */ /* 0x000fe20008000000 */
[----:B------:R-:W-:Y:S01]  /*0300*/  USHF.L.U32 UR42, UR31, 0x7, URZ ;  /* 0x000000071f2a7899 */ /* 0x000fe200080006ff */
[----:B--2---:R-:W-:Y:S02]  /*0310*/  @P1 R2UR UR38, R4 ;  /* 0x00000000042612ca */ /* 0x004fe400000e0000 */
[----:B---3--:R-:W-:-:S13]  /*0320*/  @P0 R2UR UR4, R0 ;  /* 0x00000000000402ca */ /* 0x008fda00000e0000 */
[----:B------:R-:W-:Y:S02]  /*0330*/  @UP3 UIADD3 UR4, UPT, UPT, UR4, -UR38, URZ ;  /* 0x8000002604043290 */ /* 0x000fe4000fffe0ff */
[----:B------:R-:W-:-:S04]  /*0340*/  @!UP3 UIADD3 UR4, UPT, UPT, UR30, UR16, -UR38 ;  /* 0x000000101e04b290 */ /* 0x000fc8000fffe826 */
[----:B------:R-:W-:-:S09]  /*0350*/  UISETP.GE.AND UP0, UPT, UR42, UR4, UPT ;  /* 0x000000042a00728c */ /* 0x000fd2000bf06270 */
[----:B------:R-:W-:Y:S05]  /*0360*/  BRA.U UP0, `(.L_x_624) ;  /* 0x0000006d00787547 */ /* 0x000fea000b800000 */
[----:B------:R-:W2:Y:S01]  /*0370*/  LDC R5, c[0x0][0x3e8] ;  /* 0x0000fa00ff057b82 */ /* 0x000ea20000000800 */
[----:B------:R-:W3:Y:S01]  /*0380*/  S2R R6, SR_CTAID.Z ;  /* 0x0000000000067919 */ /* 0x000ee20000002700 */
[----:B------:R-:W4:Y:S01]  /*0390*/  LDCU.U8 UR4, c[0x0][0x548] ;  /* 0x0000a900ff0477ac */ /* 0x000f220008000000 */
[----:B------:R-:W5:Y:S01]  /*03a0*/  LDCU UR32, c[0x0][0x434] ;  /* 0x00008680ff2077ac */ /* 0x000f620008000800 */
[----:B------:R-:W1:Y:S01]  /*03b0*/  LDCU.U8 UR41, c[0x0][0x5f0] ;  /* 0x0000be00ff2977ac */ /* 0x000e620008000000 */
[----:B------:R-:W-:Y:S02]  /*03c0*/  USHF.L.U32 UR37, UR25, 0x7, URZ ;  /* 0x0000000719257899 */ /* 0x000fe400080006ff */
[----:B----4-:R-:W-:Y:S01]  /*03d0*/  UISETP.NE.AND UP0, UPT, UR4, URZ, UPT ;  /* 0x000000ff0400728c */ /* 0x010fe2000bf05270 */
[----:B--2---:R-:W-:Y:S01]  /*03e0*/  IABS R0, R5 ;  /* 0x0000000500007213 */ /* 0x004fe20000000000 */
[----:B-----5:R-:W-:-:S04]  /*03f0*/  UIADD3 UR5, UPT, UPT, UR32, 0x7f, URZ ;  /* 0x0000007f20057890 */ /* 0x020fc8000fffe0ff */
[----:B------:R-:W-:Y:S01]  /*0400*/  IMAD.MOV.U32 R4, RZ, RZ, R0 ;  /* 0x000000ffff047224 */ /* 0x000fe200078e0000 */
[----:B------:R-:W-:-:S04]  /*0410*/  USHF.R.S32.HI UR34, URZ, 0x1f, UR5 ;  /* 0x0000001fff227899 */ /* 0x000fc80008011405 */
[----:B------:R-:W1:Y:S01]  /*0420*/  @UP0 LDCU UR40, c[0x0][0x454] ;  /* 0x00008a80ff2807ac */ /* 0x000e620008000800 */
[----:B------:R-:W2:Y:S01]  /*0430*/  I2F.RP R2, R4 ;  /* 0x0000000400027306 */ /* 0x000ea20000209400 */
[----:B---3--:R-:W-:Y:S01]  /*0440*/  IABS R6, R6 ;  /* 0x0000000600067213 */ /* 0x008fe20000000000 */
[----:B------:R-:W3:Y:S01]  /*0450*/  @!UP0 LDCU UR4, c[0x0][0x3e0] ;  /* 0x00007c00ff0487ac */ /* 0x000ee20008000800 */
[----:B------:R-:W-:-:S04]  /*0460*/  ULEA.HI UR34, UR34, UR5, URZ, 0x7 ;  /* 0x0000000522227291 */ /* 0x000fc8000f8f38ff */
[----:B------:R-:W-:Y:S01]  /*0470*/  USHF.R.S32.HI UR34, URZ, 0x7, UR34 ;  /* 0x00000007ff227899 */ /* 0x000fe20008011422 */
[----:B--2---:R-:W2:Y:S03]  /*0480*/  MUFU.RCP R2, R2 ;  /* 0x0000000200027308 */ /* 0x004ea60000001000 */
[----:B------:R-:W-:Y:S02]  /*0490*/  UIADD3 UR36, UPT, UPT, UR34, -0x1, URZ ;  /* 0xffffffff22247890 */ /* 0x000fe4000fffe0ff */
[----:B-1----:R-:W-:Y:S02]  /*04a0*/  @UP0 UIMAD UR40, UR24, UR40, URZ ;  /* 0x00000028182802a4 */ /* 0x002fe4000f8e02ff */
[----:B---3--:R-:W-:Y:S02]  /*04b0*/  @!UP0 UIMAD UR4, UR25, UR4, UR24 ;  /* 0x00000004190482a4 */ /* 0x008fe4000f8e0218 */
[----:B------:R-:W-:-:S02]  /*04c0*/  @UP0 UIMAD UR40, UR25, UR32, UR40 ;  /* 0x00000020192802a4 */ /* 0x000fc4000f8e0228 */
[----:B------:R-:W-:Y:S01]  /*04d0*/  @!UP0 UIMAD UR40, UR4, UR32, URZ ;  /* 0x00000020042882a4 */ /* 0x000fe2000f8e02ff */
[----:B--2---:R-:W-:-:S04]  /*04e0*/  VIADD R2, R2, 0xffffffe ;  /* 0x0ffffffe02027836 */ /* 0x004fc80000000000 */
        /* <DEDUP_REMOVED lines=10> */
[----:B------:R-:W-:Y:S01]  /*0590*/  @!P1 IMAD.IADD R2, R2, 0x1, -R4 ;  /* 0x0000000102029824 */ /* 0x000fe200078e0a04 */
[----:B------:R-:W-:Y:S02]  /*05a0*/  @!P1 IADD3 R0, PT, PT, R0, 0x1, RZ ;  /* 0x0000000100009810 */ /* 0x000fe40007ffe0ff */
[C---:B------:R-:W-:Y:S02]  /*05b0*/  ISETP.NE.AND P1, PT, R5.reuse, RZ, PT ;  /* 0x000000ff0500720c */ /* 0x040fe40003f25270 */
        /* <DEDUP_REMOVED lines=15> */
.L_x_625:
[----:B------:R-:W1:Y:S01]  /*06b0*/  LDCU UR35, c[0x0][0x3e0] ;  /* 0x00007c00ff2377ac */ /* 0x000e620008000800 */
[----:B------:R-:W2:Y:S01]  /*06c0*/  LDCU UR39, c[0x0][0x444] ;  /* 0x00008880ff2777ac */ /* 0x000ea20008000800 */
[----:B-1----:R-:W-:-:S04]  /*06d0*/  UIMAD UR35, UR25, UR35, UR24 ;  /* 0x00000023192372a4 */ /* 0x002fc8000f8e0218 */
[----:B--2---:R-:W-:-:S12]  /*06e0*/  UIMAD UR35, UR35, UR39, URZ ;  /* 0x00000027232372a4 */ /* 0x004fd8000f8e02ff */
.L_x_626:
[----:B------:R-:W1:Y:S01]  /*06f0*/  S2R R158, SR_TID.X ;  /* 0x00000000009e7919 */ /* 0x000e620000002100 */
[----:B------:R-:W2:Y:S01]  /*0700*/  LDC.64 R16, c[0x0][0x3b0] ;  /* 0x0000ec00ff107b82 */ /* 0x000ea20000000a00 */
[----:B------:R-:W3:Y:S01]  /*0710*/  LDCU.64 UR6, c[0x0][0x3a8] ;  /* 0x00007500ff0677ac */ /* 0x000ee20008000a00 */
[----:B------:R-:W-:Y:S01]  /*0720*/  IMAD.MOV.U32 R3, RZ, RZ, RZ ;  /* 0x000000ffff037224 */ /* 0x000fe200078e00ff */
[----:B------:R-:W-:Y:S01]  /*0730*/  ISETP.NE.AND P2, PT, RZ, UR41, PT ;  /* 0x00000029ff007c0c */ /* 0x000fe2000bf45270 */
[----:B------:R-:W4:Y:S04]  /*0740*/  LDCU.64 UR4, c[0x0][0x3a0] ;  /* 0x00007400ff0477ac */ /* 0x000f280008000a00 */
[----:B------:R-:W1:Y:S01]  /*0750*/  LDC.64 R18, c[0x0][0x3c0] ;  /* 0x0000f000ff127b82 */ /* 0x000e620000000a00 */
[----:B------:R-:W2:Y:S01]  /*0760*/  LDCU.64 UR12, c[0x0][0x588] ;  /* 0x0000b100ff0c77ac */ /* 0x000ea20008000a00 */
[----:B------:R-:W-:Y:S01]  /*0770*/  ULEA UR34, UR34, 0xffffff80, 0x7 ;  /* 0xffffff8022227891 */ /* 0x000fe2000f8e38ff */
[----:B------:R-:W1:Y:S05]  /*0780*/  LDCU.64 UR14, c[0x0][0x398] ;  /* 0x00007300ff0e77ac */ /* 0x000e6a0008000a00 */
[----:B------:R-:W1:Y:S01]  /*0790*/  LDC.64 R20, c[0x0][0x590] ;  /* 0x00016400ff147b82 */ /* 0x000e620000000a00 */
[----:B------:R-:W-:Y:S01]  /*07a0*/  USHF.R.S32.HI UR33, URZ, 0x1f, UR34 ;  /* 0x0000001fff217899 */ /* 0x000fe20008011422 */
[----:B---3--:R-:W-:Y:S01]  /*07b0*/  IMAD.U32 R4, RZ, RZ, UR6 ;  /* 0x00000006ff047e24 */ /* 0x008fe2000f8e00ff */
[----:B------:R-:W3:Y:S01]  /*07c0*/  LDCU.64 UR18, c[0x0][0x3d8] ;  /* 0x00007b00ff1277ac */ /* 0x000ee20008000a00 */
[----:B------:R-:W-:Y:S01]  /*07d0*/  IMAD.U32 R6, RZ, RZ, UR7 ;  /* 0x00000007ff067e24 */ /* 0x000fe2000f8e00ff */
[----:B----4-:R-:W-:Y:S01]  /*07e0*/  MOV R8, UR4 ;  /* 0x0000000400087c02 */ /* 0x010fe20008000f00 */
[C---:B--2---:R-:W-:Y:S01]  /*07f0*/  IMAD.WIDE.U32 R12, R16.reuse, UR34, RZ ;  /* 0x00000022100c7c25 */ /* 0x044fe2000f8e00ff */
[----:B------:R-:W2:Y:S01]  /*0800*/  LDCU.64 UR6, c[0x0][0x3c8] ;  /* 0x00007900ff0677ac */ /* 0x000ea20008000a00 */
[----:B------:R-:W4:Y:S02]  /*0810*/  LDC.64 R24, c[0x0][0x598] ;  /* 0x00016600ff187b82 */ /* 0x000f240000000a00 */
[----:B------:R-:W-:Y:S01]  /*0820*/  IMAD R5, R16, UR33, RZ ;  /* 0x0000002110057c24 */ /* 0x000fe2000f8e02ff */
[----:B------:R-:W-:Y:S01]  /*0830*/  ULEA UR40, UR36, UR40, 0x7 ;  /* 0x0000002824287291 */ /* 0x000fe2000f8e38ff */
[----:B------:R-:W-:Y:S01]  /*0840*/  IMAD.U32 R10, RZ, RZ, UR12 ;  /* 0x0000000cff0a7e24 */ /* 0x000fe2000f8e00ff */
[----:B------:R-:W-:Y:S01]  /*0850*/  UIADD3 UR12, UP0, UPT, UR42, UR38, URZ ;  /* 0x000000262a0c7290 */ /* 0x000fe2000ff1e0ff */
[----:B-1----:R-:W-:Y:S01]  /*0860*/  IMAD.SHL.U32 R105, R158, 0x8, RZ ;  /* 0x000000089e697824 */ /* 0x002fe200078e00ff */
[----:B------:R-:W-:Y:S01]  /*0870*/  SHF.R.U32.HI R23, RZ, 0x2, R158 ;  /* 0x00000002ff177819 */ /* 0x000fe2000001169e */
[----:B------:R-:W-:-:S02]  /*0880*/  IMAD R7, R17, UR34, R5 ;  /* 0x0000002211077c24 */ /* 0x000fc4000f8e0205 */
[----:B------:R-:W-:Y:S01]  /*0890*/  IMAD.U32 R14, RZ, RZ, UR15 ;  /* 0x0000000fff0e7e24 */ /* 0x000fe2000f8e00ff */
[----:B------:R-:W-:Y:S01]  /*08a0*/  LOP3.LUT R2, R105, 0x18, RZ, 0xc0, !PT ;  /* 0x0000001869027812 */ /* 0x000fe200078ec0ff */
[----:B------:R-:W-:Y:S01]  /*08b0*/  IMAD.IADD R7, R13, 0x1, R7 ;  /* 0x000000010d077824 */ /* 0x000fe200078e0207 */
[----:B------:R-:W-:Y:S01]  /*08c0*/  UIMAD.WIDE.U32 UR46, UR25, UR39, URZ ;  /* 0x00000027192e72a5 */ /* 0x000fe2000f8e00ff */
[----:B------:R-:W-:Y:S01]  /*08d0*/  IMAD.SHL.U32 R152, R158, 0x4, RZ ;  /* 0x000000049e987824 */ /* 0x000fe200078e00ff */
[----:B------:R1:W-:Y:S01]  /*08e0*/  STL [R1+0x88], R23 ;  /* 0x0000881701007387 */ /* 0x0003e20000100800 */
[----:B------:R-:W-:-:S04]  /*08f0*/  IMAD.WIDE.U32 R4, R4, UR25, R2 ;  /* 0x0000001904047c25 */ /* 0x000fc8000f8e0002 */
[----:B------:R-:W-:-:S04]  /*0900*/  IMAD.WIDE.U32 R10, R10, UR25, R2 ;  /* 0x000000190a0a7c25 */ /* 0x000fc8000f8e0002 */
[----:B------:R-:W-:-:S04]  /*0910*/  IMAD.WIDE.U32 R8, R8, UR25, R2 ;  /* 0x0000001908087c25 */ /* 0x000fc8000f8e0002 */
[----:B------:R-:W-:Y:S01]  /*0920*/  IMAD R3, R6, UR25, R5 ;  /* 0x0000001906037c24 */ /* 0x000fe2000f8e0205 */
[----:B------:R-:W-:Y:S01]  /*0930*/  LOP3.LUT R6, R12, R2, RZ, 0xfc, !PT ;  /* 0x000000020c067212 */ /* 0x000fe200078efcff */
[----:B------:R-:W-:Y:S01]  /*0940*/  IMAD.U32 R5, RZ, RZ, UR14 ;  /* 0x0000000eff057e24 */ /* 0x000fe2000f8e00ff */
[----:B------:R-:W-:Y:S01]  /*0950*/  MOV R12, UR13 ;  /* 0x0000000d000c7c02 */ /* 0x000fe20008000f00 */
[----:B------:R-:W-:Y:S01]  /*0960*/  IMAD.MOV.U32 R2, RZ, RZ, R4 ;  /* 0x000000ffff027224 */ /* 0x000fe200078e0004 */
[----:B------:R-:W-:Y:S01]  /*0970*/  USHF.R.S32.HI UR13, URZ, 0x1f, UR38 ;  /* 0x0000001fff0d7899 */ /* 0x000fe20008011426 */
[----:B------:R-:W-:Y:S01]  /*0980*/  IMAD.WIDE.U32 R4, R5, UR25, R6 ;  /* 0x0000001905047c25 */ /* 0x000fe2000f8e0006 */
[----:B------:R-:W1:Y:S03]  /*0990*/  LDCU.64 UR14, c[0x0][0x420] ;  /* 0x00008400ff0e77ac */ /* 0x000e660008000a00 */
[----:B------:R-:W-:Y:S01]  /*09a0*/  IMAD.U32 R6, RZ, RZ, UR5 ;  /* 0x00000005ff067e24 */ /* 0x000fe2000f8e00ff */
[----:B------:R-:W4:Y:S01]  /*09b0*/  LDCU.64 UR4, c[0x0][0x3d0] ;  /* 0x00007a00ff0477ac */ /* 0x000f220008000a00 */
[----:B------:R-:W-:-:S02]  /*09c0*/  IMAD R13, R12, UR25, R11 ;  /* 0x000000190c0d7c24 */ /* 0x000fc4000f8e020b */
[----:B------:R-:W-:Y:S01]  /*09d0*/  IMAD R7, R6, UR25, R9 ;  /* 0x0000001906077c24 */ /* 0x000fe2000f8e0209 */
[----:B------:R-:W-:Y:S01]  /*09e0*/  MOV R6, R8 ;  /* 0x0000000800067202 */ /* 0x000fe20000000f00 */
[----:B------:R-:W-:Y:S01]  /*09f0*/  IMAD.MOV.U32 R12, RZ, RZ, R10 ;  /* 0x000000ffff0c7224 */ /* 0x000fe200078e000a */
[----:B------:R-:W-:Y:S01]  /*0a00*/  ULEA.HI.X.SX32 UR42, UR42, UR13, 0x1, UP0 ;  /* 0x0000000d2a2a7291 */ /* 0x000fe200080f0eff */
[----:B--2---:R-:W-:Y:S01]  /*0a10*/  IMAD.U32 R9, RZ, RZ, UR6 ;  /* 0x00000006ff097e24 */ /* 0x004fe2000f8e00ff */
[----:B------:R-:W2:Y:S01]  /*0a20*/  LDCU UR13, c[0x0][0x44c] ;  /* 0x00008980ff0d77ac */ /* 0x000ea20008000800 */
[----:B------:R-:W-:Y:S02]  /*0a30*/  IMAD.U32 R10, RZ, RZ, UR7 ;  /* 0x00000007ff0a7e24 */ /* 0x000fe4000f8e00ff */
[----:B---3--:R-:W-:Y:S01]  /*0a40*/  IMAD R8, R15, UR18, RZ ;  /* 0x000000120f087c24 */ /* 0x008fe2000f8e02ff */
[----:B------:R-:W3:Y:S01]  /*0a50*/  LDCU.64 UR6, c[0x0][0x380] ;  /* 0x00007000ff0677ac */ /* 0x000ee20008000a00 */
[----:B------:R-:W-:-:S02]  /*0a60*/  IMAD R5, R14, UR25, R5 ;  /* 0x000000190e057c24 */ /* 0x000fc4000f8e0205 */
[C---:B------:R-:W-:Y:S01]  /*0a70*/  IMAD R8, R0.reuse, UR19, R8 ;  /* 0x0000001300087c24 */ /* 0x040fe2000f8e0208 */
[----:B-1----:R-:W-:Y:S01]  /*0a80*/  UIMAD.WIDE UR14, UR40, 0x4, UR14 ;  /* 0x00000004280e78a5 */ /* 0x002fe2000f8e020e */
[----:B------:R-:W-:-:S04]  /*0a90*/  IMAD.WIDE.U32 R2, R0, UR18, R2 ;  /* 0x0000001200027c25 */ /* 0x000fc8000f8e0002 */
[----:B------:R-:W-:-:S04]  /*0aa0*/  IMAD.WIDE.U32 R4, R9, UR24, R4 ;  /* 0x0000001809047c25 */ /* 0x000fc8000f8e0004 */
[----:B----4-:R-:W-:Y:S02]  /*0ab0*/  IMAD R9, R15, UR4, RZ ;  /* 0x000000040f097c24 */ /* 0x010fe4000f8e02ff */
[----:B------:R-:W-:Y:S02]  /*0ac0*/  IMAD.IADD R3, R3, 0x1, R8 ;  /* 0x0000000103037824 */ /* 0x000fe400078e0208 */
[----:B------:R-:W-:Y:S02]  /*0ad0*/  IMAD R5, R10, UR24, R5 ;  /* 0x000000180a057c24 */ /* 0x000fe4000f8e0205 */
[C---:B------:R-:W-:Y:S02]  /*0ae0*/  IMAD R22, R0.reuse, UR5, R9 ;  /* 0x0000000500167c24 */ /* 0x040fe4000f8e0209 */
[----:B------:R-:W-:Y:S01]  /*0af0*/  IMAD.WIDE.U32 R10, R0, UR4, R6 ;  /* 0x00000004000a7c25 */ /* 0x000fe2000f8e0006 */
[----:B------:R-:W1:Y:S03]  /*0b00*/  LDCU.64 UR4, c[0x0][0x390] ;  /* 0x00007200ff0477ac */ /* 0x000e660008000a00 */
[----:B------:R-:W-:-:S02]  /*0b10*/  IMAD R0, R18, UR42, RZ ;  /* 0x0000002a12007c24 */ /* 0x000fc4000f8e02ff */
[----:B------:R-:W-:-:S04]  /*0b20*/  IMAD.WIDE.U32 R6, R18, UR12, R2 ;  /* 0x0000000c12067c25 */ /* 0x000fc8000f8e0002 */
[C---:B------:R-:W-:Y:S02]  /*0b30*/  IMAD R15, R23.reuse, R17, RZ ;  /* 0x00000011170f7224 */ /* 0x040fe400078e02ff */
[----:B------:R-:W-:Y:S02]  /*0b40*/  IMAD R8, R20, UR33, RZ ;  /* 0x0000002114087c24 */ /* 0x000fe4000f8e02ff */
[----:B------:R-:W-:-:S04]  /*0b50*/  IMAD.WIDE.U32 R2, R23, R16, R4 ;  /* 0x0000001017027225 */ /* 0x000fc800078e0004 */
[----:B------:R-:W-:Y:S01]  /*0b60*/  IMAD R14, R19, UR12, R0 ;  /* 0x0000000c130e7c24 */ /* 0x000fe2000f8e0200 */
[----:B---3--:R-:W-:Y:S01]  /*0b70*/  LEA R26, P0, R2, UR6, 0x1 ;  /* 0x00000006021a7c11 */ /* 0x008fe2000f8008ff */
[----:B------:R-:W-:Y:S02]  /*0b80*/  IMAD R0, R21, UR34, R8 ;  /* 0x0000002215007c24 */ /* 0x000fe4000f8e0208 */
[----:B------:R-:W-:Y:S01]  /*0b90*/  IMAD.IADD R4, R3, 0x1, R15 ;  /* 0x0000000103047824 */ /* 0x000fe200078e020f */
[----:B------:R-:W-:Y:S01]  /*0ba0*/  IADD3 R5, PT, PT, R7, R14, RZ ;  /* 0x0000000e07057210 */ /* 0x000fe20007ffe0ff */
[----:B------:R-:W-:Y:S01]  /*0bb0*/  IMAD.WIDE.U32 R8, R20, UR34, R12 ;  /* 0x0000002214087c25 */ /* 0x000fe2000f8e000c */
[----:B------:R-:W-:Y:S01]  /*0bc0*/  SHF.L.U64.HI R7, R16, 0x6, R17 ;  /* 0x0000000610077819 */ /* 0x000fe20000010211 */
[----:B------:R-:W3:Y:S01]  /*0bd0*/  LDC.64 R12, c[0x0][0x3b8] ;  /* 0x0000ee00ff0c7b82 */ /* 0x000ee20000000a00 */
[----:B------:R-:W-:Y:S01]  /*0be0*/  LEA.HI.X R27, R2, UR7, R4, 0x1, P0 ;  /* 0x00000007021b7c11 */ /* 0x000fe200080f0c04 */
[----:B------:R-:W-:Y:S01]  /*0bf0*/  IMAD.MOV.U32 R4, RZ, RZ, R6 ;  /* 0x000000ffff047224 */ /* 0x000fe200078e0006 */
[----:B------:R-:W-:Y:S01]  /*0c00*/  MOV R2, R8 ;  /* 0x0000000800027202 */ /* 0x000fe20000000f00 */
[----:B------:R-:W4:Y:S01]  /*0c10*/  LDCU.64 UR6, c[0x0][0x550] ;  /* 0x0000aa00ff0677ac */ /* 0x000f220008000a00 */
[----:B------:R-:W-:Y:S01]  /*0c20*/  IMAD.IADD R3, R9, 0x1, R0 ;  /* 0x0000000109037824 */ /* 0x000fe200078e0200 */
[----:B------:R-:W-:Y:S01]  /*0c30*/  LOP3.LUT R6, R105, 0xd8, RZ, 0xc0, !PT ;  /* 0x000000d869067812 */ /* 0x000fe200078ec0ff */
[----:B------:R-:W-:Y:S01]  /*0c40*/  IMAD.SHL.U32 R0, R16, 0x40, RZ ;  /* 0x0000004010007824 */ /* 0x000fe200078e00ff */
[----:B------:R-:W-:Y:S01]  /*0c50*/  USHF.R.S32.HI UR19, URZ, 0x1f, UR39 ;  /* 0x0000001fff137899 */ /* 0x000fe20008011427 */
[----:B------:R-:W-:Y:S01]  /*0c60*/  IMAD.WIDE.U32 R4, R23, R18, R4 ;  /* 0x0000001217047225 */ /* 0x000fe200078e0004 */
[----:B--2---:R-:W-:Y:S01]  /*0c70*/  UIMAD UR40, UR24, UR13, URZ ;  /* 0x0000000d182872a4 */ /* 0x004fe2000f8e02ff */
[----:B------:R2:W-:Y:S01]  /*0c80*/  STL [R1+0x74], R26 ;  /* 0x0000741a01007387 */ /* 0x0005e20000100800 */
[----:B------:R-:W-:Y:S01]  /*0c90*/  LEA R16, P0, R0, R26, 0x1 ;  /* 0x0000001a00107211 */ /* 0x000fe200078008ff */
[----:B------:R-:W-:Y:S01]  /*0ca0*/  IMAD.WIDE.U32 R2, R24, UR24, R2 ;  /* 0x0000001818027c25 */ /* 0x000fe2000f8e0002 */
[----:B------:R-:W-:-:S03]  /*0cb0*/  LEA R9, P1, R18, R4, 0x6 ;  /* 0x0000000412097211 */ /* 0x000fc600078230ff */
[----:B------:R-:W-:Y:S01]  /*0cc0*/  IMAD R5, R23, R19, R5 ;  /* 0x0000001317057224 */ /* 0x000fe200078e0205 */
[----:B------:R-:W-:Y:S01]  /*0cd0*/  LEA.HI.X R17, R0, R27, R7, 0x1, P0 ;  /* 0x0000001b00117211 */ /* 0x000fe200000f0c07 */
[----:B------:R-:W-:Y:S01]  /*0ce0*/  IMAD R3, R25, UR24, R3 ;  /* 0x0000001819037c24 */ /* 0x000fe2000f8e0203 */
[----:B------:R-:W-:Y:S01]  /*0cf0*/  LOP3.LUT R0, R6, 0x18, R158, 0x78, !PT ;  /* 0x0000001806007812 */ /* 0x000fe200078e789e */
[C---:B------:R-:W-:Y:S01]  /*0d00*/  IMAD R14, R23.reuse, R21, RZ ;  /* 0x00000015170e7224 */ /* 0x040fe200078e02ff */
[----:B------:R-:W-:Y:S01]  /*0d10*/  LEA.HI.X R15, R18, R5, R19, 0x6, P1 ;  /* 0x00000005120f7211 */ /* 0x000fe200008f3413 */
[----:B------:R-:W-:Y:S01]  /*0d20*/  IMAD.WIDE.U32 R2, R23, R20, R2 ;  /* 0x0000001417027225 */ /* 0x000fe200078e0002 */
[----:B-1----:R-:W-:-:S03]  /*0d30*/  LEA R8, P0, R9, UR4, 0x1 ;  /* 0x0000000409087c11 */ /* 0x002fc6000f8008ff */
[----:B------:R-:W-:Y:S01]  /*0d40*/  IMAD.IADD R11, R11, 0x1, R22 ;  /* 0x000000010b0b7824 */ /* 0x000fe200078e0216 */
[----:B------:R-:W-:Y:S01]  /*0d50*/  LEA R6, P1, R4, UR4, 0x1 ;  /* 0x0000000404067c11 */ /* 0x000fe2000f8208ff */
[----:B------:R-:W-:Y:S01]  /*0d60*/  IMAD.IADD R3, R3, 0x1, R14 ;  /* 0x0000000103037824 */ /* 0x000fe200078e020e */
[----:B------:R-:W-:Y:S01]  /*0d70*/  LOP3.LUT R0, R0, 0x1f20, R105, 0xf8, !PT ;  /* 0x00001f2000007812 */ /* 0x000fe200078ef869 */
[----:B------:R-:W-:Y:S01]  /*0d80*/  UMOV UR4, UR22 ;  /* 0x0000001600047c82 */ /* 0x000fe20008000000 */
[----:B------:R-:W-:Y:S01]  /*0d90*/  LEA.HI.X R9, R9, UR5, R15, 0x1, P0 ;  /* 0x0000000509097c11 */ /* 0x000fe200080f0c0f */
[----:B------:R-:W-:Y:S01]  /*0da0*/  UIMAD UR19, UR19, UR25, URZ ;  /* 0x00000019131372a4 */ /* 0x000fe2000f8e02ff */
[----:B----4-:R-:W-:Y:S01]  /*0db0*/  LEA R28, P0, R2, UR6, 0x1 ;  /* 0x00000006021c7c11 */ /* 0x010fe2000f8008ff */
[----:B------:R-:W-:Y:S01]  /*0dc0*/  USHF.R.S32.HI UR41, URZ, 0x1f, UR40 ;  /* 0x0000001fff297899 */ /* 0x000fe20008011428 */
[----:B------:R-:W-:Y:S01]  /*0dd0*/  LEA.HI.X R7, R4, UR5, R5, 0x1, P1 ;  /* 0x0000000504077c11 */ /* 0x000fe200088f0c05 */
[----:B------:R-:W-:Y:S01]  /*0de0*/  IMAD.SHL.U32 R5, R20, 0x40, RZ ;  /* 0x0000004014057824 */ /* 0x000fe200078e00ff */
[----:B------:R-:W-:Y:S01]  /*0df0*/  LEA R0, R0, UR4, 0x1 ;  /* 0x0000000400007c11 */ /* 0x000fe2000f8e08ff */
[----:B------:R-:W-:Y:S01]  /*0e00*/  @P2 BAR.SYNC.DEFER_BLOCKING 0x0 ;  /* 0x0000000000002b1d */ /* 0x000fe20000010000 */
[----:B------:R-:W-:Y:S01]  /*0e10*/  LEA.HI.X R29, R2, UR7, R3, 0x1, P0 ;  /* 0x00000007021d7c11 */ /* 0x000fe200080f0c03 */
[----:B---3--:R-:W-:Y:S01]  /*0e20*/  IMAD R2, R12, UR42, RZ ;  /* 0x0000002a0c027c24 */ /* 0x008fe2000f8e02ff */
[----:B------:R-:W-:Y:S01]  /*0e30*/  ULOP3.LUT UR5, UR36, 0x80000001, URZ, 0xc0, !UPT ;  /* 0x8000000124057892 */ /* 0x000fe2000f8ec0ff */
[----:B------:R-:W-:-:S02]  /*0e40*/  LEA R4, P0, R5, R28, 0x1 ;  /* 0x0000001c05047211 */ /* 0x000fc400078008ff */
[----:B------:R-:W1:Y:S01]  /*0e50*/  LDCU.64 UR6, c[0x0][0x388] ;  /* 0x00007100ff0677ac */ /* 0x000e620008000a00 */
[----:B------:R-:W-:Y:S01]  /*0e60*/  SHF.R.U32.HI R14, RZ, 0x5, R158 ;  /* 0x00000005ff0e7819 */ /* 0x000fe2000001169e */
[----:B------:R-:W-:Y:S01]  /*0e70*/  IMAD.SHL.U32 R150, R158, 0x10, RZ ;  /* 0x000000109e967824 */ /* 0x000fe200078e00ff */
[----:B------:R2:W-:Y:S01]  /*0e80*/  STL [R1+0x70], R27 ;  /* 0x0000701b01007387 */ /* 0x0005e20000100800 */
[----:B------:R-:W-:Y:S02]  /*0e90*/  UISETP.NE.AND UP0, UPT, UR5, 0x1, UPT ;  /* 0x000000010500788c */ /* 0x000fe4000bf05270 */
[----:B------:R-:W-:Y:S01]  /*0ea0*/  UIADD3 UR19, UPT, UPT, UR47, UR19, URZ ;  /* 0x000000132f137290 */ /* 0x000fe2000fffe0ff */
[----:B------:R2:W-:Y:S01]  /*0eb0*/  STL [R1+0x68], R28 ;  /* 0x0000681c01007387 */ /* 0x0005e20000100800 */
[----:B------:R-:W-:Y:S02]  /*0ec0*/  USEL UR5, URZ, 0x2000, UP0 ;  /* 0x00002000ff057887 */ /* 0x000fe40008000000 */
[----:B------:R-:W-:Y:S01]  /*0ed0*/  USHF.R.S32.HI UR25, URZ, 0x1f, UR13 ;  /* 0x0000001fff197899 */ /* 0x000fe2000801140d */
[----:B------:R2:W-:Y:S04]  /*0ee0*/  STL [R1+0x64], R29 ;  /* 0x0000641d01007387 */ /* 0x0005e80000100800 */
[----:B------:R-:W-:Y:S01]  /*0ef0*/  @!PT LDS RZ, [RZ] ;  /* 0x00000000fffff984 */ /* 0x000fe20000000800 */
[----:B------:R-:W-:Y:S01]  /*0f00*/  @!PT LDS RZ, [RZ] ;  /* 0x00000000fffff984 */ /* 0x000fe20000000800 */
[----:B------:R-:W-:Y:S01]  /*0f10*/  @!PT LDS RZ, [RZ] ;  /* 0x00000000fffff984 */ /* 0x000fe20000000800 */
[----:B------:R3:W-:Y:S04]  /*0f20*/  LDGSTS.E.BYPASS.LTC128B.128 [R0+0x8000], desc[UR28][R6.64] ;  /* 0x0800000006007fae */ /* 0x0007e8000b981a1c */
[----:B------:R4:W-:Y:S04]  /*0f30*/  LDGSTS.E.BYPASS.LTC128B.128 [R0+0x9000], desc[UR28][R8.64] ;  /* 0x0900000008007fae */ /* 0x0009e8000b981a1c */
[----:B------:R-:W0:Y:S01]  /*0f40*/  LDGDEPBAR ;  /* 0x00000000000079af */ /* 0x000e220000000000 */
[----:B---3--:R-:W-:Y:S01]  /*0f50*/  IMAD R6, R13, UR12, R2 ;  /* 0x0000000c0d067c24 */ /* 0x008fe2000f8e0202 */
[----:B------:R-:W-:Y:S01]  /*0f60*/  SHF.L.U64.HI R7, R20, 0x6, R21 ;  /* 0x0000000614077819 */ /* 0x000fe20000010215 */
[----:B------:R-:W-:Y:S01]  /*0f70*/  IMAD.WIDE.U32 R2, R12, UR12, R10 ;  /* 0x0000000c0c027c25 */ /* 0x000fe2000f8e000a */
[----:B------:R-:W3:Y:S02]  /*0f80*/  LDCU UR12, c[0x0][0x3e0] ;  /* 0x00007c00ff0c77ac */ /* 0x000ee40008000800 */
[----:B------:R-:W-:Y:S01]  /*0f90*/  LEA.HI.X R5, R5, R29, R7, 0x1, P0 ;  /* 0x0000001d05057211 */ /* 0x000fe200000f0c07 */
[----:B------:R-:W-:Y:S01]  /*0fa0*/  IMAD.MOV.U32 R7, RZ, RZ, R29 ;  /* 0x000000ffff077224 */ /* 0x000fe200078e001d */
[----:B------:R-:W-:Y:S01]  /*0fb0*/  IADD3 R3, PT, PT, R3, R6, RZ ;  /* 0x0000000603037210 */ /* 0x000fe20007ffe0ff */
[----:B------:R-:W-:-:S02]  /*0fc0*/  IMAD.MOV.U32 R6, RZ, RZ, R28 ;  /* 0x000000ffff067224 */ /* 0x000fc400078e001c */
[----:B------:R-:W-:Y:S02]  /*0fd0*/  VIADD R10, R0, UR5 ;  /* 0x00000005000a7c36 */ /* 0x000fe40008000000 */
[C---:B------:R-:W-:Y:S01]  /*0fe0*/  IMAD.WIDE.U32 R2, R23.reuse, R12, R2 ;  /* 0x0000000c17027225 */ /* 0x040fe200078e0002 */
[----:B------:R1:W-:Y:S03]  /*0ff0*/  LDGSTS.E.BYPASS.LTC128B.128 [R0+0x4000], desc[UR28][R6.64] ;  /* 0x0400000006007fae */ /* 0x0003e6000b981a1c */
[----:B------:R-:W-:Y:S01]  /*1000*/  IMAD R3, R23, R13, R3 ;  /* 0x0000000d17037224 */ /* 0x000fe200078e0203 */
[----:B------:R2:W-:Y:S01]  /*1010*/  LDGSTS.E.BYPASS.LTC128B.128 [R0+0x5000], desc[UR28][R4.64] ;  /* 0x0500000004007fae */ /* 0x0005e2000b981a1c */
[----:B----4-:R-:W-:Y:S01]  /*1020*/  LEA R8, P0, R12, R2, 0x6 ;  /* 0x000000020c087211 */ /* 0x010fe200078030ff */
[----:B------:R-:W-:Y:S01]  /*1030*/  IMAD.SHL.U32 R9, R14, 0x10, RZ ;  /* 0x000000100e097824 */ /* 0x000fe200078e00ff */
[----:B---3--:R-:W-:Y:S01]  /*1040*/  USHF.R.S32.HI UR18, URZ, 0x1f, UR12 ;  /* 0x0000001fff127899 */ /* 0x008fe2000801140c */
[----:B------:R-:W-:Y:S01]  /*1050*/  IMAD.MOV.U32 R11, RZ, RZ, 0x4 ;  /* 0x00000004ff0b7424 */ /* 0x000fe200078e00ff */
[----:B------:R-:W-:-:S02]  /*1060*/  UIMAD UR19, UR19, UR12, URZ ;  /* 0x0000000c131372a4 */ /* 0x000fc4000f8e02ff */
[----:B------:R-:W-:Y:S01]  /*1070*/  LOP3.LUT R9, R9, 0x30, RZ, 0xc0, !PT ;  /* 0x0000003009097812 */ /* 0x000fe200078ec0ff */
[----:B------:R-:W-:Y:S02]  /*1080*/  UIMAD UR39, UR12, UR13, URZ ;  /* 0x0000000d0c2772a4 */ /* 0x000fe4000f8e02ff */
[----:B------:R-:W-:Y:S01]  /*1090*/  UIMAD.WIDE.U32 UR42, UR46, UR12, URZ ;  /* 0x0000000c2e2a72a5 */ /* 0x000fe2000f8e00ff */
[----:B------:R-:W-:Y:S02]  /*10a0*/  LOP3.LUT R9, R9, 0x7, R23, 0xf8, !PT ;  /* 0x0000000709097812 */ /* 0x000fe400078ef817 */
[C---:B-1----:R-:W-:Y:S02]  /*10b0*/  LEA R6, P1, R2.reuse, UR6, 0x1 ;  /* 0x0000000602067c11 */ /* 0x042fe4000f8208ff */
[----:B--2---:R-:W-:Y:S01]  /*10c0*/  MOV R4, R26 ;  /* 0x0000001a00047202 */ /* 0x004fe20000000f00 */
[----:B------:R-:W-:Y:S01]  /*10d0*/  IMAD.MOV.U32 R5, RZ, RZ, R27 ;  /* 0x000000ffff057224 */ /* 0x000fe200078e001b */
[----:B------:R-:W-:-:S04]  /*10e0*/  LEA.HI.X R7, R2, UR7, R3, 0x1, P1 ;  /* 0x0000000702077c11 */ /* 0x000fc800088f0c03 */
[----:B------:R1:W-:Y:S04]  /*10f0*/  LDGSTS.E.BYPASS.LTC128B.128 [R10], desc[UR28][R4.64] ;  /* 0x00000000040a7fae */ /* 0x0003e8000b981a1c */
[----:B------:R-:W-:Y:S04]  /*1100*/  LDGSTS.E.BYPASS.LTC128B.128 [R10+0x1000], desc[UR28][R16.64] ;  /* 0x01000000100a7fae */ /* 0x000fe8000b981a1c */
[----:B------:R2:W-:Y:S01]  /*1110*/  LDGSTS.E.BYPASS.LTC128B.128 [R0+0x6000], desc[UR28][R6.64] ;  /* 0x0600000006007fae */ /* 0x0005e2000b981a1c */
[----:B-1----:R-:W-:Y:S01]  /*1120*/  LEA.HI.X R5, R12, R3, R13, 0x6, P0 ;  /* 0x000000030c057211 */ /* 0x002fe200000f340d */
[----:B------:R-:W-:Y:S01]  /*1130*/  UIMAD.WIDE UR44, UR12, UR13, URZ ;  /* 0x0000000d0c2c72a5 */ /* 0x000fe2000f8e02ff */
[----:B------:R-:W-:Y:S01]  /*1140*/  LEA R4, P0, R8, UR6, 0x1 ;  /* 0x0000000608047c11 */ /* 0x000fe2000f8008ff */
[----:B------:R-:W-:-:S03]  /*1150*/  IMAD.WIDE.U32 R2, R9, R11, UR14 ;  /* 0x0000000e09027e25 */ /* 0x000fc6000f8e000b */
[----:B------:R-:W-:Y:S01]  /*1160*/  LEA.HI.X R5, R8, UR7, R5, 0x1, P0 ;  /* 0x0000000708057c11 */ /* 0x000fe200080f0c05 */
[----:B------:R-:W1:Y:S01]  /*1170*/  LDCU.64 UR6, c[0x0][0x460] ;  /* 0x00008c00ff0677ac */ /* 0x000e620008000a00 */
[----:B--2---:R-:W2:Y:S03]  /*1180*/  S2R R6, SR_CTAID.X ;  /* 0x0000000000067919 */ /* 0x004ea60000002500 */
[----:B------:R3:W-:Y:S04]  /*1190*/  LDGSTS.E.BYPASS.LTC128B.128 [R0+0x7000], desc[UR28][R4.64] ;  /* 0x0700000004007fae */ /* 0x0007e8000b981a1c */
[----:B------:R-:W0:Y:S01]  /*11a0*/  LDGDEPBAR ;  /* 0x00000000000079af */ /* 0x000e220000000000 */
[----:B------:R-:W-:-:S02]  /*11b0*/  UIMAD UR12, UR18, UR46, UR19 ;  /* 0x0000002e120c72a4 */ /* 0x000fc4000f8e0213 */
[----:B------:R-:W-:Y:S01]  /*11c0*/  UIMAD.WIDE.U32 UR40, UR42, UR13, UR40 ;  /* 0x0000000d2a2872a5 */ /* 0x000fe2000f8e0028 */
[----:B------:R-:W5:Y:S01]  /*11d0*/  LDG.E R9, desc[UR28][R2.64] ;  /* 0x0000001c02097981 */ /* 0x000f62000c1e1900 */
[----:B------:R-:W-:-:S03]  /*11e0*/  UIADD3 UR12, UPT, UPT, UR43, UR12, URZ ;  /* 0x0000000c2b0c7290 */ /* 0x000fc6000fffe0ff */
[----:B------:R-:W5:Y:S01]  /*11f0*/  LDG.E R12, desc[UR28][R2.64+0x20] ;  /* 0x0000201c020c7981 */ /* 0x000f62000c1e1900 */
[----:B-1----:R-:W-:-:S03]  /*1200*/  UISETP.NE.U32.AND UP0, UPT, UR6, URZ, UPT ;  /* 0x000000ff0600728c */ /* 0x002fc6000bf05070 */
[----:B------:R-:W5:Y:S04]  /*1210*/  LDG.E R13, desc[UR28][R2.64+0x100] ;  /* 0x0001001c020d7981 */ /* 0x000f68000c1e1900 */
[----:B------:R2:W5:Y:S01]  /*1220*/  LDG.E R11, desc[UR28][R2.64+0x120] ;  /* 0x0001201c020b7981 */ /* 0x000562000c1e1900 */
[----:B------:R-:W-:Y:S01]  /*1230*/  UISETP.NE.AND.EX UP0, UPT, UR7, URZ, UPT, UP0 ;  /* 0x000000ff0700728c */ /* 0x000fe2000bf05300 */
[----:B------:R-:W-:Y:S01]  /*1240*/  LOP3.LUT R8, R152, 0x18, RZ, 0xc0, !PT ;  /* 0x0000001898087812 */ /* 0x000fe200078ec0ff */
[----:B------:R-:W-:Y:S01]  /*1250*/  UIMAD UR12, UR12, UR13, URZ ;  /* 0x0000000d0c0c72a4 */ /* 0x000fe2000f8e02ff */
[----:B------:R-:W-:Y:S01]  /*1260*/  CS2R R94, SRZ ;  /* 0x00000000005e7805 */ /* 0x000fe2000001ff00 */
[----:B------:R-:W-:Y:S01]  /*1270*/  USEL UR37, UR37, URZ, UP0 ;  /* 0x000000ff25257287 */ /* 0x000fe20008000000 */
[----:B------:R-:W-:Y:S01]  /*1280*/  CS2R R92, SRZ ;  /* 0x00000000005c7805 */ /* 0x000fe2000001ff00 */
[----:B---3--:R-:W2:Y:S01]  /*1290*/  LDC.64 R4, c[0x0][0x5f8] ;  /* 0x00017e00ff047b82 */ /* 0x008ea20000000a00 */
[----:B------:R-:W-:Y:S01]  /*12a0*/  UIMAD UR12, UR25, UR42, UR12 ;  /* 0x0000002a190c72a4 */ /* 0x000fe2000f8e020c */
[----:B------:R-:W-:Y:S01]  /*12b0*/  LOP3.LUT R0, R158, 0x1f, RZ, 0xc0, !PT ;  /* 0x0000001f9e007812 */ /* 0x000fe200078ec0ff */
[----:B------:R-:W-:Y:S01]  /*12c0*/  UIADD3 UR37, UP0, UPT, UR34, UR37, URZ ;  /* 0x0000002522257290 */ /* 0x000fe2000ff1e0ff */
[----:B------:R-:W-:-:S04]  /*12d0*/  DEPBAR.LE SB0, 0x1 ;  /* 0x000080400000791a */ /* 0x000fc80000000000 */
[----:B------:R-:W-:Y:S01]  /*12e0*/  UIADD3 UR41, UPT, UPT, UR41, UR12, URZ ;  /* 0x0000000c29297290 */ /* 0x000fe2000fffe0ff */
[----:B------:R-:W-:Y:S01]  /*12f0*/  IMAD R0, R14, UR39, R0 ;  /* 0x000000270e007c24 */ /* 0x000fe2000f8e0200 */
[----:B------:R-:W-:Y:S01]  /*1300*/  UIADD3.X UR33, UPT, UPT, URZ, UR33, URZ, UP0, !UPT ;  /* 0x00000021ff217290 */ /* 0x000fe200087fe4ff */
[----:B------:R-:W-:Y:S01]  /*1310*/  SHF.L.U32 R14, R158, 0x5, RZ ;  /* 0x000000059e0e7819 */ /* 0x000fe200000006ff */
[----:B------:R-:W-:Y:S01]  /*1320*/  UIMAD UR13, UR45, UR37, URZ ;  /* 0x000000252d0d72a4 */ /* 0x000fe2000f8e02ff */
[----:B------:R-:W-:Y:S01]  /*1330*/  CS2R R98, SRZ ;  /* 0x0000000000627805 */ /* 0x000fe2000001ff00 */
[----:B------:R-:W-:Y:S01]  /*1340*/  UIMAD.WIDE.U32 UR40, UR44, UR37, UR40 ;  /* 0x000000252c2872a5 */ /* 0x000fe2000f8e0028 */
[----:B------:R-:W-:Y:S01]  /*1350*/  LOP3.LUT R7, R8, 0xc0, R14, 0xf8, !PT ;  /* 0x000000c008077812 */ /* 0x000fe200078ef80e */
[----:B------:R-:W-:Y:S01]  /*1360*/  UIMAD UR13, UR44, UR33, UR13 ;  /* 0x000000212c0d72a4 */ /* 0x000fe2000f8e020d */
[----:B------:R-:W-:Y:S01]  /*1370*/  CS2R R96, SRZ ;  /* 0x0000000000607805 */ /* 0x000fe2000001ff00 */
[----:B------:R-:W-:Y:S01]  /*1380*/  USHF.L.U32 UR12, UR39, 0x7, URZ ;  /* 0x00000007270c7899 */ /* 0x000fe200080006ff */
[----:B------:R-:W-:Y:S01]  /*1390*/  CS2R R90, SRZ ;  /* 0x00000000005a7805 */ /* 0x000fe2000001ff00 */
[----:B------:R-:W-:Y:S01]  /*13a0*/  UIADD3 UR13, UPT, UPT, UR41, UR13, URZ ;  /* 0x0000000d290d7290 */ /* 0x000fe2000fffe0ff */
[----:B------:R-:W-:Y:S01]  /*13b0*/  CS2R R88, SRZ ;  /* 0x0000000000587805 */ /* 0x000fe2000001ff00 */
[----:B------:R-:W1:Y:S01]  /*13c0*/  LDCU.64 UR6, c[0x0][0x570] ;  /* 0x0000ae00ff0677ac */ /* 0x000e620008000a00 */
[----:B------:R-:W-:Y:S01]  /*13d0*/  CS2R R86, SRZ ;  /* 0x0000000000567805 */ /* 0x000fe2000001ff00 */
[----:B--2---:R-:W-:Y:S01]  /*13e0*/  IMAD.WIDE.U32 R2, R6, R4, RZ ;  /* 0x0000000406027225 */ /* 0x004fe200078e00ff */
[----:B------:R-:W-:Y:S01]  /*13f0*/  LOP3.LUT R4, R150, 0x100, RZ, 0xc0, !PT ;  /* 0x0000010096047812 */ /* 0x000fe200078ec0ff */
[----:B------:R-:W-:Y:S01]  /*1400*/  UISETP.GE.AND UP0, UPT, UR32, 0x1, UPT ;  /* 0x000000012000788c */ /* 0x000fe2000bf06270 */
[----:B------:R-:W-:Y:S01]  /*1410*/  CS2R R84, SRZ ;  /* 0x0000000000547805 */ /* 0x000fe2000001ff00 */
[----:B------:R-:W-:Y:S01]  /*1420*/  IMAD R5, R6, R5, R3 ;  /* 0x0000000506057224 */ /* 0x000fe200078e0203 */
[----:B------:R-:W-:Y:S01]  /*1430*/  SEL R2, R2, RZ, P2 ;  /* 0x000000ff02027207 */ /* 0x000fe20001000000 */
[----:B------:R-:W-:Y:S01]  /*1440*/  BAR.SYNC.DEFER_BLOCKING 0x0 ;  /* 0x0000000000007b1d */ /* 0x000fe20000010000 */
[----:B------:R-:W-:Y:S01]  /*1450*/  LOP3.LUT R3, R150, 0x3800, RZ, 0xc0, !PT ;  /* 0x0000380096037812 */ /* 0x000fe200078ec0ff */
[----:B------:R-:W-:Y:S01]  /*1460*/  ULEA UR18, UR36, UR35, 0x7 ;  /* 0x0000002324127291 */ /* 0x000fe2000f8e38ff */
[----:B------:R-:W-:-:S02]  /*1470*/  IADD3 R6, P1, P0, R0, UR40, R2 ;  /* 0x0000002800067c10 */ /* 0x000fc4000f83e002 */
[----:B------:R-:W-:Y:S02]  /*1480*/  CS2R R78, SRZ ;  /* 0x00000000004e7805 */ /* 0x000fe4000001ff00 */
[----:B------:R-:W-:Y:S02]  /*1490*/  LOP3.LUT R128, R3, 0x20, R14, 0xf8, !PT ;  /* 0x0000002003807812 */ /* 0x000fe400078ef80e */
[----:B------:R-:W-:Y:S02]  /*14a0*/  CS2R R76, SRZ ;  /* 0x00000000004c7805 */ /* 0x000fe4000001ff00 */
[----:B------:R-:W-:Y:S02]  /*14b0*/  LOP3.LUT R3, R7, 0x8, R158, 0x78, !PT ;  /* 0x0000000807037812 */ /* 0x000fe400078e789e */
[----:B------:R-:W-:Y:S02]  /*14c0*/  CS2R R82, SRZ ;  /* 0x0000000000527805 */ /* 0x000fe4000001ff00 */
[----:B------:R-:W-:-:S02]  /*14d0*/  SHF.R.S32.HI R2, RZ, 0x1f, R0 ;  /* 0x0000001fff027819 */ /* 0x000fc40000011400 */
[----:B------:R-:W-:Y:S02]  /*14e0*/  CS2R R80, SRZ ;  /* 0x0000000000507805 */ /* 0x000fe4000001ff00 */
[----:B------:R-:W-:Y:S02]  /*14f0*/  SEL R0, R5, RZ, P2 ;  /* 0x000000ff05007207 */ /* 0x000fe40001000000 */
[----:B------:R-:W-:Y:S02]  /*1500*/  CS2R R74, SRZ ;  /* 0x00000000004a7805 */ /* 0x000fe4000001ff00 */
[----:B------:R-:W-:Y:S02]  /*1510*/  LOP3.LUT R128, R3, R128, R4, 0xfe, !PT ;  /* 0x0000008003807212 */ /* 0x000fe400078efe04 */
[----:B------:R-:W-:Y:S02]  /*1520*/  CS2R R72, SRZ ;  /* 0x0000000000487805 */ /* 0x000fe4000001ff00 */
[----:B------:R-:W-:-:S02]  /*1530*/  LOP3.LUT P2, RZ, R158, 0x4, RZ, 0xc0, !PT ;  /* 0x000000049eff7812 */ /* 0x000fc4000784c0ff */
[----:B------:R-:W-:Y:S02]  /*1540*/  CS2R R70, SRZ ;  /* 0x0000000000467805 */ /* 0x000fe4000001ff00 */
[----:B------:R-:W-:Y:S01]  /*1550*/  IADD3.X R3, PT, PT, R2, UR13, R0, P1, P0 ;  /* 0x0000000d02037c10 */ /* 0x000fe20008fe0400 */
[----:B------:R-:W-:Y:S01]  /*1560*/  IMAD.U32 R2, RZ, RZ, UR12 ;  /* 0x0000000cff027e24 */ /* 0x000fe2000f8e00ff */
[----:B------:R-:W-:Y:S01]  /*1570*/  IADD3 R0, P0, PT, R6, UR12, RZ ;  /* 0x0000000c06007c10 */ /* 0x000fe2000ff1e0ff */
[----:B------:R-:W2:Y:S01]  /*1580*/  LDCU.64 UR12, c[0x0][0x5e8] ;  /* 0x0000bd00ff0c77ac */ /* 0x000ea20008000a00 */
[----:B------:R-:W-:Y:S02]  /*1590*/  LEA R128, R128, UR4, 0x1 ;  /* 0x0000000480807c11 */ /* 0x000fe4000f8e08ff */
[----:B------:R-:W-:Y:S02]  /*15a0*/  CS2R R68, SRZ ;  /* 0x0000000000447805 */ /* 0x000fe4000001ff00 */
[----:B------:R-:W-:-:S02]  /*15b0*/  LEA.HI.X.SX32 R2, R2, R3, 0x1, P0 ;  /* 0x0000000302027211 */ /* 0x000fc400000f0eff */
[C---:B------:R-:W-:Y:S01]  /*15c0*/  IADD3 R3, PT, PT, R128.reuse, 0x8000, RZ ;  /* 0x0000800080037810 */ /* 0x040fe20007ffe0ff */
[----:B------:R-:W-:Y:S01]  /*15d0*/  VIADD R144, R128, 0x8020 ;  /* 0x0000802080907836 */ /* 0x000fe20000000000 */
[----:B------:R3:W4:Y:S01]  /*15e0*/  LDSM.16.M88.4 R116, [R128+0x8000] ;  /* 0x008000008074783b */ /* 0x0007220000000200 */
[C---:B-1----:R-:W-:Y:S02]  /*15f0*/  LEA R4, P0, R0.reuse, UR6, 0x2 ;  /* 0x0000000600047c11 */ /* 0x042fe4000f8010ff */
[----:B------:R-:W-:Y:S01]  /*1600*/  @P2 VIADD R144, R3, 0xffffffe0 ;  /* 0xffffffe003902836 */ /* 0x000fe20000000000 */
[----:B------:R3:W1:Y:S01]  /*1610*/  LDSM.16.M88.4 R120, [R128+0x8400] ;  /* 0x008400008078783b */ /* 0x0006620000000200 */
[----:B------:R-:W-:-:S03]  /*1620*/  LEA.HI.X R5, R0, UR7, R2, 0x2, P0 ;  /* 0x0000000700057c11 */ /* 0x000fc600080f1402 */
[----:B------:R3:W1:Y:S01]  /*1630*/  LDSM.16.M88.4 R124, [R128+0x8800] ;  /* 0x00880000807c783b */ /* 0x0006620000000200 */
[----:B--2---:R-:W-:-:S03]  /*1640*/  UIMAD.WIDE UR18, UR18, 0x4, UR12 ;  /* 0x00000004121278a5 */ /* 0x004fc6000f8e020c */
[----:B------:R3:W2:Y:S04]  /*1650*/  LDSM.16.M88.4 R132, [R144] ;  /* 0x000000009084783b */ /* 0x0006a80000000200 */
[----:B------:R3:W1:Y:S04]  /*1660*/  LDSM.16.M88.4 R136, [R144+0x400] ;  /* 0x000400009088783b */ /* 0x0006680000000200 */
[----:B------:R3:W1:Y:S04]  /*1670*/  LDSM.16.M88.4 R140, [R144+0x800] ;  /* 0x00080000908c783b */ /* 0x0006680000000200 */
[----:B------:R-:W1:Y:S04]  /*1680*/  LDSM.16.M88.4 R128, [R128+0x8c00] ;  /* 0x008c00008080783b */ /* 0x000e680000000200 */
[----:B------:R-:W1:Y:S01]  /*1690*/  LDSM.16.M88.4 R144, [R144+0xc00] ;  /* 0x000c00009090783b */ /* 0x000e620000000200 */
[----:B------:R-:W-:Y:S05]  /*16a0*/  BRA.U !UP0, `(.L_x_627) ;  /* 0x0000005108b47547 */ /* 0x000fea000b800000 */
[--C-:B------:R-:W-:Y:S01]  /*16b0*/  SHF.R.U32.HI R0, RZ, 0x4, R158.reuse ;  /* 0x00000004ff007819 */ /* 0x100fe2000001169e */
[----:B------:R1:W-:Y:S01]  /*16c0*/  STL.64 [R1+0x30], R4 ;  /* 0x0000300401007387 */ /* 0x0003e20000100a00 */
[--C-:B------:R-:W-:Y:S01]  /*16d0*/  SHF.R.U32.HI R3, RZ, 0x1, R158.reuse ;  /* 0x00000001ff037819 */ /* 0x100fe2000001169e */
[----:B------:R-:W-:Y:S01]  /*16e0*/  IMAD.MOV.U32 R153, RZ, RZ, 0x20 ;  /* 0x00000020ff997424 */ /* 0x000fe200078e00ff */
[----:B------:R-:W-:Y:S01]  /*16f0*/  LOP3.LUT R0, R0, 0x8, RZ, 0xc0, !PT ;  /* 0x0000000800007812 */ /* 0x000fe200078ec0ff */
[----:B------:R1:W-:Y:S01]  /*1700*/  STL [R1+0x6c], R10 ;  /* 0x00006c0a01007387 */ /* 0x0003e20000100800 */
[----:B------:R-:W-:Y:S01]  /*1710*/  LOP3.LUT R2, R14, 0x120, RZ, 0xc0, !PT ;  /* 0x000001200e027812 */ /* 0x000fe200078ec0ff */
[----:B------:R-:W-:Y:S01]  /*1720*/  IMAD.MOV.U32 R95, RZ, RZ, RZ ;  /* 0x000000ffff5f7224 */ /* 0x000fe200078e00ff */
[----:B------:R-:W-:Y:S01]  /*1730*/  LOP3.LUT R0, R0, 0x10, R158, 0xf8, !PT ;  /* 0x0000001000007812 */ /* 0x000fe200078ef89e */
[----:B-----5:R1:W-:Y:S01]  /*1740*/  STL [R1+0x84], R9 ;  /* 0x0000840901007387 */ /* 0x0203e20000100800 */
[----:B------:R-:W-:Y:S01]  /*1750*/  LOP3.LUT R150, R2, 0x600, R150, 0xf8, !PT ;  /* 0x0000060002967812 */ /* 0x000fe200078ef896 */
[----:B------:R-:W-:Y:S01]  /*1760*/  IMAD.MOV.U32 R2, RZ, RZ, 0x10 ;  /* 0x00000010ff027424 */ /* 0x000fe200078e00ff */
[--C-:B------:R-:W-:Y:S01]  /*1770*/  LOP3.LUT R0, R0, 0xc0, R14.reuse, 0xf8, !PT ;  /* 0x000000c000007812 */ /* 0x100fe200078ef80e */
[----:B------:R1:W-:Y:S01]  /*1780*/  STL [R1+0x80], R12 ;  /* 0x0000800c01007387 */ /* 0x0003e20000100800 */
[----:B------:R-:W-:Y:S01]  /*1790*/  LOP3.LUT R7, R7, 0x8, R3, 0x78, !PT ;  /* 0x0000000807077812 */ /* 0x000fe200078e7803 */
[----:B------:R-:W-:Y:S01]  /*17a0*/  USHF.L.U32 UR39, UR39, 0x3, URZ ;  /* 0x0000000327277899 */ /* 0x000fe200080006ff */
[----:B------:R-:W-:Y:S01]  /*17b0*/  LOP3.LUT R8, R0, R8, RZ, 0x3c, !PT ;  /* 0x0000000800087212 */ /* 0x000fe200078e3cff */
[----:B------:R1:W-:Y:S01]  /*17c0*/  STL [R1+0x7c], R13 ;  /* 0x00007c0d01007387 */ /* 0x0003e20000100800 */
[----:B------:R-:W-:Y:S01]  /*17d0*/  LOP3.LUT R7, R150, R7, RZ, 0xfc, !PT ;  /* 0x0000000796077212 */ /* 0x000fe200078efcff */
[----:B------:R-:W1:Y:S01]  /*17e0*/  LDCU UR6, c[0x0][0x3e0] ;  /* 0x00007c00ff0677ac */ /* 0x000e620008000800 */
[----:B------:R-:W-:Y:S01]  /*17f0*/  LOP3.LUT R8, R8, 0x120, R14, 0xf8, !PT ;  /* 0x0000012008087812 */ /* 0x000fe200078ef80e */
[----:B------:R-:W4:Y:S01]  /*1800*/  S2R R158, SR_TID.X ;  /* 0x00000000009e7919 */ /* 0x000f220000002100 */
[----:B------:R-:W-:Y:S01]  /*1810*/  LEA R151, R7, UR4, 0x1 ;  /* 0x0000000407977c11 */ /* 0x000fe2000f8e08ff */
[----:B------:R-:W1:Y:S01]  /*1820*/  LDCU UR12, c[0x0][0x50c] ;  /* 0x0000a180ff0c77ac */ /* 0x000e620008000800 */
[----:B------:R1:W-:Y:S01]  /*1830*/  STL [R1+0x78], R11 ;  /* 0x0000780b01007387 */ /* 0x0003e20000100800 */
[----:B------:R-:W1:Y:S01]  /*1840*/  LDCU UR7, c[0x0][0x45c] ;  /* 0x00008b80ff0777ac */ /* 0x000e620008000800 */
[C---:B----4-:R-:W-:Y:S01]  /*1850*/  LOP3.LUT P0, RZ, R158.reuse, 0x4, RZ, 0xc0, !PT ;  /* 0x000000049eff7812 */ /* 0x050fe2000780c0ff */
[----:B------:R-:W-:Y:S01]  /*1860*/  IMAD.SHL.U32 R0, R158, 0x2, RZ ;  /* 0x000000029e007824 */ /* 0x000fe200078e00ff */
[----:B------:R-:W-:Y:S01]  /*1870*/  LEA R148, R8, UR4, 0x1 ;  /* 0x0000000408947c11 */ /* 0x000fe2000f8e08ff */
[C---:B------:R-:W-:Y:S01]  /*1880*/  IMAD.SHL.U32 R160, R158.reuse, 0x40, RZ ;  /* 0x000000409ea07824 */ /* 0x040fe200078e00ff */
[C---:B------:R-:W-:Y:S01]  /*1890*/  R2P PR, R158.reuse, 0x18 ;  /* 0x000000189e007804 */ /* 0x040fe20000000000 */
[C---:B------:R-:W-:Y:S01]  /*18a0*/  IMAD.SHL.U32 R156, R158.reuse, 0x20, RZ ;  /* 0x000000209e9c7824 */ /* 0x040fe200078e00ff */
[----:B------:R-:W-:Y:S01]  /*18b0*/  LOP3.LUT P1, RZ, R158, 0x2, RZ, 0xc0, !PT ;  /* 0x000000029eff7812 */ /* 0x000fe2000782c0ff */
[----:B------:R-:W-:Y:S01]  /*18c0*/  VIADD R151, R151, UR5 ;  /* 0x0000000597977c36 */ /* 0x000fe20008000000 */
[----:B------:R-:W-:Y:S01]  /*18d0*/  LOP3.LUT R0, R0, 0xe006, R160, 0xc8, !PT ;  /* 0x0000e00600007812 */ /* 0x000fe200078ec8a0 */
[----:B------:R-:W-:Y:S01]  /*18e0*/  VIADD R148, R148, UR5 ;  /* 0x0000000594947c36 */ /* 0x000fe20008000000 */
[----:B------:R-:W-:Y:S01]  /*18f0*/  SEL R3, R153, 0xffffffe0, !P3 ;  /* 0xffffffe099037807 */ /* 0x000fe20005800000 */
[----:B------:R-:W-:Y:S01]  /*1900*/  UMOV UR5, UR19 ;  /* 0x0000001300057c82 */ /* 0x000fe20008000000 */
[----:B------:R-:W-:-:S02]  /*1910*/  LOP3.LUT R154, R160, 0x200, RZ, 0xc0, !PT ;  /* 0x00000200a09a7812 */ /* 0x000fc400078ec0ff */
[C---:B------:R-:W-:Y:S01]  /*1920*/  SEL R159, R153.reuse, 0xffffffe0, !P0 ;  /* 0xffffffe0999f7807 */ /* 0x040fe20004000000 */
[----:B------:R4:W-:Y:S01]  /*1930*/  STL [R1+0x8c], R3 ;  /* 0x00008c0301007387 */ /* 0x0009e20000100800 */
[----:B------:R-:W-:Y:S02]  /*1940*/  SHF.R.U32.HI R155, RZ, 0x1, R158 ;  /* 0x00000001ff9b7819 */ /* 0x000fe4000001169e */
[----:B------:R-:W-:Y:S02]  /*1950*/  LOP3.LUT R157, R158, 0x8, RZ, 0xc0, !PT ;  /* 0x000000089e9d7812 */ /* 0x000fe400078ec0ff */
[----:B------:R-:W-:Y:S02]  /*1960*/  SEL R153, R153, 0xffffffe0, !P1 ;  /* 0xffffffe099997807 */ /* 0x000fe40004800000 */
[----:B------:R-:W-:Y:S02]  /*1970*/  SEL R2, R2, 0xfffffff0, !P0 ;  /* 0xfffffff002027807 */ /* 0x000fe40004000000 */
[----:B------:R-:W-:-:S02]  /*1980*/  LOP3.LUT R0, R0, 0xc00, R156, 0xf8, !PT ;  /* 0x00000c0000007812 */ /* 0x000fc400078ef89c */
[----:B-1----:R-:W-:-:S07]  /*1990*/  LOP3.LUT R154, R154, 0xc00, R156, 0xf8, !PT ;  /* 0x00000c009a9a7812 */ /* 0x002fce00078ef89c */
.L_x_630:
[----:B------:R-:W0:Y:S01]  /*19a0*/  LDGDEPBAR ;  /* 0x00000000000079af */ /* 0x000e220000000000 */
[C---:B------:R-:W-:Y:S01]  /*19b0*/  SHF.L.U32 R150, R158.reuse, 0x4, RZ ;  /* 0x000000049e967819 */ /* 0x040fe200000006ff */
[----:B------:R-:W-:Y:S01]  /*19c0*/  UMOV UR4, UR21 ;  /* 0x0000001500047c82 */ /* 0x000fe20008000000 */
[----:B------:R-:W-:Y:S05]  /*19d0*/  SHF.L.U32 R152, R158, 0x2, RZ ;  /* 0x000000029e987819 */ /* 0x000fea00000006ff */
[----:B------:R-:W2:Y:S01]  /*19e0*/  LDL R2, [R1+0x84] ;  /* 0x0000840001027983 */ /* 0x000ea20000100800 */
[C---:B------:R-:W-:Y:S01]  /*19f0*/  LOP3.LUT R100, R150.reuse, 0x3800, RZ, 0xc0, !PT ;  /* 0x0000380096647812 */ /* 0x040fe200078ec0ff */
[----:B------:R-:W-:Y:S01]  /*1a00*/  UIADD3 UR13, UPT, UPT, UR36, 0x1, URZ ;  /* 0x00000001240d7890 */ /* 0x000fe2000fffe0ff */
[----:B------:R-:W-:Y:S01]  /*1a10*/  LOP3.LUT R0, R150, 0x100, RZ, 0xc0, !PT ;  /* 0x0000010096007812 */ /* 0x000fe200078ec0ff */
[----:B------:R-:W3:Y:S01]  /*1a20*/  LDL R169, [R1+0x80] ;  /* 0x0000800001a97983 */ /* 0x000ee20000100800 */
[----:B------:R-:W-:Y:S01]  /*1a30*/  LOP3.LUT R149, R152, 0x18, RZ, 0xc0, !PT ;  /* 0x0000001898957812 */ /* 0x000fe200078ec0ff */
[----:B------:R-:W-:Y:S01]  /*1a40*/  UISETP.NE.AND UP0, UPT, UR13, 0x1, UPT ;  /* 0x000000010d00788c */ /* 0x000fe2000bf05270 */
[--C-:B------:R-:W-:Y:S01]  /*1a50*/  LOP3.LUT R100, R100, 0x20, R156.reuse, 0xf8, !PT ;  /* 0x0000002064647812 */ /* 0x100fe200078ef89c */
[----:B------:R-:W3:Y:S01]  /*1a60*/  LDL R168, [R1+0x7c] ;  /* 0x00007c0001a87983 */ /* 0x000ee20000100800 */
[----:B----4-:R-:W-:Y:S02]  /*1a70*/  LOP3.LUT R3, R149, 0xc0, R156, 0xf8, !PT ;  /* 0x000000c095037812 */ /* 0x010fe400078ef89c */
[----:B------:R-:W-:Y:S01]  /*1a80*/  LOP3.LUT R100, R100, R0, RZ, 0xfc, !PT ;  /* 0x0000000064647212 */ /* 0x000fe200078efcff */
[----:B------:R-:W-:Y:S01]  /*1a90*/  STL [R1+0xd0], R84 ;  /* 0x0000d05401007387 */ /* 0x000fe20000100800 */
[----:B------:R-:W-:Y:S02]  /*1aa0*/  IADD3 R112, PT, PT, R151, R159, RZ ;  /* 0x0000009f97707210 */ /* 0x000fe40007ffe0ff */
[----:B------:R-:W-:Y:S01]  /*1ab0*/  LOP3.LUT R100, R100, R3, R157, 0xf6, !PT ;  /* 0x0000000364647212 */ /* 0x000fe200078ef69d */
[----:B------:R-:W-:Y:S03]  /*1ac0*/  STL [R1+0xcc], R83 ;  /* 0x0000cc5301007387 */ /* 0x000fe60000100800 */
[----:B------:R-:W-:Y:S01]  /*1ad0*/  LEA R100, R100, UR4, 0x1 ;  /* 0x0000000464647c11 */ /* 0x000fe2000f8e08ff */
[----:B------:R-:W-:Y:S03]  /*1ae0*/  STL [R1+0xc8], R82 ;  /* 0x0000c85201007387 */ /* 0x000fe60000100800 */
[----:B------:R-:W-:Y:S01]  /*1af0*/  IADD3 R0, PT, PT, R100, R159, RZ ;  /* 0x0000009f64007210 */ /* 0x000fe20007ffe0ff */
        /* <DEDUP_REMOVED lines=17> */
[----:B------:R-:W1:Y:S08]  /*1c10*/  LDSM.16.M88.4 R16, [R100+0x6000] ;  /* 0x006000006410783b */ /* 0x000e700000000200 */
[----:B------:R-:W4:Y:S08]  /*1c20*/  LDSM.16.M88.4 R60, [R151+0x1000] ;  /* 0x00100000973c783b */ /* 0x000f300000000200 */
[----:B------:R-:W4:Y:S08]  /*1c30*/  LDSM.16.M88.4 R32, [R100+0x6400] ;  /* 0x006400006420783b */ /* 0x000f300000000200 */
[----:B------:R-:W4:Y:S08]  /*1c40*/  LDSM.16.M88.4 R48, [R100+0x6800] ;  /* 0x006800006430783b */ /* 0x000f300000000200 */
[----:B------:R-:W4:Y:S01]  /*1c50*/  LDSM.16.M88.4 R100, [R100+0x6c00] ;  /* 0x006c00006464783b */ /* 0x000f220000000200 */
[-C--:B-1----:R-:W-:Y:S07]  /*1c60*/  HMMA.16816.F32.BF16 R4, R64, R16.reuse, RZ ;  /* 0x000000104004723c */ /* 0x082fee00000418ff */
[----:B------:R-:W-:Y:S01]  /*1c70*/  LDSM.16.M88.4 R104, [R112] ;  /* 0x000000007068783b */ /* 0x000fe20000000200 */
[C---:B----4-:R-:W-:Y:S07]  /*1c80*/  HMMA.16816.F32.BF16 R8, R60.reuse, R16, RZ ;  /* 0x000000103c08723c */ /* 0x050fee00000418ff */
[----:B------:R-:W1:Y:S01]  /*1c90*/  LDSM.16.M88.4 R108, [R0+0x6000] ;  /* 0x00600000006c783b */ /* 0x000e620000000200 */
[-C--:B------:R-:W-:Y:S07]  /*1ca0*/  HMMA.16816.F32.BF16 R12, R60, R18.reuse, RZ ;  /* 0x000000123c0c723c */ /* 0x080fee00000418ff */
[----:B------:R-:W4:Y:S01]  /*1cb0*/  LDSM.16.M88.4 R112, [R112+0x1000] ;  /* 0x001000007070783b */ /* 0x000f220000000200 */
        /* <DEDUP_REMOVED lines=16> */
[----:B------:R-:W-:Y:S01]  /*1dc0*/  FMUL.FTZ R4, R4, UR12 ;  /* 0x0000000c04047c20 */ /* 0x000fe20008410000 */
[----:B------:R-:W-:Y:S01]  /*1dd0*/  FMUL.FTZ R5, R5, UR12 ;  /* 0x0000000c05057c20 */ /* 0x000fe20008410000 */
[----:B------:R-:W-:Y:S01]  /*1de0*/  FMUL.FTZ R6, R6, UR12 ;  /* 0x0000000c06067c20 */ /* 0x000fe20008410000 */
[----:B------:R-:W-:Y:S01]  /*1df0*/  FMUL.FTZ R7, R7, UR12 ;  /* 0x0000000c07077c20 */ /* 0x000fe20008410000 */
[----:B------:R-:W-:Y:S01]  /*1e00*/  MUFU.TANH R101, R4 ;  /* 0x0000000400657308 */ /* 0x000fe20000002400 */
[----:B--2---:R-:W-:Y:S01]  /*1e10*/  FSETP.NEU.FTZ.AND P1, PT, R2, -INF , PT ;  /* 0xff8000000200780b */ /* 0x004fe20003f3d000 */
[C---:B------:R-:W-:Y:S04]  /*1e20*/  HMMA.16816.F32.BF16 R16, R104.reuse, R110, R16 ;  /* 0x0000006e6810723c */ /* 0x040fe80000041810 */
        /* <DEDUP_REMOVED lines=9> */
[----:B------:R-:W1:Y:S01]  /*1ec0*/  MUFU.TANH R167, R8 ;  /* 0x0000000800a77308 */ /* 0x000e620000002400 */
[----:B------:R-:W-:Y:S01]  /*1ed0*/  FMUL.FTZ R19, R19, UR12 ;  /* 0x0000000c13137c20 */ /* 0x000fe20008410000 */
[----:B------:R-:W-:Y:S01]  /*1ee0*/  FMUL.FTZ R16, R16, UR12 ;  /* 0x0000000c10107c20 */ /* 0x000fe20008410000 */
[----:B------:R-:W-:Y:S07]  /*1ef0*/  FMUL.FTZ R17, R17, UR12 ;  /* 0x0000000c11117c20 */ /* 0x000fee0008410000 */
[----:B------:R-:W2:Y:S01]  /*1f00*/  MUFU.TANH R166, R9 ;  /* 0x0000000900a67308 */ /* 0x000ea20000002400 */
[----:B------:R-:W-:Y:S09]  /*1f10*/  FMUL.FTZ R18, R18, UR12 ;  /* 0x0000000c12127c20 */ /* 0x000ff20008410000 */
[----:B------:R-:W4:Y:S01]  /*1f20*/  MUFU.TANH R165, R10 ;  /* 0x0000000a00a57308 */ /* 0x000f220000002400 */
[----:B-1----:R-:W-:Y:S09]  /*1f30*/  STL [R1+0x1c], R167 ;  /* 0x00001ca701007387 */ /* 0x002ff20000100800 */
[----:B------:R-:W1:Y:S01]  /*1f40*/  MUFU.TANH R164, R11 ;  /* 0x0000000b00a47308 */ /* 0x000e620000002400 */
[----:B--2---:R-:W-:Y:S01]  /*1f50*/  STL [R1+0x18], R166 ;  /* 0x000018a601007387 */ /* 0x004fe20000100800 */
[----:B---3--:R-:W-:Y:S08]  /*1f60*/  FMUL.FTZ R9, R168, 1.4426950216293334961 ;  /* 0x3fb8aa3ba8097820 */ /* 0x008ff00000410000 */
[----:B------:R-:W2:Y:S01]  /*1f70*/  MUFU.TANH R163, R12 ;  /* 0x0000000c00a37308 */ /* 0x000ea20000002400 */
[----:B----4-:R-:W-:Y:S01]  /*1f80*/  STL [R1+0x5c], R165 ;  /* 0x00005ca501007387 */ /* 0x010fe20000100800 */
[----:B------:R-:W-:Y:S08]  /*1f90*/  FMUL.FTZ R10, R169, 1.4426950216293334961 ;  /* 0x3fb8aa3ba90a7820 */ /* 0x000ff00000410000 */
[----:B------:R-:W3:Y:S01]  /*1fa0*/  MUFU.TANH R162, R13 ;  /* 0x0000000d00a27308 */ /* 0x000ee20000002400 */
[----:B-1----:R-:W-:Y:S01]  /*1fb0*/  STL [R1+0x58], R164 ;  /* 0x000058a401007387 */ /* 0x002fe20000100800 */
[----:B------:R-:W-:Y:S05]  /*1fc0*/  FMUL.FTZ R11, R2, 1.4426950216293334961 ;  /* 0x3fb8aa3b020b7820 */ /* 0x000fea0000410000 */
[----:B------:R-:W-:Y:S03]  /*1fd0*/  FSEL R11, R11, RZ, P1 ;  /* 0x000000ff0b0b7208 */ /* 0x000fe60000800000 */
[----:B------:R-:W-:Y:S01]  /*1fe0*/  MUFU.TANH R69, R6 ;  /* 0x0000000600457308 */ /* 0x000fe20000002400 */
[----:B--2---:R-:W-:Y:S01]  /*1ff0*/  STL [R1+0x8], R163 ;  /* 0x000008a301007387 */ /* 0x004fe20000100800 */
[----:B------:R-:W-:Y:S01]  /*2000*/  FSETP.NEU.FTZ.AND P1, PT, R169, -INF , PT ;  /* 0xff800000a900780b */ /* 0x000fe20003f3d000 */
[--C-:B------:R-:W-:Y:S03]  /*2010*/  FFMA.FTZ R2, R101, UR7, -R11.reuse ;  /* 0x0000000765027c23 */ /* 0x100fe6000801080b */
[----:B------:R-:W-:Y:S04]  /*2020*/  FSEL R10, R10, RZ, P1 ;  /* 0x000000ff0a0a7208 */ /* 0x000fe80000800000 */
[----:B------:R1:W-:Y:S01]  /*2030*/  MUFU.EX2 R193, R2 ;  /* 0x0000000200c17308 */ /* 0x0003e20000000800 */
[----:B---3--:R-:W-:Y:S01]  /*2040*/  STL [R1], R162 ;  /* 0x000000a201007387 */ /* 0x008fe20000100800 */
[----:B------:R-:W-:Y:S03]  /*2050*/  FSETP.NEU.FTZ.AND P1, PT, R168, -INF , PT ;  /* 0xff800000a800780b */ /* 0x000fe60003f3d000 */
[----:B------:R-:W2:Y:S01]  /*2060*/  LDL R12, [R1+0x78] ;  /* 0x00007800010c7983 */ /* 0x000ea20000100800 */
[----:B------:R-:W-:Y:S04]  /*2070*/  FSEL R9, R9, RZ, P1 ;  /* 0x000000ff09097208 */ /* 0x000fe80000800000 */
[----:B------:R3:W-:Y:S10]  /*2080*/  MUFU.TANH R68, R7 ;  /* 0x0000000700447308 */ /* 0x0007f40000002400 */
[----:B------:R-:W4:Y:S01]  /*2090*/  MUFU.TANH R161, R14 ;  /* 0x0000000e00a17308 */ /* 0x000f220000002400 */
[----:B-1----:R-:W-:Y:S09]  /*20a0*/  FFMA.FTZ R2, R84, UR7, -R11 ;  /* 0x0000000754027c23 */ /* 0x002ff2000801080b */
[----:B------:R1:W-:Y:S01]  /*20b0*/  MUFU.EX2 R194, R2 ;  /* 0x0000000200c27308 */ /* 0x0003e20000000800 */
[----:B---3--:R-:W3:Y:S09]  /*20c0*/  LDSM.16.M88.4 R4, [R0+0x6400] ;  /* 0x006400000004783b */ /* 0x008ef20000000200 */
[----:B------:R-:W-:Y:S01]  /*20d0*/  MUFU.TANH R221, R19 ;  /* 0x0000001300dd7308 */ /* 0x000fe20000002400 */
[----:B----4-:R-:W-:Y:S09]  /*20e0*/  STL [R1+0x54], R161 ;  /* 0x000054a101007387 */ /* 0x010ff20000100800 */
[----:B------:R-:W4:Y:S01]  /*20f0*/  MUFU.TANH R13, R15 ;  /* 0x0000000f000d7308 */ /* 0x000f220000002400 */
[--C-:B-1----:R-:W-:Y:S09]  /*2100*/  FFMA.FTZ R2, R69, UR7, -R10.reuse ;  /* 0x0000000745027c23 */ /* 0x102ff2000801080a */
[----:B------:R1:W-:Y:S10]  /*2110*/  MUFU.EX2 R223, R2 ;  /* 0x0000000200df7308 */ /* 0x0003f40000000800 */
[----:B------:R-:W-:Y:S01]  /*2120*/  MUFU.TANH R83, R16 ;  /* 0x0000001000537308 */ /* 0x000fe20000002400 */
[----:B----4-:R-:W-:Y:S09]  /*2130*/  STL [R1+0x50], R13 ;  /* 0x0000500d01007387 */ /* 0x010ff20000100800 */
[----:B------:R-:W-:Y:S01]  /*2140*/  MUFU.TANH R82, R17 ;  /* 0x0000001100527308 */ /* 0x000fe20000002400 */
[--C-:B-1----:R-:W-:Y:S01]  /*2150*/  FFMA.FTZ R2, R68, UR7, -R10.reuse ;  /* 0x0000000744027c23 */ /* 0x102fe2000801080a */
[-C--:B---3--:R-:W-:Y:S08]  /*2160*/  HMMA.16816.F32.BF16 R20, R104, R4.reuse, R20 ;  /* 0x000000046814723c */ /* 0x088ff00000041814 */
[----:B------:R1:W-:Y:S01]  /*2170*/  MUFU.EX2 R224, R2 ;  /* 0x0000000200e07308 */ /* 0x0003e20000000800 */
[C---:B------:R-:W-:Y:S09]  /*2180*/  HMMA.16816.F32.BF16 R24, R112.reuse, R4, R24 ;  /* 0x000000047018723c */ /* 0x040ff20000041818 */
[----:B------:R-:W-:Y:S01]  /*2190*/  MUFU.TANH R222, R18 ;  /* 0x0000001200de7308 */ /* 0x000fe20000002400 */
[-C--:B------:R-:W-:Y:S03]  /*21a0*/  HMMA.16816.F32.BF16 R28, R112, R6.reuse, R28 ;  /* 0x00000006701c723c */ /* 0x080fe6000004181c */
[----:B------:R-:W-:Y:S01]  /*21b0*/  FMUL.FTZ R21, R21, UR12 ;  /* 0x0000000c15157c20 */ /* 0x000fe20008410000 */
[----:B------:R-:W-:Y:S01]  /*21c0*/  FMUL.FTZ R22, R22, UR12 ;  /* 0x0000000c16167c20 */ /* 0x000fe20008410000 */
[----:B------:R-:W-:Y:S04]  /*21d0*/  FMUL.FTZ R23, R23, UR12 ;  /* 0x0000000c17177c20 */ /* 0x000fe80008410000 */
[----:B------:R-:W-:Y:S01]  /*21e0*/  MUFU.TANH R80, R21 ;  /* 0x0000001500507308 */ /* 0x000fe20000002400 */
[--C-:B-1----:R-:W-:Y:S01]  /*21f0*/  FFMA.FTZ R2, R167, UR7, -R9.reuse ;  /* 0x00000007a7027c23 */ /* 0x102fe20008010809 */
[C---:B------:R-:W-:Y:S04]  /*2200*/  HMMA.16816.F32.BF16 R32, R104.reuse, R6, R32 ;  /* 0x000000066820723c */ /* 0x040fe80000041820 */
[----:B------:R-:W-:Y:S01]  /*2210*/  FMUL.FTZ R4, R24, UR12 ;  /* 0x0000000c18047c20 */ /* 0x000fe20008410000 */
[----:B------:R-:W-:Y:S03]  /*2220*/  FMUL.FTZ R27, R27, UR12 ;  /* 0x0000000c1b1b7c20 */ /* 0x000fe60008410000 */
[----:B------:R1:W-:Y:S01]  /*2230*/  MUFU.EX2 R250, R2 ;  /* 0x0000000200fa7308 */ /* 0x0003e20000000800 */
[----:B------:R-:W-:Y:S01]  /*2240*/  FMUL.FTZ R26, R26, UR12 ;  /* 0x0000000c1a1a7c20 */ /* 0x000fe20008410000 */
[----:B------:R-:W-:Y:S01]  /*2250*/  FMUL.FTZ R25, R25, UR12 ;  /* 0x0000000c19197c20 */ /* 0x000fe20008410000 */
[----:B------:R-:W-:Y:S01]  /*2260*/  FMUL.FTZ R30, R30, UR12 ;  /* 0x0000000c1e1e7c20 */ /* 0x000fe20008410000 */
[----:B------:R-:W-:Y:S01]  /*2270*/  FMUL.FTZ R31, R31, UR12 ;  /* 0x0000000c1f1f7c20 */ /* 0x000fe20008410000 */
[----:B------:R-:W-:Y:S01]  /*2280*/  FMUL.FTZ R28, R28, UR12 ;  /* 0x0000000c1c1c7c20 */ /* 0x000fe20008410000 */
[----:B------:R-:W-:Y:S04]  /*2290*/  FMUL.FTZ R29, R29, UR12 ;  /* 0x0000000c1d1d7c20 */ /* 0x000fe80008410000 */
[----:B------:R-:W-:Y:S01]  /*22a0*/  MUFU.TANH R14, R30 ;  /* 0x0000001e000e7308 */ /* 0x000fe20000002400 */
[----:B------:R-:W-:Y:S01]  /*22b0*/  FMUL.FTZ R32, R32, UR12 ;  /* 0x0000000c20207c20 */ /* 0x000fe20008410000 */
[----:B------:R-:W-:Y:S01]  /*22c0*/  FMUL.FTZ R33, R33, UR12 ;  /* 0x0000000c21217c20 */ /* 0x000fe20008410000 */
[----:B------:R-:W-:Y:S07]  /*22d0*/  FMUL.FTZ R34, R34, UR12 ;  /* 0x0000000c22227c20 */ /* 0x000fee0008410000 */
[----:B------:R3:W-:Y:S01]  /*22e0*/  MUFU.TANH R244, R4 ;  /* 0x0000000400f47308 */ /* 0x0007e20000002400 */
[----:B-1----:R-:W-:Y:S01]  /*22f0*/  FFMA.FTZ R2, R166, UR7, -R9 ;  /* 0x00000007a6027c23 */ /* 0x002fe20008010809 */
[----:B------:R-:W-:Y:S08]  /*2300*/  FMUL.FTZ R35, R35, UR12 ;  /* 0x0000000c23237c20 */ /* 0x000ff00008410000 */
[----:B------:R-:W-:Y:S10]  /*2310*/  MUFU.EX2 R249, R2 ;  /* 0x0000000200f97308 */ /* 0x000ff40000000800 */
[----:B------:R-:W-:Y:S01]  /*2320*/  MUFU.TANH R218, R22 ;  /* 0x0000001600da7308 */ /* 0x000fe20000002400 */
[----:B---3--:R-:W1:Y:S09]  /*2330*/  LDSM.16.M88.4 R4, [R0+0x6800] ;  /* 0x006800000004783b */ /* 0x008e720000000200 */
[----:B------:R-:W-:Y:S10]  /*2340*/  MUFU.TANH R217, R23 ;  /* 0x0000001700d97308 */ /* 0x000ff40000002400 */
[----:B------:R-:W-:Y:S10]  /*2350*/  MUFU.TANH R243, R25 ;  /* 0x0000001900f37308 */ /* 0x000ff40000002400 */
[----:B------:R-:W-:Y:S10]  /*2360*/  MUFU.TANH R15, R26 ;  /* 0x0000001a000f7308 */ /* 0x000ff40000002400 */
[----:B------:R-:W-:Y:S10]  /*2370*/  MUFU.TANH R239, R28 ;  /* 0x0000001c00ef7308 */ /* 0x000ff40000002400 */
[----:B------:R-:W-:Y:S01]  /*2380*/  MUFU.TANH R237, R29 ;  /* 0x0000001d00ed7308 */ /* 0x000fe20000002400 */
[-C--:B-1----:R-:W-:Y:S09]  /*2390*/  HMMA.16816.F32.BF16 R36, R104, R4.reuse, R36 ;  /* 0x000000046824723c */ /* 0x082ff20000041824 */
[----:B------:R-:W-:Y:S01]  /*23a0*/  MUFU.TANH R79, R32 ;  /* 0x00000020004f7308 */ /* 0x000fe20000002400 */
[C---:B------:R-:W-:Y:S09]  /*23b0*/  HMMA.16816.F32.BF16 R40, R112.reuse, R4, R40 ;  /* 0x000000047028723c */ /* 0x040ff20000041828 */
[----:B------:R-:W-:Y:S01]  /*23c0*/  MUFU.TANH R78, R33 ;  /* 0x00000021004e7308 */ /* 0x000fe20000002400 */
[-C--:B------:R-:W-:Y:S03]  /*23d0*/  HMMA.16816.F32.BF16 R44, R112, R6.reuse, R44 ;  /* 0x00000006702c723c */ /* 0x080fe6000004182c */
[----:B------:R-:W-:Y:S01]  /*23e0*/  FMUL.FTZ R37, R37, UR12 ;  /* 0x0000000c25257c20 */ /* 0x000fe20008410000 */
[----:B------:R-:W-:Y:S01]  /*23f0*/  FMUL.FTZ R38, R38, UR12 ;  /* 0x0000000c26267c20 */ /* 0x000fe20008410000 */
[----:B------:R-:W-:Y:S04]  /*2400*/  FMUL.FTZ R39, R39, UR12 ;  /* 0x0000000c27277c20 */ /* 0x000fe80008410000 */
        /* <DEDUP_REMOVED lines=11> */
[----:B------:R-:W-:Y:S01]  /*24c0*/  MUFU.TANH R231, R41 ;  /* 0x0000002900e77308 */ /* 0x000fe20000002400 */
[----:B------:R-:W-:Y:S01]  /*24d0*/  FMUL.FTZ R48, R48, UR12 ;  /* 0x0000000c30307c20 */ /* 0x000fe20008410000 */
[----:B------:R-:W-:Y:S01]  /*24e0*/  FMUL.FTZ R49, R49, UR12 ;  /* 0x0000000c31317c20 */ /* 0x000fe20008410000 */
[----:B------:R-:W-:Y:S01]  /*24f0*/  FMUL.FTZ R50, R50, UR12 ;  /* 0x0000000c32327c20 */ /* 0x000fe20008410000 */
[----:B------:R-:W-:Y:S06]  /*2500*/  FMUL.FTZ R51, R51, UR12 ;  /* 0x0000000c33337c20 */ /* 0x000fec0008410000 */
[----:B------:R4:W-:Y:S10]  /*2510*/  MUFU.TANH R232, R4 ;  /* 0x0000000400e87308 */ /* 0x0009f40000002400 */
[----:B------:R-:W-:Y:S10]  /*2520*/  MUFU.TANH R227, R44 ;  /* 0x0000002c00e37308 */ /* 0x000ff40000002400 */
[----:B------:R-:W2:Y:S01]  /*2530*/  MUFU.TANH R202, R39 ;  /* 0x0000002700ca7308 */ /* 0x000ea20000002400 */
[----:B----4-:R1:W4:Y:S09]  /*2540*/  LDSM.16.M88.4 R4, [R0+0x6c00] ;  /* 0x006c00000004783b */ /* 0x0103320000000200 */
[----:B------:R-:W-:Y:S10]  /*2550*/  MUFU.TANH R252, R46 ;  /* 0x0000002e00fc7308 */ /* 0x000ff40000002400 */
[----:B------:R-:W-:Y:S10]  /*2560*/  MUFU.TANH R251, R47 ;  /* 0x0000002f00fb7308 */ /* 0x000ff40000002400 */
[----:B------:R-:W-:Y:S01]  /*2570*/  MUFU.TANH R206, R34 ;  /* 0x0000002200ce7308 */ /* 0x000fe20000002400 */
[----:B-1----:R-:W-:Y:S09]  /*2580*/  FFMA.FTZ R0, R76, UR7, -R11 ;  /* 0x000000074c007c23 */ /* 0x002ff2000801080b */
[----:B------:R3:W-:Y:S10]  /*2590*/  MUFU.EX2 R172, R0 ;  /* 0x0000000000ac7308 */ /* 0x0007f40000000800 */
[----:B------:R-:W-:Y:S01]  /*25a0*/  MUFU.TANH R75, R48 ;  /* 0x00000030004b7308 */ /* 0x000fe20000002400 */
[-C--:B----4-:R-:W-:Y:S09]  /*25b0*/  HMMA.16816.F32.BF16 R52, R104, R4.reuse, R52 ;  /* 0x000000046834723c */ /* 0x090ff20000041834 */
[----:B------:R-:W-:Y:S01]  /*25c0*/  MUFU.TANH R205, R35 ;  /* 0x0000002300cd7308 */ /* 0x000fe20000002400 */
[--C-:B---3--:R-:W-:Y:S01]  /*25d0*/  FFMA.FTZ R0, R201, UR7, -R10.reuse ;  /* 0x00000007c9007c23 */ /* 0x108fe2000801080a */
[C---:B------:R-:W-:Y:S08]  /*25e0*/  HMMA.16816.F32.BF16 R56, R112.reuse, R4, R56 ;  /* 0x000000047038723c */ /* 0x040ff00000041838 */
[----:B------:R1:W-:Y:S01]  /*25f0*/  MUFU.EX2 R189, R0 ;  /* 0x0000000000bd7308 */ /* 0x0003e20000000800 */
[-C--:B------:R-:W-:Y:S03]  /*2600*/  HMMA.16816.F32.BF16 R60, R112, R6.reuse, R60 ;  /* 0x00000006703c723c */ /* 0x080fe6000004183c */
[----:B------:R-:W-:Y:S01]  /*2610*/  FMUL.FTZ R53, R53, UR12 ;  /* 0x0000000c35357c20 */ /* 0x000fe20008410000 */
[----:B------:R-:W-:Y:S01]  /*2620*/  FMUL.FTZ R54, R54, UR12 ;  /* 0x0000000c36367c20 */ /* 0x000fe20008410000 */
[----:B------:R-:W-:Y:S04]  /*2630*/  FMUL.FTZ R55, R55, UR12 ;  /* 0x0000000c37377c20 */ /* 0x000fe80008410000 */
[----:B------:R-:W-:Y:S01]  /*2640*/  MUFU.TANH R74, R49 ;  /* 0x00000031004a7308 */ /* 0x000fe20000002400 */
[----:B------:R-:W-:Y:S04]  /*2650*/  HMMA.16816.F32.BF16 R64, R104, R6, R64 ;  /* 0x000000066840723c */ /* 0x000fe80000041840 */
[----:B------:R-:W-:Y:S01]  /*2660*/  FMUL.FTZ R56, R56, UR12 ;  /* 0x0000000c38387c20 */ /* 0x000fe20008410000 */
[----:B------:R-:W-:Y:S04]  /*2670*/  FMUL.FTZ R57, R57, UR12 ;  /* 0x0000000c39397c20 */ /* 0x000fe80008410000 */
[----:B------:R-:W-:Y:S01]  /*2680*/  MUFU.TANH R191, R50 ;  /* 0x0000003200bf7308 */ /* 0x000fe20000002400 */
[C---:B--2---:R-:W-:Y:S01]  /*2690*/  FMUL.FTZ R8, R12.reuse, 1.4426950216293334961 ;  /* 0x3fb8aa3b0c087820 */ /* 0x044fe20000410000 */
[----:B------:R-:W-:Y:S01]  /*26a0*/  FSETP.NEU.FTZ.AND P1, PT, R12, -INF , PT ;  /* 0xff8000000c00780b */ /* 0x000fe20003f3d000 */
[----:B------:R-:W-:Y:S01]  /*26b0*/  FMUL.FTZ R12, R20, UR12 ;  /* 0x0000000c140c7c20 */ /* 0x000fe20008410000 */
[----:B-1----:R-:W-:Y:S01]  /*26c0*/  FFMA.FTZ R0, R202, UR7, -R10 ;  /* 0x00000007ca007c23 */ /* 0x002fe2000801080a */
[----:B------:R-:W-:Y:S01]  /*26d0*/  FMUL.FTZ R62, R62, UR12 ;  /* 0x0000000c3e3e7c20 */ /* 0x000fe20008410000 */
[----:B------:R-:W-:Y:S01]  /*26e0*/  FSEL R8, R8, RZ, P1 ;  /* 0x000000ff08087208 */ /* 0x000fe20000800000 */
[----:B------:R-:W-:Y:S03]  /*26f0*/  FMUL.FTZ R61, R61, UR12 ;  /* 0x0000000c3d3d7c20 */ /* 0x000fe60008410000 */
[----:B------:R-:W-:Y:S01]  /*2700*/  MUFU.TANH R81, R12 ;  /* 0x0000000c00517308 */ /* 0x000fe20000002400 */
[----:B------:R-:W-:Y:S01]  /*2710*/  FMUL.FTZ R63, R63, UR12 ;  /* 0x0000000c3f3f7c20 */ /* 0x000fe20008410000 */
[----:B------:R-:W-:Y:S01]  /*2720*/  FMUL.FTZ R59, R59, UR12 ;  /* 0x0000000c3b3b7c20 */ /* 0x000fe20008410000 */
[--C-:B------:R-:W-:Y:S01]  /*2730*/  FFMA.FTZ R2, R165, UR7, -R8.reuse ;  /* 0x00000007a5027c23 */ /* 0x100fe20008010808 */
[----:B------:R-:W-:Y:S01]  /*2740*/  FMUL.FTZ R58, R58, UR12 ;  /* 0x0000000c3a3a7c20 */ /* 0x000fe20008410000 */
[----:B------:R-:W-:Y:S01]  /*2750*/  FMUL.FTZ R64, R64, UR12 ;  /* 0x0000000c40407c20 */ /* 0x000fe20008410000 */
[----:B------:R-:W-:Y:S01]  /*2760*/  FMUL.FTZ R66, R66, UR12 ;  /* 0x0000000c42427c20 */ /* 0x000fe20008410000 */
[----:B------:R-:W-:Y:S03]  /*2770*/  FMUL.FTZ R65, R65, UR12 ;  /* 0x0000000c41417c20 */ /* 0x000fe60008410000 */
[----:B------:R-:W-:Y:S01]  /*2780*/  MUFU.TANH R12, R27 ;  /* 0x0000001b000c7308 */ /* 0x000fe20000002400 */
[----:B------:R-:W-:Y:S09]  /*2790*/  FMUL.FTZ R67, R67, UR12 ;  /* 0x0000000c43437c20 */ /* 0x000ff20008410000 */
[----:B------:R1:W2:Y:S10]  /*27a0*/  MUFU.EX2 R100, R2 ;  /* 0x0000000200647308 */ /* 0x0002b40000000800 */
[----:B------:R3:W-:Y:S10]  /*27b0*/  MUFU.EX2 R192, R0 ;  /* 0x0000000000c07308 */ /* 0x0007f40000000800 */
[----:B------:R-:W-:Y:S01]  /*27c0*/  MUFU.TANH R190, R51 ;  /* 0x0000003300be7308 */ /* 0x000fe20000002400 */
[--C-:B-1----:R-:W-:Y:S01]  /*27d0*/  FFMA.FTZ R2, R164, UR7, -R8.reuse ;  /* 0x00000007a4027c23 */ /* 0x102fe20008010808 */
[----:B--2---:R-:W-:Y:S08]  /*27e0*/  STL [R1+0x4c], R100 ;  /* 0x00004c6401007387 */ /* 0x004ff00000100800 */
[----:B------:R1:W2:Y:S01]  /*27f0*/  MUFU.EX2 R102, R2 ;  /* 0x0000000200667308 */ /* 0x0002a20000000800 */
[--C-:B---3--:R-:W-:Y:S09]  /*2800*/  FFMA.FTZ R0, R232, UR7, -R9.reuse ;  /* 0x00000007e8007c23 */ /* 0x108ff20008010809 */
[----:B------:R3:W-:Y:S10]  /*2810*/  MUFU.EX2 R220, R0 ;  /* 0x0000000000dc7308 */ /* 0x0007f40000000800 */
[----:B------:R-:W-:Y:S01]  /*2820*/  MUFU.TANH R225, R45 ;  /* 0x0000002d00e17308 */ /* 0x000fe20000002400 */
[--C-:B-1----:R-:W-:Y:S01]  /*2830*/  FFMA.FTZ R2, R163, UR7, -R9.reuse ;  /* 0x00000007a3027c23 */ /* 0x102fe20008010809 */
[----:B--2---:R-:W-:Y:S08]  /*2840*/  STL [R1+0x48], R102 ;  /* 0x0000486601007387 */ /* 0x004ff00000100800 */
[----:B------:R1:W-:Y:S01]  /*2850*/  MUFU.EX2 R246, R2 ;  /* 0x0000000200f67308 */ /* 0x0003e20000000800 */
[--C-:B---3--:R-:W-:Y:S09]  /*2860*/  FFMA.FTZ R0, R231, UR7, -R9.reuse ;  /* 0x00000007e7007c23 */ /* 0x108ff20008010809 */
[----:B------:R-:W-:Y:S10]  /*2870*/  MUFU.EX2 R219, R0 ;  /* 0x0000000000db7308 */ /* 0x000ff40000000800 */
[----:B------:R-:W-:Y:S01]  /*2880*/  MUFU.TANH R72, R53 ;  /* 0x0000003500487308 */ /* 0x000fe20000002400 */
[----:B-1----:R-:W-:Y:S09]  /*2890*/  FFMA.FTZ R2, R162, UR7, -R9 ;  /* 0x00000007a2027c23 */ /* 0x002ff20008010809 */
[----:B------:R1:W-:Y:S10]  /*28a0*/  MUFU.EX2 R245, R2 ;  /* 0x0000000200f57308 */ /* 0x0003f40000000800 */
[----:B------:R-:W-:Y:S10]  /*28b0*/  MUFU.TANH R188, R54 ;  /* 0x0000003600bc7308 */ /* 0x000ff40000002400 */
[----:B------:R-:W-:Y:S01]  /*28c0*/  MUFU.TANH R211, R56 ;  /* 0x0000003800d37308 */ /* 0x000fe20000002400 */
[--C-:B-1----:R-:W-:Y:S09]  /*28d0*/  FFMA.FTZ R2, R161, UR7, -R8.reuse ;  /* 0x00000007a1027c23 */ /* 0x102ff20008010808 */
[----:B------:R1:W2:Y:S10]  /*28e0*/  MUFU.EX2 R19, R2 ;  /* 0x0000000200137308 */ /* 0x0002b40000000800 */
[----:B------:R-:W-:Y:S10]  /*28f0*/  MUFU.TANH R187, R55 ;  /* 0x0000003700bb7308 */ /* 0x000ff40000002400 */
[----:B------:R-:W-:Y:S01]  /*2900*/  MUFU.TANH R212, R57 ;  /* 0x0000003900d47308 */ /* 0x000fe20000002400 */
[----:B-1----:R-:W-:Y:S01]  /*2910*/  FFMA.FTZ R2, R13, UR7, -R8 ;  /* 0x000000070d027c23 */ /* 0x002fe20008010808 */
[----:B--2---:R-:W-:Y:S08]  /*2920*/  STL [R1+0x44], R19 ;  /* 0x0000441301007387 */ /* 0x004ff00000100800 */
[----:B------:R-:W-:Y:S10]  /*2930*/  MUFU.TANH R13, R31 ;  /* 0x0000001f000d7308 */ /* 0x000ff40000002400 */
[----:B------:R1:W2:Y:S10]  /*2940*/  MUFU.EX2 R20, R2 ;  /* 0x0000000200147308 */ /* 0x0002b40000000800 */
[----:B------:R-:W-:Y:S10]  /*2950*/  MUFU.TANH R238, R59 ;  /* 0x0000003b00ee7308 */ /* 0x000ff40000002400 */
[----:B------:R-:W-:Y:S01]  /*2960*/  MUFU.TANH R71, R64 ;  /* 0x0000004000477308 */ /* 0x000fe20000002400 */
[--C-:B-1----:R-:W-:Y:S01]  /*2970*/  FFMA.FTZ R2, R83, UR7, -R11.reuse ;  /* 0x0000000753027c23 */ /* 0x102fe2000801080b */
[----:B--2---:R-:W-:Y:S04]  /*2980*/  STL [R1+0x40], R20 ;  /* 0x0000401401007387 */ /* 0x004fe80000100800 */
[----:B------:R-:W-:Y:S04]  /*2990*/  STL [R1+0x3c], R15 ;  /* 0x00003c0f01007387 */ /* 0x000fe80000100800 */
[----:B------:R1:W-:Y:S01]  /*29a0*/  MUFU.EX2 R186, R2 ;  /* 0x0000000200ba7308 */ /* 0x0003e20000000800 */
[----:B------:R2:W-:Y:S04]  /*29b0*/  STL [R1+0x38], R12 ;  /* 0x0000380c01007387 */ /* 0x0005e80000100800 */
[----:B------:R3:W-:Y:S05]  /*29c0*/  STL [R1+0x2c], R14 ;  /* 0x00002c0e01007387 */ /* 0x0007ea0000100800 */
[----:B------:R-:W4:Y:S01]  /*29d0*/  MUFU.TANH R177, R66 ;  /* 0x0000004200b17308 */ /* 0x000f220000002400 */
[----:B------:R3:W-:Y:S09]  /*29e0*/  STL [R1+0x28], R13 ;  /* 0x0000280d01007387 */ /* 0x0007f20000100800 */
[----:B------:R-:W-:Y:S01]  /*29f0*/  MUFU.TANH R235, R62 ;  /* 0x0000003e00eb7308 */ /* 0x000fe20000002400 */
[--C-:B-1----:R-:W-:Y:S09]  /*2a00*/  FFMA.FTZ R2, R82, UR7, -R11.reuse ;  /* 0x0000000752027c23 */ /* 0x102ff2000801080b */
[----:B------:R1:W-:Y:S01]  /*2a10*/  MUFU.EX2 R185, R2 ;  /* 0x0000000200b97308 */ /* 0x0003e20000000800 */
[--C-:B----4-:R-:W-:Y:S09]  /*2a20*/  FFMA.FTZ R6, R177, UR7, -R10.reuse ;  /* 0x00000007b1067c23 */ /* 0x110ff2000801080a */
[----:B------:R-:W-:Y:S10]  /*2a30*/  MUFU.TANH R70, R65 ;  /* 0x0000004100467308 */ /* 0x000ff40000002400 */
[----:B------:R-:W-:Y:S01]  /*2a40*/  MUFU.TANH R180, R67 ;  /* 0x0000004300b47308 */ /* 0x000fe20000002400 */
[--C-:B-1----:R-:W-:Y:S09]  /*2a50*/  FFMA.FTZ R2, R222, UR7, -R10.reuse ;  /* 0x00000007de027c23 */ /* 0x102ff2000801080a */
[----:B------:R1:W-:Y:S10]  /*2a60*/  MUFU.EX2 R208, R2 ;  /* 0x0000000200d07308 */ /* 0x0003f40000000800 */
[----:B------:R-:W-:Y:S10]  /*2a70*/  MUFU.TANH R210, R61 ;  /* 0x0000003d00d27308 */ /* 0x000ff40000002400 */
[----:B------:R-:W-:Y:S01]  /*2a80*/  MUFU.TANH R236, R63 ;  /* 0x0000003f00ec7308 */ /* 0x000fe20000002400 */
[--C-:B-1----:R-:W-:Y:S09]  /*2a90*/  FFMA.FTZ R2, R221, UR7, -R10.reuse ;  /* 0x00000007dd027c23 */ /* 0x102ff2000801080a */
[----:B------:R1:W-:Y:S10]  /*2aa0*/  MUFU.EX2 R209, R2 ;  /* 0x0000000200d17308 */ /* 0x0003f40000000800 */
[----:B------:R-:W-:Y:S10]  /*2ab0*/  MUFU.TANH R240, R58 ;  /* 0x0000003a00f07308 */ /* 0x000ff40000002400 */
[----:B------:R-:W-:Y:S01]  /*2ac0*/  MUFU.EX2 R174, R6 ;  /* 0x0000000600ae7308 */ /* 0x000fe20000000800 */
[--C-:B-1----:R-:W-:Y:S09]  /*2ad0*/  FFMA.FTZ R2, R81, UR7, -R11.reuse ;  /* 0x0000000751027c23 */ /* 0x102ff2000801080b */
[----:B------:R1:W-:Y:S02]  /*2ae0*/  MUFU.EX2 R182, R2 ;  /* 0x0000000200b67308 */ /* 0x0003e40000000800 */
[----:B-1----:R-:W-:Y:S08]  /*2af0*/  FFMA.FTZ R2, R80, UR7, -R11 ;  /* 0x0000000750027c23 */ /* 0x002ff0000801080b */
[----:B------:R1:W-:Y:S02]  /*2b00*/  MUFU.EX2 R181, R2 ;  /* 0x0000000200b57308 */ /* 0x0003e40000000800 */
[--C-:B-1----:R-:W-:Y:S08]  /*2b10*/  FFMA.FTZ R2, R218, UR7, -R10.reuse ;  /* 0x00000007da027c23 */ /* 0x102ff0000801080a */
[----:B------:R1:W-:Y:S02]  /*2b20*/  MUFU.EX2 R204, R2 ;  /* 0x0000000200cc7308 */ /* 0x0003e40000000800 */
[----:B-1----:R-:W-:Y:S08]  /*2b30*/  FFMA.FTZ R2, R217, UR7, -R10 ;  /* 0x00000007d9027c23 */ /* 0x002ff0000801080a */
[----:B------:R1:W-:Y:S02]  /*2b40*/  MUFU.EX2 R203, R2 ;  /* 0x0000000200cb7308 */ /* 0x0003e40000000800 */
[--C-:B-1----:R-:W-:Y:S08]  /*2b50*/  FFMA.FTZ R2, R244, UR7, -R9.reuse ;  /* 0x00000007f4027c23 */ /* 0x102ff00008010809 */
[----:B------:R1:W-:Y:S02]  /*2b60*/  MUFU.EX2 R234, R2 ;  /* 0x0000000200ea7308 */ /* 0x0003e40000000800 */
[--C-:B-1----:R-:W-:Y:S08]  /*2b70*/  FFMA.FTZ R2, R243, UR7, -R9.reuse ;  /* 0x00000007f3027c23 */ /* 0x102ff00008010809 */
[----:B------:R1:W-:Y:S02]  /*2b80*/  MUFU.EX2 R233, R2 ;  /* 0x0000000200e97308 */ /* 0x0003e40000000800 */
[--C-:B-1----:R-:W-:Y:S08]  /*2b90*/  FFMA.FTZ R2, R15, UR7, -R8.reuse ;  /* 0x000000070f027c23 */ /* 0x102ff00008010808 */
[----:B------:R1:W4:Y:S02]  /*2ba0*/  MUFU.EX2 R17, R2 ;  /* 0x0000000200117308 */ /* 0x0003240000000800 */
[--C-:B-1----:R-:W-:Y:S01]  /*2bb0*/  FFMA.FTZ R2, R12, UR7, -R8.reuse ;  /* 0x000000070c027c23 */ /* 0x102fe20008010808 */
[----:B----4-:R-:W-:Y:S01]  /*2bc0*/  STL [R1+0x24], R17 ;  /* 0x0000241101007387 */ /* 0x010fe20000100800 */
[----:B--2---:R-:W-:Y:S06]  /*2bd0*/  FMUL.FTZ R12, R36, UR12 ;  /* 0x0000000c240c7c20 */ /* 0x004fec0008410000 */
[----:B------:R1:W2:Y:S10]  /*2be0*/  MUFU.EX2 R18, R2 ;  /* 0x0000000200127308 */ /* 0x0002b40000000800 */
[----:B------:R-:W-:Y:S10]  /*2bf0*/  MUFU.TANH R77, R12 ;  /* 0x0000000c004d7308 */ /* 0x000ff40000002400 */
[----:B------:R-:W-:Y:S01]  /*2c00*/  MUFU.TANH R12, R43 ;  /* 0x0000002b000c7308 */ /* 0x000fe20000002400 */
[--C-:B-1----:R-:W-:Y:S01]  /*2c10*/  FFMA.FTZ R2, R239, UR7, -R9.reuse ;  /* 0x00000007ef027c23 */ /* 0x102fe20008010809 */
[----:B--2---:R-:W-:Y:S08]  /*2c20*/  STL [R1+0x20], R18 ;  /* 0x0000201201007387 */ /* 0x004ff00000100800 */
[----:B------:R1:W-:Y:S02]  /*2c30*/  MUFU.EX2 R230, R2 ;  /* 0x0000000200e67308 */ /* 0x0003e40000000800 */
[----:B-1----:R-:W-:Y:S08]  /*2c40*/  FFMA.FTZ R2, R237, UR7, -R9 ;  /* 0x00000007ed027c23 */ /* 0x002ff00008010809 */
[----:B------:R1:W-:Y:S02]  /*2c50*/  MUFU.EX2 R229, R2 ;  /* 0x0000000200e57308 */ /* 0x0003e40000000800 */
[----:B-1----:R-:W-:Y:S01]  /*2c60*/  FFMA.FTZ R2, R14, UR7, -R8 ;  /* 0x000000070e027c23 */ /* 0x002fe20008010808 */
[----:B---3--:R-:W-:Y:S07]  /*2c70*/  SHF.R.U32.HI R14, RZ, 0x2, R158 ;  /* 0x00000002ff0e7819 */ /* 0x008fee000001169e */
[----:B------:R1:W2:Y:S02]  /*2c80*/  MUFU.EX2 R15, R2 ;  /* 0x00000002000f7308 */ /* 0x0002a40000000800 */
[--C-:B-1----:R-:W-:Y:S01]  /*2c90*/  FFMA.FTZ R2, R13, UR7, -R8.reuse ;  /* 0x000000070d027c23 */ /* 0x102fe20008010808 */
[----:B--2---:R-:W-:Y:S07]  /*2ca0*/  STL [R1+0x14], R15 ;  /* 0x0000140f01007387 */ /* 0x004fee0000100800 */
[----:B------:R-:W1:Y:S10]  /*2cb0*/  MUFU.TANH R13, R42 ;  /* 0x0000002a000d7308 */ /* 0x000e740000002400 */
[----:B------:R-:W2:Y:S01]  /*2cc0*/  MUFU.EX2 R16, R2 ;  /* 0x0000000200107308 */ /* 0x000ea20000000800 */
[--C-:B-1----:R-:W-:Y:S09]  /*2cd0*/  FFMA.FTZ R0, R13, UR7, -R8.reuse ;  /* 0x000000070d007c23 */ /* 0x102ff20008010808 */
[----:B------:R1:W-:Y:S01]  /*2ce0*/  MUFU.EX2 R248, R0 ;  /* 0x0000000000f87308 */ /* 0x0003e20000000800 */
[----:B--2---:R-:W-:Y:S01]  /*2cf0*/  STL [R1+0x10], R16 ;  /* 0x0000101001007387 */ /* 0x004fe20000100800 */
[--C-:B------:R-:W-:Y:S03]  /*2d00*/  FFMA.FTZ R2, R79, UR7, -R11.reuse ;  /* 0x000000074f027c23 */ /* 0x100fe6000801080b */
[----:B------:R2:W-:Y:S05]  /*2d10*/  STL [R1+0xc], R13 ;  /* 0x00000c0d01007387 */ /* 0x0005ea0000100800 */
[----:B------:R3:W-:Y:S01]  /*2d20*/  MUFU.EX2 R176, R2 ;  /* 0x0000000200b07308 */ /* 0x0007e20000000800 */
[----:B------:R4:W-:Y:S04]  /*2d30*/  STL [R1+0x4], R12 ;  /* 0x0000040c01007387 */ /* 0x0009e80000100800 */
[----:B------:R4:W-:Y:S01]  /*2d40*/  STL [R1+0x88], R14 ;  /* 0x0000880e01007387 */ /* 0x0009e20000100800 */
[----:B-1----:R-:W-:Y:S04]  /*2d50*/  FFMA.FTZ R0, R12, UR7, -R8 ;  /* 0x000000070c007c23 */ /* 0x002fe80008010808 */
[----:B------:R1:W-:Y:S01]  /*2d60*/  MUFU.EX2 R247, R0 ;  /* 0x0000000000f77308 */ /* 0x0003e20000000800 */
[----:B---3--:R-:W-:Y:S09]  /*2d70*/  FFMA.FTZ R2, R78, UR7, -R11 ;  /* 0x000000074e027c23 */ /* 0x008ff2000801080b */
[----:B------:R3:W-:Y:S01]  /*2d80*/  MUFU.EX2 R175, R2 ;  /* 0x0000000200af7308 */ /* 0x0007e20000000800 */
[----:B--2---:R-:W-:Y:S02]  /*2d90*/  MOV R13, UR5 ;  /* 0x00000005000d7c02 */ /* 0x004fe40008000f00 */
[----:B----4-:R-:W-:Y:S01]  /*2da0*/  MOV R12, UR18 ;  /* 0x00000012000c7c02 */ /* 0x010fe20008000f00 */
[----:B-1----:R-:W-:Y:S06]  /*2db0*/  FFMA.FTZ R0, R227, UR7, -R9 ;  /* 0x00000007e3007c23 */ /* 0x002fec0008010809 */
[----:B------:R1:W-:Y:S01]  /*2dc0*/  MUFU.EX2 R215, R0 ;  /* 0x0000000000d77308 */ /* 0x0003e20000000800 */
[----:B---3--:R-:W-:Y:S09]  /*2dd0*/  FFMA.FTZ R2, R206, UR7, -R10 ;  /* 0x00000007ce027c23 */ /* 0x008ff2000801080a */
[----:B------:R2:W-:Y:S01]  /*2de0*/  MUFU.EX2 R198, R2 ;  /* 0x0000000200c67308 */ /* 0x0005e20000000800 */
[----:B-1----:R-:W-:Y:S04]  /*2df0*/  LOP3.LUT R0, R14, 0x7, RZ, 0xc0, !PT ;  /* 0x000000070e007812 */ /* 0x002fe800078ec0ff */
[----:B------:R-:W-:Y:S01]  /*2e00*/  LOP3.LUT R14, R0, 0x30, R155, 0xf8, !PT ;  /* 0x00000030000e7812 */ /* 0x000fe200078ef89b */
[----:B------:R-:W-:Y:S03]  /*2e10*/  FFMA.FTZ R0, R252, UR7, -R8 ;  /* 0x00000007fc007c23 */ /* 0x000fe60008010808 */
[C---:B------:R-:W-:Y:S01]  /*2e20*/  LEA R4, P1, R14.reuse, R12, 0x2 ;  /* 0x0000000c0e047211 */ /* 0x040fe200078210ff */
[----:B------:R1:W-:Y:S01]  /*2e30*/  MUFU.EX2 R242, R0 ;  /* 0x0000000000f27308 */ /* 0x0003e20000000800 */
[----:B------:R3:W-:Y:S01]  /*2e40*/  STL [R1+0x60], R14 ;  /* 0x0000600e01007387 */ /* 0x0007e20000100800 */
[----:B--2---:R-:W-:Y:S01]  /*2e50*/  FFMA.FTZ R2, R205, UR7, -R10 ;  /* 0x00000007cd027c23 */ /* 0x004fe2000801080a */
[----:B------:R-:W-:Y:S02]  /*2e60*/  LEA.HI.X R5, R14, R13, RZ, 0x2, P1 ;  /* 0x0000000d0e057211 */ /* 0x000fe400008f14ff */
[----:B------:R-:W2:Y:S05]  /*2e70*/  LDL R7, [R1+0x8c] ;  /* 0x00008c0001077983 */ /* 0x000eaa0000100800 */
[----:B------:R4:W-:Y:S01]  /*2e80*/  MUFU.EX2 R197, R2 ;  /* 0x0000000200c57308 */ /* 0x0009e20000000800 */
[----:B------:R-:W2:Y:S04]  /*2e90*/  LDG.E R111, desc[UR28][R4.64] ;  /* 0x0000001c046f7981 */ /* 0x000ea8000c1e1900 */
[----:B------:R-:W2:Y:S01]  /*2ea0*/  LDG.E R110, desc[UR28][R4.64+0x20] ;  /* 0x0000201c046e7981 */ /* 0x000ea2000c1e1900 */
[--C-:B-1----:R-:W-:Y:S03]  /*2eb0*/  FFMA.FTZ R0, R251, UR7, -R8.reuse ;  /* 0x00000007fb007c23 */ /* 0x102fe60008010808 */
[----:B------:R-:W5:Y:S01]  /*2ec0*/  LDG.E R109, desc[UR28][R4.64+0x100] ;  /* 0x0001001c046d7981 */ /* 0x000f62000c1e1900 */
[----:B------:R1:W1:Y:S03]  /*2ed0*/  MUFU.EX2 R241, R0 ;  /* 0x0000000000f17308 */ /* 0x0002660000000800 */
[----:B------:R1:W5:Y:S01]  /*2ee0*/  LDG.E R108, desc[UR28][R4.64+0x120] ;  /* 0x0001201c046c7981 */ /* 0x000362000c1e1900 */
[--C-:B----4-:R-:W-:Y:S01]  /*2ef0*/  FFMA.FTZ R2, R77, UR7, -R11.reuse ;  /* 0x000000074d027c23 */ /* 0x110fe2000801080b */
[----:B---3--:R-:W-:Y:S05]  /*2f00*/  SHF.L.U32 R14, R158, 0x1, RZ ;  /* 0x000000019e0e7819 */ /* 0x008fea00000006ff */
[----:B------:R3:W-:Y:S01]  /*2f10*/  MUFU.EX2 R173, R2 ;  /* 0x0000000200ad7308 */ /* 0x0007e20000000800 */
[--C-:B-1----:R-:W-:Y:S01]  /*2f20*/  FFMA.FTZ R0, R75, UR7, -R11.reuse ;  /* 0x000000074b007c23 */ /* 0x102fe2000801080b */
[----:B------:R-:W-:Y:S08]  /*2f30*/  F2FP.BF16.F32.PACK_AB R6, R241, R242 ;  /* 0x000000f2f106723e */ /* 0x000ff000000010ff */
[----:B------:R1:W-:Y:S01]  /*2f40*/  MUFU.EX2 R170, R0 ;  /* 0x0000000000aa7308 */ /* 0x0003e20000000800 */
[----:B---3--:R-:W-:Y:S01]  /*2f50*/  FMUL.FTZ R2, R52, UR12 ;  /* 0x0000000c34027c20 */ /* 0x008fe20008410000 */
[--C-:B------:R-:W-:Y:S01]  /*2f60*/  FFMA.FTZ R4, R240, UR7, -R8.reuse ;  /* 0x00000007f0047c23 */ /* 0x100fe20008010808 */
[----:B------:R-:W-:Y:S07]  /*2f70*/  FFMA.FTZ R5, R238, UR7, -R8 ;  /* 0x00000007ee057c23 */ /* 0x000fee0008010808 */
[----:B------:R3:W-:Y:S10]  /*2f80*/  MUFU.TANH R73, R2 ;  /* 0x0000000200497308 */ /* 0x0007f40000002400 */
[----:B------:R-:W-:Y:S01]  /*2f90*/  MUFU.EX2 R228, R4 ;  /* 0x0000000400e47308 */ /* 0x000fe20000000800 */
[----:B-1----:R-:W-:Y:S09]  /*2fa0*/  FFMA.FTZ R0, R74, UR7, -R11 ;  /* 0x000000074a007c23 */ /* 0x002ff2000801080b */
[----:B------:R1:W-:Y:S01]  /*2fb0*/  MUFU.EX2 R169, R0 ;  /* 0x0000000000a97308 */ /* 0x0003e20000000800 */
[--C-:B---3--:R-:W-:Y:S09]  /*2fc0*/  FFMA.FTZ R2, R225, UR7, -R9.reuse ;  /* 0x00000007e1027c23 */ /* 0x108ff20008010809 */
[----:B------:R3:W-:Y:S10]  /*2fd0*/  MUFU.EX2 R213, R2 ;  /* 0x0000000200d57308 */ /* 0x0007f40000000800 */
[----:B------:R-:W-:Y:S01]  /*2fe0*/  MUFU.EX2 R226, R5 ;  /* 0x0000000500e27308 */ /* 0x000fe20000000800 */
[--C-:B-1----:R-:W-:Y:S09]  /*2ff0*/  FFMA.FTZ R0, R191, UR7, -R10.reuse ;  /* 0x00000007bf007c23 */ /* 0x102ff2000801080a */
[----:B------:R1:W-:Y:S01]  /*3000*/  MUFU.EX2 R184, R0 ;  /* 0x0000000000b87308 */ /* 0x0003e20000000800 */
[----:B---3--:R-:W-:Y:S09]  /*3010*/  FMUL.FTZ R2, R60, UR12 ;  /* 0x0000000c3c027c20 */ /* 0x008ff20008410000 */
[----:B------:R3:W4:Y:S01]  /*3020*/  MUFU.TANH R207, R2 ;  /* 0x0000000200cf7308 */ /* 0x0007220000002400 */
[--C-:B-1----:R-:W-:Y:S09]  /*3030*/  FFMA.FTZ R0, R190, UR7, -R10.reuse ;  /* 0x00000007be007c23 */ /* 0x102ff2000801080a */
[----:B------:R1:W-:Y:S01]  /*3040*/  MUFU.EX2 R183, R0 ;  /* 0x0000000000b77308 */ /* 0x0003e20000000800 */
[--C-:B---3--:R-:W-:Y:S01]  /*3050*/  FFMA.FTZ R2, R211, UR7, -R9.reuse ;  /* 0x00000007d3027c23 */ /* 0x108fe20008010809 */
[----:B----4-:R-:W-:Y:S08]  /*3060*/  FFMA.FTZ R5, R207, UR7, -R9 ;  /* 0x00000007cf057c23 */ /* 0x010ff00008010809 */
[----:B------:R3:W-:Y:S10]  /*3070*/  MUFU.EX2 R200, R2 ;  /* 0x0000000200c87308 */ /* 0x0007f40000000800 */
[----:B------:R4:W-:Y:S01]  /*3080*/  MUFU.EX2 R196, R5 ;  /* 0x0000000500c47308 */ /* 0x0009e20000000800 */
[----:B-1----:R-:W-:Y:S09]  /*3090*/  FFMA.FTZ R0, R73, UR7, -R11 ;  /* 0x0000000749007c23 */ /* 0x002ff2000801080b */
[----:B------:R1:W-:Y:S01]  /*30a0*/  MUFU.EX2 R168, R0 ;  /* 0x0000000000a87308 */ /* 0x0003e20000000800 */
[--C-:B---3--:R-:W-:Y:S01]  /*30b0*/  FFMA.FTZ R2, R212, UR7, -R9.reuse ;  /* 0x00000007d4027c23 */ /* 0x108fe20008010809 */
[----:B------:R-:W-:Y:S08]  /*30c0*/  FFMA.FTZ R9, R210, UR7, -R9 ;  /* 0x00000007d2097c23 */ /* 0x000ff00008010809 */
[----:B------:R-:W-:Y:S01]  /*30d0*/  MUFU.EX2 R199, R2 ;  /* 0x0000000200c77308 */ /* 0x000fe20000000800 */
[----:B----4-:R-:W-:Y:S09]  /*30e0*/  F2FP.BF16.F32.PACK_AB R5, R181, R182 ;  /* 0x000000b6b505723e */ /* 0x010ff200000010ff */
[----:B------:R-:W-:Y:S01]  /*30f0*/  MUFU.EX2 R195, R9 ;  /* 0x0000000900c37308 */ /* 0x000fe20000000800 */
[----:B-1----:R-:W-:Y:S09]  /*3100*/  FFMA.FTZ R0, R72, UR7, -R11 ;  /* 0x0000000748007c23 */ /* 0x002ff2000801080b */
[----:B------:R1:W3:Y:S02]  /*3110*/  MUFU.EX2 R167, R0 ;  /* 0x0000000000a77308 */ /* 0x0002e40000000800 */
[--C-:B-1----:R-:W-:Y:S08]  /*3120*/  FFMA.FTZ R0, R188, UR7, -R10.reuse ;  /* 0x00000007bc007c23 */ /* 0x102ff0000801080a */
[----:B------:R1:W-:Y:S02]  /*3130*/  MUFU.EX2 R179, R0 ;  /* 0x0000000000b37308 */ /* 0x0003e40000000800 */
[--C-:B-1----:R-:W-:Y:S01]  /*3140*/  FFMA.FTZ R0, R187, UR7, -R10.reuse ;  /* 0x00000007bb007c23 */ /* 0x102fe2000801080a */
[----:B------:R-:W-:Y:S07]  /*3150*/  FFMA.FTZ R10, R180, UR7, -R10 ;  /* 0x00000007b40a7c23 */ /* 0x000fee000801080a */
[----:B------:R1:W4:Y:S10]  /*3160*/  MUFU.EX2 R178, R0 ;  /* 0x0000000000b27308 */ /* 0x0003340000000800 */
[----:B------:R-:W-:Y:S01]  /*3170*/  MUFU.EX2 R171, R10 ;  /* 0x0000000a00ab7308 */ /* 0x000fe20000000800 */
[----:B-1----:R-:W-:Y:S04]  /*3180*/  LOP3.LUT R0, R150, 0x1c0, RZ, 0xc0, !PT ;  /* 0x000001c096007812 */ /* 0x002fe800078ec0ff */
[----:B------:R-:W-:Y:S02]  /*3190*/  LOP3.LUT R0, R0, 0x38, R14, 0xf8, !PT ;  /* 0x0000003800007812 */ /* 0x000fe400078ef80e */
[----:B------:R-:W-:Y:S04]  /*31a0*/  LOP3.LUT R14, R14, 0xe006, R160, 0xc8, !PT ;  /* 0x0000e0060e0e7812 */ /* 0x000fe800078ec8a0 */
[--C-:B------:R-:W-:Y:S04]  /*31b0*/  LOP3.LUT R14, R14, 0xc00, R156.reuse, 0xf8, !PT ;  /* 0x00000c000e0e7812 */ /* 0x100fe800078ef89c */
[----:B------:R-:W-:Y:S02]  /*31c0*/  LOP3.LUT R112, R14, R0, RZ, 0xfc, !PT ;  /* 0x000000000e707212 */ /* 0x000fe400078efcff */
[----:B------:R-:W-:Y:S02]  /*31d0*/  LOP3.LUT R0, R150, 0x600, RZ, 0xc0, !PT ;  /* 0x0000060096007812 */ /* 0x000fe400078ec0ff */
[----:B------:R-:W-:Y:S02]  /*31e0*/  LEA R112, R112, UR4, 0x1 ;  /* 0x0000000470707c11 */ /* 0x000fe4000f8e08ff */
[----:B------:R-:W-:Y:S02]  /*31f0*/  LOP3.LUT R2, R0, 0x120, R156, 0xf8, !PT ;  /* 0x0000012000027812 */ /* 0x000fe400078ef89c */
[----:B------:R-:W-:Y:S02]  /*3200*/  LOP3.LUT R0, R3, 0x8, R155, 0x78, !PT ;  /* 0x0000000803007812 */ /* 0x000fe400078e789b */
[----:B------:R-:W-:Y:S02]  /*3210*/  IADD3 R4, PT, PT, R112, 0x10000, RZ ;  /* 0x0001000070047810 */ /* 0x000fe40007ffe0ff */
[----:B------:R-:W-:Y:S02]  /*3220*/  F2FP.BF16.F32.PACK_AB R3, R194, R193 ;  /* 0x000000c1c203723e */ /* 0x000fe400000010ff */
[----:B------:R-:W-:Y:S02]  /*3230*/  IADD3 R113, PT, PT, R112, 0x10040, RZ ;  /* 0x0001004070717810 */ /* 0x000fe40007ffe0ff */
[----:B------:R-:W-:Y:S01]  /*3240*/  @P4 IADD3 R113, PT, PT, R4, -0x40, RZ ;  /* 0xffffffc004714810 */ /* 0x000fe20007ffe0ff */
[----:B------:R1:W-:Y:S01]  /*3250*/  STS [R112+0x10000], R3 ;  /* 0x0100000370007388 */ /* 0x0003e20000000800 */
[----:B------:R-:W-:Y:S02]  /*3260*/  F2FP.BF16.F32.PACK_AB R4, R224, R223 ;  /* 0x000000dfe004723e */ /* 0x000fe400000010ff */
[----:B------:R-:W-:Y:S02]  /*3270*/  MOV R14, 0x10 ;  /* 0x00000010000e7802 */ /* 0x000fe40000000f00 */
[----:B------:R-:W-:Y:S01]  /*3280*/  LOP3.LUT R0, R2, R0, RZ, 0xfc, !PT ;  /* 0x0000000002007212 */ /* 0x000fe200078efcff */
[----:B------:R3:W-:Y:S01]  /*3290*/  STS [R112+0x10400], R4 ;  /* 0x0104000470007388 */ /* 0x0007e20000000800 */
[----:B------:R-:W-:Y:S02]  /*32a0*/  SEL R14, R14, 0xfffffff0, !P0 ;  /* 0xfffffff00e0e7807 */ /* 0x000fe40004000000 */
[----:B------:R-:W-:Y:S02]  /*32b0*/  F2FP.BF16.F32.PACK_AB R2, R209, R208 ;  /* 0x000000d0d102723e */ /* 0x000fe400000010ff */
[C---:B------:R-:W-:Y:S02]  /*32c0*/  IADD3 R164, PT, PT, R14.reuse, R112, RZ ;  /* 0x000000700ea47210 */ /* 0x040fe40007ffe0ff */
[----:B------:R-:W-:Y:S02]  /*32d0*/  IADD3 R161, PT, PT, R14, R113, RZ ;  /* 0x000000710ea17210 */ /* 0x000fe40007ffe0ff */
[----:B------:R-:W-:Y:S01]  /*32e0*/  LEA R0, R0, UR4, 0x1 ;  /* 0x0000000400007c11 */ /* 0x000fe2000f8e08ff */
[----:B------:R4:W-:Y:S01]  /*32f0*/  STS [R164+0x10400], R2 ;  /* 0x01040002a4007388 */ /* 0x0009e20000000800 */
[----:B-1----:R-:W-:Y:S05]  /*3300*/  F2FP.BF16.F32.PACK_AB R3, R185, R186 ;  /* 0x000000bab903723e */ /* 0x002fea00000010ff */
[----:B------:R1:W-:Y:S01]  /*3310*/  STS [R164+0x10000], R3 ;  /* 0x01000003a4007388 */ /* 0x0003e20000000800 */
[----:B---3--:R-:W-:Y:S05]  /*3320*/  F2FP.BF16.F32.PACK_AB R4, R249, R250 ;  /* 0x000000faf904723e */ /* 0x008fea00000010ff */
[----:B------:R3:W-:Y:S01]  /*3330*/  STS [R112+0x12000], R4 ;  /* 0x0120000470007388 */ /* 0x0007e20000000800 */
[----:B----4-:R-:W-:Y:S05]  /*3340*/  F2FP.BF16.F32.PACK_AB R2, R102, R100 ;  /* 0x000000646602723e */ /* 0x010fea00000010ff */
[----:B------:R4:W-:Y:S01]  /*3350*/  STS [R112+0x12400], R2 ;  /* 0x0124000270007388 */ /* 0x0009e20000000800 */
[----:B-1----:R-:W-:Y:S02]  /*3360*/  F2FP.BF16.F32.PACK_AB R3, R20, R19 ;  /* 0x000000131403723e */ /* 0x002fe400000010ff */
[----:B--2---:R-:W-:Y:S02]  /*3370*/  IADD3 R115, PT, PT, R112, R7, RZ ;  /* 0x0000000770737210 */ /* 0x004fe40007ffe0ff */
[----:B------:R-:W-:Y:S01]  /*3380*/  IADD3 R114, PT, PT, R7, R113, RZ ;  /* 0x0000007107727210 */ /* 0x000fe20007ffe0ff */
[----:B------:R1:W-:Y:S01]  /*3390*/  STS [R164+0x12400], R3 ;  /* 0x01240003a4007388 */ /* 0x0003e20000000800 */
[----:B---3--:R-:W-:Y:S02]  /*33a0*/  F2FP.BF16.F32.PACK_AB R4, R245, R246 ;  /* 0x000000f6f504723e */ /* 0x008fe400000010ff */
[C---:B------:R-:W-:Y:S02]  /*33b0*/  IADD3 R163, PT, PT, R14.reuse, R115, RZ ;  /* 0x000000730ea37210 */ /* 0x040fe40007ffe0ff */
[----:B------:R-:W-:Y:S01]  /*33c0*/  IADD3 R162, PT, PT, R14, R114, RZ ;  /* 0x000000720ea27210 */ /* 0x000fe20007ffe0ff */
[----:B------:R2:W-:Y:S04]  /*33d0*/  STS [R164+0x12000], R4 ;  /* 0x01200004a4007388 */ /* 0x0005e80000000800 */
[----:B------:R3:W-:Y:S01]  /*33e0*/  STS [R115+0x10000], R5 ;  /* 0x0100000573007388 */ /* 0x0007e20000000800 */
[--C-:B----4-:R-:W-:Y:S01]  /*33f0*/  FFMA.FTZ R2, R71, UR7, -R11.reuse ;  /* 0x0000000747027c23 */ /* 0x110fe2000801080b */
[----:B------:R-:W-:Y:S03]  /*3400*/  FFMA.FTZ R11, R70, UR7, -R11 ;  /* 0x00000007460b7c23 */ /* 0x000fe6000801080b */
[----:B------:R4:W-:Y:S10]  /*3410*/  MUFU.EX2 R166, R2 ;  /* 0x0000000200a67308 */ /* 0x0009f40000000800 */
[----:B------:R-:W3:Y:S01]  /*3420*/  MUFU.EX2 R165, R11 ;  /* 0x0000000b00a57308 */ /* 0x000ee20000000800 */
[----:B-1----:R-:W-:Y:S02]  /*3430*/  F2FP.BF16.F32.PACK_AB R3, R175, R176 ;  /* 0x000000b0af03723e */ /* 0x002fe400000010ff */
[----:B--2---:R-:W-:Y:S02]  /*3440*/  F2FP.BF16.F32.PACK_AB R4, R203, R204 ;  /* 0x000000cccb04723e */ /* 0x004fe400000010ff */
[----:B----4-:R-:W-:Y:S02]  /*3450*/  F2FP.BF16.F32.PACK_AB R2, R197, R198 ;  /* 0x000000c6c502723e */ /* 0x010fe400000010ff */
[----:B---3--:R-:W-:Y:S01]  /*3460*/  F2FP.BF16.F32.PACK_AB R5, R233, R234 ;  /* 0x000000eae905723e */ /* 0x008fe200000010ff */
[----:B------:R1:W-:Y:S04]  /*3470*/  STS [R115+0x10400], R4 ;  /* 0x0104000473007388 */ /* 0x0003e80000000800 */
        /* <DEDUP_REMOVED lines=8> */
[--C-:B----4-:R-:W-:Y:S03]  /*3500*/  FFMA.FTZ R5, R235, UR7, -R8.reuse ;  /* 0x00000007eb057c23 */ /* 0x110fe60008010808 */
[----:B------:R3:W-:Y:S01]  /*3510*/  STS [R163+0x12000], R3 ;  /* 0x01200003a3007388 */ /* 0x0007e20000000800 */
[----:B------:R-:W-:Y:S01]  /*3520*/  FFMA.FTZ R8, R236, UR7, -R8 ;  /* 0x00000007ec087c23 */ /* 0x000fe20008010808 */
[----:B------:R4:W-:Y:S10]  /*3530*/  MUFU.EX2 R216, R5 ;  /* 0x0000000500d87308 */ /* 0x0009f40000000800 */
[----:B------:R-:W3:Y:S01]  /*3540*/  MUFU.EX2 R214, R8 ;  /* 0x0000000800d67308 */ /* 0x000ee20000000800 */
[----:B-1----:R-:W-:Y:S02]  /*3550*/  F2FP.BF16.F32.PACK_AB R4, R192, R189 ;  /* 0x000000bdc004723e */ /* 0x002fe400000010ff */
[----:B----4-:R-:W-:Y:S02]  /*3560*/  F2FP.BF16.F32.PACK_AB R5, R167, R168 ;  /* 0x000000a8a705723e */ /* 0x010fe400000010ff */
[----:B--2---:R-:W-:Y:S01]  /*3570*/  F2FP.BF16.F32.PACK_AB R2, R172, R173 ;  /* 0x000000adac02723e */ /* 0x004fe200000010ff */
[----:B------:R1:W-:Y:S01]  /*3580*/  STS [R113+0x400], R4 ;  /* 0x0004000471007388 */ /* 0x0003e20000000800 */
[----:B---3--:R-:W-:Y:S03]  /*3590*/  F2FP.BF16.F32.PACK_AB R3, R169, R170 ;  /* 0x000000aaa903723e */ /* 0x008fe600000010ff */
        /* <DEDUP_REMOVED lines=8> */
[----:B------:R-:W-:Y:S01]  /*3620*/  STS [R161+0x2400], R6 ;  /* 0x00240006a1007388 */ /* 0x000fe20000000800 */
[----:B-1----:R-:W-:Y:S02]  /*3630*/  F2FP.BF16.F32.PACK_AB R2, R213, R215 ;  /* 0x000000d7d502723e */ /* 0x002fe400000010ff */
[----:B--2---:R-:W-:Y:S03]  /*3640*/  F2FP.BF16.F32.PACK_AB R4, R178, R179 ;  /* 0x000000b3b204723e */ /* 0x004fe600000010ff */
[----:B------:R1:W-:Y:S01]  /*3650*/  STS [R161+0x2000], R2 ;  /* 0x00200002a1007388 */ /* 0x0003e20000000800 */
[----:B---3--:R-:W-:Y:S03]  /*3660*/  F2FP.BF16.F32.PACK_AB R3, R165, R166 ;  /* 0x000000a6a503723e */ /* 0x008fe600000010ff */
[----:B------:R2:W-:Y:S04]  /*3670*/  STS [R114], R5 ;  /* 0x0000000572007388 */ /* 0x0005e80000000800 */
[----:B------:R3:W-:Y:S04]  /*3680*/  STS [R114+0x400], R4 ;  /* 0x0004000472007388 */ /* 0x0007e80000000800 */
[----:B------:R4:W-:Y:S01]  /*3690*/  STS [R162], R3 ;  /* 0x00000003a2007388 */ /* 0x0009e20000000800 */
[----:B-1----:R-:W-:Y:S02]  /*36a0*/  F2FP.BF16.F32.PACK_AB R2, R171, R174 ;  /* 0x000000aeab02723e */ /* 0x002fe400000010ff */
[----:B--2---:R-:W-:Y:S03]  /*36b0*/  F2FP.BF16.F32.PACK_AB R5, R199, R200 ;  /* 0x000000c8c705723e */ /* 0x004fe600000010ff */
[----:B------:R1:W-:Y:S01]  /*36c0*/  STS [R162+0x400], R2 ;  /* 0x00040002a2007388 */ /* 0x0003e20000000800 */
[----:B---3--:R-:W-:Y:S03]  /*36d0*/  F2FP.BF16.F32.PACK_AB R4, R226, R228 ;  /* 0x000000e4e204723e */ /* 0x008fe600000010ff */
[----:B------:R-:W-:Y:S01]  /*36e0*/  STS [R114+0x2000], R5 ;  /* 0x0020000572007388 */ /* 0x000fe20000000800 */
[----:B----4-:R-:W-:Y:S03]  /*36f0*/  F2FP.BF16.F32.PACK_AB R3, R195, R196 ;  /* 0x000000c4c303723e */ /* 0x010fe600000010ff */
[----:B------:R-:W-:Y:S04]  /*3700*/  STS [R114+0x2400], R4 ;  /* 0x0024000472007388 */ /* 0x000fe80000000800 */
[----:B------:R2:W-:Y:S01]  /*3710*/  STS [R162+0x2000], R3 ;  /* 0x00200003a2007388 */ /* 0x0005e20000000800 */
[----:B-1----:R-:W-:Y:S05]  /*3720*/  F2FP.BF16.F32.PACK_AB R2, R214, R216 ;  /* 0x000000d8d602723e */ /* 0x002fea00000010ff */
[----:B------:R1:W-:Y:S04]  /*3730*/  STS [R162+0x2400], R2 ;  /* 0x00240002a2007388 */ /* 0x0003e80000000800 */
[----:B------:R-:W3:Y:S01]  /*3740*/  LDSM.16.M88.4 R64, [R0+0x4000] ;  /* 0x004000000040783b */ /* 0x000ee20000000200 */
[----:B--2---:R-:W-:Y:S07]  /*3750*/  MOV R3, R101 ;  /* 0x0000006500037202 */ /* 0x004fee0000000f00 */
[----:B------:R2:W4:Y:S01]  /*3760*/  LDSM.16.M88.4 R60, [R0+0x5000] ;  /* 0x00500000003c783b */ /* 0x0005220000000200 */
[--C-:B-1----:R-:W-:Y:S04]  /*3770*/  SHF.R.U32.HI R2, RZ, 0x4, R158.reuse ;  /* 0x00000004ff027819 */ /* 0x102fe8000001169e */
[----:B------:R-:W-:Y:S04]  /*3780*/  LOP3.LUT R2, R2, 0x8, RZ, 0xc0, !PT ;  /* 0x0000000802027812 */ /* 0x000fe800078ec0ff */
[----:B------:R-:W-:Y:S02]  /*3790*/  LOP3.LUT R2, R2, 0x10, R158, 0xf8, !PT ;  /* 0x0000001002027812 */ /* 0x000fe400078ef89e */
[----:B--2---:R-:W-:Y:S02]  /*37a0*/  IADD3 R0, PT, PT, R0, R159, RZ ;  /* 0x0000009f00007210 */ /* 0x004fe40007ffe0ff */
[----:B------:R-:W-:Y:S03]  /*37b0*/  LOP3.LUT R2, R2, 0xc0, R156, 0xf8, !PT ;  /* 0x000000c002027812 */ /* 0x000fe600078ef89c */
[----:B------:R-:W1:Y:S01]  /*37c0*/  LDSM.16.M88.4 R100, [R0+0x4000] ;  /* 0x004000000064783b */ /* 0x000e620000000200 */
[----:B------:R-:W-:Y:S01]  /*37d0*/  LOP3.LUT R2, R2, R149, RZ, 0x3c, !PT ;  /* 0x0000009502027212 */ /* 0x000fe200078e3cff */
[-C--:B---3--:R-:W-:Y:S06]  /*37e0*/  HMMA.16816.F32.BF16 R4, R64, R116.reuse, RZ ;  /* 0x000000744004723c */ /* 0x088fec00000418ff */
[----:B------:R2:W3:Y:S02]  /*37f0*/  LDSM.16.M88.4 R104, [R0+0x5000] ;  /* 0x005000000068783b */ /* 0x0004e40000000200 */
[C---:B----4-:R-:W-:Y:S08]  /*3800*/  HMMA.16816.F32.BF16 R8, R60.reuse, R116, RZ ;  /* 0x000000743c08723c */ /* 0x050ff000000418ff */
[-C--:B------:R-:W-:Y:S08]  /*3810*/  HMMA.16816.F32.BF16 R12, R60, R118.reuse, RZ ;  /* 0x000000763c0c723c */ /* 0x080ff000000418ff */
[C---:B------:R-:W-:Y:S02]  /*3820*/  HMMA.16816.F32.BF16 R16, R64.reuse, R118, RZ ;  /* 0x000000764010723c */ /* 0x040fe400000418ff */
[----:B--2---:R-:W-:Y:S04]  /*3830*/  LOP3.LUT R0, R157, 0x30, R155, 0xf8, !PT ;  /* 0x000000309d007812 */ /* 0x004fe800078ef89b */
[----:B------:R-:W-:Y:S02]  /*3840*/  LOP3.LUT R0, R0, 0x1c0, R160, 0xf8, !PT ;  /* 0x000001c000007812 */ /* 0x000fe400078ef8a0 */
        /* <DEDUP_REMOVED lines=15> */
[C---:B------:R-:W-:Y:S01]  /*3940*/  FADD.FTZ R6, -R110.reuse, R6 ;  /* 0x000000066e067221 */ /* 0x040fe20000010100 */
[----:B------:R-:W-:Y:S01]  /*3950*/  FADD.FTZ R4, -R111, R4 ;  /* 0x000000046f047221 */ /* 0x000fe20000010100 */
[----:B------:R-:W-:Y:S03]  /*3960*/  FADD.FTZ R7, -R110, R7 ;  /* 0x000000076e077221 */ /* 0x000fe60000010100 */
[C---:B------:R-:W-:Y:S04]  /*3970*/  HMMA.16816.F32.BF16 R16, R100.reuse, R134, R16 ;  /* 0x000000866410723c */ /* 0x040fe80000041810 */
[----:B------:R-:W-:Y:S01]  /*3980*/  FMUL.FTZ R4, R193, R4 ;  /* 0x00000004c1047220 */ /* 0x000fe20000410000 */
[----:B------:R-:W-:Y:S03]  /*3990*/  FMUL.FTZ R7, R224, R7 ;  /* 0x00000007e0077220 */ /* 0x000fe60000410000 */
[-C--:B------:R-:W-:Y:S08]  /*39a0*/  HMMA.16816.F32.BF16 R20, R100, R136.reuse, R20 ;  /* 0x000000886414723c */ /* 0x080ff00000041814 */
[C---:B------:R-:W-:Y:S08]  /*39b0*/  HMMA.16816.F32.BF16 R24, R104.reuse, R136, R24 ;  /* 0x000000886818723c */ /* 0x040ff00000041818 */
        /* <DEDUP_REMOVED lines=10> */
[----:B------:R-:W-:Y:S01]  /*3a60*/  SHF.L.U32 R105, R158, 0x3, RZ ;  /* 0x000000039e697819 */ /* 0x000fe200000006ff */
[----:B------:R-:W-:Y:S01]  /*3a70*/  FFMA.FTZ R106, -R84, R84, 1 ;  /* 0x3f800000546a7423 */ /* 0x000fe20000010154 */
[----:B------:R-:W-:Y:S01]  /*3a80*/  MOV R107, R3 ;  /* 0x00000003006b7202 */ /* 0x000fe20000000f00 */
[----:B------:R1:W5:Y:S01]  /*3a90*/  LDL.LU R84, [R1+0xd0] ;  /* 0x0000d00001547983 */ /* 0x0003620000300800 */
[----:B------:R-:W-:Y:S01]  /*3aa0*/  LOP3.LUT R104, R105, 0x38, RZ, 0xc0, !PT ;  /* 0x0000003869687812 */ /* 0x000fe200078ec0ff */
[----:B------:R-:W-:Y:S04]  /*3ab0*/  HMMA.16816.F32.BF16 R64, R100, R146, R64 ;  /* 0x000000926440723c */ /* 0x000fe80000041840 */
[----:B------:R-:W-:Y:S01]  /*3ac0*/  LOP3.LUT R3, R160, 0x400, RZ, 0xc0, !PT ;  /* 0x00000400a0037812 */ /* 0x000fe200078ec0ff */
[----:B------:R-:W-:Y:S01]  /*3ad0*/  FFMA.FTZ R102, -R80, R80, 1 ;  /* 0x3f80000050667423 */ /* 0x000fe20000010150 */
[----:B------:R-:W-:Y:S01]  /*3ae0*/  LOP3.LUT R0, R0, R104, RZ, 0x3c, !PT ;  /* 0x0000006800007212 */ /* 0x000fe200078e3cff */
[----:B------:R-:W-:Y:S02]  /*3af0*/  FMUL.FTZ R106, R106, UR12 ;  /* 0x0000000c6a6a7c20 */ /* 0x000fe40008410000 */
[----:B------:R-:W-:Y:S01]  /*3b00*/  FMUL.FTZ R102, R102, UR12 ;  /* 0x0000000c66667c20 */ /* 0x000fe20008410000 */
[----:B------:R-:W-:Y:S01]  /*3b10*/  LEA R0, R0, R3, 0x1 ;  /* 0x0000000300007211 */ /* 0x000fe200078e08ff */
[----:B------:R-:W-:Y:S01]  /*3b20*/  FADD.FTZ R3, -R111, R5 ;  /* 0x000000056f037221 */ /* 0x000fe20000010100 */
[----:B------:R-:W-:Y:S03]  /*3b30*/  FFMA.FTZ R5, -R107, R107, 1 ;  /* 0x3f8000006b057423 */ /* 0x000fe6000001016b */
[----:B------:R-:W-:Y:S01]  /*3b40*/  FMUL.FTZ R3, R194, R3 ;  /* 0x00000003c2037220 */ /* 0x000fe20000410000 */
[----:B------:R-:W-:Y:S03]  /*3b50*/  FMUL.FTZ R5, R5, UR12 ;  /* 0x0000000c05057c20 */ /* 0x000fe60008410000 */
[----:B------:R-:W-:Y:S01]  /*3b60*/  FMUL.FTZ R100, R106, R3 ;  /* 0x000000036a647220 */ /* 0x000fe20000410000 */
[----:B------:R-:W-:Y:S01]  /*3b70*/  FADD.FTZ R3, -R111, R20 ;  /* 0x000000146f037221 */ /* 0x000fe20000010100 */
[----:B------:R-:W-:Y:S01]  /*3b80*/  FFMA.FTZ R20, -R82, R82, 1 ;  /* 0x3f80000052147423 */ /* 0x000fe20000010152 */
[----:B------:R-:W-:Y:S01]  /*3b90*/  FMUL.FTZ R101, R5, R4 ;  /* 0x0000000405657220 */ /* 0x000fe20000410000 */
[----:B------:R-:W-:Y:S01]  /*3ba0*/  FADD.FTZ R5, -R111, R16 ;  /* 0x000000106f057221 */ /* 0x000fe20000010100 */
[----:B------:R-:W-:Y:S01]  /*3bb0*/  FFMA.FTZ R16, -R83, R83, 1 ;  /* 0x3f80000053107423 */ /* 0x000fe20000010153 */
[C---:B------:R-:W-:Y:S01]  /*3bc0*/  FADD.FTZ R4, -R111.reuse, R17 ;  /* 0x000000116f047221 */ /* 0x040fe20000010100 */
[----:B------:R1:W5:Y:S01]  /*3bd0*/  LDL.LU R83, [R1+0xcc] ;  /* 0x0000cc0001537983 */ /* 0x0003620000300800 */
[----:B------:R-:W-:Y:S01]  /*3be0*/  FADD.FTZ R17, -R111, R21 ;  /* 0x000000156f117221 */ /* 0x000fe20000010100 */
[----:B------:R-:W-:Y:S01]  /*3bf0*/  FFMA.FTZ R21, -R81, R81, 1 ;  /* 0x3f80000051157423 */ /* 0x000fe20000010151 */
[----:B------:R-:W-:Y:S01]  /*3c00*/  FMUL.FTZ R4, R185, R4 ;  /* 0x00000004b9047220 */ /* 0x000fe20000410000 */
[----:B------:R1:W5:Y:S01]  /*3c10*/  LDL.LU R82, [R1+0xc8] ;  /* 0x0000c80001527983 */ /* 0x0003620000300800 */
[----:B------:R-:W-:Y:S01]  /*3c20*/  FMUL.FTZ R20, R20, UR12 ;  /* 0x0000000c14147c20 */ /* 0x000fe20008410000 */
[----:B------:R-:W-:Y:S01]  /*3c30*/  FMUL.FTZ R21, R21, UR12 ;  /* 0x0000000c15157c20 */ /* 0x000fe20008410000 */
[----:B------:R-:W-:Y:S01]  /*3c40*/  FMUL.FTZ R3, R182, R3 ;  /* 0x00000003b6037220 */ /* 0x000fe20000410000 */
[----:B------:R1:W5:Y:S01]  /*3c50*/  LDL.LU R81, [R1+0xc4] ;  /* 0x0000c40001517983 */ /* 0x0003620000300800 */
[----:B------:R-:W-:Y:S01]  /*3c60*/  FMUL.FTZ R5, R186, R5 ;  /* 0x00000005ba057220 */ /* 0x000fe20000410000 */
[----:B------:R-:W-:Y:S01]  /*3c70*/  FMUL.FTZ R16, R16, UR12 ;  /* 0x0000000c10107c20 */ /* 0x000fe20008410000 */
[----:B------:R-:W-:Y:S01]  /*3c80*/  FMUL.FTZ R17, R181, R17 ;  /* 0x00000011b5117220 */ /* 0x000fe20000410000 */
[----:B------:R1:W5:Y:S02]  /*3c90*/  LDL.LU R80, [R1+0xc0] ;  /* 0x0000c00001507983 */ /* 0x0003640000300800 */
[----:B------:R-:W-:Y:S01]  /*3ca0*/  FMUL.FTZ R5, R16, R5 ;  /* 0x0000000510057220 */ /* 0x000fe20000410000 */
[----:B------:R-:W-:Y:S01]  /*3cb0*/  FMUL.FTZ R16, R20, R4 ;  /* 0x0000000414107220 */ /* 0x000fe20000410000 */
[----:B------:R-:W-:Y:S01]  /*3cc0*/  FMUL.FTZ R4, R21, R3 ;  /* 0x0000000315047220 */ /* 0x000fe20000410000 */
[----:B------:R-:W-:Y:S01]  /*3cd0*/  FFMA.FTZ R21, -R76, R76, 1 ;  /* 0x3f8000004c157423 */ /* 0x000fe2000001014c */
[----:B------:R-:W-:Y:S01]  /*3ce0*/  FADD.FTZ R20, -R111, R32 ;  /* 0x000000206f147221 */ /* 0x000fe20000010100 */
[----:B------:R-:W-:Y:S01]  /*3cf0*/  FFMA.FTZ R32, -R77, R77, 1 ;  /* 0x3f8000004d207423 */ /* 0x000fe2000001014d */
[----:B------:R-:W-:Y:S01]  /*3d00*/  FMUL.FTZ R3, R102, R17 ;  /* 0x0000001166037220 */ /* 0x000fe20000410000 */
[----:B------:R-:W-:Y:S01]  /*3d10*/  F2FP.BF16.F32.PACK_AB R17, R100, R101 ;  /* 0x000000656411723e */ /* 0x000fe200000010ff */
[----:B------:R-:W-:Y:S01]  /*3d20*/  FMUL.FTZ R20, R176, R20 ;  /* 0x00000014b0147220 */ /* 0x000fe20000410000 */
[----:B------:R-:W-:Y:S01]  /*3d30*/  F2FP.BF16.F32.PACK_AB R16, R16, R5 ;  /* 0x000000051010723e */ /* 0x000fe200000010ff */
[----:B------:R-:W-:Y:S01]  /*3d40*/  FMUL.FTZ R5, R175, R33 ;  /* 0x00000021af057220 */ /* 0x000fe20000410000 */
[----:B------:R-:W-:Y:S01]  /*3d50*/  F2FP.BF16.F32.PACK_AB R100, R3, R4 ;  /* 0x000000040364723e */ /* 0x000fe200000010ff */
[----:B------:R-:W-:Y:S01]  /*3d60*/  FFMA.FTZ R33, -R78, R78, 1 ;  /* 0x3f8000004e217423 */ /* 0x000fe2000001014e */
[----:B------:R-:W-:Y:S01]  /*3d70*/  FADD.FTZ R4, -R111, R36 ;  /* 0x000000246f047221 */ /* 0x000fe20000010100 */
[----:B------:R-:W-:Y:S01]  /*3d80*/  FFMA.FTZ R36, -R79, R79, 1 ;  /* 0x3f8000004f247423 */ /* 0x000fe2000001014f */
[----:B------:R-:W-:Y:S01]  /*3d90*/  FADD.FTZ R3, -R111, R37 ;  /* 0x000000256f037221 */ /* 0x000fe20000010100 */
        /* <DEDUP_REMOVED lines=10> */
[C---:B------:R-:W-:Y:S01]  /*3e40*/  FADD.FTZ R21, -R111.reuse, R48 ;  /* 0x000000306f157221 */ /* 0x040fe20000010100 */
[----:B------:R-:W-:Y:S01]  /*3e50*/  FFMA.FTZ R48, -R74, R74, 1 ;  /* 0x3f8000004a307423 */ /* 0x000fe2000001014a */
[----:B------:R1:W5:Y:S01]  /*3e60*/  LDL.LU R76, [R1+0xb0] ;  /* 0x0000b000014c7983 */ /* 0x0003620000300800 */
[----:B------:R-:W-:Y:S01]  /*3e70*/  FMUL.FTZ R36, R36, R20 ;  /* 0x0000001424247220 */ /* 0x000fe20000410000 */
[----:B------:R-:W-:Y:S01]  /*3e80*/  FADD.FTZ R20, -R111, R49 ;  /* 0x000000316f147221 */ /* 0x000fe20000010100 */
[----:B------:R-:W-:Y:S01]  /*3e90*/  FFMA.FTZ R49, -R73, R73, 1 ;  /* 0x3f80000049317423 */ /* 0x000fe20000010149 */
[----:B------:R1:W5:Y:S01]  /*3ea0*/  LDL.LU R75, [R1+0xac] ;  /* 0x0000ac00014b7983 */ /* 0x0003620000300800 */
[----:B------:R-:W-:Y:S01]  /*3eb0*/  FMUL.FTZ R48, R48, UR12 ;  /* 0x0000000c30307c20 */ /* 0x000fe20008410000 */
[----:B------:R-:W-:Y:S01]  /*3ec0*/  FMUL.FTZ R20, R169, R20 ;  /* 0x00000014a9147220 */ /* 0x000fe20000410000 */
[----:B------:R-:W-:Y:S01]  /*3ed0*/  FMUL.FTZ R21, R170, R21 ;  /* 0x00000015aa157220 */ /* 0x000fe20000410000 */
[----:B------:R1:W5:Y:S01]  /*3ee0*/  LDL.LU R74, [R1+0xa8] ;  /* 0x0000a800014a7983 */ /* 0x0003620000300800 */
[----:B------:R-:W-:Y:S01]  /*3ef0*/  FMUL.FTZ R32, R32, UR12 ;  /* 0x0000000c20207c20 */ /* 0x000fe20008410000 */
[----:B------:R-:W-:Y:S01]  /*3f00*/  FMUL.FTZ R20, R48, R20 ;  /* 0x0000001430147220 */ /* 0x000fe20000410000 */
[----:B------:R-:W-:Y:S01]  /*3f10*/  FMUL.FTZ R21, R37, R21 ;  /* 0x0000001525157220 */ /* 0x000fe20000410000 */
[----:B------:R1:W5:Y:S01]  /*3f20*/  LDL.LU R73, [R1+0xa4] ;  /* 0x0000a40001497983 */ /* 0x0003620000300800 */
[----:B------:R-:W-:Y:S01]  /*3f30*/  FMUL.FTZ R32, R32, R4 ;  /* 0x0000000420207220 */ /* 0x000fe20000410000 */
[----:B------:R-:W-:Y:S01]  /*3f40*/  FADD.FTZ R4, -R111, R52 ;  /* 0x000000346f047221 */ /* 0x000fe20000010100 */
[----:B------:R-:W-:Y:S01]  /*3f50*/  FFMA.FTZ R52, -R72, R72, 1 ;  /* 0x3f80000048347423 */ /* 0x000fe20000010148 */
[----:B------:R-:W-:Y:S01]  /*3f60*/  FMUL.FTZ R3, R172, R3 ;  /* 0x00000003ac037220 */ /* 0x000fe20000410000 */
[----:B------:R1:W5:Y:S01]  /*3f70*/  LDL.LU R72, [R1+0xa0] ;  /* 0x0000a00001487983 */ /* 0x0003620000300800 */
[----:B------:R-:W-:Y:S01]  /*3f80*/  FMUL.FTZ R37, R49, UR12 ;  /* 0x0000000c31257c20 */ /* 0x000fe20008410000 */
[----:B------:R-:W-:Y:S01]  /*3f90*/  FMUL.FTZ R48, R52, UR12 ;  /* 0x0000000c34307c20 */ /* 0x000fe20008410000 */
[----:B------:R-:W-:Y:S01]  /*3fa0*/  F2FP.BF16.F32.PACK_AB R52, R33, R36 ;  /* 0x000000242134723e */ /* 0x000fe200000010ff */
[----:B------:R-:W-:Y:S01]  /*3fb0*/  FMUL.FTZ R5, R5, R3 ;  /* 0x0000000305057220 */ /* 0x000fe20000410000 */
[----:B------:R-:W-:Y:S01]  /*3fc0*/  FADD.FTZ R3, -R111, R53 ;  /* 0x000000356f037221 */ /* 0x000fe20000010100 */
[----:B------:R-:W-:Y:S03]  /*3fd0*/  FMUL.FTZ R4, R168, R4 ;  /* 0x00000004a8047220 */ /* 0x000fe60000410000 */
[----:B------:R-:W-:Y:S01]  /*3fe0*/  FMUL.FTZ R3, R167, R3 ;  /* 0x00000003a7037220 */ /* 0x000fe20000410000 */
[----:B------:R-:W-:Y:S01]  /*3ff0*/  F2FP.BF16.F32.PACK_AB R49, R5, R32 ;  /* 0x000000200531723e */ /* 0x000fe200000010ff */
[----:B------:R-:W-:Y:S01]  /*4000*/  FMUL.FTZ R32, R37, R4 ;  /* 0x0000000425207220 */ /* 0x000fe20000410000 */
[----:B------:R-:W-:Y:S01]  /*4010*/  FADD.FTZ R4, -R111, R65 ;  /* 0x000000416f047221 */ /* 0x000fe20000010100 */
[----:B------:R-:W-:Y:S01]  /*4020*/  FMUL.FTZ R5, R48, R3 ;  /* 0x0000000330057220 */ /* 0x000fe20000410000 */
[----:B------:R-:W-:Y:S01]  /*4030*/  F2FP.BF16.F32.PACK_AB R48, R20, R21 ;  /* 0x000000151430723e */ /* 0x000fe200000010ff */
[----:B------:R-:W-:Y:S01]  /*4040*/  FFMA.FTZ R20, -R71, R71, 1 ;  /* 0x3f80000047147423 */ /* 0x000fe20000010147 */
[----:B------:R-:W-:Y:S01]  /*4050*/  FADD.FTZ R3, -R111, R64 ;  /* 0x000000406f037221 */ /* 0x000fe20000010100 */
[----:B------:R1:W5:Y:S01]  /*4060*/  LDL.LU R71, [R1+0x9c] ;  /* 0x00009c0001477983 */ /* 0x0003620000300800 */
[----:B------:R-:W-:Y:S01]  /*4070*/  FFMA.FTZ R21, -R70, R70, 1 ;  /* 0x3f80000046157423 */ /* 0x000fe20000010146 */
[----:B------:R-:W-:Y:S01]  /*4080*/  FMUL.FTZ R20, R20, UR12 ;  /* 0x0000000c14147c20 */ /* 0x000fe20008410000 */
[----:B------:R-:W-:Y:S01]  /*4090*/  FMUL.FTZ R3, R166, R3 ;  /* 0x00000003a6037220 */ /* 0x000fe20000410000 */
[----:B------:R1:W5:Y:S01]  /*40a0*/  LDL.LU R70, [R1+0x98] ;  /* 0x0000980001467983 */ /* 0x0003620000300800 */
[----:B------:R-:W-:Y:S01]  /*40b0*/  FMUL.FTZ R21, R21, UR12 ;  /* 0x0000000c15157c20 */ /* 0x000fe20008410000 */
[----:B------:R-:W-:Y:S01]  /*40c0*/  FMUL.FTZ R4, R165, R4 ;  /* 0x00000004a5047220 */ /* 0x000fe20000410000 */
[----:B------:R-:W-:Y:S01]  /*40d0*/  FMUL.FTZ R33, R20, R3 ;  /* 0x0000000314217220 */ /* 0x000fe20000410000 */
[----:B------:R-:W-:Y:S01]  /*40e0*/  FFMA.FTZ R20, -R69, R69, 1 ;  /* 0x3f80000045147423 */ /* 0x000fe20000010145 */
[----:B------:R-:W-:Y:S01]  /*40f0*/  F2FP.BF16.F32.PACK_AB R37, R5, R32 ;  /* 0x000000200525723e */ /* 0x000fe200000010ff */
[----:B------:R1:W5:Y:S01]  /*4100*/  LDL.LU R69, [R1+0x94] ;  /* 0x0000940001457983 */ /* 0x0003620000300800 */
[----:B------:R-:W-:Y:S01]  /*4110*/  FMUL.FTZ R32, R21, R4 ;  /* 0x0000000415207220 */ /* 0x000fe20000410000 */
[----:B------:R-:W-:Y:S01]  /*4120*/  FMUL.FTZ R21, R223, R6 ;  /* 0x00000006df157220 */ /* 0x000fe20000410000 */
[----:B------:R-:W-:Y:S01]  /*4130*/  FFMA.FTZ R6, -R68, R68, 1 ;  /* 0x3f80000044067423 */ /* 0x000fe20000010144 */
[----:B------:R-:W-:Y:S01]  /*4140*/  FMUL.FTZ R20, R20, UR12 ;  /* 0x0000000c14147c20 */ /* 0x000fe20008410000 */
[----:B------:R1:W5:Y:S02]  /*4150*/  LDL.LU R68, [R1+0x90] ;  /* 0x0000900001447983 */ /* 0x0003640000300800 */
[----:B------:R-:W-:Y:S01]  /*4160*/  FMUL.FTZ R6, R6, UR12 ;  /* 0x0000000c06067c20 */ /* 0x000fe20008410000 */
[----:B------:R-:W-:Y:S06]  /*4170*/  BRA.U !UP0, `(.L_x_628) ;  /* 0x0000000108747547 */ /* 0x000fec000b800000 */
        /* <DEDUP_REMOVED lines=10> */
[----:B------:R-:W-:Y:S04]  /*4220*/  IMAD.SHL.U32 R3, R36, 0x80, RZ ;  /* 0x0000008024037824 */ /* 0x000fe800078e00ff */
        /* <DEDUP_REMOVED lines=18> */
.L_x_628:
[----:B---3--:R-:W2:Y:S01]  /*4350*/  LDL.LU R101, [R1+0x1c] ;  /* 0x00001c0001657983 */ /* 0x008ea20000300800 */
[----:B------:R-:W-:Y:S01]  /*4360*/  F2FP.BF16.F32.PACK_AB R36, R32, R33 ;  /* 0x000000212024723e */ /* 0x000fe200000010ff */
[----:B------:R-:W-:Y:S01]  /*4370*/  FADD.FTZ R3, -R110, R23 ;  /* 0x000000176e037221 */ /* 0x000fe20000010100 */
[----:B------:R-:W-:Y:S01]  /*4380*/  FMUL.FTZ R20, R20, R21 ;  /* 0x0000001514147220 */ /* 0x000fe20000410000 */
[----:B------:R-:W3:Y:S01]  /*4390*/  LDL.LU R65, [R1+0x18] ;  /* 0x0000180001417983 */ /* 0x000ee20000300800 */
[----:B------:R-:W-:Y:S01]  /*43a0*/  FMUL.FTZ R7, R6, R7 ;  /* 0x0000000706077220 */ /* 0x000fe20000410000 */
[----:B------:R-:W-:Y:S01]  /*43b0*/  FMUL.FTZ R3, R203, R3 ;  /* 0x00000003cb037220 */ /* 0x000fe20000410000 */
[C---:B-----5:R-:W-:Y:S01]  /*43c0*/  FADD.FTZ R8, -R109.reuse, R8 ;  /* 0x000000086d087221 */ /* 0x060fe20000010100 */
[----:B------:R-:W4:Y:S01]  /*43d0*/  LDL.LU R64, [R1+0x8] ;  /* 0x0000080001407983 */ /* 0x000f220000300800 */
[----:B------:R-:W-:Y:S01]  /*43e0*/  FADD.FTZ R39, -R110, R39 ;  /* 0x000000276e277221 */ /* 0x000fe20000010100 */
[C---:B------:R-:W-:Y:S01]  /*43f0*/  FADD.FTZ R28, -R109.reuse, R28 ;  /* 0x0000001c6d1c7221 */ /* 0x040fe20000010100 */
[----:B------:R-:W-:Y:S01]  /*4400*/  FADD.FTZ R25, -R109, R25 ;  /* 0x000000196d197221 */ /* 0x000fe20000010100 */
[----:B------:R-:W2:Y:S01]  /*4410*/  LDL.LU R53, [R1] ;  /* 0x0000000001357983 */ /* 0x000ea20000300800 */
[----:B------:R-:W-:Y:S01]  /*4420*/  FMUL.FTZ R39, R192, R39 ;  /* 0x00000027c0277220 */ /* 0x000fe20000410000 */
[----:B------:R-:W-:Y:S01]  /*4430*/  FMUL.FTZ R28, R230, R28 ;  /* 0x0000001ce61c7220 */ /* 0x000fe20000410000 */
[----:B------:R-:W-:Y:S01]  /*4440*/  FMUL.FTZ R25, R233, R25 ;  /* 0x00000019e9197220 */ /* 0x000fe20000410000 */
[----:B------:R1:W-:Y:S01]  /*4450*/  STS [R112+0x8000], R17 ;  /* 0x0080001170007388 */ /* 0x0003e20000000800 */
[----:B------:R-:W-:Y:S01]  /*4460*/  FFMA.FTZ R4, -R222, R222, 1 ;  /* 0x3f800000de047423 */ /* 0x000fe200000101de */
[----:B------:R-:W-:Y:S01]  /*4470*/  FADD.FTZ R22, -R110, R22 ;  /* 0x000000166e167221 */ /* 0x000fe20000010100 */
[----:B------:R-:W-:Y:S01]  /*4480*/  FFMA.FTZ R5, -R218, R218, 1 ;  /* 0x3f800000da057423 */ /* 0x000fe200000101da */
[C---:B------:R-:W-:Y:S01]  /*4490*/  FADD.FTZ R34, -R110.reuse, R34 ;  /* 0x000000226e227221 */ /* 0x040fe20000010100 */
[----:B------:R-:W-:Y:S01]  /*44a0*/  FADD.FTZ R19, -R110, R19 ;  /* 0x000000136e137221 */ /* 0x000fe20000010100 */
[----:B------:R-:W-:Y:S01]  /*44b0*/  FMUL.FTZ R22, R204, R22 ;  /* 0x00000016cc167220 */ /* 0x000fe20000410000 */
[----:B------:R-:W-:Y:S01]  /*44c0*/  FMUL.FTZ R5, R5, UR12 ;  /* 0x0000000c05057c20 */ /* 0x000fe20008410000 */
[----:B------:R-:W-:Y:S01]  /*44d0*/  FFMA.FTZ R6, -R221, R221, 1 ;  /* 0x3f800000dd067423 */ /* 0x000fe200000101dd */
[----:B------:R-:W-:Y:S01]  /*44e0*/  FMUL.FTZ R34, R198, R34 ;  /* 0x00000022c6227220 */ /* 0x000fe20000410000 */
[----:B------:R-:W-:Y:S01]  /*44f0*/  FMUL.FTZ R19, R209, R19 ;  /* 0x00000013d1137220 */ /* 0x000fe20000410000 */
[----:B------:R-:W-:Y:S01]  /*4500*/  FMUL.FTZ R22, R5, R22 ;  /* 0x0000001605167220 */ /* 0x000fe20000410000 */
[----:B------:R-:W-:Y:S01]  /*4510*/  FMUL.FTZ R6, R6, UR12 ;  /* 0x0000000c06067c20 */ /* 0x000fe20008410000 */
[C---:B------:R-:W-:Y:S01]  /*4520*/  FADD.FTZ R66, -R110.reuse, R66 ;  /* 0x000000426e427221 */ /* 0x040fe20000010100 */
[C---:B------:R-:W-:Y:S01]  /*4530*/  FADD.FTZ R38, -R110.reuse, R38 ;  /* 0x000000266e267221 */ /* 0x040fe20000010100 */
[----:B------:R-:W-:Y:S01]  /*4540*/  FADD.FTZ R50, -R110, R50 ;  /* 0x000000326e327221 */ /* 0x000fe20000010100 */
[----:B------:R-:W-:Y:S01]  /*4550*/  FMUL.FTZ R19, R6, R19 ;  /* 0x0000001306137220 */ /* 0x000fe20000410000 */
[----:B------:R-:W-:Y:S01]  /*4560*/  FFMA.FTZ R6, -R201, R201, 1 ;  /* 0x3f800000c9067423 */ /* 0x000fe200000101c9 */
[----:B------:R-:W-:Y:S01]  /*4570*/  FMUL.FTZ R66, R174, R66 ;  /* 0x00000042ae427220 */ /* 0x000fe20000410000 */
[----:B------:R-:W-:Y:S01]  /*4580*/  FMUL.FTZ R38, R189, R38 ;  /* 0x00000026bd267220 */ /* 0x000fe20000410000 */
[----:B------:R-:W-:Y:S01]  /*4590*/  FMUL.FTZ R50, R184, R50 ;  /* 0x00000032b8327220 */ /* 0x000fe20000410000 */
[----:B------:R-:W-:Y:S01]  /*45a0*/  FMUL.FTZ R6, R6, UR12 ;  /* 0x0000000c06067c20 */ /* 0x000fe20008410000 */
[C---:B------:R-:W-:Y:S01]  /*45b0*/  FADD.FTZ R18, -R110.reuse, R18 ;  /* 0x000000126e127221 */ /* 0x040fe20000010100 */
[----:B------:R-:W-:Y:S01]  /*45c0*/  FADD.FTZ R12, -R109, R12 ;  /* 0x0000000c6d0c7221 */ /* 0x000fe20000010100 */
[----:B------:R-:W-:Y:S01]  /*45d0*/  FADD.FTZ R55, -R110, R55 ;  /* 0x000000376e377221 */ /* 0x000fe20000010100 */
[----:B-1----:R-:W-:Y:S01]  /*45e0*/  FMUL.FTZ R17, R4, UR12 ;  /* 0x0000000c04117c20 */ /* 0x002fe20008410000 */
[----:B------:R-:W-:Y:S01]  /*45f0*/  FFMA.FTZ R4, -R217, R217, 1 ;  /* 0x3f800000d9047423 */ /* 0x000fe200000101d9 */
[----:B------:R-:W-:Y:S01]  /*4600*/  FMUL.FTZ R38, R6, R38 ;  /* 0x0000002606267220 */ /* 0x000fe20000410000 */
[----:B------:R-:W-:Y:S01]  /*4610*/  FFMA.FTZ R6, -R191, R191, 1 ;  /* 0x3f800000bf067423 */ /* 0x000fe200000101bf */
[----:B------:R-:W-:Y:S01]  /*4620*/  FMUL.FTZ R18, R208, R18 ;  /* 0x00000012d0127220 */ /* 0x000fe20000410000 */
[----:B------:R-:W-:Y:S01]  /*4630*/  FMUL.FTZ R4, R4, UR12 ;  /* 0x0000000c04047c20 */ /* 0x000fe20008410000 */
[----:B------:R-:W-:Y:S01]  /*4640*/  FMUL.FTZ R12, R246, R12 ;  /* 0x0000000cf60c7220 */ /* 0x000fe20000410000 */
[----:B------:R-:W-:Y:S01]  /*4650*/  FMUL.FTZ R6, R6, UR12 ;  /* 0x0000000c06067c20 */ /* 0x000fe20008410000 */
[----:B------:R-:W-:Y:S01]  /*4660*/  FMUL.FTZ R18, R17, R18 ;  /* 0x0000001211127220 */ /* 0x000fe20000410000 */
[----:B------:R-:W-:Y:S01]  /*4670*/  FMUL.FTZ R5, R4, R3 ;  /* 0x0000000304057220 */ /* 0x000fe20000410000 */
[----:B------:R-:W-:Y:S01]  /*4680*/  F2FP.BF16.F32.PACK_AB R4, R7, R20 ;  /* 0x000000140704723e */ /* 0x000fe200000010ff */
[----:B------:R-:W-:Y:S01]  /*4690*/  FMUL.FTZ R50, R6, R50 ;  /* 0x0000003206327220 */ /* 0x000fe20000410000 */
[----:B------:R-:W-:Y:S01]  /*46a0*/  FADD.FTZ R41, -R109, R41 ;  /* 0x000000296d297221 */ /* 0x000fe20000010100 */
[----:B------:R-:W-:Y:S01]  /*46b0*/  F2FP.BF16.F32.PACK_AB R3, R19, R18 ;  /* 0x000000121303723e */ /* 0x000fe200000010ff */
[----:B------:R-:W-:Y:S01]  /*46c0*/  FADD.FTZ R10, -R108, R10 ;  /* 0x0000000a6c0a7221 */ /* 0x000fe20000010100 */
[----:B------:R1:W-:Y:S01]  /*46d0*/  STS [R112+0x8400], R4 ;  /* 0x0084000470007388 */ /* 0x0003e20000000800 */
        /* <DEDUP_REMOVED lines=8> */
[----:B------:R-:W-:Y:S01]  /*4760*/  FMUL.FTZ R34, R7, R34 ;  /* 0x0000002207227220 */ /* 0x000fe20000410000 */
[----:B------:R-:W-:Y:S01]  /*4770*/  FFMA.FTZ R7, -R177, R177, 1 ;  /* 0x3f800000b1077423 */ /* 0x000fe200000101b1 */
[----:B------:R-:W-:Y:S01]  /*4780*/  FFMA.FTZ R5, -R202, R202, 1 ;  /* 0x3f800000ca057423 */ /* 0x000fe200000101ca */
[----:B------:R-:W-:Y:S01]  /*4790*/  FMUL.FTZ R6, R6, UR12 ;  /* 0x0000000c06067c20 */ /* 0x000fe20008410000 */
[----:B------:R-:W-:Y:S01]  /*47a0*/  FFMA.FTZ R17, -R187, R187, 1 ;  /* 0x3f800000bb117423 */ /* 0x000fe200000101bb */
[----:B------:R-:W-:Y:S01]  /*47b0*/  FMUL.FTZ R7, R7, UR12 ;  /* 0x0000000c07077c20 */ /* 0x000fe20008410000 */
[----:B------:R-:W-:Y:S01]  /*47c0*/  FMUL.FTZ R5, R5, UR12 ;  /* 0x0000000c05057c20 */ /* 0x000fe20008410000 */
[----:B------:R-:W-:Y:S01]  /*47d0*/  FADD.FTZ R9, -R109, R9 ;  /* 0x000000096d097221 */ /* 0x000fe20000010100 */
[----:B------:R-:W-:Y:S01]  /*47e0*/  FMUL.FTZ R17, R17, UR12 ;  /* 0x0000000c11117c20 */ /* 0x000fe20008410000 */
[----:B------:R-:W-:Y:S01]  /*47f0*/  FMUL.FTZ R20, R7, R66 ;  /* 0x0000004207147220 */ /* 0x000fe20000410000 */
[----:B------:R-:W-:Y:S01]  /*4800*/  FMUL.FTZ R23, R5, R39 ;  /* 0x0000002705177220 */ /* 0x000fe20000410000 */
[----:B------:R-:W-:Y:S01]  /*4810*/  FFMA.FTZ R5, -R190, R190, 1 ;  /* 0x3f800000be057423 */ /* 0x000fe200000101be */
[----:B------:R-:W-:Y:S01]  /*4820*/  FMUL.FTZ R55, R178, R55 ;  /* 0x00000037b2377220 */ /* 0x000fe20000410000 */
[----:B------:R-:W-:Y:S01]  /*4830*/  FMUL.FTZ R9, R249, R9 ;  /* 0x00000009f9097220 */ /* 0x000fe20000410000 */
[----:B------:R-:W-:Y:S01]  /*4840*/  FFMA.FTZ R18, -R188, R188, 1 ;  /* 0x3f800000bc127423 */ /* 0x000fe200000101bc */
[----:B------:R-:W-:Y:S01]  /*4850*/  FMUL.FTZ R22, R5, UR12 ;  /* 0x0000000c05167c20 */ /* 0x000fe20008410000 */
[----:B-1----:R-:W-:Y:S01]  /*4860*/  FADD.FTZ R4, -R109, R13 ;  /* 0x0000000d6d047221 */ /* 0x002fe20000010100 */
[----:B------:R-:W-:Y:S01]  /*4870*/  FMUL.FTZ R13, R250, R8 ;  /* 0x00000008fa0d7220 */ /* 0x000fe20000410000 */
[C---:B------:R-:W-:Y:S01]  /*4880*/  FADD.FTZ R5, -R110.reuse, R67 ;  /* 0x000000436e057221 */ /* 0x040fe20000010100 */
[----:B------:R-:W-:Y:S01]  /*4890*/  FMUL.FTZ R21, R17, R55 ;  /* 0x0000003711157220 */ /* 0x000fe20000410000 */
[----:B------:R-:W-:Y:S01]  /*48a0*/  FMUL.FTZ R4, R245, R4 ;  /* 0x00000004f5047220 */ /* 0x000fe20000410000 */
[----:B------:R-:W-:Y:S01]  /*48b0*/  FADD.FTZ R54, -R110, R54 ;  /* 0x000000366e367221 */ /* 0x000fe20000010100 */
[----:B------:R-:W-:Y:S01]  /*48c0*/  FMUL.FTZ R5, R171, R5 ;  /* 0x00000005ab057220 */ /* 0x000fe20000410000 */
[----:B------:R-:W-:Y:S01]  /*48d0*/  FMUL.FTZ R18, R18, UR12 ;  /* 0x0000000c12127c20 */ /* 0x000fe20008410000 */
[----:B------:R-:W-:Y:S01]  /*48e0*/  FMUL.FTZ R41, R219, R41 ;  /* 0x00000029db297220 */ /* 0x000fe20000410000 */
[----:B------:R-:W-:Y:S01]  /*48f0*/  FMUL.FTZ R54, R179, R54 ;  /* 0x00000036b3367220 */ /* 0x000fe20000410000 */
[----:B------:R-:W-:Y:S01]  /*4900*/  FMUL.FTZ R5, R6, R5 ;  /* 0x0000000506057220 */ /* 0x000fe20000410000 */
[C---:B------:R-:W-:Y:S01]  /*4910*/  FADD.FTZ R61, -R109.reuse, R61 ;  /* 0x0000003d6d3d7221 */ /* 0x040fe20000010100 */
[C---:B------:R-:W-:Y:S01]  /*4920*/  FADD.FTZ R60, -R109.reuse, R60 ;  /* 0x0000003c6d3c7221 */ /* 0x040fe20000010100 */
[----:B------:R-:W-:Y:S01]  /*4930*/  FMUL.FTZ R54, R18, R54 ;  /* 0x0000003612367220 */ /* 0x000fe20000410000 */
[----:B------:R-:W-:Y:S01]  /*4940*/  FADD.FTZ R44, -R109, R44 ;  /* 0x0000002c6d2c7221 */ /* 0x000fe20000010100 */
[----:B------:R-:W-:Y:S01]  /*4950*/  F2FP.BF16.F32.PACK_AB R20, R5, R20 ;  /* 0x000000140514723e */ /* 0x000fe200000010ff */
[----:B------:R-:W-:Y:S01]  /*4960*/  FMUL.FTZ R61, R195, R61 ;  /* 0x0000003dc33d7220 */ /* 0x000fe20000410000 */
[----:B------:R-:W-:Y:S01]  /*4970*/  FMUL.FTZ R60, R196, R60 ;  /* 0x0000003cc43c7220 */ /* 0x000fe20000410000 */
[----:B------:R-:W-:Y:S01]  /*4980*/  FADD.FTZ R56, -R109, R56 ;  /* 0x000000386d387221 */ /* 0x000fe20000010100 */
[----:B------:R-:W-:Y:S01]  /*4990*/  FMUL.FTZ R44, R215, R44 ;  /* 0x0000002cd72c7220 */ /* 0x000fe20000410000 */
[C---:B------:R-:W-:Y:S01]  /*49a0*/  FADD.FTZ R57, -R109.reuse, R57 ;  /* 0x000000396d397221 */ /* 0x040fe20000010100 */
[----:B------:R-:W-:Y:S01]  /*49b0*/  FADD.FTZ R24, -R109, R24 ;  /* 0x000000186d187221 */ /* 0x000fe20000010100 */
[----:B------:R-:W-:Y:S01]  /*49c0*/  FMUL.FTZ R56, R200, R56 ;  /* 0x00000038c8387220 */ /* 0x000fe20000410000 */
[----:B------:R-:W-:Y:S01]  /*49d0*/  FADD.FTZ R14, -R108, R14 ;  /* 0x0000000e6c0e7221 */ /* 0x000fe20000010100 */
[----:B------:R-:W-:Y:S01]  /*49e0*/  FMUL.FTZ R57, R199, R57 ;  /* 0x00000039c7397220 */ /* 0x000fe20000410000 */
[----:B------:R-:W-:Y:S01]  /*49f0*/  FMUL.FTZ R24, R234, R24 ;  /* 0x00000018ea187220 */ /* 0x000fe20000410000 */
[----:B------:R-:W-:Y:S01]  /*4a00*/  FADD.FTZ R40, -R109, R40 ;  /* 0x000000286d287221 */ /* 0x000fe20000010100 */
[C---:B------:R-:W-:Y:S01]  /*4a10*/  FADD.FTZ R15, -R108.reuse, R15 ;  /* 0x0000000f6c0f7221 */ /* 0x040fe20000010100 */
[----:B------:R-:W-:Y:S01]  /*4a20*/  FADD.FTZ R26, -R108, R26 ;  /* 0x0000001a6c1a7221 */ /* 0x000fe20000010100 */
[----:B------:R-:W-:Y:S01]  /*4a30*/  FADD.FTZ R35, -R110, R35 ;  /* 0x000000236e237221 */ /* 0x000fe20000010100 */
[----:B------:R-:W-:Y:S01]  /*4a40*/  FMUL.FTZ R40, R220, R40 ;  /* 0x00000028dc287220 */ /* 0x000fe20000410000 */
[C---:B------:R-:W-:Y:S01]  /*4a50*/  FADD.FTZ R46, -R108.reuse, R46 ;  /* 0x0000002e6c2e7221 */ /* 0x040fe20000010100 */
[C---:B------:R-:W-:Y:S01]  /*4a60*/  FADD.FTZ R27, -R108.reuse, R27 ;  /* 0x0000001b6c1b7221 */ /* 0x040fe20000010100 */
[----:B------:R-:W-:Y:S01]  /*4a70*/  FMUL.FTZ R35, R197, R35 ;  /* 0x00000023c5237220 */ /* 0x000fe20000410000 */
[C---:B------:R-:W-:Y:S01]  /*4a80*/  FADD.FTZ R30, -R108.reuse, R30 ;  /* 0x0000001e6c1e7221 */ /* 0x040fe20000010100 */
[----:B------:R-:W-:Y:S01]  /*4a90*/  FADD.FTZ R31, -R108, R31 ;  /* 0x0000001f6c1f7221 */ /* 0x000fe20000010100 */
[----:B------:R-:W-:Y:S01]  /*4aa0*/  FMUL.FTZ R46, R242, R46 ;  /* 0x0000002ef22e7220 */ /* 0x000fe20000410000 */
[----:B------:R-:W-:Y:S01]  /*4ab0*/  FMUL.FTZ R32, R32, R35 ;  /* 0x0000002320207220 */ /* 0x000fe20000410000 */
[C---:B------:R-:W-:Y:S01]  /*4ac0*/  FADD.FTZ R62, -R108.reuse, R62 ;  /* 0x0000003e6c3e7221 */ /* 0x040fe20000010100 */
[----:B------:R-:W-:Y:S01]  /*4ad0*/  FADD.FTZ R42, -R108, R42 ;  /* 0x0000002a6c2a7221 */ /* 0x000fe20000010100 */
[----:B------:R-:W-:Y:S01]  /*4ae0*/  FADD.FTZ R51, -R110, R51 ;  /* 0x000000336e337221 */ /* 0x000fe20000010100 */
[----:B------:R-:W-:Y:S01]  /*4af0*/  FADD.FTZ R43, -R108, R43 ;  /* 0x0000002b6c2b7221 */ /* 0x000fe20000010100 */
[----:B------:R-:W-:Y:S01]  /*4b00*/  F2FP.BF16.F32.PACK_AB R32, R32, R34 ;  /* 0x000000222020723e */ /* 0x000fe200000010ff */
[----:B------:R-:W-:Y:S01]  /*4b10*/  FMUL.FTZ R62, R216, R62 ;  /* 0x0000003ed83e7220 */ /* 0x000fe20000410000 */
[----:B------:R-:W-:Y:S01]  /*4b20*/  FMUL.FTZ R42, R248, R42 ;  /* 0x0000002af82a7220 */ /* 0x000fe20000410000 */
[----:B------:R-:W-:Y:S01]  /*4b30*/  FMUL.FTZ R51, R183, R51 ;  /* 0x00000033b7337220 */ /* 0x000fe20000410000 */
[----:B------:R-:W-:Y:S01]  /*4b40*/  FADD.FTZ R58, -R108, R58 ;  /* 0x0000003a6c3a7221 */ /* 0x000fe20000010100 */
[----:B------:R-:W-:Y:S01]  /*4b50*/  FMUL.FTZ R43, R247, R43 ;  /* 0x0000002bf72b7220 */ /* 0x000fe20000410000 */
[----:B------:R-:W-:Y:S01]  /*4b60*/  F2FP.BF16.F32.PACK_AB R23, R23, R38 ;  /* 0x000000261717723e */ /* 0x000fe200000010ff */
[----:B------:R-:W-:Y:S01]  /*4b70*/  FMUL.FTZ R22, R22, R51 ;  /* 0x0000003316167220 */ /* 0x000fe20000410000 */
[----:B------:R-:W-:Y:S01]  /*4b80*/  FMUL.FTZ R58, R228, R58 ;  /* 0x0000003ae43a7220 */ /* 0x000fe20000410000 */
[----:B------:R-:W-:Y:S01]  /*4b90*/  FADD.FTZ R59, -R108, R59 ;  /* 0x0000003b6c3b7221 */ /* 0x000fe20000010100 */
[----:B------:R-:W-:Y:S02]  /*4ba0*/  F2FP.BF16.F32.PACK_AB R21, R21, R54 ;  /* 0x000000361515723e */ /* 0x000fe400000010ff */
[----:B------:R-:W-:Y:S01]  /*4bb0*/  F2FP.BF16.F32.PACK_AB R22, R22, R50 ;  /* 0x000000321616723e */ /* 0x000fe200000010ff */
[----:B------:R-:W-:Y:S01]  /*4bc0*/  FMUL.FTZ R59, R226, R59 ;  /* 0x0000003be23b7220 */ /* 0x000fe20000410000 */
[----:B------:R-:W-:Y:S04]  /*4bd0*/  LOP3.LUT R2, R2, 0x120, R156, 0xf8, !PT ;  /* 0x0000012002027812 */ /* 0x000fe800078ef89c */
[----:B------:R-:W-:Y:S01]  /*4be0*/  LEA R2, R2, UR4, 0x1 ;  /* 0x0000000402027c11 */ /* 0x000fe2000f8e08ff */
[----:B--2---:R-:W-:Y:S01]  /*4bf0*/  FFMA.FTZ R5, -R53, R53, 1 ;  /* 0x3f80000035057423 */ /* 0x004fe20000010135 */
[----:B------:R-:W-:Y:S01]  /*4c00*/  FFMA.FTZ R8, -R101, R101, 1 ;  /* 0x3f80000065087423 */ /* 0x000fe20000010165 */
[----:B---3--:R-:W-:Y:S01]  /*4c10*/  FFMA.FTZ R7, -R65, R65, 1 ;  /* 0x3f80000041077423 */ /* 0x008fe20000010141 */
[----:B------:R-:W2:Y:S01]  /*4c20*/  LDL.LU R101, [R1+0x4c] ;  /* 0x00004c0001657983 */ /* 0x000ea20000300800 */
[----:B----4-:R-:W-:Y:S01]  /*4c30*/  FFMA.FTZ R6, -R64, R64, 1 ;  /* 0x3f80000040067423 */ /* 0x010fe20000010140 */
[----:B------:R-:W-:Y:S01]  /*4c40*/  FMUL.FTZ R5, R5, UR12 ;  /* 0x0000000c05057c20 */ /* 0x000fe20008410000 */
[----:B------:R-:W-:Y:S01]  /*4c50*/  FMUL.FTZ R7, R7, UR12 ;  /* 0x0000000c07077c20 */ /* 0x000fe20008410000 */
[----:B------:R-:W3:Y:S01]  /*4c60*/  LDL.LU R65, [R1+0x48] ;  /* 0x0000480001417983 */ /* 0x000ee20000300800 */
[----:B------:R-:W-:Y:S01]  /*4c70*/  FMUL.FTZ R6, R6, UR12 ;  /* 0x0000000c06067c20 */ /* 0x000fe20008410000 */
[----:B------:R-:W-:Y:S01]  /*4c80*/  FMUL.FTZ R19, R5, R4 ;  /* 0x0000000405137220 */ /* 0x000fe20000410000 */
[----:B------:R-:W-:Y:S01]  /*4c90*/  FADD.FTZ R4, -R109, R29 ;  /* 0x0000001d6d047221 */ /* 0x000fe20000010100 */
[----:B------:R-:W4:Y:S01]  /*4ca0*/  LDL.LU R168, [R1+0x5c] ;  /* 0x00005c0001a87983 */ /* 0x000f220000300800 */
[----:B------:R-:W-:Y:S01]  /*4cb0*/  FMUL.FTZ R12, R6, R12 ;  /* 0x0000000c060c7220 */ /* 0x000fe20000410000 */
[----:B------:R-:W-:Y:S01]  /*4cc0*/  FMUL.FTZ R9, R7, R9 ;  /* 0x0000000907097220 */ /* 0x000fe20000410000 */
[----:B------:R-:W-:Y:S01]  /*4cd0*/  FFMA.FTZ R6, -R239, R239, 1 ;  /* 0x3f800000ef067423 */ /* 0x000fe200000101ef */
[----:B------:R-:W4:Y:S01]  /*4ce0*/  LDL.LU R167, [R1+0x58] ;  /* 0x0000580001a77983 */ /* 0x000f220000300800 */
[----:B------:R-:W-:Y:S01]  /*4cf0*/  FMUL.FTZ R4, R229, R4 ;  /* 0x00000004e5047220 */ /* 0x000fe20000410000 */
[----:B------:R-:W-:Y:S01]  /*4d00*/  F2FP.BF16.F32.PACK_AB R19, R19, R12 ;  /* 0x0000000c1313723e */ /* 0x000fe200000010ff */
[----:B------:R-:W-:Y:S01]  /*4d10*/  FMUL.FTZ R6, R6, UR12 ;  /* 0x0000000c06067c20 */ /* 0x000fe20008410000 */
[----:B------:R-:W4:Y:S01]  /*4d20*/  LDL.LU R166, [R1+0x44] ;  /* 0x0000440001a67983 */ /* 0x000f220000300800 */
[----:B------:R-:W-:Y:S01]  /*4d30*/  FFMA.FTZ R7, -R243, R243, 1 ;  /* 0x3f800000f3077423 */ /* 0x000fe200000101f3 */
[----:B------:R-:W-:Y:S01]  /*4d40*/  FMUL.FTZ R8, R8, UR12 ;  /* 0x0000000c08087c20 */ /* 0x000fe20008410000 */
[----:B------:R-:W-:Y:S01]  /*4d50*/  FMUL.FTZ R17, R6, R28 ;  /* 0x0000001c06117220 */ /* 0x000fe20000410000 */
[----:B------:R-:W4:Y:S01]  /*4d60*/  LDL.LU R165, [R1+0x40] ;  /* 0x0000400001a57983 */ /* 0x000f220000300800 */
[----:B------:R-:W-:Y:S01]  /*4d70*/  FMUL.FTZ R7, R7, UR12 ;  /* 0x0000000c07077c20 */ /* 0x000fe20008410000 */
[----:B------:R-:W-:Y:S01]  /*4d80*/  FMUL.FTZ R13, R8, R13 ;  /* 0x0000000d080d7220 */ /* 0x000fe20000410000 */
[----:B------:R-:W-:Y:S01]  /*4d90*/  FFMA.FTZ R6, -R227, R227, 1 ;  /* 0x3f800000e3067423 */ /* 0x000fe200000101e3 */
[----:B------:R-:W4:Y:S01]  /*4da0*/  LDL.LU R64, [R1+0x54] ;  /* 0x0000540001407983 */ /* 0x000f220000300800 */
[----:B------:R-:W-:Y:S01]  /*4db0*/  FMUL.FTZ R18, R7, R25 ;  /* 0x0000001907127220 */ /* 0x000fe20000410000 */
[----:B------:R-:W-:Y:S01]  /*4dc0*/  FFMA.FTZ R7, -R231, R231, 1 ;  /* 0x3f800000e7077423 */ /* 0x000fe200000101e7 */
[----:B------:R-:W-:Y:S01]  /*4dd0*/  F2FP.BF16.F32.PACK_AB R3, R9, R13 ;  /* 0x0000000d0903723e */ /* 0x000fe200000010ff */
[----:B------:R-:W4:Y:S01]  /*4de0*/  LDL.LU R53, [R1+0x50] ;  /* 0x0000500001357983 */ /* 0x000f220000300800 */
[----:B------:R-:W-:Y:S01]  /*4df0*/  FFMA.FTZ R5, -R237, R237, 1 ;  /* 0x3f800000ed057423 */ /* 0x000fe200000101ed */
[----:B------:R-:W-:Y:S01]  /*4e00*/  FMUL.FTZ R7, R7, UR12 ;  /* 0x0000000c07077c20 */ /* 0x000fe20008410000 */
[----:B------:R-:W-:Y:S01]  /*4e10*/  FMUL.FTZ R6, R6, UR12 ;  /* 0x0000000c06067c20 */ /* 0x000fe20008410000 */
[----:B------:R-:W4:Y:S01]  /*4e20*/  LDL.LU R149, [R1+0x24] ;  /* 0x0000240001957983 */ /* 0x000f220000300800 */
[----:B------:R-:W-:Y:S01]  /*4e30*/  FMUL.FTZ R5, R5, UR12 ;  /* 0x0000000c05057c20 */ /* 0x000fe20008410000 */
[----:B------:R-:W-:Y:S01]  /*4e40*/  FMUL.FTZ R13, R7, R41 ;  /* 0x00000029070d7220 */ /* 0x000fe20000410000 */
[----:B------:R-:W-:Y:S01]  /*4e50*/  FMUL.FTZ R44, R6, R44 ;  /* 0x0000002c062c7220 */ /* 0x000fe20000410000 */
[----:B------:R-:W4:Y:S01]  /*4e60*/  LDL.LU R111, [R1+0x20] ;  /* 0x00002000016f7983 */ /* 0x000f220000300800 */
[----:B------:R-:W-:Y:S01]  /*4e70*/  FMUL.FTZ R4, R5, R4 ;  /* 0x0000000405047220 */ /* 0x000fe20000410000 */
[----:B------:R-:W-:Y:S01]  /*4e80*/  FFMA.FTZ R5, -R225, R225, 1 ;  /* 0x3f800000e1057423 */ /* 0x000fe200000101e1 */
[----:B------:R-:W-:Y:S01]  /*4e90*/  FFMA.FTZ R8, -R244, R244, 1 ;  /* 0x3f800000f4087423 */ /* 0x000fe200000101f4 */
[----:B------:R-:W4:Y:S01]  /*4ea0*/  LDL.LU R107, [R1+0x3c] ;  /* 0x00003c00016b7983 */ /* 0x000f220000300800 */
[----:B------:R-:W-:Y:S01]  /*4eb0*/  FFMA.FTZ R6, -R212, R212, 1 ;  /* 0x3f800000d4067423 */ /* 0x000fe200000101d4 */
[----:B------:R-:W-:Y:S01]  /*4ec0*/  F2FP.BF16.F32.PACK_AB R17, R4, R17 ;  /* 0x000000110411723e */ /* 0x000fe200000010ff */
[----:B------:R-:W-:Y:S01]  /*4ed0*/  FADD.FTZ R4, -R109, R45 ;  /* 0x0000002d6d047221 */ /* 0x000fe20000010100 */
[----:B------:R-:W4:Y:S01]  /*4ee0*/  LDL.LU R106, [R1+0x38] ;  /* 0x00003800016a7983 */ /* 0x000f220000300800 */
[----:B------:R-:W-:Y:S01]  /*4ef0*/  FMUL.FTZ R5, R5, UR12 ;  /* 0x0000000c05057c20 */ /* 0x000fe20008410000 */
[----:B------:R-:W-:Y:S01]  /*4f00*/  FMUL.FTZ R6, R6, UR12 ;  /* 0x0000000c06067c20 */ /* 0x000fe20008410000 */
[----:B------:R-:W-:Y:S01]  /*4f10*/  FMUL.FTZ R4, R213, R4 ;  /* 0x00000004d5047220 */ /* 0x000fe20000410000 */
[----:B------:R1:W-:Y:S01]  /*4f20*/  STS [R112+0xa000], R3 ;  /* 0x00a0000370007388 */ /* 0x0003e20000000800 */
[----:B------:R-:W-:Y:S01]  /*4f30*/  FMUL.FTZ R8, R8, UR12 ;  /* 0x0000000c08087c20 */ /* 0x000fe20008410000 */
[----:B------:R-:W-:Y:S01]  /*4f40*/  FMUL.FTZ R16, R6, R57 ;  /* 0x0000003906107220 */ /* 0x000fe20000410000 */
[----:B------:R-:W-:Y:S01]  /*4f50*/  FMUL.FTZ R12, R5, R4 ;  /* 0x00000004050c7220 */ /* 0x000fe20000410000 */
[----:B------:R-:W-:Y:S01]  /*4f60*/  FFMA.FTZ R4, -R211, R211, 1 ;  /* 0x3f800000d3047423 */ /* 0x000fe200000101d3 */
[----:B------:R-:W4:Y:S01]  /*4f70*/  LDL.LU R103, [R1+0x14] ;  /* 0x0000140001677983 */ /* 0x000f220000300800 */
[----:B------:R-:W-:Y:S01]  /*4f80*/  FFMA.FTZ R5, -R207, R207, 1 ;  /* 0x3f800000cf057423 */ /* 0x000fe200000101cf */
[----:B------:R-:W-:Y:S01]  /*4f90*/  FMUL.FTZ R24, R8, R24 ;  /* 0x0000001808187220 */ /* 0x000fe20000410000 */
[----:B------:R-:W-:Y:S01]  /*4fa0*/  FMUL.FTZ R7, R4, UR12 ;  /* 0x0000000c04077c20 */ /* 0x000fe20008410000 */
[----:B------:R-:W-:Y:S01]  /*4fb0*/  FFMA.FTZ R4, -R210, R210, 1 ;  /* 0x3f800000d2047423 */ /* 0x000fe200000101d2 */
[----:B------:R-:W4:Y:S01]  /*4fc0*/  LDL.LU R102, [R1+0x10] ;  /* 0x0000100001667983 */ /* 0x000f220000300800 */
[----:B------:R-:W-:Y:S01]  /*4fd0*/  FMUL.FTZ R5, R5, UR12 ;  /* 0x0000000c05057c20 */ /* 0x000fe20008410000 */
[----:B------:R-:W-:Y:S01]  /*4fe0*/  FMUL.FTZ R56, R7, R56 ;  /* 0x0000003807387220 */ /* 0x000fe20000410000 */
[----:B------:R-:W-:Y:S01]  /*4ff0*/  FMUL.FTZ R4, R4, UR12 ;  /* 0x0000000c04047c20 */ /* 0x000fe20008410000 */
[----:B------:R-:W-:Y:S01]  /*5000*/  FFMA.FTZ R8, -R232, R232, 1 ;  /* 0x3f800000e8087423 */ /* 0x000fe200000101e8 */
[----:B------:R-:W-:Y:S01]  /*5010*/  FMUL.FTZ R60, R5, R60 ;  /* 0x0000003c053c7220 */ /* 0x000fe20000410000 */
[----:B------:R-:W-:Y:S01]  /*5020*/  F2FP.BF16.F32.PACK_AB R18, R18, R24 ;  /* 0x000000181212723e */ /* 0x000fe200000010ff */
[----:B------:R-:W-:Y:S01]  /*5030*/  FMUL.FTZ R61, R4, R61 ;  /* 0x0000003d043d7220 */ /* 0x000fe20000410000 */
[----:B------:R-:W-:Y:S01]  /*5040*/  FADD.FTZ R4, -R108, R11 ;  /* 0x0000000b6c047221 */ /* 0x000fe20000010100 */
[----:B------:R-:W-:Y:S01]  /*5050*/  FMUL.FTZ R8, R8, UR12 ;  /* 0x0000000c08087c20 */ /* 0x000fe20008410000 */
[----:B------:R-:W-:Y:S02]  /*5060*/  F2FP.BF16.F32.PACK_AB R12, R12, R44 ;  /* 0x0000002c0c0c723e */ /* 0x000fe400000010ff */
[----:B------:R-:W-:Y:S01]  /*5070*/  F2FP.BF16.F32.PACK_AB R16, R16, R56 ;  /* 0x000000381010723e */ /* 0x000fe200000010ff */
[----:B------:R-:W-:Y:S01]  /*5080*/  FMUL.FTZ R8, R8, R40 ;  /* 0x0000002808087220 */ /* 0x000fe20000410000 */
[----:B------:R-:W-:Y:S01]  /*5090*/  F2FP.BF16.F32.PACK_AB R11, R61, R60 ;  /* 0x0000003c3d0b723e */ /* 0x000fe200000010ff */
[----:B------:R-:W1:Y:S03]  /*50a0*/  LDC R44, c[0x0][0x44c] ;  /* 0x00011300ff2c7b82 */ /* 0x000e660000000800 */
[----:B------:R-:W-:Y:S01]  /*50b0*/  F2FP.BF16.F32.PACK_AB R13, R13, R8 ;  /* 0x000000080d0d723e */ /* 0x000fe200000010ff */
[----:B--2---:R-:W-:Y:S02]  /*50c0*/  FMUL.FTZ R10, R101, R10 ;  /* 0x0000000a650a7220 */ /* 0x004fe40000410000 */
[----:B------:R-:W2:Y:S01]  /*50d0*/  LDL.LU R101, [R1+0x2c] ;  /* 0x00002c0001657983 */ /* 0x000ea20000300800 */
[----:B---3--:R-:W-:Y:S03]  /*50e0*/  FMUL.FTZ R5, R65, R4 ;  /* 0x0000000441057220 */ /* 0x008fe60000410000 */
[----:B------:R-:W3:Y:S01]  /*50f0*/  LDL.LU R65, [R1+0x28] ;  /* 0x0000280001417983 */ /* 0x000ee20000300800 */
[----:B----4-:R-:W-:Y:S04]  /*5100*/  FFMA.FTZ R4, -R168, R168, 1 ;  /* 0x3f800000a8047423 */ /* 0x010fe800000101a8 */
[----:B------:R-:W-:Y:S01]  /*5110*/  FMUL.FTZ R7, R4, UR12 ;  /* 0x0000000c04077c20 */ /* 0x000fe20008410000 */
[----:B-1----:R-:W-:Y:S01]  /*5120*/  FFMA.FTZ R3, -R167, R167, 1 ;  /* 0x3f800000a7037423 */ /* 0x002fe200000101a7 */
[----:B------:R-:W-:Y:S03]  /*5130*/  FMUL.FTZ R14, R166, R14 ;  /* 0x0000000ea60e7220 */ /* 0x000fe60000410000 */
[----:B------:R-:W-:Y:S01]  /*5140*/  FMUL.FTZ R6, R3, UR12 ;  /* 0x0000000c03067c20 */ /* 0x000fe20008410000 */
[----:B------:R-:W-:Y:S01]  /*5150*/  FMUL.FTZ R10, R7, R10 ;  /* 0x0000000a070a7220 */ /* 0x000fe20000410000 */
[----:B------:R-:W-:Y:S02]  /*5160*/  FMUL.FTZ R15, R165, R15 ;  /* 0x0000000fa50f7220 */ /* 0x000fe40000410000 */
[----:B------:R-:W-:Y:S01]  /*5170*/  FMUL.FTZ R6, R6, R5 ;  /* 0x0000000506067220 */ /* 0x000fe20000410000 */
[----:B------:R-:W-:Y:S02]  /*5180*/  FFMA.FTZ R4, -R64, R64, 1 ;  /* 0x3f80000040047423 */ /* 0x000fe40000010140 */
[----:B------:R-:W4:Y:S02]  /*5190*/  LDL.LU R64, [R1+0xc] ;  /* 0x00000c0001407983 */ /* 0x000f240000300800 */
[----:B------:R-:W-:Y:S01]  /*51a0*/  F2FP.BF16.F32.PACK_AB R10, R6, R10 ;  /* 0x0000000a060a723e */ /* 0x000fe200000010ff */
[----:B------:R-:W-:Y:S01]  /*51b0*/  FFMA.FTZ R3, -R53, R53, 1 ;  /* 0x3f80000035037423 */ /* 0x000fe20000010135 */
[----:B------:R-:W-:Y:S01]  /*51c0*/  FMUL.FTZ R4, R4, UR12 ;  /* 0x0000000c04047c20 */ /* 0x000fe20008410000 */
[----:B------:R-:W4:Y:S02]  /*51d0*/  LDL.LU R53, [R1+0x4] ;  /* 0x0000040001357983 */ /* 0x000f240000300800 */
[----:B------:R-:W-:Y:S01]  /*51e0*/  FMUL.FTZ R3, R3, UR12 ;  /* 0x0000000c03037c20 */ /* 0x000fe20008410000 */
[----:B------:R-:W-:Y:S01]  /*51f0*/  FMUL.FTZ R14, R4, R14 ;  /* 0x0000000e040e7220 */ /* 0x000fe20000410000 */
[----:B------:R-:W-:Y:S01]  /*5200*/  FMUL.FTZ R26, R149, R26 ;  /* 0x0000001a951a7220 */ /* 0x000fe20000410000 */
[----:B------:R-:W-:Y:S01]  /*5210*/  STS [R112+0xa400], R10 ;  /* 0x00a4000a70007388 */ /* 0x000fe20000000800 */
[----:B------:R-:W-:Y:S01]  /*5220*/  FMUL.FTZ R9, R3, R15 ;  /* 0x0000000f03097220 */ /* 0x000fe20000410000 */
[----:B------:R-:W-:Y:S02]  /*5230*/  FMUL.FTZ R27, R111, R27 ;  /* 0x0000001b6f1b7220 */ /* 0x000fe40000410000 */
[----:B------:R-:W-:Y:S01]  /*5240*/  STS [R164+0xa000], R19 ;  /* 0x00a00013a4007388 */ /* 0x000fe20000000800 */
[----:B------:R-:W-:Y:S01]  /*5250*/  FFMA.FTZ R4, -R107, R107, 1 ;  /* 0x3f8000006b047423 */ /* 0x000fe2000001016b */
[----:B------:R-:W-:Y:S02]  /*5260*/  F2FP.BF16.F32.PACK_AB R9, R9, R14 ;  /* 0x0000000e0909723e */ /* 0x000fe400000010ff */
[----:B------:R-:W4:Y:S01]  /*5270*/  LDL.LU.64 R40, [R1+0x30] ;  /* 0x0000300001287983 */ /* 0x000f220000300a00 */
[----:B------:R-:W-:Y:S01]  /*5280*/  FMUL.FTZ R5, R4, UR12 ;  /* 0x0000000c04057c20 */ /* 0x000fe20008410000 */
[----:B------:R-:W-:Y:S02]  /*5290*/  FFMA.FTZ R3, -R106, R106, 1 ;  /* 0x3f8000006a037423 */ /* 0x000fe4000001016a */
[----:B------:R-:W-:Y:S01]  /*52a0*/  STS [R164+0xa400], R9 ;  /* 0x00a40009a4007388 */ /* 0x000fe20000000800 */
[----:B------:R-:W-:Y:S01]  /*52b0*/  FMUL.FTZ R26, R5, R26 ;  /* 0x0000001a051a7220 */ /* 0x000fe20000410000 */
[----:B------:R-:W-:Y:S01]  /*52c0*/  FFMA.FTZ R5, -R252, R252, 1 ;  /* 0x3f800000fc057423 */ /* 0x000fe200000101fc */
[----:B------:R-:W-:Y:S01]  /*52d0*/  FMUL.FTZ R8, R3, UR12 ;  /* 0x0000000c03087c20 */ /* 0x000fe20008410000 */
[----:B------:R-:W-:Y:S02]  /*52e0*/  STS [R115+0x8000], R100 ;  /* 0x0080006473007388 */ /* 0x000fe40000000800 */
[----:B------:R-:W-:Y:S01]  /*52f0*/  FMUL.FTZ R5, R5, UR12 ;  /* 0x0000000c05057c20 */ /* 0x000fe20008410000 */
[----:B------:R-:W-:Y:S01]  /*5300*/  FMUL.FTZ R30, R103, R30 ;  /* 0x0000001e671e7220 */ /* 0x000fe20000410000 */
[----:B------:R-:W-:Y:S01]  /*5310*/  FMUL.FTZ R8, R8, R27 ;  /* 0x0000001b08087220 */ /* 0x000fe20000410000 */
[----:B------:R-:W-:Y:S01]  /*5320*/  STS [R115+0x8400], R33 ;  /* 0x0084002173007388 */ /* 0x000fe20000000800 */
[----:B------:R-:W-:Y:S01]  /*5330*/  FMUL.FTZ R46, R5, R46 ;  /* 0x0000002e052e7220 */ /* 0x000fe20000410000 */
[----:B------:R-:W-:Y:S01]  /*5340*/  FMUL.FTZ R31, R102, R31 ;  /* 0x0000001f661f7220 */ /* 0x000fe20000410000 */
[----:B------:R-:W-:Y:S01]  /*5350*/  FFMA.FTZ R5, -R235, R235, 1 ;  /* 0x3f800000eb057423 */ /* 0x000fe200000101eb */
[----:B------:R-:W-:Y:S01]  /*5360*/  F2FP.BF16.F32.PACK_AB R8, R8, R26 ;  /* 0x0000001a0808723e */ /* 0x000fe200000010ff */
[----:B------:R-:W-:Y:S02]  /*5370*/  STS [R163+0x8000], R52 ;  /* 0x00800034a3007388 */ /* 0x000fe40000000800 */
[----:B------:R-:W-:Y:S02]  /*5380*/  FMUL.FTZ R5, R5, UR12 ;  /* 0x0000000c05057c20 */ /* 0x000fe40008410000 */
[----:B------:R-:W-:Y:S02]  /*5390*/  STS [R163+0x8400], R32 ;  /* 0x00840020a3007388 */ /* 0x000fe40000000800 */
[----:B------:R-:W-:Y:S02]  /*53a0*/  FMUL.FTZ R62, R5, R62 ;  /* 0x0000003e053e7220 */ /* 0x000fe40000410000 */
[----:B------:R-:W-:Y:S04]  /*53b0*/  STS [R115+0xa000], R18 ;  /* 0x00a0001273007388 */ /* 0x000fe80000000800 */
[----:B------:R-:W-:Y:S04]  /*53c0*/  STS [R115+0xa400], R8 ;  /* 0x00a4000873007388 */ /* 0x000fe80000000800 */
[----:B------:R-:W-:Y:S01]  /*53d0*/  STS [R163+0xa000], R17 ;  /* 0x00a00011a3007388 */ /* 0x000fe20000000800 */
[----:B--2---:R-:W-:Y:S01]  /*53e0*/  FFMA.FTZ R4, -R101, R101, 1 ;  /* 0x3f80000065047423 */ /* 0x004fe20000010165 */
[----:B---3--:R-:W-:Y:S03]  /*53f0*/  FFMA.FTZ R3, -R65, R65, 1 ;  /* 0x3f80000041037423 */ /* 0x008fe60000010141 */
[----:B------:R-:W-:Y:S01]  /*5400*/  FMUL.FTZ R4, R4, UR12 ;  /* 0x0000000c04047c20 */ /* 0x000fe20008410000 */
[----:B------:R-:W-:Y:S03]  /*5410*/  FMUL.FTZ R3, R3, UR12 ;  /* 0x0000000c03037c20 */ /* 0x000fe60008410000 */
[----:B------:R-:W-:Y:S01]  /*5420*/  FMUL.FTZ R30, R4, R30 ;  /* 0x0000001e041e7220 */ /* 0x000fe20000410000 */
[----:B------:R-:W-:Y:S01]  /*5430*/  FFMA.FTZ R4, -R251, R251, 1 ;  /* 0x3f800000fb047423 */ /* 0x000fe200000101fb */
[----:B------:R-:W-:Y:S01]  /*5440*/  FMUL.FTZ R31, R3, R31 ;  /* 0x0000001f031f7220 */ /* 0x000fe20000410000 */
[----:B------:R-:W-:Y:S02]  /*5450*/  FADD.FTZ R3, -R108, R47 ;  /* 0x0000002f6c037221 */ /* 0x000fe40000010100 */
[----:B------:R-:W-:Y:S02]  /*5460*/  FMUL.FTZ R4, R4, UR12 ;  /* 0x0000000c04047c20 */ /* 0x000fe40008410000 */
[----:B------:R-:W-:Y:S01]  /*5470*/  FMUL.FTZ R3, R241, R3 ;  /* 0x00000003f1037220 */ /* 0x000fe20000410000 */
[----:B------:R-:W-:Y:S03]  /*5480*/  F2FP.BF16.F32.PACK_AB R5, R31, R30 ;  /* 0x0000001e1f05723e */ /* 0x000fe600000010ff */
[----:B------:R-:W-:Y:S01]  /*5490*/  FMUL.FTZ R14, R4, R3 ;  /* 0x00000003040e7220 */ /* 0x000fe20000410000 */
[----:B------:R-:W-:Y:S01]  /*54a0*/  FADD.FTZ R3, -R108, R63 ;  /* 0x0000003f6c037221 */ /* 0x000fe20000010100 */
[----:B------:R-:W-:Y:S01]  /*54b0*/  FFMA.FTZ R4, -R236, R236, 1 ;  /* 0x3f800000ec047423 */ /* 0x000fe200000101ec */
[----:B----4-:R-:W-:Y:S01]  /*54c0*/  FFMA.FTZ R7, -R64, R64, 1 ;  /* 0x3f80000040077423 */ /* 0x010fe20000010140 */
[----:B------:R-:W-:Y:S01]  /*54d0*/  STS [R163+0xa400], R5 ;  /* 0x00a40005a3007388 */ /* 0x000fe20000000800 */
[----:B------:R-:W-:Y:S01]  /*54e0*/  FMUL.FTZ R3, R214, R3 ;  /* 0x00000003d6037220 */ /* 0x000fe20000410000 */
[----:B------:R-:W-:Y:S01]  /*54f0*/  FMUL.FTZ R4, R4, UR12 ;  /* 0x0000000c04047c20 */ /* 0x000fe20008410000 */
[----:B------:R-:W-:Y:S01]  /*5500*/  FMUL.FTZ R7, R7, UR12 ;  /* 0x0000000c07077c20 */ /* 0x000fe20008410000 */
[----:B------:R-:W-:Y:S01]  /*5510*/  FFMA.FTZ R6, -R53, R53, 1 ;  /* 0x3f80000035067423 */ /* 0x000fe20000010135 */
[----:B------:R-:W-:Y:S02]  /*5520*/  STS [R113+-0x8000], R49 ;  /* 0xff80003171007388 */ /* 0x000fe40000000800 */
[----:B------:R-:W-:Y:S01]  /*5530*/  FMUL.FTZ R42, R7, R42 ;  /* 0x0000002a072a7220 */ /* 0x000fe20000410000 */
[----:B------:R-:W-:Y:S01]  /*5540*/  FFMA.FTZ R7, -R240, R240, 1 ;  /* 0x3f800000f0077423 */ /* 0x000fe200000101f0 */
[----:B------:R-:W-:Y:S01]  /*5550*/  FMUL.FTZ R6, R6, UR12 ;  /* 0x0000000c06067c20 */ /* 0x000fe20008410000 */
[----:B------:R-:W-:Y:S02]  /*5560*/  STS [R113+-0x7c00], R23 ;  /* 0xff84001771007388 */ /* 0x000fe40000000800 */
[----:B------:R-:W-:Y:S01]  /*5570*/  FMUL.FTZ R7, R7, UR12 ;  /* 0x0000000c07077c20 */ /* 0x000fe20008410000 */
[----:B------:R-:W-:Y:S01]  /*5580*/  FMUL.FTZ R43, R6, R43 ;  /* 0x0000002b062b7220 */ /* 0x000fe20000410000 */
[----:B------:R-:W-:Y:S01]  /*5590*/  STS [R161+-0x8000], R48 ;  /* 0xff800030a1007388 */ /* 0x000fe20000000800 */
[----:B------:R-:W-:Y:S01]  /*55a0*/  FFMA.FTZ R6, -R238, R238, 1 ;  /* 0x3f800000ee067423 */ /* 0x000fe200000101ee */
[----:B------:R-:W-:Y:S01]  /*55b0*/  FMUL.FTZ R58, R7, R58 ;  /* 0x0000003a073a7220 */ /* 0x000fe20000410000 */
[----:B------:R-:W-:Y:S01]  /*55c0*/  FMUL.FTZ R7, R4, R3 ;  /* 0x0000000304077220 */ /* 0x000fe20000410000 */
[----:B------:R-:W-:Y:S01]  /*55d0*/  F2FP.BF16.F32.PACK_AB R4, R43, R42 ;  /* 0x0000002a2b04723e */ /* 0x000fe200000010ff */
[----:B------:R-:W-:Y:S01]  /*55e0*/  STS [R161+-0x7c00], R22 ;  /* 0xff840016a1007388 */ /* 0x000fe20000000800 */
[----:B------:R-:W-:Y:S01]  /*55f0*/  F2FP.BF16.F32.PACK_AB R3, R14, R46 ;  /* 0x0000002e0e03723e */ /* 0x000fe200000010ff */
[----:B------:R-:W-:Y:S01]  /*5600*/  FMUL.FTZ R6, R6, UR12 ;  /* 0x0000000c06067c20 */ /* 0x000fe20008410000 */
[----:B------:R-:W-:Y:S01]  /*5610*/  F2FP.BF16.F32.PACK_AB R7, R7, R62 ;  /* 0x0000003e0707723e */ /* 0x000fe200000010ff */
[----:B------:R-:W-:Y:S02]  /*5620*/  STS [R113+-0x6000], R13 ;  /* 0xffa0000d71007388 */ /* 0x000fe40000000800 */
[----:B------:R-:W-:Y:S01]  /*5630*/  FMUL.FTZ R6, R6, R59 ;  /* 0x0000003b06067220 */ /* 0x000fe20000410000 */
[----:B------:R-:W-:Y:S01]  /*5640*/  IMAD R59, R44, UR6, RZ ;  /* 0x000000062c3b7c24 */ /* 0x000fe2000f8e02ff */
[----:B------:R-:W-:Y:S03]  /*5650*/  STS [R113+-0x5c00], R4 ;  /* 0xffa4000471007388 */ /* 0x000fe60000000800 */
[----:B------:R-:W-:Y:S01]  /*5660*/  F2FP.BF16.F32.PACK_AB R6, R6, R58 ;  /* 0x0000003a0606723e */ /* 0x000fe200000010ff */
[----:B------:R-:W-:Y:S04]  /*5670*/  STS [R161+-0x6000], R12 ;  /* 0xffa0000ca1007388 */ /* 0x000fe80000000800 */
[----:B------:R1:W-:Y:S04]  /*5680*/  STS [R161+-0x5c00], R3 ;  /* 0xffa40003a1007388 */ /* 0x0003e80000000800 */
[----:B------:R-:W-:Y:S04]  /*5690*/  STS [R114+-0x8000], R37 ;  /* 0xff80002572007388 */ /* 0x000fe80000000800 */
[----:B------:R-:W-:Y:S04]  /*56a0*/  STS [R114+-0x7c00], R21 ;  /* 0xff84001572007388 */ /* 0x000fe80000000800 */
[----:B------:R-:W-:Y:S04]  /*56b0*/  STS [R162+-0x8000], R36 ;  /* 0xff800024a2007388 */ /* 0x000fe80000000800 */
[----:B------:R-:W-:Y:S04]  /*56c0*/  STS [R162+-0x7c00], R20 ;  /* 0xff840014a2007388 */ /* 0x000fe80000000800 */
[----:B------:R-:W-:Y:S04]  /*56d0*/  STS [R114+-0x6000], R16 ;  /* 0xffa0001072007388 */ /* 0x000fe80000000800 */
[----:B------:R-:W-:Y:S01]  /*56e0*/  STS [R114+-0x5c00], R6 ;  /* 0xffa4000672007388 */ /* 0x000fe20000000800 */
[----:B-1----:R-:W-:Y:S03]  /*56f0*/  LEA R3, -R59, RZ, 0x7 ;  /* 0x000000ff3b037211 */ /* 0x002fe600078e39ff */
        /* <DEDUP_REMOVED lines=56> */
[C---:B------:R-:W-:Y:S04]  /*5a80*/  LEA R5, P1, R3.reuse, R40, 0x2 ;  /* 0x0000002803057211 */ /* 0x040fe800078210ff */
[-C--:B--2---:R-:W-:Y:S05]  /*5a90*/  HMMA.16816.F32.BF16 R68, R16, R20.reuse, R68 ;  /* 0x000000141044723c */ /* 0x084fea0000041844 */
[----:B------:R-:W-:Y:S02]  /*5aa0*/  MOV R100, R5 ;  /* 0x0000000500647202 */ /* 0x000fe40000000f00 */
[----:B------:R-:W-:Y:S01]  /*5ab0*/  LEA.HI.X.SX32 R4, R3, R41, 0x2, P1 ;  /* 0x0000002903047211 */ /* 0x000fe200008f16ff */
[C---:B------:R-:W-:Y:S04]  /*5ac0*/  HMMA.16816.F32.BF16 R72, R24.reuse, R20, R72 ;  /* 0x000000141848723c */ /* 0x040fe80000041848 */
[----:B------:R-:W-:Y:S02]  /*5ad0*/  MOV R101, R4 ;  /* 0x0000000400657202 */ /* 0x000fe40000000f00 */
[----:B------:R-:W-:Y:S02]  /*5ae0*/  IADD3 R3, PT, PT, R0, UR4, RZ ;  /* 0x0000000400037c10 */ /* 0x000fe4000fffe0ff */
[-C--:B------:R-:W-:Y:S01]  /*5af0*/  HMMA.16816.F32.BF16 R76, R24, R22.reuse, R76 ;  /* 0x00000016184c723c */ /* 0x080fe2000004184c */
[----:B------:R1:W-:Y:S07]  /*5b00*/  STL.64 [R1+0x30], R100 ;  /* 0x0000306401007387 */ /* 0x0003ee0000100a00 */
[----:B------:R-:W-:Y:S01]  /*5b10*/  HMMA.16816.F32.BF16 R80, R16, R22, R80 ;  /* 0x000000161050723c */ /* 0x000fe20000041850 */
[----:B------:R-:W-:Y:S08]  /*5b20*/  @!UPT UIADD3 URZ, UPT, UPT, URZ, URZ, URZ ;  /* 0x000000fffffff290 */ /* 0x000ff0000fffe0ff */
[----:B------:R-:W-:Y:S11]  /*5b30*/  BRA.U !UP0, `(.L_x_629) ;  /* 0x0000000108687547 */ /* 0x000ff6000b800000 */
[----:B------:R-:W2:Y:S01]  /*5b40*/  LDL.LU R41, [R1+0x64] ;  /* 0x0000640001297983 */ /* 0x000ea20000300800 */
[----:B------:R-:W3:Y:S01]  /*5b50*/  LDC R6, c[0x0][0x590] ;  /* 0x00016400ff067b82 */ /* 0x000ee20000000800 */
[----:B------:R-:W-:Y:S02]  /*5b60*/  IADD3 R5, P1, PT, RZ, -UR27, RZ ;  /* 0x8000001bff057c10 */ /* 0x000fe4000ff3e0ff */
[----:B------:R-:W4:Y:S01]  /*5b70*/  LDL.LU R40, [R1+0x68] ;  /* 0x0000680001287983 */ /* 0x000f220000300800 */
[----:B------:R-:W-:Y:S04]  /*5b80*/  LOP3.LUT R4, R105, 0xd8, RZ, 0xc0, !PT ;  /* 0x000000d869047812 */ /* 0x000fe800078ec0ff */
[----:B------:R-:W5:Y:S01]  /*5b90*/  LDC R7, c[0x0][0x594] ;  /* 0x00016500ff077b82 */ /* 0x000f620000000800 */
[----:B------:R-:W-:Y:S01]  /*5ba0*/  LOP3.LUT R4, R4, 0x18, R158, 0x78, !PT ;  /* 0x0000001804047812 */ /* 0x000fe200078e789e */
[----:B---3--:R-:W-:Y:S04]  /*5bb0*/  IMAD.SHL.U32 R0, R6, 0x80, RZ ;  /* 0x0000008006007824 */ /* 0x008fe800078e00ff */
[----:B------:R-:W-:Y:S05]  /*5bc0*/  IMAD.X R0, RZ, RZ, ~R0, P1 ;  /* 0x000000ffff007224 */ /* 0x000fea00008e0e00 */
[----:B------:R-:W-:Y:S04]  /*5bd0*/  SHF.R.S64 R5, R5, 0x1f, R0 ;  /* 0x0000001f05057819 */ /* 0x000fe80000001000 */
[----:B----4-:R-:W-:Y:S02]  /*5be0*/  IADD3 R40, P1, PT, R5, R40, RZ ;  /* 0x0000002805287210 */ /* 0x010fe40007f3e0ff */
[----:B------:R-:W-:Y:S02]  /*5bf0*/  LOP3.LUT R5, R4, 0x1f20, R105, 0xf8, !PT ;  /* 0x00001f2004057812 */ /* 0x000fe400078ef869 */
[----:B--2---:R-:W-:Y:S01]  /*5c00*/  LEA.HI.X.SX32 R41, R0, R41, 0x1, P1 ;  /* 0x0000002900297211 */ /* 0x004fe200008f0eff */
[----:B------:R2:W-:Y:S01]  /*5c10*/  STL [R1+0x68], R40 ;  /* 0x0000682801007387 */ /* 0x0005e20000100800 */
[C---:B------:R-:W-:Y:S02]  /*5c20*/  LEA R4, P1, R6.reuse, R40, 0x7 ;  /* 0x0000002806047211 */ /* 0x040fe400078238ff */
[----:B------:R-:W-:Y:S01]  /*5c30*/  LEA R0, R5, UR4, 0x1 ;  /* 0x0000000405007c11 */ /* 0x000fe2000f8e08ff */
[----:B------:R2:W-:Y:S01]  /*5c40*/  STL [R1+0x64], R41 ;  /* 0x0000642901007387 */ /* 0x0005e20000100800 */
[----:B-----5:R-:W-:Y:S01]  /*5c50*/  LEA.HI.X R5, R6, R41, R7, 0x7, P1 ;  /* 0x0000002906057211 */ /* 0x020fe200008f3c07 */
        /* <DEDUP_REMOVED lines=8> */
.L_x_629:
[----:B------:R-:W3:Y:S01]  /*5ce0*/  LDL.LU R108, [R1+0x60] ;  /* 0x00006000016c7983 */ /* 0x000ee20000300800 */
[----:B--2---:R-:W-:Y:S01]  /*5cf0*/  LOP3.LUT R0, R104, 0x1c0, R160, 0xf8, !PT ;  /* 0x000001c068007812 */ /* 0x004fe200078ef8a0 */
[----:B------:R-:W-:Y:S01]  /*5d00*/  IMAD.U32 R66, RZ, RZ, UR39 ;  /* 0x00000027ff427e24 */ /* 0x000fe2000f8e00ff */
[----:B------:R-:W-:Y:S01]  /*5d10*/  PLOP3.LUT P2, PT, PT, PT, UP0, 0x80, 0x8 ;  /* 0x000000000008781c */ /* 0x000fe20003f4f008 */
[----:B------:R-:W2:Y:S01]  /*5d20*/  LDL R107, [R1+0x84] ;  /* 0x00008400016b7983 */ /* 0x000ea20000100800 */
[----:B------:R-:W-:Y:S01]  /*5d30*/  LOP3.LUT R0, R0, 0x8, R155, 0x78, !PT ;  /* 0x0000000800007812 */ /* 0x000fe200078e789b */
[----:B------:R-:W-:Y:S01]  /*5d40*/  IMAD.MOV.U32 R109, RZ, RZ, 0x4 ;  /* 0x00000004ff6d7424 */ /* 0x000fe200078e00ff */
[----:B------:R-:W-:Y:S01]  /*5d50*/  LEA R66, P1, R66, R100, 0x2 ;  /* 0x0000006442427211 */ /* 0x000fe200078210ff */
[----:B------:R-:W4:Y:S01]  /*5d60*/  LDL R106, [R1+0x80] ;  /* 0x00008000016a7983 */ /* 0x000f220000100800 */
        /* <DEDUP_REMOVED lines=46> */
[C---:B------:R-:W-:Y:S01]  /*6050*/  LEA R64, P1, R59.reuse, R66, 0x5 ;  /* 0x000000423b407211 */ /* 0x040fe200078228ff */
[----:B------:R-:W-:Y:S01]  /*6060*/  VIADD R0, R148, 0xffffe000 ;  /* 0xffffe00094007836 */ /* 0x000fe20000000000 */
        /* <DEDUP_REMOVED lines=8> */
[C---:B------:R-:W-:Y:S03]  /*60f0*/  LEA R54, P1, R59.reuse, R60, 0x5 ;  /* 0x0000003c3b367211 */ /* 0x040fe600078228ff */
        /* <DEDUP_REMOVED lines=12> */
[C---:B------:R-:W-:Y:S05]  /*61c0*/  LEA.HI.X.SX32 R49, R59.reuse, R51, 0x5, P1 ;  /* 0x000000333b317211 */ /* 0x040fea00008f2eff */
[----:B------:R-:W-:Y:S01]  /*61d0*/  HMMA.16816.F32.BF16 R16, R24, R30, R16 ;  /* 0x0000001e1810723c */ /* 0x000fe20000041810 */
[----:B------:R-:W1:Y:S04]  /*61e0*/  LDSM.16.M88.4 R24, [R56+0x6000] ;  /* 0x006000003818783b */ /* 0x000e680000000200 */
        /* <DEDUP_REMOVED lines=17> */
[C---:B------:R-:W-:Y:S03]  /*6300*/  LEA.HI.X.SX32 R33, R59.reuse, R41, 0x5, P1 ;  /* 0x000000293b217211 */ /* 0x040fe600008f2eff */
[C---:B------:R-:W-:Y:S04]  /*6310*/  HMMA.16816.F32.BF16 R8, R36.reuse, R28, R8 ;  /* 0x0000001c2408723c */ /* 0x040fe80000041808 */
[----:B---3--:R-:W-:Y:S01]  /*6320*/  @P2 IMAD.WIDE.U32 R26, R108, R109, UR14 ;  /* 0x0000000e6c1a2e25 */ /* 0x008fe2000f8e006d */
[C---:B------:R-:W-:Y:S01]  /*6330*/  LEA R28, P1, R59.reuse, R32, 0x5 ;  /* 0x000000203b1c7211 */ /* 0x040fe200078228ff */
[----:B------:R-:W-:Y:S01]  /*6340*/  @UP0 UMOV UR14, UR19 ;  /* 0x00000013000e0c82 */ /* 0x000fe20008000000 */
[----:B------:R-:W-:Y:S01]  /*6350*/  @UP0 UMOV UR15, UR13 ;  /* 0x0000000d000f0c82 */ /* 0x000fe20008000000 */
[-C--:B------:R-:W-:Y:S01]  /*6360*/  HMMA.16816.F32.BF16 R12, R36, R30.reuse, R12 ;  /* 0x0000001e240c723c */ /* 0x080fe2000004180c */
[----:B--2---:R-:W2:Y:S02]  /*6370*/  @P2 LDG.E R107, desc[UR28][R26.64+-0x200] ;  /* 0xfffe001c1a6b2981 */ /* 0x004ea4000c1e1900 */
[C---:B------:R-:W-:Y:S02]  /*6380*/  LEA.HI.X.SX32 R29, R59.reuse, R33, 0x5, P1 ;  /* 0x000000213b1d7211 */ /* 0x040fe400008f2eff */
[----:B----4-:R-:W3:Y:S01]  /*6390*/  @P2 LDG.E R106, desc[UR28][R26.64+-0x1e0] ;  /* 0xfffe201c1a6a2981 */ /* 0x010ee2000c1e1900 */
[C---:B------:R-:W-:Y:S02]  /*63a0*/  LEA R24, P1, R59.reuse, R28, 0x5 ;  /* 0x0000001c3b187211 */ /* 0x040fe400078228ff */
[----:B------:R-:W-:Y:S01]  /*63b0*/  HMMA.16816.F32.BF16 R16, R20, R30, R16 ;  /* 0x0000001e1410723c */ /* 0x000fe20000041810 */
[----:B-----5:R-:W4:Y:S03]  /*63c0*/  @P2 LDG.E R103, desc[UR28][R26.64+-0x100] ;  /* 0xffff001c1a672981 */ /* 0x020f26000c1e1900 */
[C---:B------:R-:W-:Y:S01]  /*63d0*/  LEA.HI.X.SX32 R25, R59.reuse, R29, 0x5, P1 ;  /* 0x0000001d3b197211 */ /* 0x040fe200008f2eff */
[----:B------:R1:W5:Y:S01]  /*63e0*/  @P2 LDG.E R102, desc[UR28][R26.64+-0xe0] ;  /* 0xffff201c1a662981 */ /* 0x000362000c1e1900 */
[C---:B------:R-:W-:Y:S03]  /*63f0*/  LEA R20, P1, R59.reuse, R24, 0x5 ;  /* 0x000000183b147211 */ /* 0x040fe600078228ff */
[----:B------:R1:W-:Y:S01]  /*6400*/  REDG.E.ADD.F32.FTZ.RN.STRONG.GPU desc[UR28][R100.64], R4 ;  /* 0x00000004640079a6 */ /* 0x0003e2000c12f31c */
[C---:B------:R-:W-:Y:S03]  /*6410*/  LEA.HI.X.SX32 R21, R59.reuse, R25, 0x5, P1 ;  /* 0x000000193b157211 */ /* 0x040fe600008f2eff */
        /* <DEDUP_REMOVED lines=23> */
[----:B------:R-:W-:Y:S04]  /*6590*/  LDSM.16.MT88.4 R4, [R3+0x8000] ;  /* 0x008000000304783b */ /* 0x000fe80000004200 */
[----:B------:R-:W1:Y:S04]  /*65a0*/  LDSM.16.MT88.4 R8, [R148] ;  /* 0x000000009408783b */ /* 0x000e680000004200 */
[----:B------:R-:W1:Y:S04]  /*65b0*/  LDSM.16.MT88.4 R12, [R3+0xc000] ;  /* 0x00c00000030c783b */ /* 0x000e680000004200 */
[----:B------:R-:W-:Y:S04]  /*65c0*/  LDSM.16.MT88.4 R16, [R3+0x8800] ;  /* 0x008800000310783b */ /* 0x000fe80000004200 */
[----:B------:R-:W1:Y:S04]  /*65d0*/  LDSM.16.MT88.4 R20, [R148+0x400] ;  /* 0x000400009414783b */ /* 0x000e680000004200 */
[----:B------:R-:W1:Y:S04]  /*65e0*/  LDSM.16.MT88.4 R24, [R3+0xc800] ;  /* 0x00c800000318783b */ /* 0x000e680000004200 */
[----:B------:R-:W-:Y:S04]  /*65f0*/  LDSM.16.MT88.4 R28, [R3+0x9000] ;  /* 0x00900000031c783b */ /* 0x000fe80000004200 */
[----:B------:R-:W1:Y:S04]  /*6600*/  LDSM.16.MT88.4 R32, [R148+0x800] ;  /* 0x000800009420783b */ /* 0x000e680000004200 */
[----:B------:R-:W1:Y:S02]  /*6610*/  LDSM.16.MT88.4 R36, [R3+0xd000] ;  /* 0x00d000000324783b */ /* 0x000e640000004200 */
[-C--:B-1----:R-:W-:Y:S08]  /*6620*/  HMMA.16816.F32.BF16 R84, R4, R8.reuse, R84 ;  /* 0x000000080454723c */ /* 0x082ff00000041854 */
[C---:B------:R-:W-:Y:S08]  /*6630*/  HMMA.16816.F32.BF16 R88, R12.reuse, R8, R88 ;  /* 0x000000080c58723c */ /* 0x040ff00000041858 */
[-C--:B------:R-:W-:Y:S01]  /*6640*/  HMMA.16816.F32.BF16 R92, R12, R10.reuse, R92 ;  /* 0x0000000a0c5c723c */ /* 0x080fe2000004185c */
[----:B------:R-:W-:Y:S07]  /*6650*/  LDSM.16.MT88.4 R12, [R3+0xd800] ;  /* 0x00d80000030c783b */ /* 0x000fee0000004200 */
[----:B------:R-:W-:Y:S01]  /*6660*/  HMMA.16816.F32.BF16 R96, R4, R10, R96 ;  /* 0x0000000a0460723c */ /* 0x000fe20000041860 */
[----:B------:R-:W-:Y:S04]  /*6670*/  LDSM.16.MT88.4 R4, [R3+0x9800] ;  /* 0x009800000304783b */ /* 0x000fe80000004200 */
[----:B------:R-:W1:Y:S03]  /*6680*/  LDSM.16.MT88.4 R8, [R148+0xc00] ;  /* 0x000c00009408783b */ /* 0x000e660000004200 */
[-C--:B------:R-:W-:Y:S08]  /*6690*/  HMMA.16816.F32.BF16 R84, R16, R20.reuse, R84 ;  /* 0x000000141054723c */ /* 0x080ff00000041854 */
        /* <DEDUP_REMOVED lines=12> */
[----:B------:R-:W2:Y:S03]  /*6760*/  LDSM.16.MT88.4 R32, [R148+0x1400] ;  /* 0x001400009420783b */ /* 0x000ea60000004200 */
        /* <DEDUP_REMOVED lines=33> */
.L_x_627:
[----:B------:R-:W4:Y:S01]  /*6980*/  LDL.LU R32, [R1+0x88] ;  /* 0x0000880001207983 */ /* 0x000f220000300800 */
[----:B------:R-:W3:Y:S01]  /*6990*/  LDCU.64 UR12, c[0x0][0x5a8] ;  /* 0x0000b500ff0c77ac */ /* 0x000ee20008000a00 */
[C---:B------:R-:W-:Y:S01]  /*69a0*/  LOP3.LUT R0, R105.reuse, 0xc0, RZ, 0xc0, !PT ;  /* 0x000000c069007812 */ /* 0x040fe200078ec0ff */
[----:B------:R-:W-:Y:S01]  /*69b0*/  IMAD.SHL.U32 R7, R158, 0x2, RZ ;  /* 0x000000029e077824 */ /* 0x000fe200078e00ff */
[----:B------:R-:W-:Y:S01]  /*69c0*/  LOP3.LUT R150, R150, 0x600, RZ, 0xc0, !PT ;  /* 0x0000060096967812 */ /* 0x000fe200078ec0ff */
[----:B------:R-:W2:Y:S01]  /*69d0*/  LDCU.64 UR6, c[0x0][0x5b0] ;  /* 0x0000b600ff0677ac */ /* 0x000ea20008000a00 */
[----:B------:R-:W-:Y:S01]  /*69e0*/  LOP3.LUT R2, R105, 0xd8, RZ, 0xc0, !PT ;  /* 0x000000d869027812 */ /* 0x000fe200078ec0ff */
[----:B------:R-:W1:Y:S01]  /*69f0*/  LDC.64 R14, c[0x0][0x5d8] ;  /* 0x00017600ff0e7b82 */ /* 0x000e620000000a00 */
[--C-:B------:R-:W-:Y:S01]  /*6a00*/  LOP3.LUT R0, R0, 0x18, R158.reuse, 0xf8, !PT ;  /* 0x0000001800007812 */ /* 0x100fe200078ef89e */
[----:B------:R-:W2:Y:S01]  /*6a10*/  LDCU UR5, c[0x0][0x500] ;  /* 0x0000a000ff0577ac */ /* 0x000ea20008000800 */
[----:B------:R-:W-:-:S02]  /*6a20*/  SHF.R.U32.HI R6, RZ, 0x4, R158 ;  /* 0x00000004ff067819 */ /* 0x000fc4000001169e */
[----:B------:R-:W-:Y:S01]  /*6a30*/  LOP3.LUT R7, R150, 0x6, R7, 0xf8, !PT ;  /* 0x0000000696077812 */ /* 0x000fe200078ef807 */
[----:B------:R-:W-:Y:S01]  /*6a40*/  UMOV UR25, UR20 ;  /* 0x0000001400197c82 */ /* 0x000fe20008000000 */
[----:B------:R-:W-:Y:S01]  /*6a50*/  LOP3.LUT R10, R2, 0x18, R158, 0x78, !PT ;  /* 0x00000018020a7812 */ /* 0x000fe200078e789e */
[----:B------:R-:W1:Y:S01]  /*6a60*/  LDC.64 R16, c[0x0][0x5e0] ;  /* 0x00017800ff107b82 */ /* 0x000e620000000a00 */
[----:B------:R-:W-:Y:S02]  /*6a70*/  LOP3.LUT R2, R105, 0x18, RZ, 0xc0, !PT ;  /* 0x0000001869027812 */ /* 0x000fe400078ec0ff */
[----:B------:R-:W-:Y:S01]  /*6a80*/  MOV R3, RZ ;  /* 0x000000ff00037202 */ /* 0x000fe20000000f00 */
[----:B---3--:R-:W-:Y:S01]  /*6a90*/  IMAD.U32 R4, RZ, RZ, UR12 ;  /* 0x0000000cff047e24 */ /* 0x008fe2000f8e00ff */
[----:B------:R-:W-:Y:S01]  /*6aa0*/  LOP3.LUT R6, R0, 0x8, R6, 0x78, !PT ;  /* 0x0000000800067812 */ /* 0x000fe200078e7806 */
[----:B------:R-:W-:Y:S01]  /*6ab0*/  UIMAD UR13, UR25, UR13, URZ ;  /* 0x0000000d190d72a4 */ /* 0x000fe2000f8e02ff */
[----:B------:R-:W-:Y:S01]  /*6ac0*/  LOP3.LUT R7, R7, 0x20, R105, 0xf8, !PT ;  /* 0x0000002007077812 */ /* 0x000fe200078ef869 */
[----:B--2---:R-:W-:Y:S01]  /*6ad0*/  IMAD.U32 R0, RZ, RZ, UR6 ;  /* 0x00000006ff007e24 */ /* 0x004fe2000f8e00ff */
[----:B------:R-:W-:Y:S01]  /*6ae0*/  LOP3.LUT R152, R152, 0x40, RZ, 0xc0, !PT ;  /* 0x0000004098987812 */ /* 0x000fe200078ec0ff */
[----:B------:R-:W-:Y:S01]  /*6af0*/  IMAD.WIDE.U32 R4, R4, UR25, R2 ;  /* 0x0000001904047c25 */ /* 0x000fe2000f8e0002 */
[----:B------:R-:W-:-:S03]  /*6b00*/  F2FP.BF16.F32.PACK_AB R68, R69, R68 ;  /* 0x000000444544723e */ /* 0x000fc600000010ff */
[----:B------:R-:W-:Y:S01]  /*6b10*/  FMUL.FTZ R84, R84, UR5 ;  /* 0x0000000554547c20 */ /* 0x000fe20008410000 */
[----:B------:R-:W-:Y:S01]  /*6b20*/  FMUL.FTZ R85, R85, UR5 ;  /* 0x0000000555557c20 */ /* 0x000fe20008410000 */
[----:B------:R-:W-:Y:S01]  /*6b30*/  IMAD.WIDE.U32 R2, R0, UR25, R2 ;  /* 0x0000001900027c25 */ /* 0x000fe2000f8e0002 */
[----:B------:R-:W-:-:S03]  /*6b40*/  LOP3.LUT R0, R7, R6, RZ, 0xfc, !PT ;  /* 0x0000000607007212 */ /* 0x000fc600078efcff */
        /* <DEDUP_REMOVED lines=12> */
[----:B-----5:R-:W-:Y:S01]  /*6c10*/  FMUL.FTZ R9, R93, UR5 ;  /* 0x000000055d097c20 */ /* 0x020fe20008410000 */
[----:B------:R-:W-:Y:S01]  /*6c20*/  FMUL.FTZ R94, R94, UR5 ;  /* 0x000000055e5e7c20 */ /* 0x000fe20008410000 */
[----:B------:R-:W-:Y:S01]  /*6c30*/  FMUL.FTZ R8, R95, UR5 ;  /* 0x000000055f087c20 */ /* 0x000fe20008410000 */
[----:B------:R-:W-:Y:S01]  /*6c40*/  F2FP.BF16.F32.PACK_AB R84, R85, R84 ;  /* 0x000000545554723e */ /* 0x000fe200000010ff */
[----:B------:R-:W-:Y:S01]  /*6c50*/  BAR.SYNC.DEFER_BLOCKING 0x0 ;  /* 0x0000000000007b1d */ /* 0x000fe20000010000 */
[----:B------:R-:W-:Y:S01]  /*6c60*/  F2FP.BF16.F32.PACK_AB R87, R87, R86 ;  /* 0x000000565757723e */ /* 0x000fe200000010ff */
[----:B------:R-:W-:Y:S01]  /*6c70*/  UIMAD UR7, UR25, UR7, URZ ;  /* 0x00000007190772a4 */ /* 0x000fe2000f8e02ff */
[----:B------:R-:W-:Y:S01]  /*6c80*/  MOV R6, R2 ;  /* 0x0000000200067202 */ /* 0x000fe20000000f00 */
[----:B------:R-:W-:Y:S01]  /*6c90*/  USHF.L.U32 UR12, UR31, 0x7, URZ ;  /* 0x000000071f0c7899 */ /* 0x000fe200080006ff */
[----:B------:R-:W-:-:S03]  /*6ca0*/  F2FP.BF16.F32.PACK_AB R96, R97, R96 ;  /* 0x000000606160723e */ /* 0x000fc600000010ff */
[----:B------:R-:W2:Y:S01]  /*6cb0*/  LDC.64 R12, c[0x0][0x5c0] ;  /* 0x00017000ff0c7b82 */ /* 0x000ea20000000a00 */
[----:B------:R-:W-:Y:S01]  /*6cc0*/  F2FP.BF16.F32.PACK_AB R98, R99, R98 ;  /* 0x000000626362723e */ /* 0x000fe200000010ff */
[----:B------:R-:W-:Y:S01]  /*6cd0*/  VIADD R5, R5, UR13 ;  /* 0x0000000d05057c36 */ /* 0x000fe20008000000 */
[----:B------:R-:W-:Y:S01]  /*6ce0*/  IADD3 R2, PT, PT, -R152, 0x6000, R0 ;  /* 0x0000600098027810 */ /* 0x000fe20007ffe100 */
[----:B------:R-:W-:Y:S01]  /*6cf0*/  USHF.R.S32.HI UR5, URZ, 0x1f, UR12 ;  /* 0x0000001fff057899 */ /* 0x000fe2000801140c */
[----:B------:R-:W-:Y:S01]  /*6d00*/  F2FP.BF16.F32.PACK_AB R88, R89, R88 ;  /* 0x000000585958723e */ /* 0x000fe200000010ff */
[----:B------:R-:W-:Y:S01]  /*6d10*/  VIADD R7, R3, UR7 ;  /* 0x0000000703077c36 */ /* 0x000fe20008000000 */
[----:B------:R-:W-:Y:S01]  /*6d20*/  F2FP.BF16.F32.PACK_AB R90, R91, R90 ;  /* 0x0000005a5b5a723e */ /* 0x000fe200000010ff */
[----:B------:R-:W-:Y:S01]  /*6d30*/  UIADD3 UR12, UP0, UPT, UR38, UR12, URZ ;  /* 0x0000000c260c7290 */ /* 0x000fe2000ff1e0ff */
[----:B------:R-:W-:Y:S01]  /*6d40*/  F2FP.BF16.F32.PACK_AB R9, R9, R92 ;  /* 0x0000005c0909723e */ /* 0x000fe200000010ff */
[----:B-1----:R-:W-:Y:S01]  /*6d50*/  IMAD.WIDE.U32 R6, R16, UR23, R6 ;  /* 0x0000001710067c25 */ /* 0x002fe2000f8e0006 */
[----:B------:R-:W-:Y:S01]  /*6d60*/  F2FP.BF16.F32.PACK_AB R8, R8, R94 ;  /* 0x0000005e0808723e */ /* 0x000fe200000010ff */
[----:B------:R-:W-:Y:S01]  /*6d70*/  ULEA.HI.X.SX32 UR5, UR38, UR5, 0x1, UP0 ;  /* 0x0000000526057291 */ /* 0x000fe200080f0eff */
[----:B------:R-:W-:-:S02]  /*6d80*/  F2FP.BF16.F32.PACK_AB R70, R71, R70 ;  /* 0x000000464746723e */ /* 0x000fc400000010ff */
[----:B------:R-:W-:Y:S02]  /*6d90*/  F2FP.BF16.F32.PACK_AB R80, R81, R80 ;  /* 0x000000505150723e */ /* 0x000fe400000010ff */
[----:B------:R-:W-:Y:S01]  /*6da0*/  F2FP.BF16.F32.PACK_AB R82, R83, R82 ;  /* 0x000000525352723e */ /* 0x000fe200000010ff */
[----:B------:R-:W-:Y:S01]  /*6db0*/  STS [R0+0x6000], R84 ;  /* 0x0060005400007388 */ /* 0x000fe20000000800 */
[----:B------:R-:W-:Y:S02]  /*6dc0*/  F2FP.BF16.F32.PACK_AB R72, R73, R72 ;  /* 0x000000484948723e */ /* 0x000fe400000010ff */
[----:B------:R-:W-:Y:S01]  /*6dd0*/  F2FP.BF16.F32.PACK_AB R74, R75, R74 ;  /* 0x0000004a4b4a723e */ /* 0x000fe200000010ff */
[----:B------:R-:W-:Y:S01]  /*6de0*/  STS [R0+0x6200], R87 ;  /* 0x0062005700007388 */ /* 0x000fe20000000800 */
[----:B------:R-:W-:Y:S02]  /*6df0*/  F2FP.BF16.F32.PACK_AB R76, R77, R76 ;  /* 0x0000004c4d4c723e */ /* 0x000fe400000010ff */
[----:B------:R-:W-:Y:S01]  /*6e00*/  F2FP.BF16.F32.PACK_AB R78, R79, R78 ;  /* 0x0000004e4f4e723e */ /* 0x000fe200000010ff */
[----:B------:R-:W-:Y:S01]  /*6e10*/  STS [R2+0x20], R96 ;  /* 0x0000206002007388 */ /* 0x000fe20000000800 */
[----:B------:R-:W-:-:S02]  /*6e20*/  LOP3.LUT R105, R10, 0x1f20, R105, 0xf8, !PT ;  /* 0x00001f200a697812 */ /* 0x000fc400078ef869 */
[----:B------:R-:W1:Y:S01]  /*6e30*/  LDC.64 R10, c[0x0][0x5c8] ;  /* 0x00017200ff0a7b82 */ /* 0x000e620000000a00 */
[----:B------:R-:W-:Y:S04]  /*6e40*/  STS [R2+0x220], R98 ;  /* 0x0002206202007388 */ /* 0x000fe80000000800 */
        /* <DEDUP_REMOVED lines=9> */
[----:B------:R3:W-:Y:S04]  /*6ee0*/  STS [R0+0x9200], R74 ;  /* 0x0092004a00007388 */ /* 0x0007e80000000800 */
[----:B------:R-:W-:Y:S04]  /*6ef0*/  STS [R2+0x3020], R76 ;  /* 0x0030204c02007388 */ /* 0x000fe80000000800 */
[----:B------:R2:W-:Y:S01]  /*6f00*/  STS [R2+0x3220], R78 ;  /* 0x0032204e02007388 */ /* 0x0005e20000000800 */
[----:B---3--:R-:W-:Y:S01]  /*6f10*/  LEA R0, R105, UR4, 0x1 ;  /* 0x0000000469007c11 */ /* 0x008fe2000f8e08ff */
[----:B------:R-:W-:Y:S01]  /*6f20*/  BAR.SYNC.DEFER_BLOCKING 0x0 ;  /* 0x0000000000007b1d */ /* 0x000fe20000010000 */
[----:B--2---:R-:W-:-:S04]  /*6f30*/  IMAD.WIDE.U32 R2, R14, UR23, R4 ;  /* 0x000000170e027c25 */ /* 0x004fc8000f8e0004 */
[----:B------:R-:W-:Y:S02]  /*6f40*/  IMAD R5, R15, UR23, R3 ;  /* 0x000000170f057c24 */ /* 0x000fe4000f8e0203 */
[----:B------:R-:W-:Y:S02]  /*6f50*/  IMAD R3, R17, UR23, R7 ;  /* 0x0000001711037c24 */ /* 0x000fe4000f8e0207 */
[----:B------:R-:W-:Y:S02]  /*6f60*/  IMAD.MOV.U32 R4, RZ, RZ, R2 ;  /* 0x000000ffff047224 */ /* 0x000fe400078e0002 */
[----:B------:R-:W-:Y:S02]  /*6f70*/  IMAD R7, R12, UR5, RZ ;  /* 0x000000050c077c24 */ /* 0x000fe4000f8e02ff */
[----:B------:R-:W-:Y:S02]  /*6f80*/  IMAD.MOV.U32 R2, RZ, RZ, R6 ;  /* 0x000000ffff027224 */ /* 0x000fe400078e0006 */
[----:B------:R-:W-:-:S02]  /*6f90*/  IMAD R7, R13, UR12, R7 ;  /* 0x0000000c0d077c24 */ /* 0x000fc4000f8e0207 */
[----:B------:R-:W-:Y:S01]  /*6fa0*/  IMAD.WIDE.U32 R4, R12, UR12, R4 ;  /* 0x0000000c0c047c25 */ /* 0x000fe2000f8e0004 */
[----:B------:R-:W2:Y:S03]  /*6fb0*/  LDS.128 R28, [R0+0x6000] ;  /* 0x00600000001c7984 */ /* 0x000ea60000000c00 */
[----:B-1----:R-:W-:Y:S01]  /*6fc0*/  IMAD.WIDE.U32 R2, R10, UR12, R2 ;  /* 0x0000000c0a027c25 */ /* 0x002fe2000f8e0002 */
[----:B------:R-:W1:Y:S01]  /*6fd0*/  LDS.128 R24, [R0+0x7000] ;  /* 0x0070000000187984 */ /* 0x000e620000000c00 */
[----:B------:R-:W-:-:S03]  /*6fe0*/  IADD3 R5, PT, PT, R5, R7, RZ ;  /* 0x0000000705057210 */ /* 0x000fc60007ffe0ff */
[----:B------:R-:W3:Y:S04]  /*6ff0*/  LDS.128 R20, [R0+0x8000] ;  /* 0x0080000000147984 */ /* 0x000ee80000000c00 */
[----:B------:R2:W3:Y:S02]  /*7000*/  LDS.128 R16, [R0+0x9000] ;  /* 0x0090000000107984 */ /* 0x0004e40000000c00 */
[----:B--2---:R-:W-:Y:S01]  /*7010*/  IMAD R0, R10, UR5, RZ ;  /* 0x000000050a007c24 */ /* 0x004fe2000f8e02ff */
[----:B------:R-:W2:Y:S03]  /*7020*/  LDCU.128 UR4, c[0x0][0x560] ;  /* 0x0000ac00ff0477ac */ /* 0x000ea60008000c00 */
[----:B------:R-:W-:-:S04]  /*7030*/  IMAD R0, R11, UR12, R0 ;  /* 0x0000000c0b007c24 */ /* 0x000fc8000f8e0200 */
[----:B------:R-:W-:Y:S02]  /*7040*/  IMAD.IADD R3, R3, 0x1, R0 ;  /* 0x0000000103037824 */ /* 0x000fe400078e0200 */
[----:B----4-:R-:W-:-:S04]  /*7050*/  IMAD.WIDE.U32 R8, R32, R12, R4 ;  /* 0x0000000c20087225 */ /* 0x010fc800078e0004 */
[----:B------:R-:W-:Y:S01]  /*7060*/  IMAD.WIDE.U32 R6, R32, R10, R2 ;  /* 0x0000000a20067225 */ /* 0x000fe200078e0002 */
[----:B--2---:R-:W-:-:S03]  /*7070*/  LEA R4, P1, R8, UR4, 0x1 ;  /* 0x0000000408047c11 */ /* 0x004fc6000f8208ff */
[----:B------:R-:W-:Y:S01]  /*7080*/  IMAD R0, R32, R13, R9 ;  /* 0x0000000d20007224 */ /* 0x000fe200078e0209 */
[----:B------:R-:W-:Y:S01]  /*7090*/  LEA R2, P0, R6, UR6, 0x1 ;  /* 0x0000000606027c11 */ /* 0x000fe2000f8008ff */
[----:B------:R-:W-:-:S03]  /*70a0*/  IMAD R3, R32, R11, R7 ;  /* 0x0000000b20037224 */ /* 0x000fc600078e0207 */
[----:B------:R-:W-:Y:S02]  /*70b0*/  LEA.HI.X R5, R8, UR5, R0, 0x1, P1 ;  /* 0x0000000508057c11 */ /* 0x000fe400088f0c00 */
[----:B------:R-:W-:Y:S02]  /*70c0*/  LEA R8, P1, R12, R4, 0x7 ;  /* 0x000000040c087211 */ /* 0x000fe400078238ff */
[----:B------:R-:W-:Y:S01]  /*70d0*/  LEA.HI.X R3, R6, UR7, R3, 0x1, P0 ;  /* 0x0000000706037c11 */ /* 0x000fe200080f0c03 */
[----:B------:R2:W-:Y:S01]  /*70e0*/  STG.E.128 desc[UR28][R4.64], R28 ;  /* 0x0000001c04007986 */ /* 0x0005e2000c101d1c */
[----:B------:R-:W-:Y:S02]  /*70f0*/  LEA R6, P0, R10, R2, 0x7 ;  /* 0x000000020a067211 */ /* 0x000fe400078038ff */
[----:B------:R-:W-:Y:S02]  /*7100*/  LEA.HI.X R9, R12, R5, R13, 0x7, P1 ;  /* 0x000000050c097211 */ /* 0x000fe400008f3c0d */
[----:B------:R-:W-:-:S03]  /*7110*/  LEA.HI.X R7, R10, R3, R11, 0x7, P0 ;  /* 0x000000030a077211 */ /* 0x000fc600000f3c0b */
[----:B-1----:R2:W-:Y:S04]  /*7120*/  STG.E.128 desc[UR28][R8.64], R24 ;  /* 0x0000001808007986 */ /* 0x0025e8000c101d1c */
[----:B---3--:R2:W-:Y:S04]  /*7130*/  STG.E.128 desc[UR28][R2.64], R20 ;  /* 0x0000001402007986 */ /* 0x0085e8000c101d1c */
[----:B------:R2:W-:Y:S02]  /*7140*/  STG.E.128 desc[UR28][R6.64], R16 ;  /* 0x0000001006007986 */ /* 0x0005e4000c101d1c */
.L_x_624:
[----:B------:R-:W3:Y:S01]  /*7150*/  LDCU UR5, c[0x0][0x438] ;  /* 0x00008700ff0577ac */ /* 0x000ee20008000800 */
        /* <DEDUP_REMOVED lines=8> */
[----:B-1----:R-:W-:Y:S05]  /*71e0*/  EXIT ;  /* 0x000000000000794d */ /* 0x002fea0003800000 */
.L_x_632:
        /* <DEDUP_REMOVED lines=9> */
.L_x_1592:


//--------------------- .text._ZN5flash44flash_bwd_dq_dk_dv_loop_seqk_parallel_kernelI23Flash_bwd_kernel_traitsILi32ELi128ELi128ELi8ELi4ELi4ELi4ELb1ELb0EN7cutlass10bfloat16_tE19Flash_kernel_traitsILi32ELi128ELi128ELi8ES3_EELb1ELb0ELb0ELb1ELb0ELb0ELb0EEEvNS_16Flash_bwd_paramsE --------------------------
	.section	.text._ZN5flash44flash_bwd_dq_dk_dv_loop_seqk_parallel_kernelI23Flash_bwd_kernel_traitsILi32ELi128ELi128ELi8ELi4ELi4ELi4ELb1ELb0EN7cutlass10bfloat16_tE19Flash_kernel_traitsILi32ELi128ELi128ELi8ES3_EELb1ELb0ELb0ELb1ELb0ELb0ELb0EEEvNS_16Flash_bwd_paramsE,"ax",@progbits
	.align	128
        .global         _ZN5flash44flash_bwd_dq_dk_dv_loop_seqk_parallel_kernelI23Flash_bwd_kernel_traitsILi32ELi128ELi128ELi8ELi4ELi4ELi4ELb1ELb0EN7cutlass10bfloat16_tE19Flash_kernel_traitsILi32ELi128ELi128ELi8ES3_EELb1ELb0ELb0ELb1ELb0ELb0ELb0EEEvNS_16Flash_bwd_paramsE
        .type           _ZN5flash44flash_bwd_dq_dk_dv_loop_seqk_parallel_kernelI23Flash_bwd_kernel_traitsILi32ELi128ELi128ELi8ELi4ELi4ELi4ELb1ELb0EN7cutlass10bfloat16_tE19Flash_kernel_traitsILi32ELi128ELi128ELi8ES3_EELb1ELb0ELb0ELb1ELb0ELb0ELb0EEEvNS_16Flash_bwd_paramsE,@function
        .size           _ZN5flash44flash_bwd_dq_dk_dv_loop_seqk_parallel_kernelI23Flash_bwd_kernel_traitsILi32ELi128ELi128ELi8ELi4ELi4ELi4ELb1ELb0EN7cutlass10bfloat16_tE19Flash_kernel_traitsILi32ELi128ELi128ELi8ES3_EELb1ELb0ELb0ELb1ELb0ELb0ELb0EEEvNS_16Flash_bwd_paramsE,(.L_x_1593 - _ZN5flash44flash_bwd_dq_dk_dv_loop_seqk_parallel_kernelI23Flash_bwd_kernel_traitsILi32ELi128ELi128ELi8ELi4ELi4ELi4ELb1ELb0EN7cutlass10bfloat16_tE19Flash_kernel_traitsILi32ELi128ELi128ELi8ES3_EELb1ELb0ELb0ELb1ELb0ELb0ELb0EEEvNS_16Flash_bwd_paramsE)
        .other          _ZN5flash44flash_bwd_dq_dk_dv_loop_seqk_parallel_kernelI23Flash_bwd_kernel_traitsILi32ELi128ELi128ELi8ELi4ELi4ELi4ELb1ELb0EN7cutlass10bfloat16_tE19Flash_kernel_traitsILi32ELi128ELi128ELi8ES3_EELb1ELb0ELb0ELb1ELb0ELb0ELb0EEEvNS_16Flash_bwd_paramsE,@"STO_CUDA_ENTRY STV_DEFAULT"
_ZN5flash44flash_bwd_dq_dk_dv_loop_seqk_parallel_kernelI23Flash_bwd_kernel_traitsILi32ELi128ELi128ELi8ELi4ELi4ELi4ELb1ELb0EN7cutlass10bfloat16_tE19Flash_kernel_traitsILi32ELi128ELi128ELi8ES3_EELb1ELb0ELb0ELb1ELb0ELb0ELb0EEEvNS_16Flash_bwd_paramsE:
.text._ZN5flash44flash_bwd_dq_dk_dv_loop_seqk_parallel_kernelI23Flash_bwd_kernel_traitsILi32ELi128ELi128ELi8ELi4ELi4ELi4ELb1ELb0EN7cutlass10bfloat16_tE19Flash_kernel_traitsILi32ELi128ELi128ELi8ES3_EELb1ELb0ELb0ELb1ELb0ELb0ELb0EEEvNS_16Flash_bwd_paramsE:
        /* <DEDUP_REMOVED lines=16> */
[----:B------:R-:W-:Y:S01]  /*0100*/  UMOV UR20, 0xffffe000 ;  /* 0xffffe00000147882 */ /* 0x000fe20000000000 */
[----:B------:R-:W-:Y:S01]  /*0110*/  UMOV UR21, URZ ;  /* 0x000000ff00157c82 */ /* 0x000fe20008000000 */
[----:B------:R-:W-:-:S05]  /*0120*/  UMOV UR22, URZ ;  /* 0x000000ff00167c82 */ /* 0x000fca0008000000 */
[----:B------:R-:W4:Y:S01]  /*0130*/  S2UR UR24, SR_CTAID.Z ;  /* 0x00000000001879c3 */ /* 0x000f220000002700 */
[----:B---3--:R-:W-:Y:S01]  /*0140*/  IMAD.U32 R10, RZ, RZ, UR4 ;  /* 0x00000004ff0a7e24 */ /* 0x008fe2000f8e00ff */
[----:B--2---:R-:W-:-:S06]  /*0150*/  ULEA UR5, UR5, UR7, 0x18 ;  /* 0x0000000705057291 */ /* 0x004fcc000f8ec0ff */
[----:B------:R-:W2:Y:S01]  /*0160*/  S2UR UR19, SR_CTAID.X ;  /* 0x00000000001379c3 */ /* 0x000ea20000002500 */
[C---:B-1----:R-:W-:Y:S01]  /*0170*/  IMAD.SHL.U32 R5, R180.reuse, 0x10, RZ ;  /* 0x00000010b4057824 */ /* 0x042fe200078e00ff */
[----:B------:R-:W-:Y:S01]  /*0180*/  SHF.R.U32.HI R177, RZ, 0x1, R180 ;  /* 0x00000001ffb17819 */ /* 0x000fe200000116b4 */
[----:B------:R-:W-:-:S05]  /*0190*/  IMAD.SHL.U32 R2, R180, 0x2, RZ ;  /* 0x00000002b4027824 */ /* 0x000fca00078e00ff */
[----:B------:R-:W1:Y:S01]  /*01a0*/  S2UR UR18, SR_CTAID.Y ;  /* 0x00000000001279c3 */ /* 0x000e620000002600 */
[C---:B------:R-:W-:Y:S01]  /*01b0*/  IMAD.SHL.U32 R7, R180.reuse, 0x40, RZ ;  /* 0x00000040b4077824 */ /* 0x040fe200078e00ff */
[----:B------:R-:W-:Y:S01]  /*01c0*/  LOP3.LUT R5, R5, 0x1c0, RZ, 0xc0, !PT ;  /* 0x000001c005057812 */ /* 0x000fe200078ec0ff */
[C---:B------:R-:W-:Y:S01]  /*01d0*/  IMAD.SHL.U32 R3, R180.reuse, 0x20, RZ ;  /* 0x00000020b4037824 */ /* 0x040fe200078e00ff */
[----:B------:R-:W-:Y:S02]  /*01e0*/  R2P PR, R180, 0x18 ;  /* 0x00000018b4007804 */ /* 0x000fe40000000000 */
[----:B------:R-:W-:Y:S02]  /*01f0*/  LOP3.LUT R0, R2, 0xe006, R7, 0xc8, !PT ;  /* 0x0000e00602007812 */ /* 0x000fe400078ec807 */
[----:B------:R-:W-:Y:S01]  /*0200*/  LOP3.LUT R5, R5, 0x38, R2, 0xf8, !PT ;  /* 0x0000003805057812 */ /* 0x000fe200078ef802 */
[----:B------:R-:W3:Y:S01]  /*0210*/  S2UR UR7, SR_CTAID.Z ;  /* 0x00000000000779c3 */ /* 0x000ee20000002700 */
[----:B------:R-:W-:-:S02]  /*0220*/  LOP3.LUT R0, R0, 0xc00, R3, 0xf8, !PT ;  /* 0x00000c0000007812 */ /* 0x000fc400078ef803 */
[----:B------:R-:W-:Y:S02]  /*0230*/  LOP3.LUT R177, R177, 0x30, RZ, 0xc0, !PT ;  /* 0x00000030b1b17812 */ /* 0x000fe400078ec0ff */
[----:B------:R-:W-:Y:S02]  /*0240*/  LOP3.LUT R178, R0, R5, RZ, 0xfc, !PT ;  /* 0x0000000500b27212 */ /* 0x000fe400078efcff */
[----:B------:R-:W-:Y:S01]  /*0250*/  SHF.R.U32.HI R0, RZ, 0x2, R180 ;  /* 0x00000002ff007819 */ /* 0x000fe200000116b4 */
[----:B------:R-:W-:Y:S01]  /*0260*/  IMAD.SHL.U32 R180, R180, 0x8, RZ ;  /* 0x00000008b4b47824 */ /* 0x000fe200078e00ff */
[----:B------:R-:W-:Y:S01]  /*0270*/  LEA R178, R178, UR5, 0x1 ;  /* 0x00000005b2b27c11 */ /* 0x000fe2000f8e08ff */
[----:B------:R-:W-:Y:S01]  /*0280*/  UMOV UR5, 0x400 ;  /* 0x0000040000057882 */ /* 0x000fe20000000000 */
[----:B------:R-:W-:Y:S01]  /*0290*/  LOP3.LUT R177, R177, 0x7, R0, 0xf8, !PT ;  /* 0x00000007b1b17812 */ /* 0x000fe200078ef800 */
[----:B-----5:R-:W-:Y:S01]  /*02a0*/  ULEA UR6, UR6, UR5, 0x18 ;  /* 0x0000000506067291 */ /* 0x020fe2000f8ec0ff */
[----:B------:R-:W-:Y:S01]  /*02b0*/  SEL R161, R161, 0xffffffe0, !P3 ;  /* 0xffffffe0a1a17807 */ /* 0x000fe20005800000 */
[----:B------:R-:W-:Y:S01]  /*02c0*/  VIADD R0, R178, 0x10000 ;  /* 0x00010000b2007836 */ /* 0x000fe20000000000 */
[----:B------:R-:W-:Y:S01]  /*02d0*/  LOP3.LUT R180, R180, 0x18, RZ, 0xc0, !PT ;  /* 0x00000018b4b47812 */ /* 0x000fe200078ec0ff */
[----:B------:R-:W-:-:S02]  /*02e0*/  VIADD R176, R178, 0x10040 ;  /* 0x00010040b2b07836 */ /* 0x000fc40000000000 */
[----:B------:R-:W-:Y:S02]  /*02f0*/  @P4 VIADD R176, R0, 0xffffffc0 ;  /* 0xffffffc000b04836 */ /* 0x000fe40000000000 */
[----:B------:R-:W-:Y:S02]  /*0300*/  IMAD.IADD R168, R178, 0x1, R161 ;  /* 0x00000001b2a87824 */ /* 0x000fe400078e02a1 */
[----:B-12-4-:R-:W-:-:S07]  /*0310*/  IMAD.IADD R161, R161, 0x1, R176 ;  /* 0x00000001a1a17824 */ /* 0x016fce00078e02b0 */
.L_x_688:
[----:B-1----:R-:W1:Y:S01]  /*0320*/  LDCU.64 UR4, c[0x0][0x478] ;  /* 0x00008f00ff0477ac */ /* 0x002e620008000a00 */
[----:B--2---:R-:W2:Y:S01]  /*0330*/  S2UR UR33, SR_CTAID.Y ;  /* 0x00000000002179c3 */ /* 0x004ea20000002600 */
[----:B------:R-:W4:Y:S01]  /*0340*/  S2R R3, SR_CTAID.Y ;  /* 0x0000000000037919 */ /* 0x000f220000002600 */
[----:B------:R-:W3:Y:S01]  /*0350*/  LDCU.64 UR8, c[0x0][0x470] ;  /* 0x00008e00ff0877ac */ /* 0x000ee20008000a00 */
[----:B------:R-:W4:Y:S05]  /*0360*/  LDCU.64 UR10, c[0x0][0x460] ;  /* 0x00008c00ff0a77ac */ /* 0x000f2a0008000a00 */
[----:B------:R-:W4:Y:S08]  /*0370*/  LDC.U8 R2, c[0x0][0x532] ;  /* 0x00014c80ff027b82 */ /* 0x000f300000000000 */
[----:B------:R-:W4:Y:S01]  /*0380*/  LDC.64 R4, c[0x0][0x468] ;  /* 0x00011a00ff047b82 */ /* 0x000f220000000a00 */
[----:B-1----:R-:W-:Y:S01]  /*0390*/  ISETP.NE.U32.AND P0, PT, RZ, UR4, PT ;  /* 0x00000004ff007c0c */ /* 0x002fe2000bf05070 */
[----:B---3--:R-:W-:-:S03]  /*03a0*/  UISETP.NE.U32.AND UP2, UPT, UR8, URZ, UPT ;  /* 0x000000ff0800728c */ /* 0x008fc6000bf45070 */
[----:B------:R-:W-:Y:S01]  /*03b0*/  ISETP.NE.AND.EX P0, PT, RZ, UR5, PT, P0 ;  /* 0x00000005ff007c0c */ /* 0x000fe2000bf05300 */
[----:B--2---:R-:W-:Y:S02]  /*03c0*/  USHF.L.U32 UR13, UR33, 0x2, URZ ;  /* 0x00000002210d7899 */ /* 0x004fe400080006ff */
[----:B------:R-:W1:Y:S01]  /*03d0*/  LDC.64 R6, c[0x0][0x460] ;  /* 0x00011800ff067b82 */ /* 0x000e620000000a00 */
[----:B------:R-:W-:Y:S02]  /*03e0*/  UISETP.NE.AND.EX UP2, UPT, UR9, URZ, UPT, UP2 ;  /* 0x000000ff0900728c */ /* 0x000fe4000bf45320 */
[----:B------:R-:W-:-:S04]  /*03f0*/  USHF.R.U32.HI UR12, URZ, 0x1e, UR33 ;  /* 0x0000001eff0c7899 */ /* 0x000fc80008011621 */
[----:B------:R-:W-:-:S03]  /*0400*/  PLOP3.LUT P1, PT, PT, PT, UP2, 0x80, 0x8 ;  /* 0x000000000008781c */ /* 0x000fc60003f2f028 */
[----:B------:R-:W-:Y:S01]  /*0410*/  VOTEU.ANY UP1, P0 ;  /* 0x0000000000ff7886 */ /* 0x000fe20000020100 */
[----:B------:R-:W-:Y:S01]  /*0420*/  PLOP3.LUT P0, PT, PT, PT, UP1, 0x80, 0x8 ;  /* 0x000000000008781c */ /* 0x000fe20003f0f018 */
[----:B------:R-:W-:-:S04]  /*0430*/  @UP2 UIADD3 UR8, UP0, UPT, UR13, UR8, URZ ;  /* 0x000000080d082290 */ /* 0x000fc8000ff1e0ff */
[----:B------:R-:W-:Y:S02]  /*0440*/  @UP2 UIADD3.X UR9, UPT, UPT, UR12, UR9, URZ, UP0, !UPT ;  /* 0x000000090c092290 */ /* 0x000fe400087fe4ff */
[----:B------:R-:W-:Y:S01]  /*0450*/  @UP1 UIADD3 UR4, UP0, UPT, UR13, UR4, URZ ;  /* 0x000000040d041290 */ /* 0x000fe2000ff1e0ff */
[----:B------:R-:W-:Y:S01]  /*0460*/  IMAD.U32 R16, RZ, RZ, UR8 ;  /* 0x00000008ff107e24 */ /* 0x000fe2000f8e00ff */
[----:B----4-:R-:W-:Y:S02]  /*0470*/  UISETP.NE.U32.AND UP2, UPT, UR10, URZ, UPT ;  /* 0x000000ff0a00728c */ /* 0x010fe4000bf45070 */
[----:B------:R-:W-:Y:S01]  /*0480*/  @UP1 UIADD3.X UR5, UPT, UPT, UR12, UR5, URZ, UP0, !UPT ;  /* 0x000000050c051290 */ /* 0x000fe200087fe4ff */
[----:B------:R-:W-:Y:S01]  /*0490*/  IMAD.U32 R17, RZ, RZ, UR9 ;  /* 0x00000009ff117e24 */ /* 0x000fe2000f8e00ff */
[----:B------:R-:W-:Y:S01]  /*04a0*/  UISETP.NE.U32.AND UP0, UPT, UR10, URZ, UPT ;  /* 0x000000ff0a00728c */ /* 0x000fe2000bf05070 */
[----:B------:R-:W-:Y:S01]  /*04b0*/  ISETP.NE.AND P5, PT, R2, RZ, PT ;  /* 0x000000ff0200720c */ /* 0x000fe20003fa5270 */
[----:B------:R-:W-:Y:S01]  /*04c0*/  UISETP.NE.AND.EX UP2, UPT, UR11, URZ, UPT, UP2 ;  /* 0x000000ff0b00728c */ /* 0x000fe2000bf45320 */
[----:B------:R-:W-:Y:S01]  /*04d0*/  ISETP.EQ.U32.AND P6, PT, R4, RZ, PT ;  /* 0x000000ff0400720c */ /* 0x000fe20003fc2070 */
[----:B------:R-:W-:Y:S01]  /*04e0*/  UISETP.NE.AND.EX UP0, UPT, UR11, URZ, UPT, UP0 ;  /* 0x000000ff0b00728c */ /* 0x000fe2000bf05300 */
[----:B------:R-:W-:Y:S01]  /*04f0*/  IMAD.U32 R12, RZ, RZ, UR4 ;  /* 0x00000004ff0c7e24 */ /* 0x000fe2000f8e00ff */
[----:B------:R-:W2:Y:S01]  /*0500*/  @P1 LDG.E R8, desc[UR28][R16.64] ;  /* 0x0000001c10081981 */ /* 0x000ea2000c1e1900 */
[----:B------:R-:W-:Y:S01]  /*0510*/  IMAD.U32 R13, RZ, RZ, UR5 ;  /* 0x00000005ff0d7e24 */ /* 0x000fe2000f8e00ff */
[----:B------:R-:W-:-:S02]  /*0520*/  PLOP3.LUT P3, PT, PT, PT, UP2, 0x80, 0x8 ;  /* 0x000000000008781c */ /* 0x000fc40003f6f028 */
[----:B------:R-:W-:Y:S02]  /*0530*/  PLOP3.LUT P2, PT, PT, PT, UP0, 0x80, 0x8 ;  /* 0x000000000008781c */ /* 0x000fe40003f4f008 */
[----:B------:R-:W-:Y:S01]  /*0540*/  ISETP.EQ.OR.EX P6, PT, R5, RZ, !P5, P6 ;  /* 0x000000ff0500720c */ /* 0x000fe20006fc2760 */
[----:B------:R3:W4:Y:S01]  /*0550*/  @P0 LDG.E R0, desc[UR28][R12.64] ;  /* 0x0000001c0c000981 */ /* 0x000722000c1e1900 */
[----:B------:R-:W-:Y:S02]  /*0560*/  IMAD.MOV.U32 R175, RZ, RZ, -0x1 ;  /* 0xffffffffffaf7424 */ /* 0x000fe400078e00ff */
[----:B-1----:R-:W-:Y:S02]  /*0570*/  IMAD.WIDE.U32 R14, R3, 0x4, R6 ;  /* 0x00000004030e7825 */ /* 0x002fe400078e0006 */
[----:B------:R-:W1:Y:S03]  /*0580*/  @!P0 LDC.64 R2, c[0x0][0x488] ;  /* 0x00012200ff028b82 */ /* 0x000e660000000a00 */
[----:B-----5:R1:W5:Y:S04]  /*0590*/  @P3 LDG.E R9, desc[UR28][R14.64] ;  /* 0x0000001c0e093981 */ /* 0x020368000c1e1900 */
[----:B------:R1:W5:Y:S01]  /*05a0*/  @P2 LDG.E R6, desc[UR28][R14.64+0x4] ;  /* 0x0000041c0e062981 */ /* 0x000362000c1e1900 */
[----:B------:R-:W4:Y:S01]  /*05b0*/  @!P0 LDC R7, c[0x0][0x43c] ;  /* 0x00010f00ff078b82 */ /* 0x000f220000000800 */
[----:B---3--:R-:W-:-:S04]  /*05c0*/  IADD3 R12, P4, PT, R4, UR13, RZ ;  /* 0x0000000d040c7c10 */ /* 0x008fc8000ff9e0ff */
[----:B------:R-:W-:-:S05]  /*05d0*/  IADD3.X R13, PT, PT, R5, UR12, RZ, P4, !PT ;  /* 0x0000000c050d7c10 */ /* 0x000fca000a7fe4ff */
[----:B------:R3:W5:Y:S01]  /*05e0*/  @!P6 LDG.E R175, desc[UR28][R12.64] ;  /* 0x0000001c0cafe981 */ /* 0x000762000c1e1900 */
[----:B------:R-:W-:-:S04]  /*05f0*/  ISETP.NE.U32.AND P4, PT, R4, RZ, PT ;  /* 0x000000ff0400720c */ /* 0x000fc80003f85070 */
[----:B------:R-:W-:Y:S01]  /*0600*/  ISETP.NE.AND.EX P4, PT, R5, RZ, PT, P4 ;  /* 0x000000ff0500720c */ /* 0x000fe20003f85340 */
[----:B------:R-:W-:Y:S01]  /*0610*/  UMOV UR25, URZ ;  /* 0x000000ff00197c82 */ /* 0x000fe20008000000 */
[----:B------:R-:W1:Y:S01]  /*0620*/  @!UP0 LDCU UR34, c[0x0][0x434] ;  /* 0x00008680ff2287ac */ /* 0x000e620008000800 */
[----:B--2---:R-:W-:Y:S02]  /*0630*/  @P1 R2UR UR25, R8 ;  /* 0x00000000081912ca */ /* 0x004fe400000e0000 */
[----:B-1----:R-:W-:-:S04]  /*0640*/  @!P0 ISETP.NE.U32.AND P1, PT, R2, RZ, PT ;  /* 0x000000ff0200820c */ /* 0x002fc80003f25070 */
[----:B------:R-:W-:Y:S02]  /*0650*/  @!P0 ISETP.NE.AND.EX P1, PT, R3, RZ, PT, P1 ;  /* 0x000000ff0300820c */ /* 0x000fe40003f25310 */
[----:B----4-:R-:W-:Y:S02]  /*0660*/  @P0 R2UR UR23, R0 ;  /* 0x00000000001702ca */ /* 0x010fe400000e0000 */
[----:B------:R-:W-:Y:S01]  /*0670*/  @!P0 SEL R7, R7, RZ, P1 ;  /* 0x000000ff07078207 */ /* 0x000fe20000800000 */
[----:B---3--:R-:W-:-:S12]  /*0680*/  @!P4 BRA `(.L_x_633) ;  /* 0x00000000000cc947 */ /* 0x008fd80003800000 */
[----:B------:R-:W2:Y:S02]  /*0690*/  @P5 LDG.E R10, desc[UR28][R12.64+0x4] ;  /* 0x0000041c0c0a5981 */ /* 0x000ea4000c1e1900 */
[----:B--2--5:R-:W-:-:S06]  /*06a0*/  @P5 IADD3 R10, PT, PT, R10, -R175, RZ ;  /* 0x800000af0a0a5210 */ /* 0x024fcc0007ffe0ff */
[----:B------:R1:W5:Y:S02]  /*06b0*/  @!P5 LDG.E R10, desc[UR28][R12.64] ;  /* 0x0000001c0c0ad981 */ /* 0x000364000c1e1900 */
.L_x_633:
[----:B-----5:R-:W-:Y:S01]  /*06c0*/  @!P0 IADD3 R7, PT, PT, R7, -UR25, R10 ;  /* 0x8000001907078c10 */ /* 0x020fe2000fffe00a */
[----:B------:R-:W-:Y:S01]  /*06d0*/  UMOV UR14, 0xffffffff ;  /* 0xffffffff000e7882 */ /* 0x000fe20000000000 */
[----:B------:R-:W-:Y:S01]  /*06e0*/  @P3 R2UR UR14, R9 ;  /* 0x00000000090e32ca */ /* 0x000fe200000e0000 */
[----:B------:R-:W-:Y:S01]  /*06f0*/  @UP1 UIADD3 UR23, UPT, UPT, UR23, -UR25, URZ ;  /* 0x8000001917171290 */ /* 0x000fe2000fffe0ff */
[----:B------:R-:W-:Y:S01]  /*0700*/  @!P0 R2UR UR4, R7 ;  /* 0x00000000070482ca */ /* 0x000fe200000e0000 */
[----:B------:R-:W-:Y:S01]  /*0710*/  USHF.L.U32 UR31, UR26, 0x7, URZ ;  /* 0x000000071a1f7899 */ /* 0x000fe200080006ff */
[----:B------:R-:W-:-:S11]  /*0720*/  @P2 R2UR UR5, R6 ;  /* 0x00000000060522ca */ /* 0x000fd600000e0000 */
[----:B------:R-:W-:Y:S02]  /*0730*/  @!UP1 UMOV UR23, UR4 ;  /* 0x0000000400179c82 */ /* 0x000fe40008000000 */
        /* <DEDUP_REMOVED lines=28> */
[----:B------:R-:W-:Y:S02]  /*0900*/  UIMAD UR5, UR33, UR5, UR9 ;  /* 0x00000005210572a4 */ /* 0x000fe4000f8e0209 */
[----:B------:R-:W-:Y:S02]  /*0910*/  MOV R10, UR8 ;  /* 0x00000008000a7c02 */ /* 0x000fe40008000f00 */
[----:B------:R-:W-:Y:S02]  /*0920*/  MOV R11, UR9 ;  /* 0x00000009000b7c02 */ /* 0x000fe40008000f00 */
[----:B------:R-:W-:Y:S01]  /*0930*/  MOV R8, UR5 ;  /* 0x0000000500087c02 */ /* 0x000fe20008000f00 */
[----:B------:R-:W-:Y:S05]  /*0940*/  BRA `(.L_x_636) ;  /* 0x0000000000147947 */ /* 0x000fea0003800000 */
.L_x_635:
[----:B------:R-:W2:Y:S01]  /*0950*/  LDCU.64 UR12, c[0x0][0x3b8] ;  /* 0x00007700ff0c77ac */ /* 0x000ea20008000a00 */
[----:B------:R-:W-:-:S05]  /*0960*/  IADD3 R10, PT, PT, R175, UR25, RZ ;  /* 0x00000019af0a7c10 */ /* 0x000fca000fffe0ff */
[C---:B--2---:R-:W-:Y:S02]  /*0970*/  IMAD R8, R10.reuse, UR13, RZ ;  /* 0x0000000d0a087c24 */ /* 0x044fe4000f8e02ff */
[----:B------:R-:W-:-:S05]  /*0980*/  IMAD.WIDE.U32 R10, R10, UR12, RZ ;  /* 0x0000000c0a0a7c25 */ /* 0x000fca000f8e00ff */
[----:B------:R-:W-:Y:S02]  /*0990*/  IADD3 R8, PT, PT, R11, R8, RZ ;  /* 0x000000080b087210 */ /* 0x000fe40007ffe0ff */
.L_x_636:
        /* <DEDUP_REMOVED lines=9> */
[----:B--2---:R-:W-:Y:S02]  /*0a30*/  IMAD.MOV R3, RZ, RZ, -R7 ;  /* 0x000000ffff037224 */ /* 0x004fe400078e0a07 */
[----:B------:R-:W-:Y:S02]  /*0a40*/  IMAD.MOV.U32 R6, RZ, RZ, RZ ;  /* 0x000000ffff067224 */ /* 0x000fe400078e00ff */
[----:B------:R-:W-:-:S04]  /*0a50*/  IMAD R3, R3, R4, RZ ;  /* 0x0000000403037224 */ /* 0x000fc800078e02ff */
[----:B------:R-:W-:-:S06]  /*0a60*/  IMAD.HI.U32 R3, R7, R3, R6 ;  /* 0x0000000307037227 */ /* 0x000fcc00078e0006 */
[----:B------:R-:W-:-:S05]  /*0a70*/  IMAD.HI.U32 R5, R3, R2, RZ ;  /* 0x0000000203057227 */ /* 0x000fca00078e00ff */
[----:B------:R-:W-:-:S05]  /*0a80*/  IADD3 R3, PT, PT, -R5, RZ, RZ ;  /* 0x000000ff05037210 */ /* 0x000fca0007ffe1ff */
[----:B------:R-:W-:Y:S01]  /*0a90*/  IMAD R3, R4, R3, R2 ;  /* 0x0000000304037224 */ /* 0x000fe200078e0202 */
[----:B------:R-:W-:-:S04]  /*0aa0*/  LOP3.LUT R2, R0, UR24, RZ, 0x3c, !PT ;  /* 0x0000001800027c12 */ /* 0x000fc8000f8e3cff */
[----:B------:R-:W-:Y:S02]  /*0ab0*/  ISETP.GT.U32.AND P1, PT, R4, R3, PT ;  /* 0x000000030400720c */ /* 0x000fe40003f24070 */
[----:B------:R-:W-:-:S11]  /*0ac0*/  ISETP.GE.AND P0, PT, R2, RZ, PT ;  /* 0x000000ff0200720c */ /* 0x000fd60003f06270 */
[----:B------:R-:W-:Y:S02]  /*0ad0*/  @!P1 IMAD.IADD R3, R3, 0x1, -R4 ;  /* 0x0000000103039824 */ /* 0x000fe400078e0a04 */
[----:B------:R-:W-:Y:S01]  /*0ae0*/  @!P1 VIADD R5, R5, 0x1 ;  /* 0x0000000105059836 */ /* 0x000fe20000000000 */
[----:B------:R-:W-:Y:S02]  /*0af0*/  ISETP.NE.AND P1, PT, R0, RZ, PT ;  /* 0x000000ff0000720c */ /* 0x000fe40003f25270 */
[----:B------:R-:W-:-:S13]  /*0b00*/  ISETP.GE.U32.AND P2, PT, R3, R4, PT ;  /* 0x000000040300720c */ /* 0x000fda0003f46070 */
[----:B------:R-:W-:-:S05]  /*0b10*/  @P2 IADD3 R5, PT, PT, R5, 0x1, RZ ;  /* 0x0000000105052810 */ /* 0x000fca0007ffe0ff */
[----:B------:R-:W-:-:S05]  /*0b20*/  IMAD.MOV.U32 R4, RZ, RZ, R5 ;  /* 0x000000ffff047224 */ /* 0x000fca00078e0005 */
[----:B------:R-:W-:Y:S02]  /*0b30*/  @!P0 IADD3 R4, PT, PT, -R4, RZ, RZ ;  /* 0x000000ff04048210 */ /* 0x000fe40007ffe1ff */
[----:B------:R-:W-:-:S04]  /*0b40*/  @!P1 LOP3.LUT R4, RZ, R0, RZ, 0x33, !PT ;  /* 0x00000000ff049212 */ /* 0x000fc800078e33ff */
[----:B------:R-:W-:Y:S01]  /*0b50*/  SHF.R.S32.HI R0, RZ, 0x1f, R4 ;  /* 0x0000001fff007819 */ /* 0x000fe20000011404 */
[----:B------:R-:W-:Y:S05]  /*0b60*/  @P3 BRA `(.L_x_637) ;  /* 0x0000000000383947 */ /* 0x000fea0003800000 */
        /* <DEDUP_REMOVED lines=13> */
[----:B------:R-:W-:Y:S06]  /*0c40*/  BRA `(.L_x_638) ;  /* 0x0000000000147947 */ /* 0x000fec0003800000 */
.L_x_637:
[----:B------:R-:W2:Y:S01]  /*0c50*/  LDCU.64 UR4, c[0x0][0x3c0] ;  /* 0x00007800ff0477ac */ /* 0x000ea20008000a00 */
[----:B------:R-:W-:-:S05]  /*0c60*/  IADD3 R14, PT, PT, R175, UR25, RZ ;  /* 0x00000019af0e7c10 */ /* 0x000fca000fffe0ff */
[C---:B--2---:R-:W-:Y:S02]  /*0c70*/  IMAD R9, R14.reuse, UR5, RZ ;  /* 0x000000050e097c24 */ /* 0x044fe4000f8e02ff */
[----:B------:R-:W-:-:S05]  /*0c80*/  IMAD.WIDE.U32 R14, R14, UR4, RZ ;  /* 0x000000040e0e7c25 */ /* 0x000fca000f8e00ff */
[----:B------:R-:W-:Y:S02]  /*0c90*/  IADD3 R9, PT, PT, R15, R9, RZ ;  /* 0x000000090f097210 */ /* 0x000fe40007ffe0ff */
.L_x_638:
        /* <DEDUP_REMOVED lines=27> */
.L_x_639:
[----:B------:R-:W-:Y:S02]  /*0e50*/  UIMAD.WIDE.U32 UR46, UR50, UR14, URZ ;  /* 0x0000000e322e72a5 */ /* 0x000fe4000f8e00ff */
[----:B------:R-:W-:-:S04]  /*0e60*/  UIMAD UR42, UR51, UR14, URZ ;  /* 0x0000000e332a72a4 */ /* 0x000fc8000f8e02ff */
[----:B------:R-:W-:-:S12]  /*0e70*/  UIADD3 UR42, UPT, UPT, UR47, UR42, URZ ;  /* 0x0000002a2f2a7290 */ /* 0x000fd8000fffe0ff */
.L_x_640:
        /* <DEDUP_REMOVED lines=20> */
.L_x_641:
[----:B------:R-:W2:Y:S01]  /*0fc0*/  LDCU UR40, c[0x0][0x434] ;  /* 0x00008680ff2877ac */ /* 0x000ea20008000800 */
[----:B------:R-:W-:-:S04]  /*0fd0*/  UIMAD UR8, UR33, UR32, UR24 ;  /* 0x00000020210872a4 */ /* 0x000fc8000f8e0218 */
[----:B--2---:R-:W-:Y:S02]  /*0fe0*/  UIMAD UR40, UR8, UR40, URZ ;  /* 0x00000028082872a4 */ /* 0x004fe4000f8e02ff */
.L_x_642:
        /* <DEDUP_REMOVED lines=11> */
.L_x_643:
[----:B------:R-:W2:Y:S01]  /*10a0*/  LDCU UR39, c[0x0][0x444] ;  /* 0x00008880ff2777ac */ /* 0x000ea20008000800 */
[----:B------:R-:W-:-:S04]  /*10b0*/  UIMAD UR8, UR33, UR32, UR24 ;  /* 0x00000020210872a4 */ /* 0x000fc8000f8e0218 */
[----:B--2---:R-:W-:-:S12]  /*10c0*/  UIMAD UR39, UR8, UR39, URZ ;  /* 0x00000027082772a4 */ /* 0x004fd8000f8e02ff */
.L_x_644:
[----:B------:R-:W2:Y:S01]  /*10d0*/  LDCU.128 UR8, c[0x0][0x590] ;  /* 0x0000b200ff0877ac */ /* 0x000ea20008000c00 */
[----:B------:R-:W-:Y:S01]  /*10e0*/  IADD3 R6, P0, PT, R180, UR44, RZ ;  /* 0x0000002cb4067c10 */ /* 0x000fe2000ff1e0ff */
[----:B------:R-:W3:Y:S01]  /*10f0*/  LDC.64 R2, c[0x0][0x3b0] ;  /* 0x0000ec00ff027b82 */ /* 0x000ee20000000a00 */
[----:B------:R-:W4:Y:S01]  /*1100*/  S2R R21, SR_TID.X ;  /* 0x0000000000157919 */ /* 0x000f220000002100 */
[----:B------:R-:W-:Y:S01]  /*1110*/  MOV R181, RZ ;  /* 0x000000ff00b57202 */ /* 0x000fe20000000f00 */
[----:B------:R-:W-:Y:S01]  /*1120*/  UIMAD UR36, UR32, UR36, URZ ;  /* 0x00000024202472a4 */ /* 0x000fe2000f8e02ff */
[----:B------:R-:W-:Y:S01]  /*1130*/  IMAD.X R7, RZ, RZ, UR15, P0 ;  /* 0x0000000fff077e24 */ /* 0x000fe200080e06ff */
[----:B-1----:R-:W1:Y:S01]  /*1140*/  S2R R12, SR_TID.X ;  /* 0x00000000000c7919 */ /* 0x002e620000002100 */
[----:B------:R-:W-:Y:S01]  /*1150*/  UIADD3 UR46, UP1, UP0, UR48, UR46, UR47 ;  /* 0x0000002e302e7290 */ /* 0x000fe2000f83e02f */
[----:B------:R-:W-:Y:S01]  /*1160*/  ISETP.NE.AND P2, PT, RZ, UR43, PT ;  /* 0x0000002bff007c0c */ /* 0x000fe2000bf45270 */
[----:B------:R-:W-:Y:S01]  /*1170*/  USHF.L.U32 UR43, UR36, 0x7, URZ ;  /* 0x00000007242b7899 */ /* 0x000fe200080006ff */
[----:B------:R-:W-:Y:S01]  /*1180*/  BSSY.RECONVERGENT B1, `(.L_x_634) ;  /* 0x0000941000017945 */ /* 0x000fe20003800200 */
[----:B------:R-:W5:Y:S01]  /*1190*/  LDCU.64 UR44, c[0x0][0x420] ;  /* 0x00008400ff2c77ac */ /* 0x000f620008000a00 */
[----:B------:R-:W-:-:S02]  /*11a0*/  ULEA UR39, UR35, UR39, 0x7 ;  /* 0x0000002723277291 */ /* 0x000fc4000f8e38ff */
[----:B--2---:R-:W-:Y:S01]  /*11b0*/  UIMAD UR14, UR16, UR8, URZ ;  /* 0x00000008100e72a4 */ /* 0x004fe2000f8e02ff */
[----:B------:R-:W-:Y:S01]  /*11c0*/  IMAD.U32 R5, RZ, RZ, UR8 ;  /* 0x00000008ff057e24 */ /* 0x000fe2000f8e00ff */
[----:B------:R-:W-:Y:S01]  /*11d0*/  ULEA UR40, UR35, UR40, 0x7 ;  /* 0x0000002823287291 */ /* 0x000fe2000f8e38ff */
[----:B------:R-:W-:Y:S01]  /*11e0*/  IMAD.U32 R24, RZ, RZ, UR10 ;  /* 0x0000000aff187e24 */ /* 0x000fe2000f8e00ff */
[----:B------:R-:W-:Y:S01]  /*11f0*/  UIMAD UR14, UR17, UR9, UR14 ;  /* 0x00000009110e72a4 */ /* 0x000fe2000f8e020e */
[----:B------:R-:W-:Y:S02]  /*1200*/  IMAD.WIDE.U32 R16, R5, UR17, R6 ;  /* 0x0000001105107c25 */ /* 0x000fe4000f8e0006 */
[----:B------:R-:W2:Y:S02]  /*1210*/  LDC.64 R6, c[0x0][0x5f8] ;  /* 0x00017e00ff067b82 */ /* 0x000ea40000000a00 */
[----:B---3--:R-:W-:Y:S02]  /*1220*/  IMAD R18, R2, UR16, RZ ;  /* 0x0000001002127c24 */ /* 0x008fe4000f8e02ff */
[----:B------:R-:W-:-:S02]  /*1230*/  VIADD R17, R17, UR14 ;  /* 0x0000000e11117c36 */ /* 0x000fc40008000000 */
[----:B------:R-:W-:Y:S02]  /*1240*/  IMAD.WIDE.U32 R22, R2, UR17, R180 ;  /* 0x0000001102167c25 */ /* 0x000fe4000f8e00b4 */
[----:B------:R-:W3:Y:S02]  /*1250*/  LDCU.64 UR14, c[0x0][0x3c8] ;  /* 0x00007900ff0e77ac */ /* 0x000ee40008000a00 */
[----:B------:R-:W-:Y:S01]  /*1260*/  IMAD.WIDE.U32 R24, R24, UR24, R16 ;  /* 0x0000001818187c25 */ /* 0x000fe2000f8e0010 */
[----:B----4-:R-:W-:-:S03]  /*1270*/  LOP3.LUT R196, R21, 0x1f, RZ, 0xc0, !PT ;  /* 0x0000001f15c47812 */ /* 0x010fc600078ec0ff */
[----:B------:R-:W-:Y:S01]  /*1280*/  IMAD R5, R3, UR17, R18 ;  /* 0x0000001103057c24 */ /* 0x000fe2000f8e0212 */
[----:B------:R-:W-:Y:S01]  /*1290*/  IADD3 R18, P0, PT, R22, UR38, RZ ;  /* 0x0000002616127c10 */ /* 0x000fe2000ff1e0ff */
[----:B------:R-:W-:Y:S01]  /*12a0*/  IMAD.U32 R16, RZ, RZ, UR11 ;  /* 0x0000000bff107e24 */ /* 0x000fe2000f8e00ff */
[----:B------:R-:W4:Y:S02]  /*12b0*/  LDCU.64 UR10, c[0x0][0x570] ;  /* 0x0000ae00ff0a77ac */ /* 0x000f240008000a00 */
[----:B------:R-:W-:Y:S01]  /*12c0*/  IADD3.X R19, PT, PT, R23, UR37, R5, P0, !PT ;  /* 0x0000002517137c10 */ /* 0x000fe200087fe405 */
[----:B------:R-:W-:Y:S01]  /*12d0*/  IMAD R17, R16, UR24, R25 ;  /* 0x0000001810117c24 */ /* 0x000fe2000f8e0219 */
[----:B------:R-:W-:Y:S01]  /*12e0*/  MOV R16, R24 ;  /* 0x0000001800107202 */ /* 0x000fe20000000f00 */
[----:B------:R-:W-:Y:S01]  /*12f0*/  USHF.R.S32.HI UR38, URZ, 0x1f, UR47 ;  /* 0x0000001fff267899 */ /* 0x000fe2000801142f */
[----:B------:R-:W-:Y:S01]  /*1300*/  SHF.R.U32.HI R5, RZ, 0x5, R21 ;  /* 0x00000005ff057819 */ /* 0x000fe20000011615 */
[----:B--2---:R-:W-:Y:S01]  /*1310*/  IMAD.WIDE.U32 R24, R6, UR19, RZ ;  /* 0x0000001306187c25 */ /* 0x004fe2000f8e00ff */
[----:B------:R-:W2:Y:S01]  /*1320*/  LDCU.64 UR16, c[0x0][0x380] ;  /* 0x00007000ff1077ac */ /* 0x000ea20008000a00 */
[----:B-1----:R-:W-:-:S02]  /*1330*/  SHF.R.U32.HI R6, RZ, 0x2, R12 ;  /* 0x00000002ff067819 */ /* 0x002fc4000001160c */
[----:B---3--:R-:W-:Y:S01]  /*1340*/  IMAD.U32 R22, RZ, RZ, UR14 ;  /* 0x0000000eff167e24 */ /* 0x008fe2000f8e00ff */
[----:B------:R-:W-:Y:S01]  /*1350*/  SEL R13, R24, RZ, P2 ;  /* 0x000000ff180d7207 */ /* 0x000fe20001000000 */
[----:B------:R-:W-:Y:S01]  /*1360*/  IMAD.U32 R11, RZ, RZ, UR15 ;  /* 0x0000000fff0b7e24 */ /* 0x000fe2000f8e00ff */
[----:B------:R-:W1:Y:S01]  /*1370*/  LDCU.64 UR14, c[0x0][0x550] ;  /* 0x0000aa00ff0e77ac */ /* 0x000e620008000a00 */
[----:B------:R-:W-:Y:S01]  /*1380*/  IMAD.WIDE.U32 R22, R22, UR24, R18 ;  /* 0x0000001816167c25 */ /* 0x000fe2000f8e0012 */
[----:B------:R-:W-:Y:S01]  /*1390*/  SHF.L.U64.HI R12, R2, 0x6, R3 ;  /* 0x00000006020c7819 */ /* 0x000fe20000010203 */
[----:B------:R-:W-:Y:S02]  /*13a0*/  UIADD3.X UR38, UPT, UPT, UR41, UR42, UR38, UP1, UP0 ;  /* 0x0000002a29267290 */ /* 0x000fe40008fe0426 */
[----:B------:R-:W-:Y:S01]  /*13b0*/  IMAD R18, R5, UR36, R196 ;  /* 0x0000002405127c24 */ /* 0x000fe2000f8e02c4 */
[----:B------:R-:W-:Y:S01]  /*13c0*/  UISETP.GT.AND UP0, UPT, UR34, URZ, UPT ;  /* 0x000000ff2200728c */ /* 0x000fe2000bf04270 */
[----:B------:R-:W-:Y:S01]  /*13d0*/  IMAD R7, R7, UR19, R25 ;  /* 0x0000001307077c24 */ /* 0x000fe2000f8e0219 */
[----:B------:R-:W-:Y:S01]  /*13e0*/  USHF.L.U64.HI UR37, UR8, 0x6, UR9 ;  /* 0x0000000608257899 */ /* 0x000fe20008010209 */
[----:B------:R-:W-:Y:S01]  /*13f0*/  IMAD.WIDE.U32 R16, R6, UR8, R16 ;  /* 0x0000000806107c25 */ /* 0x000fe2000f8e0010 */
[----:B------:R-:W-:Y:S01]  /*1400*/  IADD3 R13, P1, P0, R18, UR46, R13 ;  /* 0x0000002e120d7c10 */ /* 0x000fe2000f83e00d */
[----:B------:R-:W3:Y:S01]  /*1410*/  LDCU.64 UR46, c[0x0][0x5e8] ;  /* 0x0000bd00ff2e77ac */ /* 0x000ee20008000a00 */
[----:B------:R-:W-:Y:S01]  /*1420*/  SHF.R.S32.HI R18, RZ, 0x1f, R18 ;  /* 0x0000001fff127819 */ /* 0x000fe20000011412 */
[----:B------:R-:W-:Y:S01]  /*1430*/  IMAD R23, R11, UR24, R23 ;  /* 0x000000180b177c24 */ /* 0x000fe2000f8e0217 */
[----:B------:R-:W-:Y:S01]  /*1440*/  SEL R7, R7, RZ, P2 ;  /* 0x000000ff07077207 */ /* 0x000fe20001000000 */
[C---:B------:R-:W-:Y:S01]  /*1450*/  IMAD R167, R6.reuse, UR9, R17 ;  /* 0x0000000906a77c24 */ /* 0x040fe2000f8e0211 */
[----:B------:R-:W-:Y:S01]  /*1460*/  LEA.HI R11, R21, 0x40, RZ, 0x1e ;  /* 0x00000040150b7811 */ /* 0x000fe200078ff0ff */
[----:B------:R-:W-:Y:S01]  /*1470*/  IMAD.WIDE.U32 R22, R6, R2, R22 ;  /* 0x0000000206167225 */ /* 0x000fe200078e0016 */
[----:B------:R-:W-:-:S02]  /*1480*/  IADD3.X R18, PT, PT, R18, UR38, R7, P1, P0 ;  /* 0x0000002612127c10 */ /* 0x000fc40008fe0407 */
[----:B------:R-:W-:Y:S01]  /*1490*/  IADD3 R13, P0, PT, R13, UR43, RZ ;  /* 0x0000002b0d0d7c10 */ /* 0x000fe2000ff1e0ff */
[----:B------:R-:W-:Y:S01]  /*14a0*/  IMAD.U32 R7, RZ, RZ, UR43 ;  /* 0x0000002bff077e24 */ /* 0x000fe2000f8e00ff */
[----:B-1----:R-:W-:Y:S01]  /*14b0*/  LEA R166, P1, R16, UR14, 0x1 ;  /* 0x0000000e10a67c11 */ /* 0x002fe2000f8208ff */
[----:B------:R-:W-:Y:S01]  /*14c0*/  IMAD R163, R6, R3, R23 ;  /* 0x0000000306a37224 */ /* 0x000fe200078e0217 */
[----:B------:R-:W-:Y:S01]  /*14d0*/  SHF.L.U32 R3, R2, 0x6, RZ ;  /* 0x0000000602037819 */ /* 0x000fe200000006ff */
[----:B------:R-:W-:Y:S01]  /*14e0*/  USHF.L.U32 UR14, UR8, 0x6, URZ ;  /* 0x00000006080e7899 */ /* 0x000fe200080006ff */
[----:B------:R-:W-:Y:S02]  /*14f0*/  LEA.HI.X.SX32 R18, R7, R18, 0x1, P0 ;  /* 0x0000001207127211 */ /* 0x000fe400000f0eff */
[----:B----4-:R-:W-:Y:S01]  /*1500*/  LEA R182, P0, R13, UR10, 0x2 ;  /* 0x0000000a0db67c11 */ /* 0x010fe2000f8010ff */
[----:B---3--:R-:W-:Y:S01]  /*1510*/  UIMAD.WIDE UR46, UR39, 0x4, UR46 ;  /* 0x00000004272e78a5 */ /* 0x008fe2000f8e022e */
[----:B------:R-:W-:-:S02]  /*1520*/  LEA.HI.X R167, R16, UR15, R167, 0x1, P1 ;  /* 0x0000000f10a77c11 */ /* 0x000fc400088f0ca7 */
[----:B------:R-:W-:Y:S02]  /*1530*/  LEA.HI.X R183, R13, UR11, R18, 0x2, P0 ;  /* 0x0000000b0db77c11 */ /* 0x000fe400080f1412 */
[----:B------:R-:W-:Y:S02]  /*1540*/  IADD3 R7, P0, PT, R6, 0x40, RZ ;  /* 0x0000004006077810 */ /* 0x000fe40007f1e0ff */
[C---:B--2---:R-:W-:Y:S01]  /*1550*/  LEA R164, P1, R22.reuse, UR16, 0x1 ;  /* 0x0000001016a47c11 */ /* 0x044fe2000f8208ff */
[----:B------:R-:W-:Y:S01]  /*1560*/  UMOV UR10, UR46 ;  /* 0x0000002e000a7c82 */ /* 0x000fe20008000000 */
[----:B------:R-:W-:Y:S01]  /*1570*/  UMOV UR11, UR47 ;  /* 0x0000002f000b7c82 */ /* 0x000fe20008000000 */
[----:B------:R-:W-:Y:S01]  /*1580*/  IMAD.X R2, RZ, RZ, RZ, P0 ;  /* 0x000000ffff027224 */ /* 0x000fe200000e06ff */
[----:B------:R-:W-:Y:S01]  /*1590*/  LEA.HI.X R163, R22, UR17, R163, 0x1, P1 ;  /* 0x0000001116a37c11 */ /* 0x000fe200088f0ca3 */
[----:B-----5:R-:W-:Y:S01]  /*15a0*/  UIMAD.WIDE UR16, UR40, 0x4, UR44 ;  /* 0x00000004281078a5 */ /* 0x020fe2000f8e022c */
[----:B------:R-:W-:Y:S11]  /*15b0*/  BRA.U UP0, `(.L_x_645) ;  /* 0x0000000500a47547 */ /* 0x000ff6000b800000 */
[----:B------:R-:W-:Y:S05]  /*15c0*/  @P3 BRA `(.L_x_646) ;  /* 0x0000000000383947 */ /* 0x000fea0003800000 */
        /* <DEDUP_REMOVED lines=9> */
[----:B------:R-:W-:Y:S02]  /*1660*/  UIMAD UR5, UR33, UR5, UR9 ;  /* 0x00000005210572a4 */ /* 0x000fe4000f8e0209 */
[----:B------:R-:W-:Y:S02]  /*1670*/  MOV R14, UR8 ;  /* 0x00000008000e7c02 */ /* 0x000fe40008000f00 */
[----:B------:R-:W-:Y:S02]  /*1680*/  MOV R15, UR9 ;  /* 0x00000009000f7c02 */ /* 0x000fe40008000f00 */
[----:B------:R-:W-:Y:S01]  /*1690*/  MOV R3, UR5 ;  /* 0x0000000500037c02 */ /* 0x000fe20008000f00 */
[----:B------:R-:W-:Y:S05]  /*16a0*/  BRA `(.L_x_647) ;  /* 0x0000000000147947 */ /* 0x000fea0003800000 */
.L_x_646:
[----:B------:R-:W1:Y:S01]  /*16b0*/  LDCU.64 UR10, c[0x0][0x5c0] ;  /* 0x0000b800ff0a77ac */ /* 0x000e620008000a00 */
[----:B------:R-:W-:-:S05]  /*16c0*/  IADD3 R0, PT, PT, R175, UR25, RZ ;  /* 0x00000019af007c10 */ /* 0x000fca000fffe0ff */
[C---:B-1----:R-:W-:Y:S02]  /*16d0*/  IMAD R3, R0.reuse, UR11, RZ ;  /* 0x0000000b00037c24 */ /* 0x042fe4000f8e02ff */
[----:B------:R-:W-:-:S05]  /*16e0*/  IMAD.WIDE.U32 R14, R0, UR10, RZ ;  /* 0x0000000a000e7c25 */ /* 0x000fca000f8e00ff */
[----:B------:R-:W-:Y:S02]  /*16f0*/  IADD3 R3, PT, PT, R15, R3, RZ ;  /* 0x000000030f037210 */ /* 0x000fe40007ffe0ff */
.L_x_647:
        /* <DEDUP_REMOVED lines=14> */
[----:B------:R-:W-:Y:S06]  /*17e0*/  BRA `(.L_x_649) ;  /* 0x0000000000147947 */ /* 0x000fec0003800000 */
.L_x_648:
[----:B------:R-:W1:Y:S01]  /*17f0*/  LDCU.64 UR8, c[0x0][0x5c8] ;  /* 0x0000b900ff0877ac */ /* 0x000e620008000a00 */
[----:B------:R-:W-:-:S05]  /*1800*/  IADD3 R175, PT, PT, R175, UR25, RZ ;  /* 0x00000019afaf7c10 */ /* 0x000fca000fffe0ff */
[C---:B-1----:R-:W-:Y:S02]  /*1810*/  IMAD R0, R175.reuse, UR9, RZ ;  /* 0x00000009af007c24 */ /* 0x042fe4000f8e02ff */
[----:B------:R-:W-:-:S05]  /*1820*/  IMAD.WIDE.U32 R8, R175, UR8, RZ ;  /* 0x00000008af087c25 */ /* 0x000fca000f8e00ff */
[----:B------:R-:W-:Y:S02]  /*1830*/  IADD3 R0, PT, PT, R9, R0, RZ ;  /* 0x0000000009007210 */ /* 0x000fe40007ffe0ff */
.L_x_649:
        /* <DEDUP_REMOVED lines=14> */
[----:B-1----:R-:W-:Y:S01]  /*1920*/  IMAD.U32 R12, RZ, RZ, UR4 ;  /* 0x00000004ff0c7e24 */ /* 0x002fe2000f8e00ff */
[----:B------:R-:W-:-:S03]  /*1930*/  MOV R3, UR5 ;  /* 0x0000000500037c02 */ /* 0x000fc60008000f00 */
[----:B------:R-:W-:-:S04]  /*1940*/  IMAD.WIDE.U32 R12, R12, UR24, R14 ;  /* 0x000000180c0c7c25 */ /* 0x000fc8000f8e000e */
[----:B------:R-:W-:Y:S02]  /*1950*/  IMAD R15, R3, UR24, R13 ;  /* 0x00000018030f7c24 */ /* 0x000fe4000f8e020d */
[----:B------:R-:W-:-:S04]  /*1960*/  @!P1 IMAD.MOV.U32 R14, RZ, RZ, R12 ;  /* 0x000000ffff0e9224 */ /* 0x000fc800078e000c */
        /* <DEDUP_REMOVED lines=16> */
.L_x_651:
[----:B------:R-:W-:Y:S05]  /*1a70*/  BSYNC.RECONVERGENT B0 ;  /* 0x0000000000007941 */ /* 0x000fea0003800200 */
.L_x_650:
[----:B------:R-:W3:Y:S01]  /*1a80*/  LDCU.64 UR4, c[0x0][0x5e0] ;  /* 0x0000bc00ff0477ac */ /* 0x000ee20008000a00 */
[----:B------:R-:W-:Y:S01]  /*1a90*/  MOV R3, UR8 ;  /* 0x0000000800037c02 */ /* 0x000fe20008000f00 */
[----:B-12---:R-:W1:Y:S01]  /*1aa0*/  @!P1 LDC.64 R4, c[0x0][0x568] ;  /* 0x00015a00ff049b82 */ /* 0x006e620000000a00 */
        /* <DEDUP_REMOVED lines=24> */
[----:B------:R4:W-:Y:S01]  /*1c30*/  STG.E.128 desc[UR28][R2.64], RZ ;  /* 0x000000ff02007986 */ /* 0x0009e2000c101d1c */
[----:B------:R-:W-:Y:S05]  /*1c40*/  BRA `(.L_x_652) ;  /* 0x0000008800507947 */ /* 0x000fea0003800000 */
.L_x_645:
[----:B------:R-:W1:Y:S01]  /*1c50*/  LDCU.64 UR8, c[0x0][0x3d8] ;  /* 0x00007b00ff0877ac */ /* 0x000e620008000a00 */
[----:B------:R-:W-:Y:S01]  /*1c60*/  IMAD.U32 R13, RZ, RZ, UR4 ;  /* 0x00000004ff0d7e24 */ /* 0x000fe2000f8e00ff */
[----:B------:R-:W-:Y:S01]  /*1c70*/  BSSY.RECONVERGENT B0, `(.L_x_653) ;  /* 0x0000028000007945 */ /* 0x000fe20003800200 */
[----:B------:R-:W-:Y:S02]  /*1c80*/  UIMAD UR15, UR27, UR4, URZ ;  /* 0x000000041b0f72a4 */ /* 0x000fe4000f8e02ff */
[----:B------:R-:W-:Y:S01]  /*1c90*/  IMAD.WIDE.U32 R16, R13, UR31, R180 ;  /* 0x0000001f0d107c25 */ /* 0x000fe2000f8e00b4 */
[----:B------:R-:W-:Y:S02]  /*1ca0*/  UIADD3 UR38, UPT, UPT, -UR31, UR23, URZ ;  /* 0x000000171f267290 */ /* 0x000fe4000fffe1ff */
[----:B------:R-:W-:Y:S01]  /*1cb0*/  UIMAD UR15, UR31, UR5, UR15 ;  /* 0x000000051f0f72a4 */ /* 0x000fe2000f8e020f */
[----:B------:R-:W-:Y:S01]  /*1cc0*/  IMAD.SHL.U32 R13, R21, 0x8, RZ ;  /* 0x00000008150d7824 */ /* 0x000fe200078e00ff */
[----:B------:R-:W-:Y:S01]  /*1cd0*/  @P2 BAR.SYNC.DEFER_BLOCKING 0x0 ;  /* 0x0000000000002b1d */ /* 0x000fe20000010000 */
[----:B------:R-:W-:-:S02]  /*1ce0*/  IADD3 R16, P0, PT, R14, R16, RZ ;  /* 0x000000100e107210 */ /* 0x000fc40007f1e0ff */
[----:B------:R-:W-:Y:S02]  /*1cf0*/  ISETP.GE.AND P6, PT, R6, UR38, PT ;  /* 0x0000002606007c0c */ /* 0x000fe4000bfc6270 */
[----:B------:R-:W-:Y:S02]  /*1d00*/  LOP3.LUT R14, R13, 0xd8, RZ, 0xc0, !PT ;  /* 0x000000d80d0e7812 */ /* 0x000fe400078ec0ff */
[----:B------:R-:W-:Y:S01]  /*1d10*/  IADD3.X R17, PT, PT, R9, UR15, R17, P0, !PT ;  /* 0x0000000f09117c10 */ /* 0x000fe200087fe411 */
[----:B------:R-:W-:Y:S01]  /*1d20*/  ULOP3.LUT UR15, UR35, 0x80000001, URZ, 0xc0, !UPT ;  /* 0x80000001230f7892 */ /* 0x000fe2000f8ec0ff */
[----:B------:R-:W-:Y:S01]  /*1d30*/  LOP3.LUT R14, R14, 0x18, R21, 0x78, !PT ;  /* 0x000000180e0e7812 */ /* 0x000fe200078e7815 */
[----:B-1----:R-:W-:Y:S02]  /*1d40*/  IMAD R15, R0, UR8, RZ ;  /* 0x00000008000f7c24 */ /* 0x002fe4000f8e02ff */
[----:B------:R-:W-:Y:S01]  /*1d50*/  UISETP.NE.AND UP0, UPT, UR15, 0x1, UPT ;  /* 0x000000010f00788c */ /* 0x000fe2000bf05270 */
[----:B------:R-:W-:Y:S01]  /*1d60*/  LOP3.LUT R9, R14, 0x1f20, R13, 0xf8, !PT ;  /* 0x00001f200e097812 */ /* 0x000fe200078ef80d */
[----:B------:R-:W-:-:S02]  /*1d70*/  IMAD R13, R4, UR9, R15 ;  /* 0x00000009040d7c24 */ /* 0x000fc4000f8e020f */
[----:B------:R-:W-:Y:S01]  /*1d80*/  IMAD.WIDE.U32 R16, R4, UR8, R16 ;  /* 0x0000000804107c25 */ /* 0x000fe2000f8e0010 */
[----:B------:R-:W-:Y:S01]  /*1d90*/  USEL UR15, URZ, 0x2000, UP0 ;  /* 0x00002000ff0f7887 */ /* 0x000fe20008000000 */
[----:B------:R-:W-:Y:S02]  /*1da0*/  LEA R9, R9, UR6, 0x1 ;  /* 0x0000000609097c11 */ /* 0x000fe4000f8e08ff */
[----:B------:R-:W-:Y:S01]  /*1db0*/  IMAD.IADD R13, R17, 0x1, R13 ;  /* 0x00000001110d7824 */ /* 0x000fe200078e020d */
[----:B------:R-:W-:Y:S08]  /*1dc0*/  @P6 BRA `(.L_x_654) ;  /* 0x0000000000446947 */ /* 0x000ff00003800000 */
        /* <DEDUP_REMOVED lines=15> */
.L_x_655:
[----:B------:R2:W-:Y:S01]  /*1ec0*/  STS.128 [R9+0x8000], RZ ;  /* 0x008000ff09007388 */ /* 0x0005e20000000c00 */
[----:B------:R-:W-:Y:S05]  /*1ed0*/  BRA `(.L_x_656) ;  /* 0x0000000000047947 */ /* 0x000fea0003800000 */
.L_x_654:
[----:B------:R3:W-:Y:S02]  /*1ee0*/  STS.128 [R9+0x8000], RZ ;  /* 0x008000ff09007388 */ /* 0x0007e40000000c00 */
.L_x_656:
[----:B------:R-:W-:Y:S05]  /*1ef0*/  BSYNC.RECONVERGENT B0 ;  /* 0x0000000000007941 */ /* 0x000fea0003800200 */
.L_x_653:
        /* <DEDUP_REMOVED lines=20> */
.L_x_658:
[----:B------:R-:W-:Y:S05]  /*2040*/  BSYNC.RECONVERGENT B0 ;  /* 0x0000000000007941 */ /* 0x000fea0003800200 */
.L_x_657:
        /* <DEDUP_REMOVED lines=13> */
.L_x_661:
[----:B------:R1:W-:Y:S01]  /*2120*/  STS.128 [R9+0x4000], RZ ;  /* 0x004000ff09007388 */ /* 0x0003e20000000c00 */
[----:B------:R-:W-:Y:S05]  /*2130*/  BRA `(.L_x_662) ;  /* 0x0000000000047947 */ /* 0x000fea0003800000 */
.L_x_660:
[----:B------:R1:W-:Y:S02]  /*2140*/  STS.128 [R9+0x4000], RZ ;  /* 0x004000ff09007388 */ /* 0x0003e40000000c00 */
.L_x_662:
[----:B------:R-:W-:Y:S05]  /*2150*/  BSYNC.RECONVERGENT B0 ;  /* 0x0000000000007941 */ /* 0x000fea0003800200 */
.L_x_659:
        /* <DEDUP_REMOVED lines=17> */
.L_x_664:
[----:B------:R-:W-:Y:S05]  /*2270*/  BSYNC.RECONVERGENT B0 ;  /* 0x0000000000007941 */ /* 0x000fea0003800200 */
.L_x_663:
[----:B------:R-:W-:Y:S01]  /*2280*/  BSSY.RECONVERGENT B0, `(.L_x_665) ;  /* 0x000000f000007945 */ /* 0x000fe20003800200 */
[----:B------:R-:W-:-:S03]  /*2290*/  IADD3 R174, PT, PT, R9, UR15, RZ ;  /* 0x0000000f09ae7c10 */ /* 0x000fc6000fffe0ff */
[----:B------:R-:W-:Y:S05]  /*22a0*/  @P1 BRA `(.L_x_666) ;  /* 0x00000000002c1947 */ /* 0x000fea0003800000 */
[----:B------:R-:W5:Y:S02]  /*22b0*/  LDCU UR4, c[0x0][0x440] ;  /* 0x00008800ff0477ac */ /* 0x000f640008000800 */
[----:B-----5:R-:W-:-:S13]  /*22c0*/  ISETP.GE.AND P0, PT, R180, UR4, PT ;  /* 0x00000004b4007c0c */ /* 0x020fda000bf06270 */
[----:B------:R-:W-:Y:S05]  /*22d0*/  @P0 BRA `(.L_x_667) ;  /* 0x0000000000180947 */ /* 0x000fea0003800000 */
[----:B------:R-:W-:-:S05]  /*22e0*/  MOV R162, R164 ;  /* 0x000000a400a27202 */ /* 0x000fca0000000f00 */
[----:B------:R-:W-:Y:S01]  /*22f0*/  @!PT LDS RZ, [RZ] ;  /* 0x00000000fffff984 */ /* 0x000fe20000000800 */
[----:B------:R-:W-:Y:S01]  /*2300*/  @!PT LDS RZ, [RZ] ;  /* 0x00000000fffff984 */ /* 0x000fe20000000800 */
[----:B------:R-:W-:Y:S01]  /*2310*/  @!PT LDS RZ, [RZ] ;  /* 0x00000000fffff984 */ /* 0x000fe20000000800 */
[----:B------:R1:W-:Y:S01]  /*2320*/  LDGSTS.E.BYPASS.LTC128B.128 [R174], desc[UR28][R162.64] ;  /* 0x00000000a2ae7fae */ /* 0x0003e2000b981a1c */
[----:B------:R-:W-:Y:S05]  /*2330*/  BRA `(.L_x_668) ;  /* 0x00000000000c7947 */ /* 0x000fea0003800000 */
.L_x_667:
[----:B------:R1:W-:Y:S01]  /*2340*/  STS.128 [R174], RZ ;  /* 0x000000ffae007388 */ /* 0x0003e20000000c00 */
[----:B------:R-:W-:Y:S05]  /*2350*/  BRA `(.L_x_668) ;  /* 0x0000000000047947 */ /* 0x000fea0003800000 */
.L_x_666:
[----:B------:R1:W-:Y:S02]  /*2360*/  STS.128 [R174], RZ ;  /* 0x000000ffae007388 */ /* 0x0003e40000000c00 */
.L_x_668:
[----:B------:R-:W-:Y:S05]  /*2370*/  BSYNC.RECONVERGENT B0 ;  /* 0x0000000000007941 */ /* 0x000fea0003800200 */
.L_x_665:
[C---:B------:R-:W-:Y:S01]  /*2380*/  VIADD R14, R177.reuse, 0x8 ;  /* 0x00000008b10e7836 */ /* 0x040fe20000000000 */
[C---:B------:R-:W-:Y:S01]  /*2390*/  LOP3.LUT R13, R177.reuse, 0x40, RZ, 0xfc, !PT ;  /* 0x00000040b10d7812 */ /* 0x040fe200078efcff */
[C---:B------:R-:W-:Y:S01]  /*23a0*/  VIADD R11, R177.reuse, 0x48 ;  /* 0x00000048b10b7836 */ /* 0x040fe20000000000 */
[----:B------:R-:W-:Y:S01]  /*23b0*/  ISETP.GE.AND P3, PT, R177, UR5, PT ;  /* 0x00000005b1007c0c */ /* 0x000fe2000bf66270 */
[----:B------:R-:W-:Y:S01]  /*23c0*/  IMAD.MOV.U32 R173, RZ, RZ, 0x7f800000 ;  /* 0x7f800000ffad7424 */ /* 0x000fe200078e00ff */
[----:B------:R-:W-:Y:S01]  /*23d0*/  ISETP.GE.AND P2, PT, R14, UR5, PT ;  /* 0x000000050e007c0c */ /* 0x000fe2000bf46270 */
[----:B------:R-:W-:Y:S01]  /*23e0*/  IMAD.MOV.U32 R171, RZ, RZ, 0x7f800000 ;  /* 0x7f800000ffab7424 */ /* 0x000fe200078e00ff */
[----:B------:R-:W-:Y:S02]  /*23f0*/  ISETP.GE.AND P1, PT, R13, UR5, PT ;  /* 0x000000050d007c0c */ /* 0x000fe4000bf26270 */
[----:B------:R-:W-:Y:S02]  /*2400*/  ISETP.GE.AND P0, PT, R11, UR5, PT ;  /* 0x000000050b007c0c */ /* 0x000fe4000bf06270 */
[----:B------:R-:W-:-:S02]  /*2410*/  MOV R14, 0x4 ;  /* 0x00000004000e7802 */ /* 0x000fc40000000f00 */
[----:B------:R-:W-:Y:S02]  /*2420*/  MOV R172, 0x7f800000 ;  /* 0x7f80000000ac7802 */ /* 0x000fe40000000f00 */
[----:B------:R-:W-:Y:S01]  /*2430*/  MOV R170, 0x7f800000 ;  /* 0x7f80000000aa7802 */ /* 0x000fe20000000f00 */
[----:B------:R-:W-:-:S05]  /*2440*/  IMAD.WIDE.U32 R14, R177, R14, UR16 ;  /* 0x00000010b10e7e25 */ /* 0x000fca000f8e000e */
        /* <DEDUP_REMOVED lines=17> */
.L_x_670:
[----:B------:R-:W-:Y:S05]  /*2560*/  BSYNC.RECONVERGENT B0 ;  /* 0x0000000000007941 */ /* 0x000fea0003800200 */
.L_x_669:
        /* <DEDUP_REMOVED lines=28> */
.L_x_673:
[----:B------:R3:W-:Y:S01]  /*2730*/  STS.128 [R9+0x6000], RZ ;  /* 0x006000ff09007388 */ /* 0x0007e20000000c00 */
[----:B------:R-:W-:Y:S05]  /*2740*/  BRA `(.L_x_674) ;  /* 0x0000000000047947 */ /* 0x000fea0003800000 */
.L_x_672:
[----:B------:R3:W-:Y:S02]  /*2750*/  STS.128 [R9+0x6000], RZ ;  /* 0x006000ff09007388 */ /* 0x0007e40000000c00 */
.L_x_674:
[----:B------:R-:W-:Y:S05]  /*2760*/  BSYNC.RECONVERGENT B0 ;  /* 0x0000000000007941 */ /* 0x000fea0003800200 */
.L_x_671:
        /* <DEDUP_REMOVED lines=19> */
.L_x_676:
[----:B------:R-:W-:Y:S05]  /*28a0*/  BSYNC.RECONVERGENT B0 ;  /* 0x0000000000007941 */ /* 0x000fea0003800200 */
.L_x_675:
[----:B------:R-:W4:Y:S01]  /*28b0*/  LDCU.64 UR8, c[0x0][0x538] ;  /* 0x0000a700ff0877ac */ /* 0x000f220008000a00 */
[----:B------:R-:W0:Y:S01]  /*28c0*/  LDGDEPBAR ;  /* 0x00000000000079af */ /* 0x000e220000000000 */
[----:B-1----:R-:W2:Y:S01]  /*28d0*/  LDC.64 R16, c[0x0][0x528] ;  /* 0x00014a00ff107b82 */ /* 0x002ea20000000a00 */
[----:B------:R-:W-:Y:S01]  /*28e0*/  SHF.R.U32.HI R15, RZ, 0x6, R21 ;  /* 0x00000006ff0f7819 */ /* 0x000fe20000011615 */
[----:B------:R-:W1:Y:S01]  /*28f0*/  S2R R3, SR_TID.X ;  /* 0x0000000000037919 */ /* 0x000e620000002100 */
[----:B------:R-:W-:Y:S01]  /*2900*/  IMAD.SHL.U32 R0, R21, 0x2, RZ ;  /* 0x0000000215007824 */ /* 0x000fe200078e00ff */
[----:B------:R-:W-:Y:S01]  /*2910*/  LOP3.LUT R5, R5, 0x3, RZ, 0xc0, !PT ;  /* 0x0000000305057812 */ /* 0x000fe200078ec0ff */
[----:B------:R-:W-:Y:S02]  /*2920*/  IMAD.U32 R4, RZ, RZ, UR26 ;  /* 0x0000001aff047e24 */ /* 0x000fe4000f8e00ff */
[----:B------:R-:W-:Y:S02]  /*2930*/  VIADD R169, R177, UR23 ;  /* 0x00000017b1a97c36 */ /* 0x000fe40008000000 */
[----:B------:R-:W-:-:S02]  /*2940*/  IMAD.U32 R186, RZ, RZ, UR30 ;  /* 0x0000001effba7e24 */ /* 0x000fc4000f8e00ff */
[C---:B------:R-:W-:Y:S02]  /*2950*/  IMAD.SHL.U32 R19, R21.reuse, 0x10, RZ ;  /* 0x0000001015137824 */ /* 0x040fe400078e00ff */
[----:B------:R-:W-:Y:S01]  /*2960*/  IMAD.U32 R14, RZ, RZ, UR31 ;  /* 0x0000001fff0e7e24 */ /* 0x000fe2000f8e00ff */
[----:B------:R-:W-:Y:S01]  /*2970*/  LOP3.LUT P0, RZ, R21, 0x4, RZ, 0xc0, !PT ;  /* 0x0000000415ff7812 */ /* 0x000fe2000780c0ff */
[----:B----4-:R-:W-:Y:S01]  /*2980*/  UISETP.NE.U32.AND UP0, UPT, UR8, URZ, UPT ;  /* 0x000000ff0800728c */ /* 0x010fe2000bf05070 */
[----:B------:R-:W4:Y:S01]  /*2990*/  LDC R179, c[0x0][0x44c] ;  /* 0x00011300ffb37b82 */ /* 0x000f220000000800 */
[----:B------:R-:W4:Y:S02]  /*29a0*/  LDCU UR27, c[0x0][0x590] ;  /* 0x0000b200ff1b77ac */ /* 0x000f240008000800 */
[----:B------:R-:W-:Y:S01]  /*29b0*/  UISETP.NE.AND.EX UP0, UPT, UR9, URZ, UPT, UP0 ;  /* 0x000000ff0900728c */ /* 0x000fe2000bf05300 */
[----:B------:R-:W-:-:S04]  /*29c0*/  DEPBAR.LE SB0, 0x1 ;  /* 0x000080400000791a */ /* 0x000fc80000000000 */
[----:B------:R-:W-:Y:S01]  /*29d0*/  BAR.SYNC.DEFER_BLOCKING 0x0 ;  /* 0x0000000000007b1d */ /* 0x000fe20000010000 */
[----:B------:R-:W-:-:S05]  /*29e0*/  PLOP3.LUT P1, PT, PT, PT, UP0, 0x80, 0x8 ;  /* 0x000000000008781c */ /* 0x000fca0003f2f008 */
[----:B------:R-:W3:Y:S01]  /*29f0*/  @UP0 LDCU.64 UR4, c[0x0][0x540] ;  /* 0x0000a800ff0407ac */ /* 0x000ee20008000a00 */
[----:B------:R-:W-:Y:S01]  /*2a00*/  @UP0 UMOV UR12, UR24 ;  /* 0x00000018000c0c82 */ /* 0x000fe20008000000 */
[----:B------:R-:W-:Y:S02]  /*2a10*/  @UP0 UMOV UR13, URZ ;  /* 0x000000ff000d0c82 */ /* 0x000fe40008000000 */
[----:B---3--:R-:W-:Y:S01]  /*2a20*/  @UP0 UIMAD.WIDE.U32 UR12, UR33, UR4, UR12 ;  /* 0x00000004210c02a5 */ /* 0x008fe2000f8e000c */
[----:B--2---:R-:W2:Y:S01]  /*2a30*/  LDG.E.64 R8, desc[UR28][R16.64] ;  /* 0x0000001c10087981 */ /* 0x004ea2000c1e1b00 */
[----:B------:R-:W-:Y:S02]  /*2a40*/  LOP3.LUT R15, R15, 0xe, RZ, 0xc0, !PT ;  /* 0x0000000e0f0f7812 */ /* 0x000fe400078ec0ff */
[----:B------:R-:W-:Y:S01]  /*2a50*/  LOP3.LUT R0, R0, 0x6, RZ, 0xc0, !PT ;  /* 0x0000000600007812 */ /* 0x000fe200078ec0ff */
[----:B------:R-:W-:Y:S01]  /*2a60*/  @UP0 UIMAD UR5, UR33, UR5, UR13 ;  /* 0x00000005210502a4 */ /* 0x000fe2000f8e020d */
[----:B------:R3:W2:Y:S01]  /*2a70*/  LDG.E.64 R12, desc[UR28][R16.64+0x8] ;  /* 0x0000081c100c7981 */ /* 0x0006a2000c1e1b00 */
[----:B------:R-:W-:Y:S01]  /*2a80*/  @UP0 ULEA UR8, UP1, UR12, UR8, 0x2 ;  /* 0x000000080c080291 */ /* 0x000fe2000f8210ff */
[----:B------:R-:W-:Y:S01]  /*2a90*/  IMAD R169, R186, 0x80, R169 ;  /* 0x00000080baa97824 */ /* 0x000fe200078e02a9 */
[----:B------:R-:W4:Y:S02]  /*2aa0*/  @UP0 LDCU UR4, c[0x0][0x458] ;  /* 0x00008b00ff0407ac */ /* 0x000f240008000800 */
[----:B------:R-:W-:-:S02]  /*2ab0*/  @UP0 ULEA.HI.X UR9, UR12, UR9, UR5, 0x2, UP1 ;  /* 0x000000090c090291 */ /* 0x000fc400088f1405 */
[----:B------:R-:W-:Y:S02]  /*2ac0*/  IMAD.U32 R6, RZ, RZ, UR8 ;  /* 0x00000008ff067e24 */ /* 0x000fe4000f8e00ff */
[----:B-1----:R-:W-:Y:S01]  /*2ad0*/  IMAD.SHL.U32 R10, R3, 0x20, RZ ;  /* 0x00000020030a7824 */ /* 0x002fe200078e00ff */
[----:B------:R-:W-:Y:S01]  /*2ae0*/  SHF.R.U32.HI R159, RZ, 0x1, R3 ;  /* 0x00000001ff9f7819 */ /* 0x000fe20000011603 */
[----:B------:R-:W-:Y:S02]  /*2af0*/  IMAD R4, R4, 0x4, R15 ;  /* 0x0000000404047824 */ /* 0x000fe400078e020f */
[----:B------:R-:W-:Y:S02]  /*2b00*/  IMAD.MOV.U32 R157, RZ, RZ, 0x20 ;  /* 0x00000020ff9d7424 */ /* 0x000fe400078e00ff */
[----:B------:R-:W-:Y:S02]  /*2b10*/  IMAD.MOV.U32 R187, RZ, RZ, 0x10 ;  /* 0x00000010ffbb7424 */ /* 0x000fe400078e00ff */
[----:B------:R-:W-:Y:S01]  /*2b20*/  IMAD.MOV.U32 R156, RZ, RZ, 0x20 ;  /* 0x00000020ff9c7424 */ /* 0x000fe200078e00ff */
[----:B------:R-:W-:Y:S01]  /*2b30*/  UIADD3 UR31, UPT, UPT, UR31, 0x80, URZ ;  /* 0x000000801f1f7890 */ /* 0x000fe2000fffe0ff */
[----:B------:R-:W-:Y:S01]  /*2b40*/  IMAD.U32 R7, RZ, RZ, UR9 ;  /* 0x00000009ff077e24 */ /* 0x000fe2000f8e00ff */
[----:B------:R-:W-:Y:S01]  /*2b50*/  CS2R R94, SRZ ;  /* 0x00000000005e7805 */ /* 0x000fe2000001ff00 */
[----:B------:R-:W-:Y:S01]  /*2b60*/  IMAD.SHL.U32 R15, R21, 0x4, RZ ;  /* 0x00000004150f7824 */ /* 0x000fe200078e00ff */
[----:B------:R-:W-:Y:S01]  /*2b70*/  CS2R R92, SRZ ;  /* 0x00000000005c7805 */ /* 0x000fe2000001ff00 */
[----:B------:R-:W-:Y:S01]  /*2b80*/  IMAD R186, R186, 0x8, R5 ;  /* 0x00000008baba7824 */ /* 0x000fe200078e0205 */
[----:B------:R1:W2:Y:S01]  /*2b90*/  @P1 LDG.E R11, desc[UR28][R6.64] ;  /* 0x0000001c060b1981 */ /* 0x0002a2000c1e1900 */
[----:B---3--:R-:W-:Y:S01]  /*2ba0*/  SHF.R.U32.HI R16, RZ, 0x4, R21 ;  /* 0x00000004ff107819 */ /* 0x008fe20000011615 */
[----:B------:R-:W-:Y:S01]  /*2bb0*/  IMAD.MOV.U32 R185, RZ, RZ, R174 ;  /* 0x000000ffffb97224 */ /* 0x000fe200078e00ae */
[----:B------:R-:W-:Y:S01]  /*2bc0*/  LOP3.LUT R15, R15, 0x18, RZ, 0xc0, !PT ;  /* 0x000000180f0f7812 */ /* 0x000fe200078ec0ff */
[----:B------:R-:W-:Y:S01]  /*2bd0*/  IMAD.MOV.U32 R184, RZ, RZ, 0x4 ;  /* 0x00000004ffb87424 */ /* 0x000fe200078e00ff */
[----:B------:R-:W-:-:S02]  /*2be0*/  SEL R157, R157, 0xffffffe0, !P0 ;  /* 0xffffffe09d9d7807 */ /* 0x000fc40004000000 */
        /* <DEDUP_REMOVED lines=13> */
[----:B------:R-:W-:Y:S01]  /*2cc0*/  CS2R R68, SRZ ;  /* 0x0000000000447805 */ /* 0x000fe2000001ff00 */
[----:B------:R-:W-:Y:S01]  /*2cd0*/  UMOV UR30, URZ ;  /* 0x000000ff001e7c82 */ /* 0x000fe20008000000 */
[----:B------:R-:W3:Y:S01]  /*2ce0*/  LDCU UR8, c[0x0][0x440] ;  /* 0x00008800ff0877ac */ /* 0x000ee20008000800 */
[----:B-1----:R-:W-:Y:S01]  /*2cf0*/  IMAD.SHL.U32 R6, R21, 0x20, RZ ;  /* 0x0000002015067824 */ /* 0x002fe200078e00ff */
[----:B------:R-:W-:Y:S01]  /*2d00*/  SHF.R.U32.HI R7, RZ, 0x1, R21 ;  /* 0x00000001ff077819 */ /* 0x000fe20000011615 */
[----:B------:R-:W1:Y:S03]  /*2d10*/  LDCU UR9, c[0x0][0x3e0] ;  /* 0x00007c00ff0977ac */ /* 0x000e660008000800 */
[----:B------:R-:W-:Y:S01]  /*2d20*/  LOP3.LUT R2, R6, 0x20, RZ, 0xc0, !PT ;  /* 0x0000002006027812 */ /* 0x000fe200078ec0ff */
[----:B------:R-:W1:Y:S01]  /*2d30*/  LDCU UR12, c[0x0][0x45c] ;  /* 0x00008b80ff0c77ac */ /* 0x000e620008000800 */
[----:B------:R-:W-:-:S02]  /*2d40*/  LOP3.LUT R5, R0, 0x1c0, R7, 0xf8, !PT ;  /* 0x000001c000057812 */ /* 0x000fc400078ef807 */
[----:B------:R-:W-:Y:S01]  /*2d50*/  LOP3.LUT R0, R6, 0x120, RZ, 0xc0, !PT ;  /* 0x0000012006007812 */ /* 0x000fe200078ec0ff */
[----:B------:R-:W1:Y:S01]  /*2d60*/  LDCU.U8 UR13, c[0x0][0x4f8] ;  /* 0x00009f00ff0d77ac */ /* 0x000e620008000000 */
[--C-:B------:R-:W-:Y:S02]  /*2d70*/  LOP3.LUT R2, R2, 0x3800, R19.reuse, 0xf8, !PT ;  /* 0x0000380002027812 */ /* 0x100fe400078ef813 */
[--C-:B------:R-:W-:Y:S02]  /*2d80*/  LOP3.LUT R0, R0, 0x600, R19.reuse, 0xf8, !PT ;  /* 0x0000060000007812 */ /* 0x100fe400078ef813 */
[----:B------:R-:W-:Y:S02]  /*2d90*/  LOP3.LUT R19, R2, 0x100, R19, 0xf8, !PT ;  /* 0x0000010002137812 */ /* 0x000fe400078ef813 */
[----:B------:R-:W-:-:S04]  /*2da0*/  LOP3.LUT R2, R15, 0xc0, R6, 0xf8, !PT ;  /* 0x000000c00f027812 */ /* 0x000fc800078ef806 */
[----:B------:R-:W-:Y:S02]  /*2db0*/  LOP3.LUT R162, R2, 0x8, R21, 0x78, !PT ;  /* 0x0000000802a27812 */ /* 0x000fe400078e7815 */
[----:B------:R-:W-:Y:S02]  /*2dc0*/  IADD3 R14, PT, PT, R5, UR34, R14 ;  /* 0x00000022050e7c10 */ /* 0x000fe4000fffe00e */
[----:B------:R-:W-:Y:S01]  /*2dd0*/  LOP3.LUT R162, R19, R162, RZ, 0xfc, !PT ;  /* 0x000000a213a27212 */ /* 0x000fe200078efcff */
[----:B------:R-:W-:-:S03]  /*2de0*/  IMAD.SHL.U32 R5, R3, 0x10, RZ ;  /* 0x0000001003057824 */ /* 0x000fc600078e00ff */
[----:B------:R-:W-:Y:S02]  /*2df0*/  LEA R162, R162, UR6, 0x1 ;  /* 0x00000006a2a27c11 */ /* 0x000fe4000f8e08ff */
[----:B------:R-:W-:Y:S02]  /*2e00*/  LOP3.LUT R16, R16, 0x8, RZ, 0xc0, !PT ;  /* 0x0000000810107812 */ /* 0x000fe400078ec0ff */
[----:B------:R-:W-:Y:S01]  /*2e10*/  LOP3.LUT R5, R5, 0x600, RZ, 0xc0, !PT ;  /* 0x0000060005057812 */ /* 0x000fe200078ec0ff */
[----:B------:R-:W1:Y:S01]  /*2e20*/  LDSM.16.M88.4 R124, [R162+0x8000] ;  /* 0x00800000a27c783b */ /* 0x000e620000000200 */
[----:B------:R-:W-:-:S03]  /*2e30*/  LOP3.LUT R17, R16, 0x10, R21, 0xf8, !PT ;  /* 0x0000001010117812 */ /* 0x000fc600078ef815 */
[----:B------:R-:W1:Y:S01]  /*2e40*/  LDSM.16.M88.4 R128, [R162+0x8400] ;  /* 0x00840000a280783b */ /* 0x000e620000000200 */
[----:B------:R-:W-:-:S03]  /*2e50*/  LOP3.LUT R21, R10, 0xc0, RZ, 0xc0, !PT ;  /* 0x000000c00a157812 */ /* 0x000fc600078ec0ff */
[----:B------:R-:W1:Y:S01]  /*2e60*/  LDSM.16.M88.4 R132, [R162+0x8800] ;  /* 0x00880000a284783b */ /* 0x000e620000000200 */
[----:B------:R-:W-:-:S03]  /*2e70*/  LOP3.LUT R5, R5, 0x120, R10, 0xf8, !PT ;  /* 0x0000012005057812 */ /* 0x000fc600078ef80a */
[----:B------:R-:W1:Y:S01]  /*2e80*/  LDSM.16.M88.4 R136, [R162+0x8c00] ;  /* 0x008c0000a288783b */ /* 0x000e620000000200 */
[----:B----4-:R-:W4:Y:S01]  /*2e90*/  @P1 MUFU.RCP R10, UR4 ;  /* 0x00000004000a1d08 */ /* 0x010f220008001000 */
[----:B------:R-:W-:Y:S01]  /*2ea0*/  LOP3.LUT R7, R2, 0x8, R7, 0x78, !PT ;  /* 0x0000000802077812 */ /* 0x000fe200078e7807 */
[----:B------:R-:W-:Y:S01]  /*2eb0*/  IMAD.SHL.U32 R2, R3, 0x4, RZ ;  /* 0x0000000403027824 */ /* 0x000fe200078e00ff */
[----:B------:R-:W-:-:S04]  /*2ec0*/  UIMAD UR4, UR33, UR32, UR24 ;  /* 0x00000020210472a4 */ /* 0x000fc8000f8e0218 */
[----:B------:R-:W-:Y:S01]  /*2ed0*/  LOP3.LUT R2, R21, 0x18, R2, 0xf8, !PT ;  /* 0x0000001815027812 */ /* 0x000fe200078ef802 */
[----:B------:R-:W-:Y:S01]  /*2ee0*/  USHF.L.U32 UR4, UR4, 0x5, URZ ;  /* 0x0000000504047899 */ /* 0x000fe200080006ff */
[----:B------:R-:W-:Y:S02]  /*2ef0*/  LOP3.LUT R7, R0, R7, RZ, 0xfc, !PT ;  /* 0x0000000700077212 */ /* 0x000fe400078efcff */
[----:B------:R-:W-:Y:S02]  /*2f00*/  LOP3.LUT R2, R2, 0x8, R159, 0x78, !PT ;  /* 0x0000000802027812 */ /* 0x000fe400078e789f */
[----:B------:R-:W-:Y:S02]  /*2f10*/  IADD3 R169, PT, PT, R169, -0x59, -R14 ;  /* 0xffffffa7a9a97810 */ /* 0x000fe40007ffe80e */
[----:B------:R-:W-:Y:S02]  /*2f20*/  LOP3.LUT R14, R17, 0xc0, R6, 0xf8, !PT ;  /* 0x000000c0110e7812 */ /* 0x000fe400078ef806 */
[----:B------:R-:W-:Y:S01]  /*2f30*/  LOP3.LUT R2, R5, R2, RZ, 0xfc, !PT ;  /* 0x0000000205027212 */ /* 0x000fe200078efcff */
[----:B------:R-:W-:Y:S01]  /*2f40*/  VIADD R5, R4, 0x1 ;  /* 0x0000000104057836 */ /* 0x000fe20000000000 */
[----:B------:R-:W-:-:S02]  /*2f50*/  LEA R7, R7, UR6, 0x1 ;  /* 0x0000000607077c11 */ /* 0x000fc4000f8e08ff */
[----:B------:R-:W-:Y:S01]  /*2f60*/  LOP3.LUT R15, R14, R15, RZ, 0x3c, !PT ;  /* 0x0000000f0e0f7212 */ /* 0x000fe200078e3cff */
[----:B------:R-:W-:Y:S01]  /*2f70*/  USHF.R.S32.HI UR5, URZ, 0x1f, UR4 ;  /* 0x0000001fff057899 */ /* 0x000fe20008011404 */
[C---:B------:R-:W-:Y:S02]  /*2f80*/  VIADD R14, R162.reuse, 0x8000 ;  /* 0x00008000a20e7836 */ /* 0x040fe40000000000 */
[----:B------:R-:W-:Y:S01]  /*2f90*/  VIADD R160, R7, UR15 ;  /* 0x0000000f07a07c36 */ /* 0x000fe20008000000 */
[----:B------:R-:W-:Y:S01]  /*2fa0*/  LOP3.LUT R6, R15, 0x120, R6, 0xf8, !PT ;  /* 0x000001200f067812 */ /* 0x000fe200078ef806 */
[----:B------:R-:W-:Y:S02]  /*2fb0*/  VIADD R0, R162, 0x8020 ;  /* 0x00008020a2007836 */ /* 0x000fe40000000000 */
[----:B------:R-:W-:Y:S01]  /*2fc0*/  @P0 VIADD R0, R14, 0xffffffe0 ;  /* 0xffffffe00e000836 */ /* 0x000fe20000000000 */
[----:B------:R-:W-:Y:S02]  /*2fd0*/  LEA R6, R6, UR6, 0x1 ;  /* 0x0000000606067c11 */ /* 0x000fe4000f8e08ff */
[----:B------:R-:W-:Y:S01]  /*2fe0*/  LOP3.LUT P0, RZ, R3, 0x2, RZ, 0xc0, !PT ;  /* 0x0000000203ff7812 */ /* 0x000fe2000780c0ff */
[----:B------:R-:W-:Y:S01]  /*2ff0*/  VIADD R186, R186, 0xfffffff8 ;  /* 0xfffffff8baba7836 */ /* 0x000fe20000000000 */
[----:B------:R-:W1:Y:S01]  /*3000*/  LDSM.16.M88.4 R140, [R0] ;  /* 0x00000000008c783b */ /* 0x000e620000000200 */
[----:B------:R-:W-:Y:S01]  /*3010*/  VIADD R158, R6, UR15 ;  /* 0x0000000f069e7c36 */ /* 0x000fe20008000000 */
[----:B------:R-:W-:-:S02]  /*3020*/  SEL R156, R156, 0xffffffe0, !P0 ;  /* 0xffffffe09c9c7807 */ /* 0x000fc40004000000 */
[----:B------:R-:W1:Y:S04]  /*3030*/  LDSM.16.M88.4 R144, [R0+0x400] ;  /* 0x000400000090783b */ /* 0x000e680000000200 */
[----:B------:R-:W1:Y:S04]  /*3040*/  LDSM.16.M88.4 R148, [R0+0x800] ;  /* 0x000800000094783b */ /* 0x000e680000000200 */
[----:B------:R3:W1:Y:S01]  /*3050*/  LDSM.16.M88.4 R152, [R0+0xc00] ;  /* 0x000c00000098783b */ /* 0x0006620000000200 */
[----:B------:R-:W-:Y:S02]  /*3060*/  USHF.L.U32 UR27, UR27, 0x7, URZ ;  /* 0x000000071b1b7899 */ /* 0x000fe400080006ff */
[----:B------:R-:W-:-:S02]  /*3070*/  USHF.L.U32 UR36, UR36, 0x3, URZ ;  /* 0x0000000324247899 */ /* 0x000fc400080006ff */
[----:B------:R-:W-:Y:S01]  /*3080*/  UISETP.GE.AND UP1, UPT, UR31, UR23, UPT ;  /* 0x000000171f00728c */ /* 0x000fe2000bf26270 */
[----:B---3--:R-:W-:Y:S01]  /*3090*/  IMAD.IADD R0, R162, 0x1, R157 ;  /* 0x00000001a2007824 */ /* 0x008fe200078e029d */
[----:B--2---:R-:W-:Y:S02]  /*30a0*/  R2UR UR33, R9 ;  /* 0x00000000092172ca */ /* 0x004fe400000e0000 */
[----:B------:R-:W-:Y:S02]  /*30b0*/  IADD3 R196, P3, P2, R12, UR4, R196 ;  /* 0x000000040cc47c10 */ /* 0x000fe4000fa7e0c4 */
[----:B------:R-:W-:-:S03]  /*30c0*/  R2UR UR32, R8 ;  /* 0x00000000082072ca */ /* 0x000fc600000e0000 */
[----:B------:R-:W-:-:S06]  /*30d0*/  IMAD.WIDE.U32 R196, R196, -0x2daee0ad, RZ ;  /* 0xd2511f53c4c47825 */ /* 0x000fcc00078e00ff */
[----:B------:R-:W-:Y:S02]  /*30e0*/  LOP3.LUT R7, R4, UR33, RZ, 0x3c, !PT ;  /* 0x0000002104077c12 */ /* 0x000fe4000f8e3cff */
[----:B------:R-:W-:Y:S02]  /*30f0*/  LOP3.LUT R5, R5, UR33, RZ, 0x3c, !PT ;  /* 0x0000002105057c12 */ /* 0x000fe4000f8e3cff */
[C---:B------:R-:W-:Y:S02]  /*3100*/  LOP3.LUT R194, R197.reuse, R7, RZ, 0x3c, !PT ;  /* 0x00000007c5c27212 */ /* 0x040fe400078e3cff */
[----:B------:R-:W-:Y:S01]  /*3110*/  LOP3.LUT R192, R197, R5, RZ, 0x3c, !PT ;  /* 0x00000005c5c07212 */ /* 0x000fe200078e3cff */
[----:B----4-:R-:W-:-:S05]  /*3120*/  @P1 FMUL.FTZ R10, R11, R10 ;  /* 0x0000000a0b0a1220 */ /* 0x010fca0000410000 */
[----:B------:R-:W-:Y:S02]  /*3130*/  @P1 R2UR UR4, R10 ;  /* 0x000000000a0412ca */ /* 0x000fe400000e0000 */
[----:B------:R-:W-:-:S04]  /*3140*/  LOP3.LUT P1, RZ, R3, 0x4, RZ, 0xc0, !PT ;  /* 0x0000000403ff7812 */ /* 0x000fc8000782c0ff */
[----:B------:R-:W-:Y:S01]  /*3150*/  SEL R187, R187, 0xfffffff0, !P1 ;  /* 0xfffffff0bbbb7807 */ /* 0x000fe20004800000 */
[----:B------:R-:W-:Y:S01]  /*3160*/  IMAD.WIDE.U32 R194, R194, -0x326172a9, RZ ;  /* 0xcd9e8d57c2c27825 */ /* 0x000fe200078e00ff */
[----:B------:R-:W-:-:S03]  /*3170*/  IADD3.X R181, PT, PT, R13, UR5, RZ, P3, P2 ;  /* 0x000000050db57c10 */ /* 0x000fc60009fe44ff */
[--C-:B------:R-:W-:Y:S02]  /*3180*/  IMAD.IADD R190, R178, 0x1, R187.reuse ;  /* 0x00000001b2be7824 */ /* 0x100fe400078e02bb */
[----:B------:R-:W-:Y:S02]  /*3190*/  IMAD.IADD R189, R187, 0x1, R168 ;  /* 0x00000001bbbd7824 */ /* 0x000fe400078e02a8 */
[----:B------:R-:W-:Y:S02]  /*31a0*/  IMAD.IADD R188, R161, 0x1, R187 ;  /* 0x00000001a1bc7824 */ /* 0x000fe400078e02bb */
[----:B------:R-:W-:Y:S01]  /*31b0*/  IMAD.WIDE.U32 R192, R192, -0x326172a9, RZ ;  /* 0xcd9e8d57c0c07825 */ /* 0x000fe200078e00ff */
[----:B-1----:R-:W-:-:S06]  /*31c0*/  @UP0 UMOV UR30, UR4 ;  /* 0x00000004001e0c82 */ /* 0x002fcc0008000000 */
.L_x_679:
[----:B------:R-:W-:Y:S01]  /*31d0*/  PLOP3.LUT P0, PT, PT, PT, UP1, 0x80, 0x8 ;  /* 0x000000000008781c */ /* 0x000fe20003f0f018 */
[----:B------:R-:W0:Y:S01]  /*31e0*/  LDGDEPBAR ;  /* 0x00000000000079af */ /* 0x000e220000000000 */
[----:B------:R-:W-:Y:S01]  /*31f0*/  PLOP3.LUT P6, PT, PT, PT, UP1, 0x80, 0x8 ;  /* 0x000000000008781c */ /* 0x000fe20003fcf018 */
[----:B------:R-:W-:Y:S01]  /*3200*/  IMAD.IADD R64, R160, 0x1, R157 ;  /* 0x00000001a0407824 */ /* 0x000fe200078e029d */
[----:B------:R-:W-:Y:S01]  /*3210*/  PLOP3.LUT P4, PT, PT, PT, UP1, 0x80, 0x8 ;  /* 0x000000000008781c */ /* 0x000fe20003f8f018 */
[----:B------:R-:W-:Y:S01]  /*3220*/  VIADD R206, R186, 0x4 ;  /* 0x00000004bace7836 */ /* 0x000fe20000000000 */
[----:B------:R-:W-:Y:S01]  /*3230*/  PLOP3.LUT P3, PT, PT, PT, UP1, 0x80, 0x8 ;  /* 0x000000000008781c */ /* 0x000fe20003f6f018 */
[----:B------:R-:W-:Y:S01]  /*3240*/  UIADD3 UR34, UPT, UPT, UR32, -0x61c88647, URZ ;  /* 0x9e3779b920227890 */ /* 0x000fe2000fffe0ff */
[----:B------:R-:W-:Y:S01]  /*3250*/  PLOP3.LUT P5, PT, PT, PT, UP1, 0x80, 0x8 ;  /* 0x000000000008781c */ /* 0x000fe20003faf018 */
[----:B------:R-:W-:Y:S01]  /*3260*/  IMAD.WIDE.U32 R206, R206, -0x326172a9, RZ ;  /* 0xcd9e8d57cece7825 */ /* 0x000fe200078e00ff */
[----:B------:R-:W-:Y:S01]  /*3270*/  PLOP3.LUT P2, PT, PT, PT, UP1, 0x80, 0x8 ;  /* 0x000000000008781c */ /* 0x000fe20003f4f018 */
[----:B------:R-:W1:Y:S02]  /*3280*/  S2UR UR4, SR_CgaCtaId ;  /* 0x00000000000479c3 */ /* 0x000e640000008800 */
[----:B-----5:R-:W-:Y:S01]  /*3290*/  FMUL.FTZ R230, R173, 1.4426950216293334961 ;  /* 0x3fb8aa3bade67820 */ /* 0x020fe20000410000 */
[----:B------:R-:W-:Y:S01]  /*32a0*/  @P0 IMAD.SHL.U32 R212, R3, 0x2, RZ ;  /* 0x0000000203d40824 */ /* 0x000fe200078e00ff */
[----:B------:R-:W-:Y:S01]  /*32b0*/  LOP3.LUT R208, R206, UR34, R195, 0x96, !PT ;  /* 0x00000022ced07c12 */ /* 0x000fe2000f8e96c3 */
[----:B------:R-:W-:Y:S01]  /*32c0*/  IMAD.U32 R210, RZ, RZ, UR10 ;  /* 0x0000000affd27e24 */ /* 0x000fe2000f8e00ff */
[----:B------:R-:W-:Y:S01]  /*32d0*/  LOP3.LUT R165, R181, UR32, R207, 0x96, !PT ;  /* 0x00000020b5a57c12 */ /* 0x000fe2000f8e96cf */
[----:B------:R-:W-:Y:S01]  /*32e0*/  IMAD.U32 R211, RZ, RZ, UR11 ;  /* 0x0000000bffd37e24 */ /* 0x000fe2000f8e00ff */
[----:B------:R-:W-:Y:S01]  /*32f0*/  @P4 LOP3.LUT R212, R212, 0x6, RZ, 0xc0, !PT ;  /* 0x00000006d4d44812 */ /* 0x000fe200078ec0ff */
[----:B------:R-:W-:Y:S01]  /*3300*/  FMUL.FTZ R232, R172, 1.4426950216293334961 ;  /* 0x3fb8aa3bace87820 */ /* 0x000fe20000410000 */
[----:B------:R-:W-:Y:S01]  /*3310*/  LOP3.LUT R206, R206, UR34, R193, 0x96, !PT ;  /* 0x00000022cece7c12 */ /* 0x000fe2000f8e96c1 */
[----:B------:R-:W-:Y:S01]  /*3320*/  FMUL.FTZ R231, R171, 1.4426950216293334961 ;  /* 0x3fb8aa3babe77820 */ /* 0x000fe20000410000 */
[C---:B------:R-:W-:Y:S01]  /*3330*/  LEA R210, P4, R177.reuse, R210, 0x2 ;  /* 0x000000d2b1d27211 */ /* 0x040fe200078810ff */
[----:B------:R-:W-:Y:S01]  /*3340*/  UMOV UR5, 0x400 ;  /* 0x0000040000057882 */ /* 0x000fe20000000000 */
[----:B------:R-:W-:Y:S01]  /*3350*/  PLOP3.LUT P0, PT, PT, PT, UP1, 0x80, 0x8 ;  /* 0x000000000008781c */ /* 0x000fe20003f0f018 */
[----:B------:R-:W-:Y:S01]  /*3360*/  IMAD.WIDE.U32 R206, R206, -0x2daee0ad, RZ ;  /* 0xd2511f53cece7825 */ /* 0x000fe200078e00ff */
[----:B------:R-:W-:Y:S01]  /*3370*/  LEA.HI.X R211, R177, R211, RZ, 0x2, P4 ;  /* 0x000000d3b1d37211 */ /* 0x000fe200020f14ff */
[----:B------:R-:W-:Y:S01]  /*3380*/  UIADD3 UR31, UPT, UPT, UR33, 0x76cf5d0a, URZ ;  /* 0x76cf5d0a211f7890 */ /* 0x000fe2000fffe0ff */
[----:B------:R-:W-:Y:S01]  /*3390*/  @P6 LOP3.LUT R212, R212, 0x1c0, R159, 0xf8, !PT ;  /* 0x000001c0d4d46812 */ /* 0x000fe200078ef89f */
[----:B------:R-:W-:Y:S01]  /*33a0*/  IMAD.U32 R191, RZ, RZ, UR26 ;  /* 0x0000001affbf7e24 */ /* 0x000fe2000f8e00ff */
[----:B------:R-:W-:Y:S01]  /*33b0*/  PLOP3.LUT P4, PT, PT, PT, UP1, 0x80, 0x8 ;  /* 0x000000000008781c */ /* 0x000fe20003f8f018 */
[----:B------:R-:W-:Y:S01]  /*33c0*/  IMAD.WIDE.U32 R214, R165, -0x2daee0ad, RZ ;  /* 0xd2511f53a5d67825 */ /* 0x000fe200078e00ff */
[----:B------:R-:W-:Y:S01]  /*33d0*/  PLOP3.LUT P6, PT, PT, PT, UP1, 0x80, 0x8 ;  /* 0x000000000008781c */ /* 0x000fe20003fcf018 */
[----:B------:R-:W-:Y:S02]  /*33e0*/  UIADD3 UR15, UPT, UPT, UR33, -0x4498517b, URZ ;  /* 0xbb67ae85210f7890 */ /* 0x000fe4000fffe0ff */
[----:B------:R-:W-:Y:S01]  /*33f0*/  IMAD.WIDE.U32 R198, R186, -0x326172a9, RZ ;  /* 0xcd9e8d57bac67825 */ /* 0x000fe200078e00ff */
[----:B------:R-:W-:Y:S04]  /*3400*/  DEPBAR.LE SB0, 0x0 ;  /* 0x000080000000791a */ /* 0x000fe80000000000 */
[----:B------:R-:W-:Y:S01]  /*3410*/  LOP3.LUT R202, R181, UR32, R199, 0x96, !PT ;  /* 0x00000020b5ca7c12 */ /* 0x000fe2000f8e96c7 */
[----:B------:R-:W-:Y:S01]  /*3420*/  BAR.SYNC.DEFER_BLOCKING 0x0 ;  /* 0x0000000000007b1d */ /* 0x000fe20000010000 */
[----:B------:R-:W-:Y:S01]  /*3430*/  LOP3.LUT R200, R198, UR34, R195, 0x96, !PT ;  /* 0x00000022c6c87c12 */ /* 0x000fe2000f8e96c3 */
[----:B------:R-:W-:Y:S01]  /*3440*/  @P3 IMAD R165, R191, 0x80, R212 ;  /* 0x00000080bfa53824 */ /* 0x000fe200078e02d4 */
[----:B------:R-:W-:Y:S01]  /*3450*/  LOP3.LUT R191, R214, UR31, R207, 0x96, !PT ;  /* 0x0000001fd6bf7c12 */ /* 0x000fe2000f8e96cf */
[C---:B------:R-:W-:Y:S01]  /*3460*/  VIADD R207, R169.reuse, 0xffffffd9 ;  /* 0xffffffd9a9cf7836 */ /* 0x040fe20000000000 */
[----:B------:R-:W-:Y:S01]  /*3470*/  LOP3.LUT R198, R198, UR34, R193, 0x96, !PT ;  /* 0x00000022c6c67c12 */ /* 0x000fe2000f8e96c1 */
[----:B------:R-:W-:Y:S01]  /*3480*/  VIADD R223, R169, 0xffffffe1 ;  /* 0xffffffe1a9df7836 */ /* 0x000fe20000000000 */
[----:B------:R-:W-:Y:S01]  /*3490*/  PLOP3.LUT P3, PT, PT, PT, UP1, 0x80, 0x8 ;  /* 0x000000000008781c */ /* 0x000fe20003f6f018 */
[----:B-1----:R-:W-:Y:S01]  /*34a0*/  ULEA UR4, UR4, UR5, 0x18 ;  /* 0x0000000504047291 */ /* 0x002fe2000f8ec0ff */
[----:B------:R-:W-:Y:S01]  /*34b0*/  IABS R207, R207 ;  /* 0x000000cf00cf7213 */ /* 0x000fe20000000000 */
[----:B------:R-:W-:Y:S01]  /*34c0*/  IMAD.WIDE.U32 R202, R202, -0x2daee0ad, RZ ;  /* 0xd2511f53caca7825 */ /* 0x000fe200078e00ff */
[----:B------:R-:W-:Y:S01]  /*34d0*/  IABS R223, R223 ;  /* 0x000000df00df7213 */ /* 0x000fe20000000000 */
[----:B------:R-:W-:Y:S01]  /*34e0*/  UIADD3 UR34, UPT, UPT, UR33, 0x32370b8f, URZ ;  /* 0x32370b8f21227890 */ /* 0x000fe2000fffe0ff */
[----:B------:R-:W-:Y:S01]  /*34f0*/  I2FP.F32.S32 R207, R207 ;  /* 0x000000cf00cf7245 */ /* 0x000fe20000201400 */
[----:B------:R-:W-:Y:S01]  /*3500*/  @P0 VIADD R205, R165, 0x1 ;  /* 0x00000001a5cd0836 */ /* 0x000fe20000000000 */
[----:B------:R-:W-:Y:S01]  /*3510*/  PLOP3.LUT P0, PT, PT, PT, UP1, 0x80, 0x8 ;  /* 0x000000000008781c */ /* 0x000fe20003f0f018 */
[----:B------:R-:W-:Y:S01]  /*3520*/  IMAD.WIDE.U32 R200, R200, -0x2daee0ad, RZ ;  /* 0xd2511f53c8c87825 */ /* 0x000fe200078e00ff */
[----:B------:R-:W-:Y:S01]  /*3530*/  LOP3.LUT R204, R196, UR15, R203, 0x96, !PT ;  /* 0x0000000fc4cc7c12 */ /* 0x000fe2000f8e96cb */
[----:B------:R-:W-:Y:S01]  /*3540*/  UISETP.NE.AND UP0, UPT, UR35, URZ, UPT ;  /* 0x000000ff2300728c */ /* 0x000fe2000bf05270 */
[----:B------:R-:W-:Y:S01]  /*3550*/  I2FP.F32.S32 R223, R223 ;  /* 0x000000df00df7245 */ /* 0x000fe20000201400 */
[----:B------:R-:W-:Y:S01]  /*3560*/  IMAD.WIDE.U32 R198, R198, -0x2daee0ad, RZ ;  /* 0xd2511f53c6c67825 */ /* 0x000fe200078e00ff */
[C---:B------:R-:W-:Y:S02]  /*3570*/  LOP3.LUT R203, R202.reuse, UR31, R201, 0x96, !PT ;  /* 0x0000001fcacb7c12 */ /* 0x040fe4000f8e96c9 */
[----:B------:R-:W-:Y:S01]  /*3580*/  @P5 ISETP.GE.AND P5, PT, R205, UR23, PT ;  /* 0x00000017cd005c0c */ /* 0x000fe2000bfa6270 */
[----:B------:R-:W-:Y:S01]  /*3590*/  LDSM.16.M88.4 R100, [R160] ;  /* 0x00000000a064783b */ /* 0x000fe20000000200 */
[----:B------:R-:W-:Y:S01]  /*35a0*/  LOP3.LUT R202, R202, UR31, R199, 0x96, !PT ;  /* 0x0000001fcaca7c12 */ /* 0x000fe2000f8e96c7 */
[----:B------:R-:W-:Y:S01]  /*35b0*/  IMAD.WIDE.U32 R208, R208, -0x2daee0ad, RZ ;  /* 0xd2511f53d0d07825 */ /* 0x000fe200078e00ff */
[----:B------:R-:W-:Y:S02]  /*35c0*/  @P4 ISETP.GE.AND P4, PT, R165, UR23, PT ;  /* 0x00000017a5004c0c */ /* 0x000fe4000bf86270 */
[----:B------:R-:W-:Y:S01]  /*35d0*/  LOP3.LUT R201, R196, UR15, R215, 0x96, !PT ;  /* 0x0000000fc4c97c12 */ /* 0x000fe2000f8e96d7 */
[----:B------:R-:W-:Y:S01]  /*35e0*/  UIADD3 UR15, UPT, UPT, UR32, -0x255992d5, URZ ;  /* 0xdaa66d2b200f7890 */ /* 0x000fe2000fffe0ff */
[----:B------:R-:W-:Y:S01]  /*35f0*/  LOP3.LUT R199, R214, UR31, R209, 0x96, !PT ;  /* 0x0000001fd6c77c12 */ /* 0x000fe2000f8e96d1 */
[----:B------:R-:W1:Y:S01]  /*3600*/  LDSM.16.M88.4 R104, [R162+0x6000] ;  /* 0x00600000a268783b */ /* 0x000e620000000200 */
[C---:B------:R-:W-:Y:S01]  /*3610*/  VIADD R209, R169.reuse, 0x19 ;  /* 0x00000019a9d17836 */ /* 0x040fe20000000000 */
[----:B------:R-:W-:Y:S01]  /*3620*/  UIADD3 UR31, UPT, UPT, UR32, 0x3c6ef372, URZ ;  /* 0x3c6ef372201f7890 */ /* 0x000fe2000fffe0ff */
[C---:B------:R-:W-:Y:S02]  /*3630*/  VIADD R205, R169.reuse, 0x21 ;  /* 0x00000021a9cd7836 */ /* 0x040fe40000000000 */
[----:B------:R-:W-:Y:S01]  /*3640*/  VIADD R214, R169, 0xffffffd8 ;  /* 0xffffffd8a9d67836 */ /* 0x000fe20000000000 */
[----:B------:R-:W-:Y:S01]  /*3650*/  IABS R209, R209 ;  /* 0x000000d100d17213 */ /* 0x000fe20000000000 */
[----:B------:R-:W-:Y:S01]  /*3660*/  @P2 VIADD R212, R165, 0x8 ;  /* 0x00000008a5d42836 */ /* 0x000fe20000000000 */
[----:B------:R-:W-:Y:S01]  /*3670*/  IABS R205, R205 ;  /* 0x000000cd00cd7213 */ /* 0x000fe20000000000 */
[----:B------:R-:W2:Y:S01]  /*3680*/  LDSM.16.M88.4 R108, [R160+0x1000] ;  /* 0x00100000a06c783b */ /* 0x000ea20000000200 */
[----:B------:R-:W-:Y:S01]  /*3690*/  PLOP3.LUT P2, PT, PT, PT, UP1, 0x80, 0x8 ;  /* 0x000000000008781c */ /* 0x000fe20003f4f018 */
[----:B------:R-:W-:Y:S01]  /*36a0*/  IMAD.WIDE.U32 R218, R202, -0x326172a9, RZ ;  /* 0xcd9e8d57cada7825 */ /* 0x000fe200078e00ff */
[----:B------:R-:W-:Y:S02]  /*36b0*/  IABS R202, R169 ;  /* 0x000000a900ca7213 */ /* 0x000fe40000000000 */
[----:B------:R-:W-:Y:S01]  /*36c0*/  IABS R214, R214 ;  /* 0x000000d600d67213 */ /* 0x000fe20000000000 */
[----:B------:R-:W-:Y:S01]  /*36d0*/  IMAD.WIDE.U32 R224, R204, -0x326172a9, RZ ;  /* 0xcd9e8d57cce07825 */ /* 0x000fe200078e00ff */
[----:B------:R-:W-:Y:S01]  /*36e0*/  I2FP.F32.S32 R202, R202 ;  /* 0x000000ca00ca7245 */ /* 0x000fe20000201400 */
[----:B------:R-:W3:Y:S01]  /*36f0*/  LDSM.16.M88.4 R112, [R162+0x6400] ;  /* 0x00640000a270783b */ /* 0x000ee20000000200 */
[----:B------:R-:W-:Y:S01]  /*3700*/  I2FP.F32.S32 R205, R205 ;  /* 0x000000cd00cd7245 */ /* 0x000fe20000201400 */
[----:B------:R-:W-:Y:S01]  /*3710*/  IMAD.WIDE.U32 R220, R203, -0x326172a9, RZ ;  /* 0xcd9e8d57cbdc7825 */ /* 0x000fe200078e00ff */
[----:B------:R-:W-:Y:S02]  /*3720*/  I2FP.F32.S32 R209, R209 ;  /* 0x000000d100d17245 */ /* 0x000fe40000201400 */
[----:B------:R-:W-:Y:S01]  /*3730*/  I2FP.F32.S32 R214, R214 ;  /* 0x000000d600d67245 */ /* 0x000fe20000201400 */
[----:B------:R-:W-:Y:S01]  /*3740*/  IMAD.WIDE.U32 R234, R199, -0x326172a9, RZ ;  /* 0xcd9e8d57c7ea7825 */ /* 0x000fe200078e00ff */
[----:B------:R-:W-:Y:S01]  /*3750*/  @P6 ISETP.GE.AND P6, PT, R212, UR23, PT ;  /* 0x00000017d4006c0c */ /* 0x000fe2000bfc6270 */
[----:B------:R-:W4:Y:S02]  /*3760*/  LDSM.16.M88.4 R116, [R162+0x6800] ;  /* 0x00680000a274783b */ /* 0x000f240000000200 */
[C---:B------:R-:W-:Y:S02]  /*3770*/  VIADD R226, R169.reuse, 0xffffffe0 ;  /* 0xffffffe0a9e27836 */ /* 0x040fe40000000000 */
[C---:B------:R-:W-:Y:S02]  /*3780*/  VIADD R216, R169.reuse, 0x18 ;  /* 0x00000018a9d87836 */ /* 0x040fe40000000000 */
[C---:B------:R-:W-:Y:S01]  /*3790*/  VIADD R212, R169.reuse, 0x20 ;  /* 0x00000020a9d47836 */ /* 0x040fe20000000000 */
[----:B------:R-:W-:Y:S01]  /*37a0*/  IABS R226, R226 ;  /* 0x000000e200e27213 */ /* 0x000fe20000000000 */
[----:B------:R-:W4:Y:S01]  /*37b0*/  LDSM.16.M88.4 R120, [R162+0x6c00] ;  /* 0x006c0000a278783b */ /* 0x000f220000000200 */
[----:B------:R-:W-:Y:S01]  /*37c0*/  IABS R216, R216 ;  /* 0x000000d800d87213 */ /* 0x000fe20000000000 */
[----:B------:R-:W-:Y:S01]  /*37d0*/  VIADD R204, R169, 0xffffffc0 ;  /* 0xffffffc0a9cc7836 */ /* 0x000fe20000000000 */
[----:B------:R-:W-:Y:S01]  /*37e0*/  IABS R212, R212 ;  /* 0x000000d400d47213 */ /* 0x000fe20000000000 */
[----:B------:R-:W-:Y:S01]  /*37f0*/  IMAD.WIDE.U32 R244, R201, -0x326172a9, RZ ;  /* 0xcd9e8d57c9f47825 */ /* 0x000fe200078e00ff */
[----:B------:R-:W-:Y:S02]  /*3800*/  I2FP.F32.S32 R216, R216 ;  /* 0x000000d800d87245 */ /* 0x000fe40000201400 */
[----:B------:R-:W-:Y:S01]  /*3810*/  I2FP.F32.S32 R226, R226 ;  /* 0x000000e200e27245 */ /* 0x000fe20000201400 */
[-C--:B-1----:R-:W-:Y:S03]  /*3820*/  HMMA.16816.F32.BF16 R4, R100, R104.reuse, RZ ;  /* 0x000000686404723c */ /* 0x082fe600000418ff */
[----:B------:R-:W-:Y:S01]  /*3830*/  IABS R204, R204 ;  /* 0x000000cc00cc7213 */ /* 0x000fe20000000000 */
[----:B------:R-:W-:Y:S01]  /*3840*/  VIADD R213, R169, 0xffffffd1 ;  /* 0xffffffd1a9d57836 */ /* 0x000fe20000000000 */
[----:B------:R-:W-:Y:S02]  /*3850*/  I2FP.F32.S32 R212, R212 ;  /* 0x000000d400d47245 */ /* 0x000fe40000201400 */
[----:B------:R-:W-:Y:S01]  /*3860*/  I2FP.F32.S32 R204, R204 ;  /* 0x000000cc00cc7245 */ /* 0x000fe20000201400 */
[C---:B--2---:R-:W-:Y:S02]  /*3870*/  HMMA.16816.F32.BF16 R8, R108.reuse, R104, RZ ;  /* 0x000000686c08723c */ /* 0x044fe400000418ff */
[----:B------:R-:W-:Y:S02]  /*3880*/  IABS R213, R213 ;  /* 0x000000d500d57213 */ /* 0x000fe40000000000 */
[----:B------:R-:W-:Y:S02]  /*3890*/  LOP3.LUT R201, R194, UR31, R245, 0x96, !PT ;  /* 0x0000001fc2c97c12 */ /* 0x000fe4000f8e96f5 */
[----:B------:R-:W-:Y:S02]  /*38a0*/  I2FP.F32.S32 R213, R213 ;  /* 0x000000d500d57245 */ /* 0x000fe40000201400 */
[----:B------:R-:W-:Y:S01]  /*38b0*/  LOP3.LUT R199, R244, UR15, R235, 0x96, !PT ;  /* 0x0000000ff4c77c12 */ /* 0x000fe2000f8e96eb */
[-C--:B------:R-:W-:Y:S08]  /*38c0*/  HMMA.16816.F32.BF16 R12, R108, R106.reuse, RZ ;  /* 0x0000006a6c0c723c */ /* 0x080ff000000418ff */
[C---:B------:R-:W-:Y:S01]  /*38d0*/  HMMA.16816.F32.BF16 R16, R100.reuse, R106, RZ ;  /* 0x0000006a6410723c */ /* 0x040fe200000418ff */
[----:B------:R-:W-:Y:S07]  /*38e0*/  LDSM.16.M88.4 R104, [R64] ;  /* 0x000000004068783b */ /* 0x000fee0000000200 */
[-C--:B---3--:R-:W-:Y:S08]  /*38f0*/  HMMA.16816.F32.BF16 R20, R100, R112.reuse, RZ ;  /* 0x000000706414723c */ /* 0x088ff000000418ff */
[C---:B------:R-:W-:Y:S08]  /*3900*/  HMMA.16816.F32.BF16 R24, R108.reuse, R112, RZ ;  /* 0x000000706c18723c */ /* 0x040ff000000418ff */
[-C--:B------:R-:W-:Y:S08]  /*3910*/  HMMA.16816.F32.BF16 R28, R108, R114.reuse, RZ ;  /* 0x000000726c1c723c */ /* 0x080ff000000418ff */
[C---:B------:R-:W-:Y:S01]  /*3920*/  HMMA.16816.F32.BF16 R32, R100.reuse, R114, RZ ;  /* 0x000000726420723c */ /* 0x040fe200000418ff */
[----:B------:R-:W1:Y:S07]  /*3930*/  LDSM.16.M88.4 R112, [R0+0x6000] ;  /* 0x006000000070783b */ /* 0x000e6e0000000200 */
[-C--:B----4-:R-:W-:Y:S08]  /*3940*/  HMMA.16816.F32.BF16 R36, R100, R116.reuse, RZ ;  /* 0x000000746424723c */ /* 0x090ff000000418ff */
[C---:B------:R-:W-:Y:S08]  /*3950*/  HMMA.16816.F32.BF16 R40, R108.reuse, R116, RZ ;  /* 0x000000746c28723c */ /* 0x040ff000000418ff */
[-C--:B------:R-:W-:Y:S08]  /*3960*/  HMMA.16816.F32.BF16 R44, R108, R118.reuse, RZ ;  /* 0x000000766c2c723c */ /* 0x080ff000000418ff */
[C---:B------:R-:W-:Y:S01]  /*3970*/  HMMA.16816.F32.BF16 R48, R100.reuse, R118, RZ ;  /* 0x000000766430723c */ /* 0x040fe200000418ff */
[----:B------:R2:W3:Y:S07]  /*3980*/  LDSM.16.M88.4 R116, [R64+0x1000] ;  /* 0x001000004074783b */ /* 0x0004ee0000000200 */
[-C--:B------:R-:W-:Y:S08]  /*3990*/  HMMA.16816.F32.BF16 R52, R100, R120.reuse, RZ ;  /* 0x000000786434723c */ /* 0x080ff000000418ff */
[C---:B------:R-:W-:Y:S08]  /*39a0*/  HMMA.16816.F32.BF16 R56, R108.reuse, R120, RZ ;  /* 0x000000786c38723c */ /* 0x040ff000000418ff */
[-C--:B------:R-:W-:Y:S01]  /*39b0*/  HMMA.16816.F32.BF16 R60, R108, R122.reuse, RZ ;  /* 0x0000007a6c3c723c */ /* 0x080fe200000418ff */
[----:B------:R-:W-:Y:S07]  /*39c0*/  SHF.R.U32.HI R108, RZ, 0x1, R3 ;  /* 0x00000001ff6c7819 */ /* 0x000fee0000011603 */
[----:B--2---:R-:W-:Y:S01]  /*39d0*/  HMMA.16816.F32.BF16 R64, R100, R122, RZ ;  /* 0x0000007a6440723c */ /* 0x004fe200000418ff */
[----:B------:R-:W2:Y:S01]  /*39e0*/  LDSM.16.M88.4 R100, [R0+0x6400] ;  /* 0x006400000064783b */ /* 0x000ea20000000200 */
[----:B------:R-:W-:Y:S06]  /*39f0*/  IMAD.WIDE.U32 R122, R199, -0x2daee0ad, RZ ;  /* 0xd2511f53c77a7825 */ /* 0x000fec00078e00ff */
[-C--:B-1----:R-:W-:Y:S08]  /*3a00*/  HMMA.16816.F32.BF16 R4, R104, R112.reuse, R4 ;  /* 0x000000706804723c */ /* 0x082ff00000041804 */
[C---:B---3--:R-:W-:Y:S08]  /*3a10*/  HMMA.16816.F32.BF16 R8, R116.reuse, R112, R8 ;  /* 0x000000707408723c */ /* 0x048ff00000041808 */
[-C--:B------:R-:W-:Y:S03]  /*3a20*/  HMMA.16816.F32.BF16 R12, R116, R114.reuse, R12 ;  /* 0x00000072740c723c */ /* 0x080fe6000004180c */
[----:B------:R-:W-:Y:S01]  /*3a30*/  FFMA.FTZ R4, R207, -UR30, R4 ;  /* 0x8000001ecf047c23 */ /* 0x000fe20008010004 */
[----:B------:R-:W-:Y:S01]  /*3a40*/  FFMA.FTZ R6, R223, -UR30, R6 ;  /* 0x8000001edf067c23 */ /* 0x000fe20008010006 */
[----:B------:R-:W-:Y:S01]  /*3a50*/  FFMA.FTZ R5, R214, -UR30, R5 ;  /* 0x8000001ed6057c23 */ /* 0x000fe20008010005 */
[----:B------:R-:W-:Y:S02]  /*3a60*/  FFMA.FTZ R7, R226, -UR30, R7 ;  /* 0x8000001ee2077c23 */ /* 0x000fe40008010007 */
[----:B------:R-:W-:Y:S01]  /*3a70*/  @P3 FSEL R4, R4, -INF , !P4 ;  /* 0xff80000004043808 */ /* 0x000fe20006000000 */
[C---:B------:R-:W-:Y:S01]  /*3a80*/  HMMA.16816.F32.BF16 R16, R104.reuse, R114, R16 ;  /* 0x000000726810723c */ /* 0x040fe20000041810 */
[----:B------:R-:W-:Y:S03]  /*3a90*/  PLOP3.LUT P3, PT, PT, PT, UP1, 0x80, 0x8 ;  /* 0x000000000008781c */ /* 0x000fe60003f6f018 */
[----:B------:R-:W-:Y:S01]  /*3aa0*/  @P0 FSEL R6, R6, -INF , !P4 ;  /* 0xff80000006060808 */ /* 0x000fe20006000000 */
[----:B------:R-:W-:Y:S01]  /*3ab0*/  FFMA.FTZ R8, R209, -UR30, R8 ;  /* 0x8000001ed1087c23 */ /* 0x000fe20008010008 */
[----:B------:R-:W-:Y:S01]  /*3ac0*/  PLOP3.LUT P0, PT, PT, PT, UP1, 0x80, 0x8 ;  /* 0x000000000008781c */ /* 0x000fe20003f0f018 */
[----:B------:R-:W-:Y:S01]  /*3ad0*/  FFMA.FTZ R10, R205, -UR30, R10 ;  /* 0x8000001ecd0a7c23 */ /* 0x000fe2000801000a */
[-C--:B--2---:R-:W-:Y:S03]  /*3ae0*/  HMMA.16816.F32.BF16 R20, R104, R100.reuse, R20 ;  /* 0x000000646814723c */ /* 0x084fe60000041814 */
[----:B------:R-:W-:Y:S01]  /*3af0*/  @P2 FSEL R8, R8, -INF , !P4 ;  /* 0xff80000008082808 */ /* 0x000fe20006000000 */
[C---:B------:R-:W-:Y:S01]  /*3b00*/  FFMA.FTZ R9, R216.reuse, -UR30, R9 ;  /* 0x8000001ed8097c23 */ /* 0x040fe20008010009 */
[----:B------:R-:W-:Y:S01]  /*3b10*/  PLOP3.LUT P2, PT, PT, PT, UP1, 0x80, 0x8 ;  /* 0x000000000008781c */ /* 0x000fe20003f4f018 */
[----:B------:R-:W-:Y:S01]  /*3b20*/  FFMA.FTZ R15, R216, -UR30, R15 ;  /* 0x8000001ed80f7c23 */ /* 0x000fe2000801000f */
[----:B------:R-:W-:Y:S01]  /*3b30*/  @P3 FSEL R10, R10, -INF , !P4 ;  /* 0xff8000000a0a3808 */ /* 0x000fe20006000000 */
[C---:B------:R-:W-:Y:S01]  /*3b40*/  HMMA.16816.F32.BF16 R24, R116.reuse, R100, R24 ;  /* 0x000000647418723c */ /* 0x040fe20000041818 */
[----:B------:R-:W-:Y:S02]  /*3b50*/  PLOP3.LUT P3, PT, PT, PT, UP1, 0x80, 0x8 ;  /* 0x000000000008781c */ /* 0x000fe40003f6f018 */
[----:B------:R-:W-:Y:S01]  /*3b60*/  PLOP3.LUT P4, PT, PT, PT, UP1, 0x80, 0x8 ;  /* 0x000000000008781c */ /* 0x000fe20003f8f018 */
[----:B------:R-:W-:Y:S01]  /*3b70*/  FFMA.FTZ R18, R207, -UR30, R18 ;  /* 0x8000001ecf127c23 */ /* 0x000fe20008010012 */
[----:B------:R-:W-:Y:S01]  /*3b80*/  @P0 FSEL R5, R5, -INF , !P5 ;  /* 0xff80000005050808 */ /* 0x000fe20006800000 */
[----:B------:R-:W-:Y:S01]  /*3b90*/  FFMA.FTZ R16, R213, -UR30, R16 ;  /* 0x8000001ed5107c23 */ /* 0x000fe20008010010 */
[----:B------:R-:W-:Y:S01]  /*3ba0*/  PLOP3.LUT P0, PT, PT, PT, UP1, 0x80, 0x8 ;  /* 0x000000000008781c */ /* 0x000fe20003f0f018 */
[----:B------:R-:W-:Y:S01]  /*3bb0*/  FFMA.FTZ R11, R212, -UR30, R11 ;  /* 0x8000001ed40b7c23 */ /* 0x000fe2000801000b */
[----:B------:R-:W-:Y:S01]  /*3bc0*/  VIADD R205, R169, 0x11 ;  /* 0x00000011a9cd7836 */ /* 0x000fe20000000000 */
[----:B------:R-:W-:Y:S01]  /*3bd0*/  @P2 FSEL R7, R7, -INF , !P5 ;  /* 0xff80000007072808 */ /* 0x000fe20006800000 */
[-C--:B------:R-:W-:Y:S01]  /*3be0*/  HMMA.16816.F32.BF16 R28, R116, R102.reuse, R28 ;  /* 0x00000066741c723c */ /* 0x080fe2000004181c */
[----:B------:R-:W-:Y:S02]  /*3bf0*/  PLOP3.LUT P2, PT, PT, PT, UP1, 0x80, 0x8 ;  /* 0x000000000008781c */ /* 0x000fe40003f4f018 */
[----:B------:R-:W-:Y:S01]  /*3c00*/  IABS R205, R205 ;  /* 0x000000cd00cd7213 */ /* 0x000fe20000000000 */
[----:B------:R-:W-:Y:S01]  /*3c10*/  FFMA.FTZ R19, R214, -UR30, R19 ;  /* 0x8000001ed6137c23 */ /* 0x000fe20008010013 */
[----:B------:R-:W-:Y:S01]  /*3c20*/  @P3 FSEL R9, R9, -INF , !P5 ;  /* 0xff80000009093808 */ /* 0x000fe20006800000 */
[----:B------:R-:W-:Y:S01]  /*3c30*/  FFMA.FTZ R22, R213, -UR30, R22 ;  /* 0x8000001ed5167c23 */ /* 0x000fe20008010016 */
[----:B------:R-:W-:Y:S01]  /*3c40*/  I2FP.F32.S32 R205, R205 ;  /* 0x000000cd00cd7245 */ /* 0x000fe20000201400 */
[C---:B------:R-:W-:Y:S01]  /*3c50*/  HMMA.16816.F32.BF16 R32, R104.reuse, R102, R32 ;  /* 0x000000666820723c */ /* 0x040fe20000041820 */
[----:B------:R-:W-:Y:S01]  /*3c60*/  PLOP3.LUT P3, PT, PT, PT, UP1, 0x80, 0x8 ;  /* 0x000000000008781c */ /* 0x000fe20003f6f018 */
[----:B------:R-:W1:Y:S02]  /*3c70*/  LDSM.16.M88.4 R100, [R0+0x6800] ;  /* 0x006800000064783b */ /* 0x000e640000000200 */
[----:B------:R-:W-:Y:S01]  /*3c80*/  @P4 FSEL R11, R11, -INF , !P5 ;  /* 0xff8000000b0b4808 */ /* 0x000fe20006800000 */
[----:B------:R-:W-:Y:S01]  /*3c90*/  @P0 VIADD R212, R165, 0x9 ;  /* 0x00000009a5d40836 */ /* 0x000fe20000000000 */
[----:B------:R-:W-:Y:S01]  /*3ca0*/  PLOP3.LUT P5, PT, PT, PT, UP1, 0x80, 0x8 ;  /* 0x000000000008781c */ /* 0x000fe20003faf018 */
[C---:B------:R-:W-:Y:S01]  /*3cb0*/  FFMA.FTZ R12, R205.reuse, -UR30, R12 ;  /* 0x8000001ecd0c7c23 */ /* 0x040fe2000801000c */
[----:B------:R-:W-:Y:S01]  /*3cc0*/  PLOP3.LUT P0, PT, PT, PT, UP1, 0x80, 0x8 ;  /* 0x000000000008781c */ /* 0x000fe20003f0f018 */
[----:B------:R-:W-:Y:S01]  /*3cd0*/  FFMA.FTZ R26, R205, -UR30, R26 ;  /* 0x8000001ecd1a7c23 */ /* 0x000fe2000801001a */
[----:B------:R-:W-:Y:S01]  /*3ce0*/  PLOP3.LUT P4, PT, PT, PT, UP1, 0x80, 0x8 ;  /* 0x000000000008781c */ /* 0x000fe20003f8f018 */
[----:B------:R-:W-:Y:S01]  /*3cf0*/  FFMA.FTZ R14, R209, -UR30, R14 ;  /* 0x8000001ed10e7c23 */ /* 0x000fe2000801000e */
[----:B------:R-:W-:Y:S01]  /*3d00*/  @P2 FSEL R12, R12, -INF , !P6 ;  /* 0xff8000000c0c2808 */ /* 0x000fe20007000000 */
[C---:B------:R-:W-:Y:S01]  /*3d10*/  VIADD R207, R169.reuse, 0x10 ;  /* 0x00000010a9cf7836 */ /* 0x040fe20000000000 */
[----:B------:R-:W-:Y:S01]  /*3d20*/  PLOP3.LUT P2, PT, PT, PT, UP1, 0x80, 0x8 ;  /* 0x000000000008781c */ /* 0x000fe20003f4f018 */
[C---:B------:R-:W-:Y:S01]  /*3d30*/  VIADD R205, R169.reuse, 0x1 ;  /* 0x00000001a9cd7836 */ /* 0x040fe20000000000 */
[----:B------:R-:W-:Y:S01]  /*3d40*/  @P3 FSEL R14, R14, -INF , !P6 ;  /* 0xff8000000e0e3808 */ /* 0x000fe20007000000 */
[----:B------:R-:W-:Y:S01]  /*3d50*/  FFMA.FTZ R29, R202, -UR30, R29 ;  /* 0x8000001eca1d7c23 */ /* 0x000fe2000801001d */
[----:B------:R-:W-:Y:S01]  /*3d60*/  PLOP3.LUT P3, PT, PT, PT, UP1, 0x80, 0x8 ;  /* 0x000000000008781c */ /* 0x000fe20003f6f018 */
[----:B------:R-:W-:Y:S01]  /*3d70*/  FFMA.FTZ R33, R204, -UR30, R33 ;  /* 0x8000001ecc217c23 */ /* 0x000fe20008010021 */
[----:B------:R-:W-:Y:S01]  /*3d80*/  IABS R205, R205 ;  /* 0x000000cd00cd7213 */ /* 0x000fe20000000000 */
[C---:B------:R-:W-:Y:S01]  /*3d90*/  VIADD R214, R169.reuse, 0x8 ;  /* 0x00000008a9d67836 */ /* 0x040fe20000000000 */
[----:B------:R-:W-:Y:S01]  /*3da0*/  @P5 ISETP.GE.AND P5, PT, R212, UR23, PT ;  /* 0x00000017d4005c0c */ /* 0x000fe2000bfa6270 */
[C---:B------:R-:W-:Y:S01]  /*3db0*/  VIADD R213, R169.reuse, 0x9 ;  /* 0x00000009a9d57836 */ /* 0x040fe20000000000 */
[----:B------:R-:W-:Y:S01]  /*3dc0*/  I2FP.F32.S32 R205, R205 ;  /* 0x000000cd00cd7245 */ /* 0x000fe20000201400 */
[----:B------:R-:W-:Y:S01]  /*3dd0*/  VIADD R209, R169, 0xffffffd0 ;  /* 0xffffffd0a9d17836 */ /* 0x000fe20000000000 */
[----:B------:R-:W-:Y:S01]  /*3de0*/  IABS R212, R207 ;  /* 0x000000cf00d47213 */ /* 0x000fe20000000000 */
[----:B------:R-:W-:Y:S01]  /*3df0*/  @P2 VIADD R215, R165, 0x10 ;  /* 0x00000010a5d72836 */ /* 0x000fe20000000000 */
[----:B------:R-:W-:Y:S01]  /*3e00*/  IABS R214, R214 ;  /* 0x000000d600d67213 */ /* 0x000fe20000000000 */
[----:B------:R-:W-:Y:S01]  /*3e10*/  FFMA.FTZ R28, R205, -UR30, R28 ;  /* 0x8000001ecd1c7c23 */ /* 0x000fe2000801001c */
[----:B------:R-:W-:Y:S01]  /*3e20*/  @P0 FSEL R18, R18, -INF , !P6 ;  /* 0xff80000012120808 */ /* 0x000fe20007000000 */
[C---:B------:R-:W-:Y:S01]  /*3e30*/  @P3 VIADD R217, R165.reuse, 0x11 ;  /* 0x00000011a5d93836 */ /* 0x040fe20000000000 */
[----:B------:R-:W-:Y:S02]  /*3e40*/  IABS R209, R209 ;  /* 0x000000d100d17213 */ /* 0x000fe40000000000 */
[----:B------:R-:W-:Y:S02]  /*3e50*/  PLOP3.LUT P0, PT, PT, PT, UP1, 0x80, 0x8 ;  /* 0x000000000008781c */ /* 0x000fe40003f0f018 */
[----:B------:R-:W-:Y:S02]  /*3e60*/  I2FP.F32.S32 R216, R209 ;  /* 0x000000d100d87245 */ /* 0x000fe40000201400 */
[----:B------:R-:W-:Y:S02]  /*3e70*/  @P4 FSEL R16, R16, -INF , !P6 ;  /* 0xff80000010104808 */ /* 0x000fe40007000000 */
[----:B------:R-:W-:Y:S01]  /*3e80*/  PLOP3.LUT P4, PT, PT, PT, UP1, 0x80, 0x8 ;  /* 0x000000000008781c */ /* 0x000fe20003f8f018 */
[----:B------:R-:W-:Y:S01]  /*3e90*/  FFMA.FTZ R17, R216, -UR30, R17 ;  /* 0x8000001ed8117c23 */ /* 0x000fe20008010011 */
[----:B------:R-:W-:Y:S01]  /*3ea0*/  I2FP.F32.S32 R212, R212 ;  /* 0x000000d400d47245 */ /* 0x000fe20000201400 */
[-C--:B-1----:R-:W-:Y:S01]  /*3eb0*/  HMMA.16816.F32.BF16 R36, R104, R100.reuse, R36 ;  /* 0x000000646824723c */ /* 0x082fe20000041824 */
[----:B------:R-:W-:Y:S02]  /*3ec0*/  PLOP3.LUT P6, PT, PT, PT, UP1, 0x80, 0x8 ;  /* 0x000000000008781c */ /* 0x000fe40003fcf018 */
[----:B------:R-:W-:Y:S01]  /*3ed0*/  PLOP3.LUT P3, PT, PT, PT, UP1, 0x80, 0x8 ;  /* 0x000000000008781c */ /* 0x000fe20003f6f018 */
[----:B------:R-:W-:Y:S01]  /*3ee0*/  FFMA.FTZ R13, R212, -UR30, R13 ;  /* 0x8000001ed40d7c23 */ /* 0x000fe2000801000d */
[----:B------:R-:W-:Y:S01]  /*3ef0*/  PLOP3.LUT P2, PT, PT, PT, UP1, 0x80, 0x8 ;  /* 0x000000000008781c */ /* 0x000fe20003f4f018 */
[----:B------:R-:W-:Y:S01]  /*3f00*/  FFMA.FTZ R23, R216, -UR30, R23 ;  /* 0x8000001ed8177c23 */ /* 0x000fe20008010017 */
[----:B------:R-:W-:Y:S01]  /*3f10*/  IMAD.MOV.U32 R216, RZ, RZ, R214 ;  /* 0x000000ffffd87224 */ /* 0x000fe200078e00d6 */
[C---:B------:R-:W-:Y:S04]  /*3f20*/  HMMA.16816.F32.BF16 R40, R116.reuse, R100, R40 ;  /* 0x000000647428723c */ /* 0x040fe80000041828 */
[----:B------:R-:W-:Y:S01]  /*3f30*/  I2FP.F32.S32 R216, R216 ;  /* 0x000000d800d87245 */ /* 0x000fe20000201400 */
[----:B------:R-:W-:Y:S01]  /*3f40*/  @P4 VIADD R207, R165, 0x18 ;  /* 0x00000018a5cf4836 */ /* 0x000fe20000000000 */
[----:B------:R-:W-:Y:S01]  /*3f50*/  @P0 FSEL R13, R13, -INF , !P5 ;  /* 0xff8000000d0d0808 */ /* 0x000fe20006800000 */
[----:B------:R-:W-:Y:S01]  /*3f60*/  FFMA.FTZ R27, R212, -UR30, R27 ;  /* 0x8000001ed41b7c23 */ /* 0x000fe2000801001b */
[----:B------:R-:W-:Y:S01]  /*3f70*/  PLOP3.LUT P0, PT, PT, PT, UP1, 0x80, 0x8 ;  /* 0x000000000008781c */ /* 0x000fe20003f0f018 */
[-C--:B------:R-:W-:Y:S01]  /*3f80*/  HMMA.16816.F32.BF16 R44, R116, R102.reuse, R44 ;  /* 0x00000066742c723c */ /* 0x080fe2000004182c */
[----:B------:R-:W-:Y:S02]  /*3f90*/  PLOP3.LUT P4, PT, PT, PT, UP1, 0x80, 0x8 ;  /* 0x000000000008781c */ /* 0x000fe40003f8f018 */
[----:B------:R-:W-:Y:S01]  /*3fa0*/  @P6 ISETP.GE.AND P6, PT, R215, UR23, PT ;  /* 0x00000017d7006c0c */ /* 0x000fe2000bfc6270 */
[----:B------:R-:W-:Y:S01]  /*3fb0*/  VIADD R215, R169, 0xffffffc9 ;  /* 0xffffffc9a9d77836 */ /* 0x000fe20000000000 */
[----:B------:R-:W-:Y:S01]  /*3fc0*/  @P3 FSEL R15, R15, -INF , !P5 ;  /* 0xff8000000f0f3808 */ /* 0x000fe20006800000 */
[C---:B------:R-:W-:Y:S01]  /*3fd0*/  FFMA.FTZ R25, R216.reuse, -UR30, R25 ;  /* 0x8000001ed8197c23 */ /* 0x040fe20008010019 */
[----:B------:R-:W-:Y:S01]  /*3fe0*/  PLOP3.LUT P3, PT, PT, PT, UP1, 0x80, 0x8 ;  /* 0x000000000008781c */ /* 0x000fe20003f6f018 */
[C---:B------:R-:W-:Y:S01]  /*3ff0*/  HMMA.16816.F32.BF16 R48, R104.reuse, R102, R48 ;  /* 0x000000666830723c */ /* 0x040fe20000041830 */
[----:B------:R-:W1:Y:S03]  /*4000*/  LDSM.16.M88.4 R100, [R0+0x6c00] ;  /* 0x006c00000064783b */ /* 0x000e660000000200 */
[----:B------:R-:W-:Y:S01]  /*4010*/  IABS R209, R215 ;  /* 0x000000d700d17213 */ /* 0x000fe20000000000 */
[----:B------:R-:W-:Y:S01]  /*4020*/  FFMA.FTZ R42, R205, -UR30, R42 ;  /* 0x8000001ecd2a7c23 */ /* 0x000fe2000801002a */
[----:B------:R-:W-:Y:S01]  /*4030*/  @P0 FSEL R17, R17, -INF , !P5 ;  /* 0xff80000011110808 */ /* 0x000fe20006800000 */
[----:B------:R-:W-:Y:S01]  /*4040*/  FFMA.FTZ R31, R216, -UR30, R31 ;  /* 0x8000001ed81f7c23 */ /* 0x000fe2000801001f */
[----:B------:R-:W-:Y:S01]  /*4050*/  PLOP3.LUT P0, PT, PT, PT, UP1, 0x80, 0x8 ;  /* 0x000000000008781c */ /* 0x000fe20003f0f018 */
[----:B------:R-:W2:Y:S01]  /*4060*/  LDG.E R205, desc[UR28][R210.64] ;  /* 0x0000001cd2cd7981 */ /* 0x000ea2000c1e1900 */
[----:B------:R-:W-:Y:S01]  /*4070*/  @P4 ISETP.GE.AND P4, PT, R207, UR23, PT ;  /* 0x00000017cf004c0c */ /* 0x000fe2000bf86270 */
[----:B------:R-:W-:Y:S01]  /*4080*/  FFMA.FTZ R39, R204, -UR30, R39 ;  /* 0x8000001ecc277c23 */ /* 0x000fe20008010027 */
[----:B------:R-:W-:Y:S01]  /*4090*/  I2FP.F32.S32 R207, R209 ;  /* 0x000000d100cf7245 */ /* 0x000fe20000201400 */
[----:B------:R-:W-:Y:S01]  /*40a0*/  FFMA.FTZ R43, R202, -UR30, R43 ;  /* 0x8000001eca2b7c23 */ /* 0x000fe2000801002b */
[----:B------:R-:W-:Y:S01]  /*40b0*/  @P3 FSEL R19, R19, -INF , !P5 ;  /* 0xff80000013133808 */ /* 0x000fe20006800000 */
[----:B------:R-:W-:Y:S01]  /*40c0*/  VIADD R202, R169, 0xfffffff1 ;  /* 0xfffffff1a9ca7836 */ /* 0x000fe20000000000 */
[----:B------:R-:W-:Y:S01]  /*40d0*/  PLOP3.LUT P5, PT, PT, PT, UP1, 0x80, 0x8 ;  /* 0x000000000008781c */ /* 0x000fe20003faf018 */
[C---:B------:R-:W-:Y:S01]  /*40e0*/  FFMA.FTZ R20, R207.reuse, -UR30, R20 ;  /* 0x8000001ecf147c23 */ /* 0x040fe20008010014 */
[----:B------:R-:W-:Y:S01]  /*40f0*/  IABS R209, R213 ;  /* 0x000000d500d17213 */ /* 0x000fe20000000000 */
[----:B------:R-:W-:Y:S01]  /*4100*/  FFMA.FTZ R34, R207, -UR30, R34 ;  /* 0x8000001ecf227c23 */ /* 0x000fe20008010022 */
[----:B------:R-:W-:Y:S01]  /*4110*/  PLOP3.LUT P3, PT, PT, PT, UP1, 0x80, 0x8 ;  /* 0x000000000008781c */ /* 0x000fe20003f6f018 */
[C---:B------:R-:W-:Y:S01]  /*4120*/  VIADD R213, R169.reuse, 0xffffffc8 ;  /* 0xffffffc8a9d57836 */ /* 0x040fe20000000000 */
[----:B------:R-:W-:Y:S01]  /*4130*/  @P0 FSEL R20, R20, -INF , !P6 ;  /* 0xff80000014140808 */ /* 0x000fe20007000000 */
[----:B------:R-:W-:Y:S01]  /*4140*/  VIADD R207, R169, 0xffffffc1 ;  /* 0xffffffc1a9cf7836 */ /* 0x000fe20000000000 */
[----:B------:R-:W-:Y:S02]  /*4150*/  PLOP3.LUT P0, PT, PT, PT, UP1, 0x80, 0x8 ;  /* 0x000000000008781c */ /* 0x000fe40003f0f018 */
[----:B------:R-:W-:Y:S02]  /*4160*/  I2FP.F32.S32 R209, R209 ;  /* 0x000000d100d17245 */ /* 0x000fe40000201400 */
[----:B------:R-:W-:Y:S02]  /*4170*/  IABS R207, R207 ;  /* 0x000000cf00cf7213 */ /* 0x000fe40000000000 */
[----:B------:R-:W-:Y:S01]  /*4180*/  IABS R213, R213 ;  /* 0x000000d500d57213 */ /* 0x000fe20000000000 */
[C---:B------:R-:W-:Y:S01]  /*4190*/  FFMA.FTZ R24, R209.reuse, -UR30, R24 ;  /* 0x8000001ed1187c23 */ /* 0x040fe20008010018 */
[----:B------:R-:W-:Y:S01]  /*41a0*/  I2FP.F32.S32 R215, R207 ;  /* 0x000000cf00d77245 */ /* 0x000fe20000201400 */
[----:B------:R-:W-:Y:S01]  /*41b0*/  FFMA.FTZ R30, R209, -UR30, R30 ;  /* 0x8000001ed11e7c23 */ /* 0x000fe2000801001e */
[----:B------:R-:W-:Y:S02]  /*41c0*/  @P5 FSEL R22, R22, -INF , !P6 ;  /* 0xff80000016165808 */ /* 0x000fe40007000000 */
[----:B------:R-:W-:Y:S01]  /*41d0*/  I2FP.F32.S32 R214, R213 ;  /* 0x000000d500d67245 */ /* 0x000fe20000201400 */
[C---:B------:R-:W-:Y:S01]  /*41e0*/  FFMA.FTZ R32, R215.reuse, -UR30, R32 ;  /* 0x8000001ed7207c23 */ /* 0x040fe20008010020 */
[----:B------:R-:W-:Y:S01]  /*41f0*/  PLOP3.LUT P5, PT, PT, PT, UP1, 0x80, 0x8 ;  /* 0x000000000008781c */ /* 0x000fe20003faf018 */
[----:B------:R-:W-:Y:S01]  /*4200*/  FFMA.FTZ R38, R215, -UR30, R38 ;  /* 0x8000001ed7267c23 */ /* 0x000fe20008010026 */
[----:B------:R-:W-:Y:S01]  /*4210*/  @P0 FSEL R26, R26, -INF , !P6 ;  /* 0xff8000001a1a0808 */ /* 0x000fe20007000000 */
[-C--:B-1----:R-:W-:Y:S01]  /*4220*/  HMMA.16816.F32.BF16 R52, R104, R100.reuse, R52 ;  /* 0x000000646834723c */ /* 0x082fe20000041834 */
[----:B------:R-:W-:Y:S02]  /*4230*/  PLOP3.LUT P0, PT, PT, PT, UP1, 0x80, 0x8 ;  /* 0x000000000008781c */ /* 0x000fe40003f0f018 */
[----:B------:R-:W-:Y:S01]  /*4240*/  @P3 FSEL R24, R24, -INF , !P6 ;  /* 0xff80000018183808 */ /* 0x000fe20007000000 */
[C---:B------:R-:W-:Y:S01]  /*4250*/  FFMA.FTZ R21, R214.reuse, -UR30, R21 ;  /* 0x8000001ed6157c23 */ /* 0x040fe20008010015 */
[----:B------:R-:W-:Y:S01]  /*4260*/  PLOP3.LUT P3, PT, PT, PT, UP1, 0x80, 0x8 ;  /* 0x000000000008781c */ /* 0x000fe20003f6f018 */
[----:B------:R-:W-:Y:S01]  /*4270*/  FFMA.FTZ R35, R214, -UR30, R35 ;  /* 0x8000001ed6237c23 */ /* 0x000fe20008010023 */
[----:B------:R-:W-:Y:S01]  /*4280*/  @P2 ISETP.GE.AND P2, PT, R217, UR23, PT ;  /* 0x00000017d9002c0c */ /* 0x000fe2000bf46270 */
[C---:B------:R-:W-:Y:S01]  /*4290*/  HMMA.16816.F32.BF16 R56, R116.reuse, R100, R56 ;  /* 0x000000647438723c */ /* 0x040fe20000041838 */
[----:B------:R-:W-:Y:S03]  /*42a0*/  PLOP3.LUT P6, PT, PT, PT, UP1, 0x80, 0x8 ;  /* 0x000000000008781c */ /* 0x000fe60003fcf018 */
[----:B------:R-:W-:Y:S01]  /*42b0*/  @P5 FSEL R21, R21, -INF , !P2 ;  /* 0xff80000015155808 */ /* 0x000fe20005000000 */
[C---:B------:R-:W-:Y:S01]  /*42c0*/  VIADD R214, R169.reuse, 0xffffffb9 ;  /* 0xffffffb9a9d67836 */ /* 0x040fe20000000000 */
[----:B------:R-:W-:Y:S01]  /*42d0*/  PLOP3.LUT P5, PT, PT, PT, UP1, 0x80, 0x8 ;  /* 0x000000000008781c */ /* 0x000fe20003faf018 */
[----:B------:R-:W-:Y:S01]  /*42e0*/  VIADD R215, R169, 0xfffffff9 ;  /* 0xfffffff9a9d77836 */ /* 0x000fe20000000000 */
[----:B------:R-:W-:Y:S01]  /*42f0*/  @P0 FSEL R27, R27, -INF , !P2 ;  /* 0xff8000001b1b0808 */ /* 0x000fe20005000000 */
[-C--:B------:R-:W-:Y:S01]  /*4300*/  HMMA.16816.F32.BF16 R60, R116, R102.reuse, R60 ;  /* 0x00000066743c723c */ /* 0x080fe2000004183c */
[----:B------:R-:W-:Y:S02]  /*4310*/  PLOP3.LUT P0, PT, PT, PT, UP1, 0x80, 0x8 ;  /* 0x000000000008781c */ /* 0x000fe40003f0f018 */
[----:B------:R-:W-:Y:S02]  /*4320*/  IABS R214, R214 ;  /* 0x000000d600d67213 */ /* 0x000fe40000000000 */
[----:B------:R-:W-:Y:S02]  /*4330*/  @P3 FSEL R23, R23, -INF , !P2 ;  /* 0xff80000017173808 */ /* 0x000fe40005000000 */
[----:B------:R-:W-:Y:S01]  /*4340*/  IABS R215, R215 ;  /* 0x000000d700d77213 */ /* 0x000fe20000000000 */
[----:B------:R-:W-:Y:S01]  /*4350*/  HMMA.16816.F32.BF16 R64, R104, R102, R64 ;  /* 0x000000666840723c */ /* 0x000fe20000041840 */
[----:B------:R-:W-:Y:S03]  /*4360*/  PLOP3.LUT P3, PT, PT, PT, UP1, 0x80, 0x8 ;  /* 0x000000000008781c */ /* 0x000fe60003f6f018 */
[----:B------:R-:W-:Y:S01]  /*4370*/  I2FP.F32.S32 R215, R215 ;  /* 0x000000d700d77245 */ /* 0x000fe20000201400 */
[----:B------:R-:W-:Y:S01]  /*4380*/  @P5 VIADD R217, R165, 0x19 ;  /* 0x00000019a5d95836 */ /* 0x000fe20000000000 */
[----:B------:R-:W-:Y:S02]  /*4390*/  @P6 FSEL R25, R25, -INF , !P2 ;  /* 0xff80000019196808 */ /* 0x000fe40005000000 */
[----:B------:R-:W-:Y:S01]  /*43a0*/  PLOP3.LUT P2, PT, PT, PT, UP1, 0x80, 0x8 ;  /* 0x000000000008781c */ /* 0x000fe20003f4f018 */
[C---:B------:R-:W-:Y:S01]  /*43b0*/  FFMA.FTZ R40, R215.reuse, -UR30, R40 ;  /* 0x8000001ed7287c23 */ /* 0x040fe20008010028 */
[----:B------:R-:W-:Y:S01]  /*43c0*/  PLOP3.LUT P5, PT, PT, PT, UP1, 0x80, 0x8 ;  /* 0x000000000008781c */ /* 0x000fe20003faf018 */
[----:B------:R-:W-:Y:S01]  /*43d0*/  FFMA.FTZ R61, R226, -UR30, R61 ;  /* 0x8000001ee23d7c23 */ /* 0x000fe2000801003d */
[----:B------:R-:W-:Y:S01]  /*43e0*/  @P0 FSEL R30, R30, -INF , !P4 ;  /* 0xff8000001e1e0808 */ /* 0x000fe20006000000 */
[----:B------:R-:W-:Y:S01]  /*43f0*/  FFMA.FTZ R46, R215, -UR30, R46 ;  /* 0x8000001ed72e7c23 */ /* 0x000fe2000801002e */
[----:B------:R-:W-:Y:S01]  /*4400*/  PLOP3.LUT P0, PT, PT, PT, UP1, 0x80, 0x8 ;  /* 0x000000000008781c */ /* 0x000fe20003f0f018 */
[----:B------:R-:W-:Y:S01]  /*4410*/  @P3 VIADD R222, R165, 0x20 ;  /* 0x00000020a5de3836 */ /* 0x000fe20000000000 */
[----:B------:R-:W-:Y:S01]  /*4420*/  PLOP3.LUT P6, PT, PT, PT, UP1, 0x80, 0x8 ;  /* 0x000000000008781c */ /* 0x000fe20003fcf018 */
[----:B------:R-:W-:Y:S01]  /*4430*/  FFMA.FTZ R60, R223, -UR30, R60 ;  /* 0x8000001edf3c7c23 */ /* 0x000fe2000801003c */
[----:B------:R-:W-:Y:S02]  /*4440*/  PLOP3.LUT P3, PT, PT, PT, UP1, 0x80, 0x8 ;  /* 0x000000000008781c */ /* 0x000fe40003f6f018 */
[----:B------:R-:W-:Y:S02]  /*4450*/  LOP3.LUT R213, R194, UR31, R225, 0x96, !PT ;  /* 0x0000001fc2d57c12 */ /* 0x000fe4000f8e96e1 */
[----:B------:R-:W-:Y:S02]  /*4460*/  @P2 FSEL R32, R32, -INF , !P4 ;  /* 0xff80000020202808 */ /* 0x000fe40006000000 */
[----:B------:R-:W-:Y:S01]  /*4470*/  PLOP3.LUT P2, PT, PT, PT, UP1, 0x80, 0x8 ;  /* 0x000000000008781c */ /* 0x000fe20003f4f018 */
[----:B------:R-:W-:Y:S01]  /*4480*/  IMAD.WIDE.U32 R228, R213, -0x2daee0ad, RZ ;  /* 0xd2511f53d5e47825 */ /* 0x000fe200078e00ff */
[----:B------:R-:W-:Y:S02]  /*4490*/  @P5 ISETP.GE.AND P5, PT, R217, UR23, PT ;  /* 0x00000017d9005c0c */ /* 0x000fe4000bfa6270 */
[----:B------:R-:W-:Y:S01]  /*44a0*/  LOP3.LUT R212, R224, UR15, R221, 0x96, !PT ;  /* 0x0000000fe0d47c12 */ /* 0x000fe2000f8e96dd */
[C---:B------:R-:W-:Y:S01]  /*44b0*/  @P0 VIADD R217, R165.reuse, 0x21 ;  /* 0x00000021a5d90836 */ /* 0x040fe20000000000 */
[----:B------:R-:W-:Y:S02]  /*44c0*/  PLOP3.LUT P0, PT, PT, PT, UP1, 0x80, 0x8 ;  /* 0x000000000008781c */ /* 0x000fe40003f0f018 */
[----:B------:R-:W-:Y:S01]  /*44d0*/  @P6 FSEL R28, R28, -INF , !P4 ;  /* 0xff8000001c1c6808 */ /* 0x000fe20006000000 */
[----:B------:R-:W-:Y:S01]  /*44e0*/  IMAD.WIDE.U32 R236, R212, -0x2daee0ad, RZ ;  /* 0xd2511f53d4ec7825 */ /* 0x000fe200078e00ff */
[----:B------:R-:W-:Y:S02]  /*44f0*/  @P3 FSEL R34, R34, -INF , !P4 ;  /* 0xff80000022223808 */ /* 0x000fe40006000000 */
[----:B------:R-:W-:Y:S01]  /*4500*/  PLOP3.LUT P4, PT, PT, PT, UP1, 0x80, 0x8 ;  /* 0x000000000008781c */ /* 0x000fe20003f8f018 */
[----:B------:R-:W-:Y:S01]  /*4510*/  @P2 VIADD R203, R165, 0x28 ;  /* 0x00000028a5cb2836 */ /* 0x000fe20000000000 */
[----:B------:R-:W-:Y:S02]  /*4520*/  PLOP3.LUT P2, PT, PT, PT, UP1, 0x80, 0x8 ;  /* 0x000000000008781c */ /* 0x000fe40003f4f018 */
[----:B------:R-:W-:Y:S02]  /*4530*/  PLOP3.LUT P3, PT, PT, PT, UP1, 0x80, 0x8 ;  /* 0x000000000008781c */ /* 0x000fe40003f6f018 */
[----:B------:R-:W-:Y:S02]  /*4540*/  PLOP3.LUT P6, PT, PT, PT, UP1, 0x80, 0x8 ;  /* 0x000000000008781c */ /* 0x000fe40003fcf018 */
[----:B------:R-:W-:Y:S02]  /*4550*/  @P0 FSEL R29, R29, -INF , !P5 ;  /* 0xff8000001d1d0808 */ /* 0x000fe40006800000 */
[----:B------:R-:W-:Y:S02]  /*4560*/  PLOP3.LUT P0, PT, PT, PT, UP1, 0x80, 0x8 ;  /* 0x000000000008781c */ /* 0x000fe40003f0f018 */
[----:B------:R-:W-:Y:S02]  /*4570*/  LOP3.LUT R209, R192, UR31, R225, 0x96, !PT ;  /* 0x0000001fc0d17c12 */ /* 0x000fe4000f8e96e1 */
[----:B------:R-:W-:Y:S01]  /*4580*/  @P4 ISETP.GE.AND P4, PT, R203, UR23, PT ;  /* 0x00000017cb004c0c */ /* 0x000fe2000bf86270 */
[----:B------:R-:W-:Y:S01]  /*4590*/  VIADD R203, R169, 0xffffffb8 ;  /* 0xffffffb8a9cb7836 */ /* 0x000fe20000000000 */
[----:B------:R-:W-:Y:S01]  /*45a0*/  @P2 FSEL R31, R31, -INF , !P5 ;  /* 0xff8000001f1f2808 */ /* 0x000fe20006800000 */
[----:B------:R-:W-:Y:S01]  /*45b0*/  IMAD.WIDE.U32 R240, R209, -0x2daee0ad, RZ ;  /* 0xd2511f53d1f07825 */ /* 0x000fe200078e00ff */
[----:B------:R-:W-:Y:S02]  /*45c0*/  @P3 ISETP.GE.AND P3, PT, R217, UR23, PT ;  /* 0x00000017d9003c0c */ /* 0x000fe4000bf66270 */
[----:B------:R-:W-:Y:S02]  /*45d0*/  PLOP3.LUT P2, PT, PT, PT, UP1, 0x80, 0x8 ;  /* 0x000000000008781c */ /* 0x000fe40003f4f018 */
[----:B------:R-:W-:Y:S02]  /*45e0*/  IABS R203, R203 ;  /* 0x000000cb00cb7213 */ /* 0x000fe40000000000 */
[----:B------:R-:W-:Y:S02]  /*45f0*/  @P0 FSEL R33, R33, -INF , !P5 ;  /* 0xff80000021210808 */ /* 0x000fe40006800000 */
[----:B------:R-:W-:Y:S01]  /*4600*/  IABS R217, R202 ;  /* 0x000000ca00d97213 */ /* 0x000fe20000000000 */
[----:B------:R-:W-:Y:S01]  /*4610*/  IMAD.MOV.U32 R204, RZ, RZ, R203 ;  /* 0x000000ffffcc7224 */ /* 0x000fe200078e00cb */
[----:B------:R-:W-:Y:S01]  /*4620*/  PLOP3.LUT P0, PT, PT, PT, UP1, 0x80, 0x8 ;  /* 0x000000000008781c */ /* 0x000fe20003f0f018 */
[----:B------:R-:W-:Y:S01]  /*4630*/  VIADD R202, R169, 0xffffffb1 ;  /* 0xffffffb1a9ca7836 */ /* 0x000fe20000000000 */
[----:B------:R-:W-:Y:S02]  /*4640*/  I2FP.F32.S32 R203, R214 ;  /* 0x000000d600cb7245 */ /* 0x000fe40000201400 */
[----:B------:R-:W-:Y:S02]  /*4650*/  @P6 ISETP.GE.AND P6, PT, R222, UR23, PT ;  /* 0x00000017de006c0c */ /* 0x000fe4000bfc6270 */
[----:B------:R-:W-:Y:S01]  /*4660*/  I2FP.F32.S32 R214, R204 ;  /* 0x000000cc00d67245 */ /* 0x000fe20000201400 */
[----:B------:R-:W-:Y:S01]  /*4670*/  FFMA.FTZ R36, R203, -UR30, R36 ;  /* 0x8000001ecb247c23 */ /* 0x000fe20008010024 */
[----:B------:R-:W-:Y:S01]  /*4680*/  @P2 FSEL R35, R35, -INF , !P5 ;  /* 0xff80000023232808 */ /* 0x000fe20006800000 */
[----:B------:R-:W-:Y:S01]  /*4690*/  FFMA.FTZ R50, R203, -UR30, R50 ;  /* 0x8000001ecb327c23 */ /* 0x000fe20008010032 */
[----:B------:R-:W-:Y:S01]  /*46a0*/  IABS R202, R202 ;  /* 0x000000ca00ca7213 */ /* 0x000fe20000000000 */
[----:B------:R-:W5:Y:S01]  /*46b0*/  LDG.E R203, desc[UR28][R210.64+0x100] ;  /* 0x0001001cd2cb7981 */ /* 0x000f62000c1e1900 */
[----:B------:R-:W-:Y:S01]  /*46c0*/  PLOP3.LUT P2, PT, PT, PT, UP1, 0x80, 0x8 ;  /* 0x000000000008781c */ /* 0x000fe20003f4f018 */
[----:B------:R-:W-:Y:S01]  /*46d0*/  VIADD R204, R169, 0xfffffff8 ;  /* 0xfffffff8a9cc7836 */ /* 0x000fe20000000000 */
[----:B------:R-:W-:Y:S01]  /*46e0*/  I2FP.F32.S32 R215, R202 ;  /* 0x000000ca00d77245 */ /* 0x000fe20000201400 */
[----:B------:R-:W-:Y:S01]  /*46f0*/  FFMA.FTZ R37, R214, -UR30, R37 ;  /* 0x8000001ed6257c23 */ /* 0x000fe20008010025 */
[----:B------:R-:W-:Y:S01]  /*4700*/  @P0 FSEL R36, R36, -INF , !P6 ;  /* 0xff80000024240808 */ /* 0x000fe20007000000 */
[----:B------:R-:W5:Y:S01]  /*4710*/  LDG.E R202, desc[UR28][R210.64+0x120] ;  /* 0x0001201cd2ca7981 */ /* 0x000f62000c1e1900 */
[----:B------:R-:W-:Y:S01]  /*4720*/  IABS R204, R204 ;  /* 0x000000cc00cc7213 */ /* 0x000fe20000000000 */
[C---:B------:R-:W-:Y:S01]  /*4730*/  FFMA.FTZ R48, R215.reuse, -UR30, R48 ;  /* 0x8000001ed7307c23 */ /* 0x040fe20008010030 */
[----:B------:R-:W-:Y:S01]  /*4740*/  PLOP3.LUT P5, PT, PT, PT, UP1, 0x80, 0x8 ;  /* 0x000000000008781c */ /* 0x000fe20003faf018 */
[----:B------:R-:W-:Y:S01]  /*4750*/  FFMA.FTZ R51, R214, -UR30, R51 ;  /* 0x8000001ed6337c23 */ /* 0x000fe20008010033 */
[----:B------:R-:W-:Y:S01]  /*4760*/  I2FP.F32.S32 R216, R204 ;  /* 0x000000cc00d87245 */ /* 0x000fe20000201400 */
[----:B------:R-:W-:Y:S01]  /*4770*/  FFMA.FTZ R54, R215, -UR30, R54 ;  /* 0x8000001ed7367c23 */ /* 0x000fe20008010036 */
[----:B------:R-:W-:Y:S01]  /*4780*/  PLOP3.LUT P0, PT, PT, PT, UP1, 0x80, 0x8 ;  /* 0x000000000008781c */ /* 0x000fe20003f0f018 */
[----:B------:R1:W3:Y:S01]  /*4790*/  LDG.E R204, desc[UR28][R210.64+0x20] ;  /* 0x0000201cd2cc7981 */ /* 0x0002e2000c1e1900 */
[----:B------:R-:W-:Y:S01]  /*47a0*/  @P2 FSEL R40, R40, -INF , !P6 ;  /* 0xff80000028282808 */ /* 0x000fe20007000000 */
[C---:B------:R-:W-:Y:S01]  /*47b0*/  FFMA.FTZ R41, R216.reuse, -UR30, R41 ;  /* 0x8000001ed8297c23 */ /* 0x040fe20008010029 */
[----:B------:R-:W-:Y:S01]  /*47c0*/  PLOP3.LUT P2, PT, PT, PT, UP1, 0x80, 0x8 ;  /* 0x000000000008781c */ /* 0x000fe20003f4f018 */
[----:B------:R-:W-:Y:S01]  /*47d0*/  FFMA.FTZ R47, R216, -UR30, R47 ;  /* 0x8000001ed82f7c23 */ /* 0x000fe2000801002f */
[----:B------:R-:W-:Y:S02]  /*47e0*/  I2FP.F32.S32 R217, R217 ;  /* 0x000000d900d97245 */ /* 0x000fe40000201400 */
[----:B------:R-:W-:Y:S01]  /*47f0*/  LOP3.LUT R207, R224, UR15, R219, 0x96, !PT ;  /* 0x0000000fe0cf7c12 */ /* 0x000fe2000f8e96db */
[----:B------:R-:W-:Y:S01]  /*4800*/  IMAD.WIDE.U32 R224, R191, -0x326172a9, RZ ;  /* 0xcd9e8d57bfe07825 */ /* 0x000fe200078e00ff */
[----:B------:R-:W-:Y:S02]  /*4810*/  @P5 FSEL R38, R38, -INF , !P6 ;  /* 0xff80000026265808 */ /* 0x000fe40007000000 */
[----:B------:R-:W-:Y:S01]  /*4820*/  PLOP3.LUT P5, PT, PT, PT, UP1, 0x80, 0x8 ;  /* 0x000000000008781c */ /* 0x000fe20003faf018 */
[----:B------:R-:W-:Y:S01]  /*4830*/  FFMA.FTZ R44, R217, -UR30, R44 ;  /* 0x8000001ed92c7c23 */ /* 0x000fe2000801002c */
[----:B------:R-:W-:Y:S01]  /*4840*/  @P0 FSEL R42, R42, -INF , !P6 ;  /* 0xff8000002a2a0808 */ /* 0x000fe20007000000 */
[----:B------:R-:W-:Y:S01]  /*4850*/  IMAD.WIDE.U32 R250, R207, -0x2daee0ad, RZ ;  /* 0xd2511f53cffa7825 */ /* 0x000fe200078e00ff */
[----:B------:R-:W-:Y:S02]  /*4860*/  PLOP3.LUT P6, PT, PT, PT, UP1, 0x80, 0x8 ;  /* 0x000000000008781c */ /* 0x000fe40003fcf018 */
[----:B------:R-:W-:Y:S01]  /*4870*/  PLOP3.LUT P0, PT, PT, PT, UP1, 0x80, 0x8 ;  /* 0x000000000008781c */ /* 0x000fe20003f0f018 */
[----:B------:R-:W-:Y:S01]  /*4880*/  FFMA.FTZ R58, R217, -UR30, R58 ;  /* 0x8000001ed93a7c23 */ /* 0x000fe2000801003a */
[----:B------:R-:W-:Y:S02]  /*4890*/  @P2 FSEL R39, R39, -INF , !P3 ;  /* 0xff80000027272808 */ /* 0x000fe40005800000 */
[----:B------:R-:W-:Y:S02]  /*48a0*/  PLOP3.LUT P2, PT, PT, PT, UP1, 0x80, 0x8 ;  /* 0x000000000008781c */ /* 0x000fe40003f4f018 */
[----:B------:R-:W-:Y:S01]  /*48b0*/  LOP3.LUT R191, R192, UR31, R245, 0x96, !PT ;  /* 0x0000001fc0bf7c12 */ /* 0x000fe2000f8e96f5 */
[----:B------:R-:W-:Y:S01]  /*48c0*/  UIADD3 UR31, UPT, UPT, UR33, -0x126145ec, URZ ;  /* 0xed9eba14211f7890 */ /* 0x000fe2000fffe0ff */
[----:B------:R-:W-:Y:S02]  /*48d0*/  @P5 FSEL R37, R37, -INF , !P3 ;  /* 0xff80000025255808 */ /* 0x000fe40005800000 */
[----:B------:R-:W-:Y:S01]  /*48e0*/  PLOP3.LUT P5, PT, PT, PT, UP1, 0x80, 0x8 ;  /* 0x000000000008781c */ /* 0x000fe20003faf018 */
[----:B------:R-:W-:Y:S01]  /*48f0*/  IMAD.WIDE.U32 R248, R191, -0x2daee0ad, RZ ;  /* 0xd2511f53bff87825 */ /* 0x000fe200078e00ff */
[----:B------:R-:W-:Y:S02]  /*4900*/  @P6 FSEL R41, R41, -INF , !P3 ;  /* 0xff80000029296808 */ /* 0x000fe40005800000 */
[----:B------:R-:W-:Y:S02]  /*4910*/  @P0 FSEL R43, R43, -INF , !P3 ;  /* 0xff8000002b2b0808 */ /* 0x000fe40005800000 */
[----:B------:R-:W-:Y:S02]  /*4920*/  PLOP3.LUT P3, PT, PT, PT, UP1, 0x80, 0x8 ;  /* 0x000000000008781c */ /* 0x000fe40003f6f018 */
[----:B------:R-:W-:Y:S02]  /*4930*/  PLOP3.LUT P6, PT, PT, PT, UP1, 0x80, 0x8 ;  /* 0x000000000008781c */ /* 0x000fe40003fcf018 */
[----:B------:R-:W-:Y:S02]  /*4940*/  PLOP3.LUT P0, PT, PT, PT, UP1, 0x80, 0x8 ;  /* 0x000000000008781c */ /* 0x000fe40003f0f018 */
[----:B------:R-:W-:Y:S02]  /*4950*/  @P2 FSEL R46, R46, -INF , !P4 ;  /* 0xff8000002e2e2808 */ /* 0x000fe40006000000 */
[----:B------:R-:W-:Y:S02]  /*4960*/  PLOP3.LUT P2, PT, PT, PT, UP1, 0x80, 0x8 ;  /* 0x000000000008781c */ /* 0x000fe40003f4f018 */
[----:B------:R-:W-:Y:S02]  /*4970*/  @P5 FSEL R44, R44, -INF , !P4 ;  /* 0xff8000002c2c5808 */ /* 0x000fe40006000000 */
[----:B------:R-:W-:Y:S02]  /*4980*/  PLOP3.LUT P5, PT, PT, PT, UP1, 0x80, 0x8 ;  /* 0x000000000008781c */ /* 0x000fe40003faf018 */
[----:B------:R-:W-:Y:S02]  /*4990*/  @P3 FSEL R50, R50, -INF , !P4 ;  /* 0xff80000032323808 */ /* 0x000fe40006000000 */
[----:B------:R-:W-:Y:S01]  /*49a0*/  PLOP3.LUT P3, PT, PT, PT, UP1, 0x80, 0x8 ;  /* 0x000000000008781c */ /* 0x000fe20003f6f018 */
[C---:B------:R-:W-:Y:S01]  /*49b0*/  @P0 VIADD R221, R165.reuse, 0x29 ;  /* 0x00000029a5dd0836 */ /* 0x040fe20000000000 */
[----:B------:R-:W-:Y:S02]  /*49c0*/  @P6 FSEL R48, R48, -INF , !P4 ;  /* 0xff80000030306808 */ /* 0x000fe40006000000 */
[----:B------:R-:W-:Y:S01]  /*49d0*/  PLOP3.LUT P6, PT, PT, PT, UP1, 0x80, 0x8 ;  /* 0x000000000008781c */ /* 0x000fe20003fcf018 */
[C---:B------:R-:W-:Y:S01]  /*49e0*/  @P2 VIADD R219, R165.reuse, 0x31 ;  /* 0x00000031a5db2836 */ /* 0x040fe20000000000 */
[----:B------:R-:W-:Y:S02]  /*49f0*/  PLOP3.LUT P0, PT, PT, PT, UP1, 0x80, 0x8 ;  /* 0x000000000008781c */ /* 0x000fe40003f0f018 */
[----:B------:R-:W-:Y:S01]  /*4a00*/  PLOP3.LUT P2, PT, PT, PT, UP1, 0x80, 0x8 ;  /* 0x000000000008781c */ /* 0x000fe20003f4f018 */
[----:B------:R-:W-:Y:S01]  /*4a10*/  @P5 VIADD R222, R165, 0x30 ;  /* 0x00000030a5de5836 */ /* 0x000fe20000000000 */
[----:B------:R-:W-:Y:S02]  /*4a20*/  LOP3.LUT R200, R200, UR34, R229, 0x96, !PT ;  /* 0x00000022c8c87c12 */ /* 0x000fe4000f8e96e5 */
[----:B------:R-:W-:Y:S02]  /*4a30*/  LOP3.LUT R198, R198, UR34, R241, 0x96, !PT ;  /* 0x00000022c6c67c12 */ /* 0x000fe4000f8e96f1 */
[----:B------:R-:W-:Y:S02]  /*4a40*/  @P3 ISETP.GE.AND P3, PT, R221, UR23, PT ;  /* 0x00000017dd003c0c */ /* 0x000fe4000bf66270 */
[----:B------:R-:W-:Y:S01]  /*4a50*/  LOP3.LUT R221, R228, UR31, R237, 0x96, !PT ;  /* 0x0000001fe4dd7c12 */ /* 0x000fe2000f8e96ed */
[----:B------:R-:W-:Y:S01]  /*4a60*/  IMAD.WIDE.U32 R228, R201, -0x2daee0ad, RZ ;  /* 0xd2511f53c9e47825 */ /* 0x000fe200078e00ff */
[----:B------:R-:W-:Y:S02]  /*4a70*/  LOP3.LUT R240, R240, UR31, R251, 0x96, !PT ;  /* 0x0000001ff0f07c12 */ /* 0x000fe4000f8e96fb */
[----:B------:R-:W-:Y:S01]  /*4a80*/  LOP3.LUT R207, R206, UR34, R249, 0x96, !PT ;  /* 0x00000022cecf7c12 */ /* 0x000fe2000f8e96f9 */
[C---:B-1----:R-:W-:Y:S01]  /*4a90*/  @P6 VIADD R210, R165.reuse, 0x38 ;  /* 0x00000038a5d26836 */ /* 0x042fe20000000000 */
[----:B------:R-:W-:Y:S01]  /*4aa0*/  LOP3.LUT R208, R208, UR34, R229, 0x96, !PT ;  /* 0x00000022d0d07c12 */ /* 0x000fe2000f8e96e5 */
[----:B------:R-:W-:Y:S01]  /*4ab0*/  @P0 VIADD R165, R165, 0x39 ;  /* 0x00000039a5a50836 */ /* 0x000fe20000000000 */
[----:B------:R-:W-:Y:S01]  /*4ac0*/  FSETP.NEU.FTZ.AND P0, PT, R173, -INF , PT ;  /* 0xff800000ad00780b */ /* 0x000fe20003f1d000 */
[----:B------:R-:W-:Y:S01]  /*4ad0*/  UIADD3 UR34, UPT, UPT, UR32, 0x1715609d, URZ ;  /* 0x1715609d20227890 */ /* 0x000fe2000fffe0ff */
[----:B------:R-:W-:Y:S01]  /*4ae0*/  LOP3.LUT R228, R228, UR31, R123, 0x96, !PT ;  /* 0x0000001fe4e47c12 */ /* 0x000fe2000f8e967b */
[----:B------:R-:W-:Y:S01]  /*4af0*/  IMAD.WIDE.U32 R198, R198, -0x326172a9, RZ ;  /* 0xcd9e8d57c6c67825 */ /* 0x000fe200078e00ff */
[----:B------:R-:W-:Y:S02]  /*4b00*/  FSEL R230, R230, RZ, P0 ;  /* 0x000000ffe6e67208 */ /* 0x000fe40000000000 */
[----:B------:R-:W-:Y:S01]  /*4b10*/  FSETP.NEU.FTZ.AND P0, PT, R172, -INF , PT ;  /* 0xff800000ac00780b */ /* 0x000fe20003f1d000 */
[----:B------:R-:W-:Y:S01]  /*4b20*/  IMAD.WIDE.U32 R240, R240, -0x326172a9, RZ ;  /* 0xcd9e8d57f0f07825 */ /* 0x000fe200078e00ff */
[----:B------:R-:W-:Y:S02]  /*4b30*/  @P2 ISETP.GE.AND P2, PT, R210, UR23, PT ;  /* 0x00000017d2002c0c */ /* 0x000fe4000bf46270 */
[----:B------:R-:W-:Y:S01]  /*4b40*/  FSEL R232, R232, RZ, P0 ;  /* 0x000000ffe8e87208 */ /* 0x000fe20000000000 */
[----:B------:R-:W-:Y:S01]  /*4b50*/  FFMA.FTZ R212, R4, UR12, -R230 ;  /* 0x0000000c04d47c23 */ /* 0x000fe200080108e6 */
[----:B------:R-:W-:Y:S01]  /*4b60*/  LOP3.LUT R210, R198, UR34, R241, 0x96, !PT ;  /* 0x00000022c6d27c12 */ /* 0x000fe2000f8e96f1 */
[----:B------:R-:W-:Y:S01]  /*4b70*/  IMAD.WIDE.U32 R238, R208, -0x326172a9, RZ ;  /* 0xcd9e8d57d0ee7825 */ /* 0x000fe200078e00ff */
[----:B------:R-:W-:Y:S01]  /*4b80*/  LOP3.LUT R244, R244, UR15, R225, 0x96, !PT ;  /* 0x0000000ff4f47c12 */ /* 0x000fe2000f8e96e1 */
[----:B------:R-:W-:Y:S01]  /*4b90*/  UIADD3 UR15, UPT, UPT, UR32, 0x78dde6e4, URZ ;  /* 0x78dde6e4200f7890 */ /* 0x000fe2000fffe0ff */
[----:B------:R-:W-:Y:S01]  /*4ba0*/  FSETP.NEU.FTZ.AND P0, PT, R171, -INF , PT ;  /* 0xff800000ab00780b */ /* 0x000fe20003f1d000 */
[----:B------:R-:W-:Y:S01]  /*4bb0*/  IMAD.WIDE.U32 R228, R228, -0x326172a9, RZ ;  /* 0xcd9e8d57e4e47825 */ /* 0x000fe200078e00ff */
[----:B------:R-:W-:Y:S01]  /*4bc0*/  PLOP3.LUT P5, PT, PT, PT, UP1, 0x80, 0x8 ;  /* 0x000000000008781c */ /* 0x000fe20003faf018 */
[----:B------:R-:W1:Y:S01]  /*4bd0*/  MUFU.EX2 R212, R212 ;  /* 0x000000d400d47308 */ /* 0x000e620000000800 */
[----:B------:R-:W-:Y:S01]  /*4be0*/  FSEL R231, R231, RZ, P0 ;  /* 0x000000ffe7e77208 */ /* 0x000fe20000000000 */
[----:B------:R-:W-:Y:S01]  /*4bf0*/  VIADD R198, R169, 0xfffffff0 ;  /* 0xfffffff0a9c67836 */ /* 0x000fe20000000000 */
[----:B------:R-:W-:Y:S01]  /*4c00*/  LOP3.LUT R209, R238, UR34, R229, 0x96, !PT ;  /* 0x00000022eed17c12 */ /* 0x000fe2000f8e96e5 */
[----:B------:R-:W-:Y:S01]  /*4c10*/  IMAD.WIDE.U32 R242, R207, -0x326172a9, RZ ;  /* 0xcd9e8d57cff27825 */ /* 0x000fe200078e00ff */
[C---:B------:R-:W-:Y:S02]  /*4c20*/  FSETP.NEU.FTZ.AND P0, PT, R170.reuse, -INF , PT ;  /* 0xff800000aa00780b */ /* 0x040fe40003f1d000 */
[----:B------:R-:W-:Y:S01]  /*4c30*/  IABS R198, R198 ;  /* 0x000000c600c67213 */ /* 0x000fe20000000000 */
[----:B------:R-:W-:Y:S01]  /*4c40*/  FMUL.FTZ R238, R170, 1.4426950216293334961 ;  /* 0x3fb8aa3baaee7820 */ /* 0x000fe20000410000 */
[----:B------:R-:W-:Y:S01]  /*4c50*/  LOP3.LUT R211, R224, UR15, R243, 0x96, !PT ;  /* 0x0000000fe0d37c12 */ /* 0x000fe2000f8e96f3 */
[--C-:B------:R-:W-:Y:S01]  /*4c60*/  FFMA.FTZ R213, R9, UR12, -R231.reuse ;  /* 0x0000000c09d57c23 */ /* 0x100fe200080108e7 */
[----:B------:R-:W-:Y:S01]  /*4c70*/  PLOP3.LUT P4, PT, PT, PT, UP1, 0x80, 0x8 ;  /* 0x000000000008781c */ /* 0x000fe20003f8f018 */
[----:B------:R-:W-:Y:S01]  /*4c80*/  IMAD.MOV.U32 R224, RZ, RZ, R198 ;  /* 0x000000ffffe07224 */ /* 0x000fe200078e00c6 */
[----:B------:R-:W-:Y:S01]  /*4c90*/  FSEL R238, R238, RZ, P0 ;  /* 0x000000ffeeee7208 */ /* 0x000fe20000000000 */
[----:B------:R-:W-:Y:S01]  /*4ca0*/  FFMA.FTZ R223, R29, UR12, -R231 ;  /* 0x0000000c1ddf7c23 */ /* 0x000fe200080108e7 */
[----:B------:R-:W-:Y:S01]  /*4cb0*/  PLOP3.LUT P0, PT, PT, PT, UP1, 0x80, 0x8 ;  /* 0x000000000008781c */ /* 0x000fe20003f0f018 */
[----:B------:R-:W-:Y:S01]  /*4cc0*/  FFMA.FTZ R36, R36, UR12, -R230 ;  /* 0x0000000c24247c23 */ /* 0x000fe200080108e6 */
[----:B------:R-:W-:Y:S01]  /*4cd0*/  I2FP.F32.S32 R224, R224 ;  /* 0x000000e000e07245 */ /* 0x000fe20000201400 */
[----:B------:R-:W-:Y:S01]  /*4ce0*/  IMAD.WIDE.U32 R200, R200, -0x326172a9, RZ ;  /* 0xcd9e8d57c8c87825 */ /* 0x000fe200078e00ff */
[----:B------:R-:W-:Y:S01]  /*4cf0*/  @P5 ISETP.GE.AND P5, PT, R219, UR23, PT ;  /* 0x00000017db005c0c */ /* 0x000fe2000bfa6270 */
[----:B------:R4:W-:Y:S01]  /*4d00*/  MUFU.EX2 R198, R213 ;  /* 0x000000d500c67308 */ /* 0x0009e20000000800 */
[----:B------:R-:W-:Y:S01]  /*4d10*/  LOP3.LUT R208, R234, UR15, R239, 0x96, !PT ;  /* 0x0000000fead07c12 */ /* 0x000fe2000f8e96ef */
[----:B------:R-:W-:Y:S01]  /*4d20*/  FFMA.FTZ R45, R224, -UR30, R45 ;  /* 0x8000001ee02d7c23 */ /* 0x000fe2000801002d */
[----:B------:R-:W-:Y:S01]  /*4d30*/  LOP3.LUT R191, R220, UR15, R201, 0x96, !PT ;  /* 0x0000000fdcbf7c12 */ /* 0x000fe2000f8e96c9 */
[----:B------:R-:W-:Y:S01]  /*4d40*/  FFMA.FTZ R201, R6, UR12, -R232 ;  /* 0x0000000c06c97c23 */ /* 0x000fe200080108e8 */
[----:B------:R-:W-:Y:S01]  /*4d50*/  @P4 ISETP.GE.AND P4, PT, R222, UR23, PT ;  /* 0x00000017de004c0c */ /* 0x000fe2000bf86270 */
[----:B------:R-:W-:Y:S01]  /*4d60*/  FFMA.FTZ R214, R17, UR12, -R230 ;  /* 0x0000000c11d67c23 */ /* 0x000fe200080108e6 */
[----:B------:R-:W-:Y:S01]  /*4d70*/  PLOP3.LUT P6, PT, PT, PT, UP1, 0x80, 0x8 ;  /* 0x000000000008781c */ /* 0x000fe20003fcf018 */
[--C-:B------:R-:W-:Y:S01]  /*4d80*/  FFMA.FTZ R40, R40, UR12, -R231.reuse ;  /* 0x0000000c28287c23 */ /* 0x100fe200080108e7 */
[----:B------:R-:W-:Y:S01]  /*4d90*/  @P0 FSEL R45, R45, -INF , !P3 ;  /* 0xff8000002d2d0808 */ /* 0x000fe20005800000 */
[----:B------:R-:W-:Y:S01]  /*4da0*/  FFMA.FTZ R41, R41, UR12, -R231 ;  /* 0x0000000c29297c23 */ /* 0x000fe200080108e7 */
[----:B------:R-:W-:Y:S01]  /*4db0*/  PLOP3.LUT P0, PT, PT, PT, UP1, 0x80, 0x8 ;  /* 0x000000000008781c */ /* 0x000fe20003f0f018 */
[----:B------:R-:W-:Y:S01]  /*4dc0*/  IMAD.WIDE.U32 R220, R221, -0x326172a9, RZ ;  /* 0xcd9e8d57dddc7825 */ /* 0x000fe200078e00ff */
[----:B------:R-:W-:Y:S01]  /*4dd0*/  LOP3.LUT R218, R218, UR15, R199, 0x96, !PT ;  /* 0x0000000fdada7c12 */ /* 0x000fe2000f8e96c7 */
[----:B------:R-:W-:Y:S02]  /*4de0*/  MUFU.EX2 R201, R201 ;  /* 0x000000c900c97308 */ /* 0x000fe40000000800 */
[----:B------:R-:W-:Y:S01]  /*4df0*/  FFMA.FTZ R199, R8, UR12, -R231 ;  /* 0x0000000c08c77c23 */ /* 0x000fe200080108e7 */
[----:B------:R-:W-:Y:S01]  /*4e00*/  VIADD R219, R169, 0xffffffb0 ;  /* 0xffffffb0a9db7836 */ /* 0x000fe20000000000 */
[----:B------:R-:W-:Y:S01]  /*4e10*/  LOP3.LUT R206, R200, UR34, R221, 0x96, !PT ;  /* 0x00000022c8ce7c12 */ /* 0x000fe2000f8e96dd */
[--C-:B------:R-:W-:Y:S01]  /*4e20*/  FFMA.FTZ R200, R7, UR12, -R232.reuse ;  /* 0x0000000c07c87c23 */ /* 0x100fe200080108e8 */
[----:B------:R-:W-:Y:S01]  /*4e30*/  FFMA.FTZ R221, R19, UR12, -R232 ;  /* 0x0000000c13dd7c23 */ /* 0x000fe200080108e8 */
[----:B------:R-:W-:Y:S01]  /*4e40*/  @P6 ISETP.GE.AND P6, PT, R165, UR23, PT ;  /* 0x00000017a5006c0c */ /* 0x000fe2000bfc6270 */
[--C-:B------:R-:W-:Y:S01]  /*4e50*/  FFMA.FTZ R165, R5, UR12, -R230.reuse ;  /* 0x0000000c05a57c23 */ /* 0x100fe200080108e6 */
[----:B------:R-:W-:Y:S01]  /*4e60*/  IABS R219, R219 ;  /* 0x000000db00db7213 */ /* 0x000fe20000000000 */
[----:B------:R-:W-:Y:S01]  /*4e70*/  FFMA.FTZ R215, R20, UR12, -R230 ;  /* 0x0000000c14d77c23 */ /* 0x000fe200080108e6 */
[----:B------:R-:W-:Y:S01]  /*4e80*/  @P0 FSEL R47, R47, -INF , !P3 ;  /* 0xff8000002f2f0808 */ /* 0x000fe20005800000 */
[----:B------:R-:W-:Y:S01]  /*4e90*/  FFMA.FTZ R38, R38, UR12, -R232 ;  /* 0x0000000c26267c23 */ /* 0x000fe200080108e8 */
[----:B------:R-:W-:Y:S01]  /*4ea0*/  PLOP3.LUT P0, PT, PT, PT, UP1, 0x80, 0x8 ;  /* 0x000000000008781c */ /* 0x000fe20003f0f018 */
[--C-:B------:R-:W-:Y:S01]  /*4eb0*/  FFMA.FTZ R216, R14, UR12, -R238.reuse ;  /* 0x0000000c0ed87c23 */ /* 0x100fe200080108ee */
[----:B------:R-:W-:Y:S01]  /*4ec0*/  I2FP.F32.S32 R222, R219 ;  /* 0x000000db00de7245 */ /* 0x000fe20000201400 */
[----:B------:R-:W-:Y:S04]  /*4ed0*/  IMAD.WIDE.U32 R246, R206, -0x2daee0ad, RZ ;  /* 0xd2511f53cef67825 */ /* 0x000fe800078e00ff */
[--C-:B------:R-:W-:Y:S01]  /*4ee0*/  FFMA.FTZ R207, R10, UR12, -R238.reuse ;  /* 0x0000000c0acf7c23 */ /* 0x100fe200080108ee */
[----:B------:R-:W-:Y:S01]  /*4ef0*/  UIADD3 UR15, UPT, UPT, UR33, -0x56f99767, URZ ;  /* 0xa9066899210f7890 */ /* 0x000fe2000fffe0ff */
[----:B------:R-:W-:Y:S01]  /*4f00*/  FFMA.FTZ R206, R11, UR12, -R238 ;  /* 0x0000000c0bce7c23 */ /* 0x000fe200080108ee */
[----:B------:R-:W-:Y:S01]  /*4f10*/  IMAD.WIDE.U32 R10, R208, -0x2daee0ad, RZ ;  /* 0xd2511f53d00a7825 */ /* 0x000fe200078e00ff */
[C---:B------:R-:W-:Y:S01]  /*4f20*/  PRMT R243, R246.reuse, 0x7770, RZ ;  /* 0x00007770f6f37816 */ /* 0x040fe200000000ff */
[----:B------:R1:W-:Y:S01]  /*4f30*/  MUFU.EX2 R208, R216 ;  /* 0x000000d800d07308 */ /* 0x0003e20000000800 */
[----:B------:R-:W-:Y:S01]  /*4f40*/  PRMT R241, R246, 0x7772, RZ ;  /* 0x00007772f6f17816 */ /* 0x000fe200000000ff */
[----:B------:R-:W-:Y:S01]  /*4f50*/  FFMA.FTZ R49, R222, -UR30, R49 ;  /* 0x8000001ede317c23 */ /* 0x000fe20008010031 */
[----:B------:R-:W-:Y:S01]  /*4f60*/  PRMT R235, R246, 0x7773, RZ ;  /* 0x00007773f6eb7816 */ /* 0x000fe200000000ff */
[--C-:B------:R-:W-:Y:S01]  /*4f70*/  FFMA.FTZ R219, R18, UR12, -R232.reuse ;  /* 0x0000000c12db7c23 */ /* 0x100fe200080108e8 */
[--C-:B------:R-:W-:Y:S01]  /*4f80*/  FFMA.FTZ R39, R39, UR12, -R232.reuse ;  /* 0x0000000c27277c23 */ /* 0x100fe200080108e8 */
[--C-:B------:R-:W-:Y:S01]  /*4f90*/  FFMA.FTZ R34, R34, UR12, -R232.reuse ;  /* 0x0000000c22227c23 */ /* 0x100fe200080108e8 */
[----:B------:R-:W-:Y:S01]  /*4fa0*/  @P0 FSEL R49, R49, -INF , !P3 ;  /* 0xff80000031310808 */ /* 0x000fe20005800000 */
[----:B------:R-:W-:Y:S01]  /*4fb0*/  FFMA.FTZ R35, R35, UR12, -R232 ;  /* 0x0000000c23237c23 */ /* 0x000fe200080108e8 */
[----:B------:R-:W-:Y:S01]  /*4fc0*/  PLOP3.LUT P0, PT, PT, PT, UP1, 0x80, 0x8 ;  /* 0x000000000008781c */ /* 0x000fe20003f0f018 */
[----:B------:R-:W-:Y:S04]  /*4fd0*/  IMAD.WIDE.U32 R6, R191, -0x2daee0ad, RZ ;  /* 0xd2511f53bf067825 */ /* 0x000fe800078e00ff */
[--C-:B------:R-:W-:Y:S01]  /*4fe0*/  FFMA.FTZ R44, R44, UR12, -R231.reuse ;  /* 0x0000000c2c2c7c23 */ /* 0x100fe200080108e7 */
[----:B------:R2:W-:Y:S01]  /*4ff0*/  MUFU.EX2 R191, R207 ;  /* 0x000000cf00bf7308 */ /* 0x0005e20000000800 */
[----:B------:R-:W-:Y:S01]  /*5000*/  FFMA.FTZ R46, R46, UR12, -R238 ;  /* 0x0000000c2e2e7c23 */ /* 0x000fe200080108ee */
[----:B------:R-:W-:Y:S01]  /*5010*/  FFMA.FTZ R45, R45, UR12, -R231 ;  /* 0x0000000c2d2d7c23 */ /* 0x000fe200080108e7 */
[----:B----4-:R-:W-:Y:S01]  /*5020*/  LOP3.LUT R213, R236, UR15, R7, 0x96, !PT ;  /* 0x0000000fecd57c12 */ /* 0x010fe2000f8e9607 */
[----:B------:R-:W-:Y:S01]  /*5030*/  FFMA.FTZ R48, R48, UR12, -R230 ;  /* 0x0000000c30307c23 */ /* 0x000fe200080108e6 */
[----:B-1----:R-:W-:Y:S02]  /*5040*/  VIADD R216, R169, 0xffffffa9 ;  /* 0xffffffa9a9d87836 */ /* 0x002fe40000000000 */
[----:B------:R-:W-:Y:S01]  /*5050*/  FFMA.FTZ R47, R47, UR12, -R238 ;  /* 0x0000000c2f2f7c23 */ /* 0x000fe200080108ee */
[----:B------:R-:W-:Y:S01]  /*5060*/  FFMA.FTZ R49, R49, UR12, -R230 ;  /* 0x0000000c31317c23 */ /* 0x000fe200080108e6 */
[----:B------:R-:W-:Y:S01]  /*5070*/  FFMA.FTZ R50, R50, UR12, -R232 ;  /* 0x0000000c32327c23 */ /* 0x000fe200080108e8 */
[----:B------:R-:W-:Y:S01]  /*5080*/  FFMA.FTZ R55, R222, -UR30, R55 ;  /* 0x8000001ede377c23 */ /* 0x000fe20008010037 */
[----:B------:R-:W-:Y:S01]  /*5090*/  IABS R216, R216 ;  /* 0x000000d800d87213 */ /* 0x000fe20000000000 */
[--C-:B------:R-:W-:Y:S01]  /*50a0*/  FFMA.FTZ R222, R24, UR12, -R231.reuse ;  /* 0x0000000c18de7c23 */ /* 0x100fe200080108e7 */
[----:B------:R-:W-:Y:S01]  /*50b0*/  @P0 FSEL R51, R51, -INF , !P3 ;  /* 0xff80000033330808 */ /* 0x000fe20005800000 */
[----:B------:R-:W-:Y:S01]  /*50c0*/  MUFU.EX2 R113, R49 ;  /* 0x0000003100717308 */ /* 0x000fe20000000800 */
[----:B------:R-:W-:Y:S01]  /*50d0*/  PLOP3.LUT P0, PT, PT, PT, UP1, 0x80, 0x8 ;  /* 0x000000000008781c */ /* 0x000fe20003f0f018 */
[----:B------:R-:W-:Y:S01]  /*50e0*/  IMAD.WIDE.U32 R4, R209, -0x2daee0ad, RZ ;  /* 0xd2511f53d1047825 */ /* 0x000fe200078e00ff */
[----:B------:R-:W-:Y:S02]  /*50f0*/  I2FP.F32.S32 R227, R216 ;  /* 0x000000d800e37245 */ /* 0x000fe40000201400 */
[----:B------:R-:W-:Y:S01]  /*5100*/  PLOP3.LUT P3, PT, PT, PT, UP1, 0x80, 0x8 ;  /* 0x000000000008781c */ /* 0x000fe20003f6f018 */
[----:B------:R-:W-:Y:S01]  /*5110*/  FFMA.FTZ R209, R15, UR12, -R238 ;  /* 0x0000000c0fd17c23 */ /* 0x000fe200080108ee */
[----:B------:R-:W-:Y:S01]  /*5120*/  PRMT R251, R4, 0x7772, RZ ;  /* 0x0000777204fb7816 */ /* 0x000fe200000000ff */
[----:B------:R-:W-:Y:S04]  /*5130*/  IMAD.WIDE.U32 R14, R213, -0x326172a9, RZ ;  /* 0xcd9e8d57d50e7825 */ /* 0x000fe800078e00ff */
[----:B------:R-:W-:Y:S01]  /*5140*/  FFMA.FTZ R52, R227, -UR30, R52 ;  /* 0x8000001ee3347c23 */ /* 0x000fe20008010034 */
[----:B------:R1:W-:Y:S01]  /*5150*/  MUFU.EX2 R213, R219 ;  /* 0x000000db00d57308 */ /* 0x0003e20000000800 */
[----:B--2---:R-:W-:Y:S01]  /*5160*/  FFMA.FTZ R207, R12, UR12, -R231 ;  /* 0x0000000c0ccf7c23 */ /* 0x004fe200080108e7 */
[----:B------:R-:W-:Y:S01]  /*5170*/  IMAD.WIDE.U32 R244, R244, -0x2daee0ad, RZ ;  /* 0xd2511f53f4f47825 */ /* 0x000fe200078e00ff */
[----:B------:R-:W-:Y:S02]  /*5180*/  PRMT R252, R14, 0x7770, RZ ;  /* 0x000077700efc7816 */ /* 0x000fe400000000ff */
[----:B------:R-:W-:Y:S01]  /*5190*/  @P0 FSEL R52, R52, -INF , !P4 ;  /* 0xff80000034340808 */ /* 0x000fe20006000000 */
[----:B------:R-:W-:Y:S01]  /*51a0*/  VIADD R216, R169, 0xffffffe9 ;  /* 0xffffffe9a9d87836 */ /* 0x000fe20000000000 */
[----:B------:R-:W-:Y:S01]  /*51b0*/  LOP3.LUT R248, R248, UR31, R245, 0x96, !PT ;  /* 0x0000001ff8f87c12 */ /* 0x000fe2000f8e96f5 */
[----:B------:R-:W-:Y:S01]  /*51c0*/  FFMA.FTZ R51, R51, UR12, -R232 ;  /* 0x0000000c33337c23 */ /* 0x000fe200080108e8 */
[----:B------:R-:W-:Y:S01]  /*51d0*/  PLOP3.LUT P0, PT, PT, PT, UP1, 0x80, 0x8 ;  /* 0x000000000008781c */ /* 0x000fe20003f0f018 */
[----:B------:R-:W-:Y:S01]  /*51e0*/  FFMA.FTZ R52, R52, UR12, -R230 ;  /* 0x0000000c34347c23 */ /* 0x000fe200080108e6 */
[----:B------:R-:W-:Y:S01]  /*51f0*/  IABS R225, R216 ;  /* 0x000000d800e17213 */ /* 0x000fe20000000000 */
[----:B------:R-:W-:Y:S01]  /*5200*/  IMAD.WIDE.U32 R248, R248, -0x326172a9, RZ ;  /* 0xcd9e8d57f8f87825 */ /* 0x000fe200078e00ff */
[----:B------:R-:W-:Y:S01]  /*5210*/  @P3 FSEL R54, R54, -INF , !P4 ;  /* 0xff80000036363808 */ /* 0x000fe20006000000 */
[----:B------:R-:W-:Y:S01]  /*5220*/  UIADD3 UR31, UPT, UPT, UR33, 0x646e171e, URZ ;  /* 0x646e171e211f7890 */ /* 0x000fe2000fffe0ff */
[----:B------:R-:W-:Y:S01]  /*5230*/  I2FP.F32.S32 R225, R225 ;  /* 0x000000e100e17245 */ /* 0x000fe20000201400 */
[----:B------:R2:W-:Y:S01]  /*5240*/  MUFU.EX2 R216, R221 ;  /* 0x000000dd00d87308 */ /* 0x0005e20000000800 */
[----:B------:R-:W-:Y:S01]  /*5250*/  LOP3.LUT R234, R242, UR34, R249, 0x96, !PT ;  /* 0x00000022f2ea7c12 */ /* 0x000fe2000f8e96f9 */
[----:B------:R-:W-:Y:S01]  /*5260*/  FFMA.FTZ R54, R54, UR12, -R232 ;  /* 0x0000000c36367c23 */ /* 0x000fe200080108e8 */
[----:B------:R-:W-:Y:S01]  /*5270*/  PRMT R242, R246, 0x7771, RZ ;  /* 0x00007771f6f27816 */ /* 0x000fe200000000ff */
[----:B------:R-:W-:Y:S01]  /*5280*/  FFMA.FTZ R56, R225, -UR30, R56 ;  /* 0x8000001ee1387c23 */ /* 0x000fe20008010038 */
[----:B------:R-:W-:Y:S01]  /*5290*/  LOP3.LUT R236, R6, UR31, R247, 0x96, !PT ;  /* 0x0000001f06ec7c12 */ /* 0x000fe2000f8e96f7 */
[----:B------:R-:W-:Y:S01]  /*52a0*/  IMAD.WIDE.U32 R6, R210, -0x2daee0ad, RZ ;  /* 0xd2511f53d2067825 */ /* 0x000fe200078e00ff */
[----:B------:R-:W-:Y:S03]  /*52b0*/  PLOP3.LUT P3, PT, PT, PT, UP1, 0x80, 0x8 ;  /* 0x000000000008781c */ /* 0x000fe60003f6f018 */
[----:B------:R-:W4:Y:S01]  /*52c0*/  MUFU.EX2 R165, R165 ;  /* 0x000000a500a57308 */ /* 0x000f220000000800 */
[----:B------:R-:W-:Y:S01]  /*52d0*/  LOP3.LUT R237, R10, UR31, R5, 0x96, !PT ;  /* 0x0000001f0aed7c12 */ /* 0x000fe2000f8e9605 */
[----:B------:R-:W-:Y:S01]  /*52e0*/  IMAD.WIDE.U32 R246, R218, -0x2daee0ad, RZ ;  /* 0xd2511f53daf67825 */ /* 0x000fe200078e00ff */
[----:B------:R-:W-:Y:S02]  /*52f0*/  LOP3.LUT R218, R122, UR15, R11, 0x96, !PT ;  /* 0x0000000f7ada7c12 */ /* 0x000fe4000f8e960b */
[----:B------:R-:W-:Y:S01]  /*5300*/  @P0 FSEL R56, R56, -INF , !P4 ;  /* 0xff80000038380808 */ /* 0x000fe20006000000 */
[----:B-1----:R-:W-:Y:S01]  /*5310*/  VIADD R219, R169, 0xffffffa8 ;  /* 0xffffffa8a9db7836 */ /* 0x002fe20000000000 */
[----:B------:R-:W-:Y:S01]  /*5320*/  PLOP3.LUT P0, PT, PT, PT, UP1, 0x80, 0x8 ;  /* 0x000000000008781c */ /* 0x000fe20003f0f018 */
[----:B------:R-:W-:Y:S01]  /*5330*/  IMAD.WIDE.U32 R10, R211, -0x2daee0ad, RZ ;  /* 0xd2511f53d30a7825 */ /* 0x000fe200078e00ff */
[----:B------:R-:W-:Y:S01]  /*5340*/  PRMT R245, R14, 0x7771, RZ ;  /* 0x000077710ef57816 */ /* 0x000fe200000000ff */
[----:B------:R-:W1:Y:S01]  /*5350*/  MUFU.EX2 R200, R200 ;  /* 0x000000c800c87308 */ /* 0x000e620000000800 */
[----:B------:R-:W-:Y:S01]  /*5360*/  IABS R217, R219 ;  /* 0x000000db00d97213 */ /* 0x000fe20000000000 */
[----:B------:R-:W-:Y:S01]  /*5370*/  FFMA.FTZ R210, R13, UR12, -R231 ;  /* 0x0000000c0dd27c23 */ /* 0x000fe200080108e7 */
[----:B------:R-:W-:Y:S01]  /*5380*/  LOP3.LUT R9, R244, UR15, R11, 0x96, !PT ;  /* 0x0000000ff4097c12 */ /* 0x000fe2000f8e960b */
[----:B--2---:R-:W-:Y:S01]  /*5390*/  FFMA.FTZ R221, R22, UR12, -R232 ;  /* 0x0000000c16dd7c23 */ /* 0x004fe200080108e8 */
[----:B------:R-:W-:Y:S01]  /*53a0*/  PRMT R244, R14, 0x7772, RZ ;  /* 0x000077720ef47816 */ /* 0x000fe200000000ff */
[----:B------:R-:W-:Y:S01]  /*53b0*/  FFMA.FTZ R211, R16, UR12, -R230 ;  /* 0x0000000c10d37c23 */ /* 0x000fe200080108e6 */
[----:B------:R-:W-:Y:S01]  /*53c0*/  PRMT R11, R14, 0x7773, RZ ;  /* 0x000077730e0b7816 */ /* 0x000fe200000000ff */
[----:B------:R-:W-:Y:S01]  /*53d0*/  FFMA.FTZ R56, R56, UR12, -R231 ;  /* 0x0000000c38387c23 */ /* 0x000fe200080108e7 */
[----:B------:R-:W-:Y:S01]  /*53e0*/  LOP3.LUT R219, R236, 0xff, RZ, 0xc0, !PT ;  /* 0x000000ffecdb7812 */ /* 0x000fe200078ec0ff */
[----:B------:R-:W-:Y:S01]  /*53f0*/  IMAD.WIDE.U32 R122, R218, -0x326172a9, RZ ;  /* 0xcd9e8d57da7a7825 */ /* 0x000fe200078e00ff */
[----:B------:R-:W-:Y:S01]  /*5400*/  I2FP.F32.S32 R14, R217 ;  /* 0x000000d9000e7245 */ /* 0x000fe20000201400 */
[----:B------:R-:W2:Y:S01]  /*5410*/  MUFU.EX2 R199, R199 ;  /* 0x000000c700c77308 */ /* 0x000ea20000000800 */
[----:B------:R-:W-:Y:S01]  /*5420*/  @P3 FSEL R58, R58, -INF , !P4 ;  /* 0xff8000003a3a3808 */ /* 0x000fe20006000000 */
[----:B------:R-:W-:Y:S01]  /*5430*/  FFMA.FTZ R217, R23, UR12, -R232 ;  /* 0x0000000c17d97c23 */ /* 0x000fe200080108e8 */
[----:B------:R-:W-:Y:S01]  /*5440*/  ISETP.LE.U32.AND P3, PT, R219, UR13, PT ;  /* 0x0000000ddb007c0c */ /* 0x000fe2000bf63070 */
[----:B------:R-:W-:Y:S01]  /*5450*/  FFMA.FTZ R67, R14, -UR30, R67 ;  /* 0x8000001e0e437c23 */ /* 0x000fe20008010043 */
[----:B------:R-:W-:Y:S01]  /*5460*/  LOP3.LUT R250, R250, UR15, R247, 0x96, !PT ;  /* 0x0000000ffafa7c12 */ /* 0x000fe2000f8e96f7 */
[----:B------:R-:W-:Y:S01]  /*5470*/  VIADD R219, R169, 0xffffffe8 ;  /* 0xffffffe8a9db7836 */ /* 0x000fe20000000000 */
[----:B------:R-:W-:Y:S01]  /*5480*/  PLOP3.LUT P4, PT, PT, PT, UP1, 0x80, 0x8 ;  /* 0x000000000008781c */ /* 0x000fe20003f8f018 */
[----:B------:R-:W-:Y:S01]  /*5490*/  FFMA.FTZ R53, R14, -UR30, R53 ;  /* 0x8000001e0e357c23 */ /* 0x000fe20008010035 */
[----:B------:R-:W-:Y:S01]  /*54a0*/  PRMT R18, R122, 0x7771, RZ ;  /* 0x000077717a127816 */ /* 0x000fe200000000ff */
[----:B------:R-:W-:Y:S01]  /*54b0*/  UIADD3 UR15, UPT, UPT, UR32, -0x4ab325aa, URZ ;  /* 0xb54cda56200f7890 */ /* 0x000fe2000fffe0ff */
[----:B------:R-:W-:Y:S01]  /*54c0*/  IABS R219, R219 ;  /* 0x000000db00db7213 */ /* 0x000fe20000000000 */
[----:B------:R-:W-:Y:S01]  /*54d0*/  FFMA.FTZ R62, R225, -UR30, R62 ;  /* 0x8000001ee13e7c23 */ /* 0x000fe2000801003e */
[----:B------:R-:W-:Y:S01]  /*54e0*/  @P0 FSEL R53, R53, -INF , !P5 ;  /* 0xff80000035350808 */ /* 0x000fe20006800000 */
[----:B------:R-:W-:Y:S01]  /*54f0*/  FFMA.FTZ R225, R28, UR12, -R231 ;  /* 0x0000000c1ce17c23 */ /* 0x000fe200080108e7 */
[----:B------:R-:W-:Y:S01]  /*5500*/  PLOP3.LUT P0, PT, PT, PT, UP1, 0x80, 0x8 ;  /* 0x000000000008781c */ /* 0x000fe20003f0f018 */
[----:B------:R-:W-:Y:S01]  /*5510*/  FFMA.FTZ R66, R227, -UR30, R66 ;  /* 0x8000001ee3427c23 */ /* 0x000fe20008010042 */
[----:B------:R-:W-:Y:S01]  /*5520*/  LOP3.LUT R13, R220, UR15, R15, 0x96, !PT ;  /* 0x0000000fdc0d7c12 */ /* 0x000fe2000f8e960f */
[--C-:B------:R-:W-:Y:S01]  /*5530*/  FFMA.FTZ R220, R21, UR12, -R230.reuse ;  /* 0x0000000c15dc7c23 */ /* 0x100fe200080108e6 */
[----:B------:R-:W-:Y:S01]  /*5540*/  LOP3.LUT R15, R228, UR15, R123, 0x96, !PT ;  /* 0x0000000fe40f7c12 */ /* 0x000fe2000f8e967b */
[----:B------:R-:W-:Y:S01]  /*5550*/  FFMA.FTZ R53, R53, UR12, -R230 ;  /* 0x0000000c35357c23 */ /* 0x000fe200080108e6 */
[----:B------:R-:W-:Y:S01]  /*5560*/  I2FP.F32.S32 R228, R219 ;  /* 0x000000db00e47245 */ /* 0x000fe20000201400 */
[----:B------:R-:W-:Y:S01]  /*5570*/  FFMA.FTZ R219, R25, UR12, -R231 ;  /* 0x0000000c19db7c23 */ /* 0x000fe200080108e7 */
[----:B------:R-:W-:Y:S01]  /*5580*/  @P4 FSEL R55, R55, -INF , !P5 ;  /* 0xff80000037374808 */ /* 0x000fe20006800000 */
[----:B------:R-:W2:Y:S01]  /*5590*/  MUFU.EX2 R207, R207 ;  /* 0x000000cf00cf7308 */ /* 0x000ea20000000800 */
[----:B------:R-:W-:Y:S01]  /*55a0*/  PLOP3.LUT P4, PT, PT, PT, UP1, 0x80, 0x8 ;  /* 0x000000000008781c */ /* 0x000fe20003f8f018 */
[C---:B------:R-:W-:Y:S01]  /*55b0*/  FFMA.FTZ R57, R228.reuse, -UR30, R57 ;  /* 0x8000001ee4397c23 */ /* 0x040fe20008010039 */
[----:B------:R-:W-:Y:S01]  /*55c0*/  LOP3.LUT R22, R13, 0xff, RZ, 0xc0, !PT ;  /* 0x000000ff0d167812 */ /* 0x000fe200078ec0ff */
[----:B------:R-:W-:Y:S01]  /*55d0*/  FFMA.FTZ R55, R55, UR12, -R232 ;  /* 0x0000000c37377c23 */ /* 0x000fe200080108e8 */
[----:B------:R-:W-:Y:S01]  /*55e0*/  LOP3.LUT R14, R15, 0xffff, RZ, 0xc0, !PT ;  /* 0x0000ffff0f0e7812 */ /* 0x000fe200078ec0ff */
[----:B------:R-:W-:Y:S01]  /*55f0*/  FFMA.FTZ R63, R228, -UR30, R63 ;  /* 0x8000001ee43f7c23 */ /* 0x000fe2000801003f */
[----:B------:R-:W-:Y:S03]  /*5600*/  @P0 FSEL R57, R57, -INF , !P5 ;  /* 0xff80000039390808 */ /* 0x000fe60006800000 */
[----:B------:R4:W-:Y:S01]  /*5610*/  MUFU.EX2 R228, R223 ;  /* 0x000000df00e47308 */ /* 0x0009e20000000800 */
[----:B------:R-:W-:Y:S01]  /*5620*/  PLOP3.LUT P0, PT, PT, PT, UP1, 0x80, 0x8 ;  /* 0x000000000008781c */ /* 0x000fe20003f0f018 */
[----:B------:R-:W-:Y:S01]  /*5630*/  FFMA.FTZ R59, R224, -UR30, R59 ;  /* 0x8000001ee03b7c23 */ /* 0x000fe2000801003b */
[----:B------:R-:W-:Y:S01]  /*5640*/  LOP3.LUT R23, R15, 0xff, RZ, 0xc0, !PT ;  /* 0x000000ff0f177812 */ /* 0x000fe200078ec0ff */
[----:B------:R-:W-:Y:S01]  /*5650*/  VIADD R229, R169, 0xffffffa1 ;  /* 0xffffffa1a9e57836 */ /* 0x000fe20000000000 */
[----:B------:R-:W-:Y:S01]  /*5660*/  SHF.R.U32.HI R14, RZ, 0x8, R14 ;  /* 0x00000008ff0e7819 */ /* 0x000fe2000001160e */
[--C-:B------:R-:W-:Y:S01]  /*5670*/  FFMA.FTZ R57, R57, UR12, -R231.reuse ;  /* 0x0000000c39397c23 */ /* 0x100fe200080108e7 */
[----:B------:R-:W-:Y:S03]  /*5680*/  @P4 FSEL R59, R59, -INF , !P5 ;  /* 0xff8000003b3b4808 */ /* 0x000fe60006800000 */
[----:B------:R-:W3:Y:S01]  /*5690*/  MUFU.EX2 R210, R210 ;  /* 0x000000d200d27308 */ /* 0x000ee20000000800 */
[----:B------:R-:W-:Y:S01]  /*56a0*/  IABS R229, R229 ;  /* 0x000000e500e57213 */ /* 0x000fe20000000000 */
[--C-:B------:R-:W-:Y:S01]  /*56b0*/  FFMA.FTZ R224, R27, UR12, -R238.reuse ;  /* 0x0000000c1be07c23 */ /* 0x100fe200080108ee */
[----:B------:R-:W-:Y:S01]  /*56c0*/  PLOP3.LUT P5, PT, PT, PT, UP1, 0x80, 0x8 ;  /* 0x000000000008781c */ /* 0x000fe20003faf018 */
[--C-:B------:R-:W-:Y:S01]  /*56d0*/  FFMA.FTZ R42, R42, UR12, -R238.reuse ;  /* 0x0000000c2a2a7c23 */ /* 0x100fe200080108ee */
[----:B------:R-:W-:Y:S01]  /*56e0*/  PLOP3.LUT P4, PT, PT, PT, UP1, 0x80, 0x8 ;  /* 0x000000000008781c */ /* 0x000fe20003f8f018 */
[--C-:B------:R-:W-:Y:S01]  /*56f0*/  FFMA.FTZ R43, R43, UR12, -R238.reuse ;  /* 0x0000000c2b2b7c23 */ /* 0x100fe200080108ee */
[----:B------:R-:W-:Y:S03]  /*5700*/  @P0 FSEL R60, R60, -INF , !P2 ;  /* 0xff8000003c3c0808 */ /* 0x000fe60005000000 */
[----:B------:R-:W-:Y:S01]  /*5710*/  MUFU.EX2 R120, R36 ;  /* 0x0000002400787308 */ /* 0x000fe20000000800 */
[----:B------:R-:W-:Y:S01]  /*5720*/  PLOP3.LUT P0, PT, PT, PT, UP1, 0x80, 0x8 ;  /* 0x000000000008781c */ /* 0x000fe20003f0f018 */
[--C-:B------:R-:W-:Y:S01]  /*5730*/  FFMA.FTZ R227, R30, UR12, -R238.reuse ;  /* 0x0000000c1ee37c23 */ /* 0x100fe200080108ee */
[----:B------:R-:W-:Y:S01]  /*5740*/  I2FP.F32.S32 R229, R229 ;  /* 0x000000e500e57245 */ /* 0x000fe20000201400 */
[----:B------:R-:W-:Y:S01]  /*5750*/  FFMA.FTZ R60, R60, UR12, -R231 ;  /* 0x0000000c3c3c7c23 */ /* 0x000fe200080108e7 */
[----:B----4-:R-:W-:Y:S01]  /*5760*/  LOP3.LUT R223, R13, 0xffff, RZ, 0xc0, !PT ;  /* 0x0000ffff0ddf7812 */ /* 0x010fe200078ec0ff */
[----:B------:R-:W-:Y:S01]  /*5770*/  FFMA.FTZ R226, R31, UR12, -R238 ;  /* 0x0000000c1fe27c23 */ /* 0x000fe200080108ee */
[----:B------:R-:W-:Y:S01]  /*5780*/  LOP3.LUT R14, R14, 0xffff, RZ, 0xc0, !PT ;  /* 0x0000ffff0e0e7812 */ /* 0x000fe200078ec0ff */
[----:B------:R-:W-:Y:S01]  /*5790*/  FFMA.FTZ R64, R229, -UR30, R64 ;  /* 0x8000001ee5407c23 */ /* 0x000fe20008010040 */
[----:B------:R-:W-:Y:S01]  /*57a0*/  @P5 FSEL R62, R62, -INF , !P2 ;  /* 0xff8000003e3e5808 */ /* 0x000fe20005000000 */
[----:B------:R-:W-:Y:S01]  /*57b0*/  VIADD R229, R169, 0xffffffa0 ;  /* 0xffffffa0a9e57836 */ /* 0x000fe20000000000 */
[----:B------:R-:W-:Y:S01]  /*57c0*/  ISETP.LE.U32.AND P5, PT, R22, UR13, PT ;  /* 0x0000000d16007c0c */ /* 0x000fe2000bfa3070 */
[----:B------:R-:W4:Y:S01]  /*57d0*/  MUFU.EX2 R206, R206 ;  /* 0x000000ce00ce7308 */ /* 0x000f220000000800 */
[----:B------:R-:W-:Y:S01]  /*57e0*/  @P4 FSEL R64, R64, -INF , !P2 ;  /* 0xff80000040404808 */ /* 0x000fe20005000000 */
[--C-:B------:R-:W-:Y:S01]  /*57f0*/  FFMA.FTZ R62, R62, UR12, -R238.reuse ;  /* 0x0000000c3e3e7c23 */ /* 0x100fe200080108ee */
[----:B------:R-:W-:Y:S01]  /*5800*/  @P0 FSEL R66, R66, -INF , !P2 ;  /* 0xff80000042420808 */ /* 0x000fe20005000000 */
[----:B------:R-:W-:Y:S01]  /*5810*/  FFMA.FTZ R58, R58, UR12, -R238 ;  /* 0x0000000c3a3a7c23 */ /* 0x000fe200080108ee */
[----:B------:R-:W-:Y:S01]  /*5820*/  IABS R229, R229 ;  /* 0x000000e500e57213 */ /* 0x000fe20000000000 */
[----:B------:R-:W-:Y:S01]  /*5830*/  FFMA.FTZ R64, R64, UR12, -R230 ;  /* 0x0000000c40407c23 */ /* 0x000fe200080108e6 */
[----:B------:R-:W-:Y:S01]  /*5840*/  PLOP3.LUT P2, PT, PT, PT, UP1, 0x80, 0x8 ;  /* 0x000000000008781c */ /* 0x000fe20003f4f018 */
[----:B------:R-:W-:Y:S01]  /*5850*/  FFMA.FTZ R66, R66, UR12, -R232 ;  /* 0x0000000c42427c23 */ /* 0x000fe200080108e8 */
[----:B------:R-:W-:Y:S01]  /*5860*/  PLOP3.LUT P0, PT, PT, PT, UP1, 0x80, 0x8 ;  /* 0x000000000008781c */ /* 0x000fe20003f0f018 */
[----:B------:R-:W-:Y:S01]  /*5870*/  MUFU.EX2 R121, R64 ;  /* 0x0000004000797308 */ /* 0x000fe20000000800 */
[----:B------:R-:W-:Y:S01]  /*5880*/  I2FP.F32.S32 R22, R229 ;  /* 0x000000e500167245 */ /* 0x000fe20000201400 */
[----:B------:R-:W-:Y:S01]  /*5890*/  @!P5 FADD.FTZ R212, -R212, -RZ ;  /* 0x800000ffd4d4d221 */ /* 0x000fe20000010100 */
[----:B------:R-:W-:Y:S01]  /*58a0*/  SHF.R.U32.HI R223, RZ, 0x8, R223 ;  /* 0x00000008ffdf7819 */ /* 0x000fe200000116df */
[----:B------:R-:W-:Y:S01]  /*58b0*/  FFMA.FTZ R59, R59, UR12, -R238 ;  /* 0x0000000c3b3b7c23 */ /* 0x000fe200080108ee */
[----:B------:R-:W-:Y:S01]  /*58c0*/  PLOP3.LUT P4, PT, PT, PT, UP1, 0x80, 0x8 ;  /* 0x000000000008781c */ /* 0x000fe20003f8f018 */
[----:B------:R-:W-:Y:S01]  /*58d0*/  FFMA.FTZ R65, R22, -UR30, R65 ;  /* 0x8000001e16417c23 */ /* 0x000fe20008010041 */
[----:B------:R-:W-:Y:S01]  /*58e0*/  LOP3.LUT R223, R223, 0xffff, RZ, 0xc0, !PT ;  /* 0x0000ffffdfdf7812 */ /* 0x000fe200078ec0ff */
[----:B------:R-:W-:Y:S01]  /*58f0*/  FFMA.FTZ R22, R32, UR12, -R230 ;  /* 0x0000000c20167c23 */ /* 0x000fe200080108e6 */
[--C-:B------:R-:W-:Y:S01]  /*5900*/  SHF.R.U32.HI R229, RZ, 0x18, R13.reuse ;  /* 0x00000018ffe57819 */ /* 0x100fe2000001160d */
[----:B------:R-:W-:Y:S01]  /*5910*/  MUFU.EX2 R209, R209 ;  /* 0x000000d100d17308 */ /* 0x000fe20000000800 */
[----:B------:R-:W-:Y:S02]  /*5920*/  @P2 FSEL R63, R63, -INF , !P6 ;  /* 0xff8000003f3f2808 */ /* 0x000fe40007000000 */
[----:B------:R-:W-:Y:S02]  /*5930*/  PLOP3.LUT P2, PT, PT, PT, UP1, 0x80, 0x8 ;  /* 0x000000000008781c */ /* 0x000fe40003f4f018 */
[----:B------:R-:W-:Y:S01]  /*5940*/  @P0 FSEL R65, R65, -INF , !P6 ;  /* 0xff80000041410808 */ /* 0x000fe20007000000 */
[----:B------:R-:W-:Y:S01]  /*5950*/  FFMA.FTZ R63, R63, UR12, -R238 ;  /* 0x0000000c3f3f7c23 */ /* 0x000fe200080108ee */
[----:B------:R-:W-:Y:S01]  /*5960*/  ISETP.LE.U32.AND P0, PT, R223, UR13, PT ;  /* 0x0000000ddf007c0c */ /* 0x000fe2000bf03070 */
[----:B------:R-:W-:Y:S01]  /*5970*/  FFMA.FTZ R223, R33, UR12, -R230 ;  /* 0x0000000c21df7c23 */ /* 0x000fe200080108e6 */
[----:B------:R-:W-:Y:S01]  /*5980*/  PRMT R13, R13, 0x7632, R13 ;  /* 0x000076320d0d7816 */ /* 0x000fe2000000000d */
[----:B------:R-:W4:Y:S01]  /*5990*/  MUFU.EX2 R211, R211 ;  /* 0x000000d300d37308 */ /* 0x000f220000000800 */
[----:B------:R-:W-:Y:S02]  /*59a0*/  @P4 FSEL R61, R61, -INF , !P6 ;  /* 0xff8000003d3d4808 */ /* 0x000fe40007000000 */
[----:B------:R-:W-:Y:S02]  /*59b0*/  ISETP.LE.U32.AND P4, PT, R229, UR13, PT ;  /* 0x0000000de5007c0c */ /* 0x000fe4000bf83070 */
[----:B------:R-:W-:Y:S01]  /*59c0*/  LOP3.LUT R13, R13, 0xff, RZ, 0xc0, !PT ;  /* 0x000000ff0d0d7812 */ /* 0x000fe200078ec0ff */
[----:B------:R-:W-:Y:S01]  /*59d0*/  FFMA.FTZ R231, R61, UR12, -R231 ;  /* 0x0000000c3de77c23 */ /* 0x000fe200080108e7 */
[----:B------:R-:W-:Y:S03]  /*59e0*/  @P2 FSEL R67, R67, -INF , !P6 ;  /* 0xff80000043432808 */ /* 0x000fe60007000000 */
[----:B------:R3:W-:Y:S01]  /*59f0*/  MUFU.EX2 R109, R223 ;  /* 0x000000df006d7308 */ /* 0x0007e20000000800 */
[----:B------:R-:W-:Y:S01]  /*5a00*/  ISETP.LE.U32.AND P2, PT, R23, UR13, PT ;  /* 0x0000000d17007c0c */ /* 0x000fe2000bf43070 */
[----:B------:R-:W-:Y:S01]  /*5a10*/  @!P0 FADD.FTZ R165, -R165, -RZ ;  /* 0x800000ffa5a58221 */ /* 0x000fe20000010100 */
[----:B------:R-:W-:Y:S01]  /*5a20*/  ISETP.LE.U32.AND P6, PT, R13, UR13, PT ;  /* 0x0000000d0d007c0c */ /* 0x000fe2000bfc3070 */
[----:B------:R-:W-:Y:S01]  /*5a30*/  FFMA.FTZ R232, R67, UR12, -R232 ;  /* 0x0000000c43e87c23 */ /* 0x000fe200080108e8 */
[----:B------:R-:W-:Y:S02]  /*5a40*/  PRMT R13, R15, 0x7632, R13 ;  /* 0x000076320f0d7816 */ /* 0x000fe4000000000d */
[----:B------:R-:W-:Y:S01]  /*5a50*/  ISETP.LE.U32.AND P5, PT, R14, UR13, PT ;  /* 0x0000000d0e007c0c */ /* 0x000fe2000bfa3070 */
[----:B-1----:R-:W-:Y:S01]  /*5a60*/  @!P4 FADD.FTZ R200, -R200, -RZ ;  /* 0x800000ffc8c8c221 */ /* 0x002fe20000010100 */
[C---:B------:R-:W-:Y:S01]  /*5a70*/  PRMT R21, R122.reuse, 0x7770, RZ ;  /* 0x000077707a157816 */ /* 0x040fe200000000ff */
[----:B------:R-:W1:Y:S01]  /*5a80*/  MUFU.EX2 R214, R214 ;  /* 0x000000d600d67308 */ /* 0x000e620000000800 */
[----:B------:R-:W-:Y:S02]  /*5a90*/  PRMT R17, R122, 0x7772, RZ ;  /* 0x000077727a117816 */ /* 0x000fe400000000ff */
[----:B------:R-:W-:Y:S01]  /*5aa0*/  ISETP.LE.U32.AND P4, PT, R21, UR13, PT ;  /* 0x0000000d15007c0c */ /* 0x000fe2000bf83070 */
[----:B--2---:R-:W-:Y:S01]  /*5ab0*/  @!P2 FADD.FTZ R199, -R199, -RZ ;  /* 0x800000ffc7c7a221 */ /* 0x004fe20000010100 */
[----:B------:R-:W-:Y:S01]  /*5ac0*/  ISETP.GT.U32.AND P2, PT, R18, UR13, PT ;  /* 0x0000000d12007c0c */ /* 0x000fe2000bf44070 */
[----:B------:R-:W-:Y:S01]  /*5ad0*/  @!P6 FADD.FTZ R201, -R201, -RZ ;  /* 0x800000ffc9c9e221 */ /* 0x000fe20000010100 */
[----:B---3--:R-:W-:Y:S03]  /*5ae0*/  LOP3.LUT R223, R13, 0xff, RZ, 0xc0, !PT ;  /* 0x000000ff0ddf7812 */ /* 0x008fe600078ec0ff */
[----:B------:R-:W2:Y:S01]  /*5af0*/  MUFU.EX2 R220, R220 ;  /* 0x000000dc00dc7308 */ /* 0x000ea20000000800 */
[----:B------:R-:W-:Y:S01]  /*5b00*/  SHF.R.U32.HI R15, RZ, 0x18, R15 ;  /* 0x00000018ff0f7819 */ /* 0x000fe2000001160f */
[----:B------:R-:W-:Y:S01]  /*5b10*/  @!P5 FADD.FTZ R198, -R198, -RZ ;  /* 0x800000ffc6c6d221 */ /* 0x000fe20000010100 */
[----:B------:R-:W-:Y:S01]  /*5b20*/  ISETP.LE.U32.AND P0, PT, R223, UR13, PT ;  /* 0x0000000ddf007c0c */ /* 0x000fe2000bf03070 */
[--C-:B------:R-:W-:Y:S01]  /*5b30*/  FFMA.FTZ R223, R37, UR12, -R230.reuse ;  /* 0x0000000c25df7c23 */ /* 0x100fe200080108e6 */
[----:B------:R-:W-:Y:S01]  /*5b40*/  ISETP.LE.U32.AND P6, PT, R15, UR13, PT ;  /* 0x0000000d0f007c0c */ /* 0x000fe2000bfc3070 */
[----:B------:R-:W-:Y:S01]  /*5b50*/  FFMA.FTZ R230, R65, UR12, -R230 ;  /* 0x0000000c41e67c23 */ /* 0x000fe200080108e6 */
[----:B------:R-:W-:Y:S01]  /*5b60*/  ISETP.GT.U32.AND P5, PT, R17, UR13, PT ;  /* 0x0000000d11007c0c */ /* 0x000fe2000bfa4070 */
[----:B------:R-:W-:Y:S01]  /*5b70*/  @!P4 FADD.FTZ R207, -R207, -RZ ;  /* 0x800000ffcfcfc221 */ /* 0x000fe20000010100 */
[----:B------:R-:W-:Y:S01]  /*5b80*/  PRMT R19, R122, 0x7773, RZ ;  /* 0x000077737a137816 */ /* 0x000fe200000000ff */
[----:B------:R-:W-:Y:S01]  /*5b90*/  @P2 FADD.FTZ R210, -R210, -RZ ;  /* 0x800000ffd2d22221 */ /* 0x000fe20000010100 */
[----:B------:R-:W-:Y:S01]  /*5ba0*/  ISETP.LE.U32.AND P4, PT, R252, UR13, PT ;  /* 0x0000000dfc007c0c */ /* 0x000fe2000bf83070 */
[----:B------:R3:W-:Y:S01]  /*5bb0*/  MUFU.EX2 R116, R223 ;  /* 0x000000df00747308 */ /* 0x0007e20000000800 */
[----:B------:R-:W-:Y:S02]  /*5bc0*/  ISETP.GT.U32.AND P2, PT, R245, UR13, PT ;  /* 0x0000000df5007c0c */ /* 0x000fe4000bf44070 */
[----:B------:R-:W-:Y:S01]  /*5bd0*/  SHF.R.U32.HI R37, RZ, 0x18, R236 ;  /* 0x00000018ff257819 */ /* 0x000fe200000116ec */
[----:B------:R-:W-:Y:S01]  /*5be0*/  @!P0 FADD.FTZ R191, -R191, -RZ ;  /* 0x800000ffbfbf8221 */ /* 0x000fe20000010100 */
[----:B------:R-:W-:Y:S01]  /*5bf0*/  ISETP.GT.U32.AND P0, PT, R19, UR13, PT ;  /* 0x0000000d13007c0c */ /* 0x000fe2000bf04070 */
[----:B----4-:R-:W-:Y:S01]  /*5c00*/  @!P6 FADD.FTZ R206, -R206, -RZ ;  /* 0x800000ffcecee221 */ /* 0x010fe20000010100 */
[----:B------:R-:W-:Y:S01]  /*5c10*/  PRMT R36, R236, 0x7632, R36 ;  /* 0x00007632ec247816 */ /* 0x000fe20000000024 */
[----:B------:R-:W-:Y:S01]  /*5c20*/  @P5 FADD.FTZ R208, -R208, -RZ ;  /* 0x800000ffd0d05221 */ /* 0x000fe20000010100 */
[----:B------:R-:W-:Y:S01]  /*5c30*/  LOP3.LUT R236, R236, 0xffff, RZ, 0xc0, !PT ;  /* 0x0000ffffecec7812 */ /* 0x000fe200078ec0ff */
[----:B------:R-:W-:Y:S01]  /*5c40*/  MUFU.EX2 R122, R230 ;  /* 0x000000e6007a7308 */ /* 0x000fe20000000800 */
[----:B------:R-:W-:Y:S01]  /*5c50*/  ISETP.LE.U32.AND P6, PT, R37, UR13, PT ;  /* 0x0000000d25007c0c */ /* 0x000fe2000bfc3070 */
[----:B------:R-:W-:Y:S01]  /*5c60*/  @!P4 FADD.FTZ R211, -R211, -RZ ;  /* 0x800000ffd3d3c221 */ /* 0x000fe20000010100 */
[----:B------:R-:W-:Y:S01]  /*5c70*/  ISETP.GT.U32.AND P5, PT, R244, UR13, PT ;  /* 0x0000000df4007c0c */ /* 0x000fe2000bfa4070 */
[----:B-1----:R-:W-:Y:S01]  /*5c80*/  @P2 FADD.FTZ R214, -R214, -RZ ;  /* 0x800000ffd6d62221 */ /* 0x002fe20000010100 */
[----:B------:R-:W-:Y:S02]  /*5c90*/  SHF.R.U32.HI R37, RZ, 0x8, R236 ;  /* 0x00000008ff257819 */ /* 0x000fe400000116ec */
[----:B------:R-:W-:Y:S03]  /*5ca0*/  LOP3.LUT R36, R36, 0xff, RZ, 0xc0, !PT ;  /* 0x000000ff24247812 */ /* 0x000fe600078ec0ff */
[----:B------:R-:W-:Y:S01]  /*5cb0*/  MUFU.EX2 R230, R62 ;  /* 0x0000003e00e67308 */ /* 0x000fe20000000800 */
[----:B------:R-:W-:Y:S01]  /*5cc0*/  LOP3.LUT R37, R37, 0xffff, RZ, 0xc0, !PT ;  /* 0x0000ffff25257812 */ /* 0x000fe200078ec0ff */
[----:B------:R-:W-:Y:S01]  /*5cd0*/  @P0 FADD.FTZ R209, -R209, -RZ ;  /* 0x800000ffd1d10221 */ /* 0x000fe20000010100 */
[----:B------:R-:W-:Y:S01]  /*5ce0*/  ISETP.GT.U32.AND P0, PT, R11, UR13, PT ;  /* 0x0000000d0b007c0c */ /* 0x000fe2000bf04070 */
[----:B---3--:R-:W-:Y:S01]  /*5cf0*/  IMAD.IADD R223, R176, 0x1, R187 ;  /* 0x00000001b0df7824 */ /* 0x008fe200078e02bb */
[----:B------:R-:W-:Y:S02]  /*5d00*/  ISETP.LE.U32.AND P4, PT, R36, UR13, PT ;  /* 0x0000000d24007c0c */ /* 0x000fe4000bf83070 */
[----:B------:R-:W-:Y:S01]  /*5d10*/  ISETP.LE.U32.AND P2, PT, R37, UR13, PT ;  /* 0x0000000d25007c0c */ /* 0x000fe2000bf43070 */
[----:B------:R-:W-:Y:S01]  /*5d20*/  @P5 FADD.FTZ R213, -R213, -RZ ;  /* 0x800000ffd5d55221 */ /* 0x000fe20000010100 */
[C---:B------:R-:W-:Y:S01]  /*5d30*/  LOP3.LUT R36, R237.reuse, 0xffff, RZ, 0xc0, !PT ;  /* 0x0000ffffed247812 */ /* 0x040fe200078ec0ff */
[----:B------:R-:W1:Y:S01]  /*5d40*/  MUFU.EX2 R217, R217 ;  /* 0x000000d900d97308 */ /* 0x000e620000000800 */
[----:B------:R-:W-:Y:S02]  /*5d50*/  LOP3.LUT R37, R237, 0xff, RZ, 0xc0, !PT ;  /* 0x000000ffed257812 */ /* 0x000fe400078ec0ff */
[----:B------:R-:W-:Y:S02]  /*5d60*/  SHF.R.U32.HI R36, RZ, 0x8, R36 ;  /* 0x00000008ff247819 */ /* 0x000fe40000011624 */
[----:B------:R-:W-:Y:S01]  /*5d70*/  ISETP.LE.U32.AND P5, PT, R37, UR13, PT ;  /* 0x0000000d25007c0c */ /* 0x000fe2000bfa3070 */
[----:B------:R-:W-:Y:S01]  /*5d80*/  @P0 FADD.FTZ R216, -R216, -RZ ;  /* 0x800000ffd8d80221 */ /* 0x000fe20000010100 */
[----:B------:R-:W-:Y:S03]  /*5d90*/  LOP3.LUT R36, R36, 0xffff, RZ, 0xc0, !PT ;  /* 0x0000ffff24247812 */ /* 0x000fe600078ec0ff */
[----:B------:R-:W3:Y:S01]  /*5da0*/  MUFU.EX2 R222, R222 ;  /* 0x000000de00de7308 */ /* 0x000ee20000000800 */
[----:B------:R-:W-:Y:S01]  /*5db0*/  PRMT R5, R4, 0x7771, RZ ;  /* 0x0000777104057816 */ /* 0x000fe200000000ff */
[----:B--2---:R-:W-:Y:S01]  /*5dc0*/  @!P2 FADD.FTZ R220, -R220, -RZ ;  /* 0x800000ffdcdca221 */ /* 0x004fe20000010100 */
[----:B------:R-:W-:Y:S02]  /*5dd0*/  ISETP.LE.U32.AND P0, PT, R36, UR13, PT ;  /* 0x0000000d24007c0c */ /* 0x000fe4000bf03070 */
[----:B------:R-:W-:Y:S02]  /*5de0*/  SHF.R.U32.HI R36, RZ, 0x18, R237 ;  /* 0x00000018ff247819 */ /* 0x000fe400000116ed */
[----:B------:R-:W-:Y:S03]  /*5df0*/  PRMT R37, R237, 0x7632, R37 ;  /* 0x00007632ed257816 */ /* 0x000fe60000000025 */
[----:B------:R-:W-:Y:S01]  /*5e00*/  MUFU.EX2 R245, R40 ;  /* 0x0000002800f57308 */ /* 0x000fe20000000800 */
[----:B------:R-:W-:Y:S01]  /*5e10*/  ISETP.LE.U32.AND P2, PT, R36, UR13, PT ;  /* 0x0000000d24007c0c */ /* 0x000fe2000bf43070 */
[----:B-1----:R-:W-:Y:S01]  /*5e20*/  @!P6 FADD.FTZ R217, -R217, -RZ ;  /* 0x800000ffd9d9e221 */ /* 0x002fe20000010100 */
[----:B------:R-:W-:Y:S02]  /*5e30*/  ISETP.LE.U32.AND P6, PT, R243, UR13, PT ;  /* 0x0000000df3007c0c */ /* 0x000fe4000bfc3070 */
[----:B------:R-:W-:Y:S02]  /*5e40*/  LOP3.LUT R37, R37, 0xff, RZ, 0xc0, !PT ;  /* 0x000000ff25257812 */ /* 0x000fe400078ec0ff */
[----:B------:R-:W-:Y:S03]  /*5e50*/  LOP3.LUT R246, R246, UR31, R7, 0x96, !PT ;  /* 0x0000001ff6f67c12 */ /* 0x000fe6000f8e9607 */
[----:B------:R1:W-:Y:S01]  /*5e60*/  MUFU.EX2 R244, R41 ;  /* 0x0000002900f47308 */ /* 0x0003e20000000800 */
[----:B------:R-:W-:Y:S01]  /*5e70*/  PRMT R249, R6, 0x7770, RZ ;  /* 0x0000777006f97816 */ /* 0x000fe200000000ff */
[----:B---3--:R-:W-:Y:S01]  /*5e80*/  @!P5 FADD.FTZ R222, -R222, -RZ ;  /* 0x800000ffdeded221 */ /* 0x008fe20000010100 */
[----:B------:R-:W-:Y:S02]  /*5e90*/  ISETP.GT.U32.AND P5, PT, R5, UR13, PT ;  /* 0x0000000d05007c0c */ /* 0x000fe4000bfa4070 */
[C---:B------:R-:W-:Y:S02]  /*5ea0*/  PRMT R247, R6.reuse, 0x7771, RZ ;  /* 0x0000777106f77816 */ /* 0x040fe400000000ff */
[C---:B------:R-:W-:Y:S03]  /*5eb0*/  PRMT R233, R6.reuse, 0x7772, RZ ;  /* 0x0000777206e97816 */ /* 0x040fe600000000ff */
[----:B------:R-:W2:Y:S01]  /*5ec0*/  MUFU.EX2 R215, R215 ;  /* 0x000000d700d77308 */ /* 0x000ea20000000800 */
[----:B------:R-:W-:Y:S02]  /*5ed0*/  PRMT R239, R6, 0x7773, RZ ;  /* 0x0000777306ef7816 */ /* 0x000fe400000000ff */
[C---:B------:R-:W-:Y:S02]  /*5ee0*/  PRMT R6, R4.reuse, 0x7770, RZ ;  /* 0x0000777004067816 */ /* 0x040fe400000000ff */
[----:B------:R-:W-:Y:S02]  /*5ef0*/  PRMT R7, R4, 0x7773, RZ ;  /* 0x0000777304077816 */ /* 0x000fe400000000ff */
[----:B------:R-:W-:Y:S03]  /*5f00*/  F2FP.RELU.BF16.F32.PACK_AB R49, R198, R199 ;  /* 0x000000c7c631723e */ /* 0x000fe600000018ff */
[----:B------:R-:W3:Y:S01]  /*5f10*/  MUFU.EX2 R224, R224 ;  /* 0x000000e000e07308 */ /* 0x000ee20000000800 */
[----:B-1----:R-:W-:Y:S04]  /*5f20*/  IMAD.WIDE.U32 R40, R250, -0x326172a9, RZ ;  /* 0xcd9e8d57fa287825 */ /* 0x002fe800078e00ff */
[----:B------:R-:W-:Y:S01]  /*5f30*/  @P5 FADD.FTZ R228, -R228, -RZ ;  /* 0x800000ffe4e45221 */ /* 0x000fe20000010100 */
[----:B------:R-:W-:Y:S02]  /*5f40*/  ISETP.GT.U32.AND P5, PT, R235, UR13, PT ;  /* 0x0000000deb007c0c */ /* 0x000fe4000bfa4070 */
[----:B------:R-:W-:Y:S02]  /*5f50*/  LOP3.LUT R240, R240, UR15, R41, 0x96, !PT ;  /* 0x0000000ff0f07c12 */ /* 0x000fe4000f8e9629 */
[----:B------:R-:W1:Y:S01]  /*5f60*/  MUFU.EX2 R229, R22 ;  /* 0x0000001600e57308 */ /* 0x000e620000000800 */
[----:B--2---:R-:W-:Y:S01]  /*5f70*/  @!P3 FADD.FTZ R215, -R215, -RZ ;  /* 0x800000ffd7d7b221 */ /* 0x004fe20000010100 */
[----:B------:R-:W-:Y:S02]  /*5f80*/  ISETP.LE.U32.AND P3, PT, R37, UR13, PT ;  /* 0x0000000d25007c0c */ /* 0x000fe4000bf63070 */
[----:B------:R-:W-:Y:S06]  /*5f90*/  LOP3.LUT R37, R240, 0xff, RZ, 0xc0, !PT ;  /* 0x000000fff0257812 */ /* 0x000fec00078ec0ff */
[----:B------:R-:W-:Y:S01]  /*5fa0*/  MUFU.EX2 R117, R38 ;  /* 0x0000002600757308 */ /* 0x000fe20000000800 */
[----:B---3--:R-:W-:Y:S01]  /*5fb0*/  @!P2 FADD.FTZ R224, -R224, -RZ ;  /* 0x800000ffe0e0a221 */ /* 0x008fe20000010100 */
[----:B------:R-:W-:Y:S08]  /*5fc0*/  ISETP.GT.U32.AND P2, PT, R241, UR13, PT ;  /* 0x0000000df1007c0c */ /* 0x000ff0000bf44070 */
[----:B------:R2:W-:Y:S01]  /*5fd0*/  MUFU.EX2 R252, R39 ;  /* 0x0000002700fc7308 */ /* 0x0005e20000000800 */
[----:B-1----:R-:W-:Y:S01]  /*5fe0*/  @!P6 FADD.FTZ R229, -R229, -RZ ;  /* 0x800000ffe5e5e221 */ /* 0x002fe20000010100 */
[----:B------:R-:W-:Y:S02]  /*5ff0*/  ISETP.LE.U32.AND P6, PT, R37, UR13, PT ;  /* 0x0000000d25007c0c */ /* 0x000fe4000bfc3070 */
[----:B------:R-:W-:Y:S04]  /*6000*/  LOP3.LUT R37, R240, 0xffff, RZ, 0xc0, !PT ;  /* 0x0000fffff0257812 */ /* 0x000fe800078ec0ff */
[----:B------:R-:W-:Y:S02]  /*6010*/  SHF.R.U32.HI R37, RZ, 0x8, R37 ;  /* 0x00000008ff257819 */ /* 0x000fe40000011625 */
[----:B------:R-:W-:Y:S02]  /*6020*/  MUFU.EX2 R237, R42 ;  /* 0x0000002a00ed7308 */ /* 0x000fe40000000800 */
[----:B------:R-:W-:Y:S03]  /*6030*/  LOP3.LUT R37, R37, 0xffff, RZ, 0xc0, !PT ;  /* 0x0000ffff25257812 */ /* 0x000fe600078ec0ff */
[----:B------:R-:W-:Y:S05]  /*6040*/  @!P6 FADD.FTZ R120, -R120, -RZ ;  /* 0x800000ff7878e221 */ /* 0x000fea0000010100 */
[----:B------:R1:W-:Y:S01]  /*6050*/  MUFU.EX2 R236, R43 ;  /* 0x0000002b00ec7308 */ /* 0x0003e20000000800 */
[----:B--2---:R-:W-:Y:S05]  /*6060*/  IMAD.WIDE.U32 R38, R234, -0x2daee0ad, RZ ;  /* 0xd2511f53ea267825 */ /* 0x004fea00078e00ff */
[----:B------:R-:W-:Y:S02]  /*6070*/  LOP3.LUT R36, R10, UR31, R39, 0x96, !PT ;  /* 0x0000001f0a247c12 */ /* 0x000fe4000f8e9627 */
[--C-:B------:R-:W-:Y:S02]  /*6080*/  SHF.R.U32.HI R39, RZ, 0x18, R240.reuse ;  /* 0x00000018ff277819 */ /* 0x100fe400000116f0 */
[----:B------:R-:W2:Y:S01]  /*6090*/  MUFU.EX2 R219, R219 ;  /* 0x000000db00db7308 */ /* 0x000ea20000000800 */
[----:B------:R-:W-:Y:S04]  /*60a0*/  PRMT R240, R240, 0x7632, R240 ;  /* 0x00007632f0f07816 */ /* 0x000fe800000000f0 */
[----:B------:R-:W-:Y:S05]  /*60b0*/  LOP3.LUT R240, R240, 0xff, RZ, 0xc0, !PT ;  /* 0x000000fff0f07812 */ /* 0x000fea00078ec0ff */
[----:B------:R-:W3:Y:S01]  /*60c0*/  MUFU.EX2 R119, R34 ;  /* 0x0000002200777308 */ /* 0x000ee20000000800 */
[----:B-1----:R-:W-:Y:S05]  /*60d0*/  IMAD.WIDE.U32 R42, R9, -0x326172a9, RZ ;  /* 0xcd9e8d57092a7825 */ /* 0x002fea00078e00ff */
[----:B------:R-:W-:Y:S02]  /*60e0*/  LOP3.LUT R248, R248, UR15, R43, 0x96, !PT ;  /* 0x0000000ff8f87c12 */ /* 0x000fe4000f8e962b */
[----:B------:R-:W-:Y:S02]  /*60f0*/  F2FP.RELU.BF16.F32.PACK_AB R43, R200, R201 ;  /* 0x000000c9c82b723e */ /* 0x000fe400000018ff */
[----:B------:R-:W1:Y:S01]  /*6100*/  MUFU.EX2 R118, R35 ;  /* 0x0000002300767308 */ /* 0x000e620000000800 */
[----:B------:R-:W-:Y:S01]  /*6110*/  LOP3.LUT R41, R248, 0xff, RZ, 0xc0, !PT ;  /* 0x000000fff8297812 */ /* 0x000fe200078ec0ff */
[----:B--2---:R-:W-:Y:S01]  /*6120*/  @!P0 FADD.FTZ R219, -R219, -RZ ;  /* 0x800000ffdbdb8221 */ /* 0x004fe20000010100 */
[----:B------:R-:W-:Y:S01]  /*6130*/  ISETP.GT.U32.AND P0, PT, R242, UR13, PT ;  /* 0x0000000df2007c0c */ /* 0x000fe2000bf04070 */
[----:B------:R2:W-:Y:S01]  /*6140*/  STS [R178+0x10400], R43 ;  /* 0x0104002bb2007388 */ /* 0x0005e20000000800 */
[----:B------:R-:W-:Y:S02]  /*6150*/  ISETP.LE.U32.AND P6, PT, R41, UR13, PT ;  /* 0x0000000d29007c0c */ /* 0x000fe4000bfc3070 */
[----:B------:R-:W-:Y:S03]  /*6160*/  PRMT R41, R42, 0x7770, RZ ;  /* 0x000077702a297816 */ /* 0x000fe600000000ff */
[----:B------:R4:W2:Y:S01]  /*6170*/  MUFU.EX2 R218, R221 ;  /* 0x000000dd00da7308 */ /* 0x0008a20000000800 */
[----:B---3--:R-:W-:Y:S01]  /*6180*/  @P2 FADD.FTZ R119, -R119, -RZ ;  /* 0x800000ff77772221 */ /* 0x008fe20000010100 */
[----:B------:R-:W-:Y:S02]  /*6190*/  ISETP.LE.U32.AND P2, PT, R37, UR13, PT ;  /* 0x0000000d25007c0c */ /* 0x000fe4000bf43070 */
[----:B------:R-:W-:Y:S04]  /*61a0*/  LOP3.LUT R37, R248, 0xffff, RZ, 0xc0, !PT ;  /* 0x0000fffff8257812 */ /* 0x000fe800078ec0ff */
[----:B------:R-:W-:Y:S01]  /*61b0*/  SHF.R.U32.HI R37, RZ, 0x8, R37 ;  /* 0x00000008ff257819 */ /* 0x000fe20000011625 */
[----:B-1----:R-:W-:Y:S01]  /*61c0*/  @P5 FADD.FTZ R118, -R118, -RZ ;  /* 0x800000ff76765221 */ /* 0x002fe20000010100 */
[----:B------:R-:W-:Y:S01]  /*61d0*/  ISETP.LE.U32.AND P5, PT, R240, UR13, PT ;  /* 0x0000000df0007c0c */ /* 0x000fe2000bfa3070 */
[----:B------:R-:W-:Y:S01]  /*61e0*/  @P0 FADD.FTZ R109, -R109, -RZ ;  /* 0x800000ff6d6d0221 */ /* 0x000fe20000010100 */
[----:B------:R-:W-:Y:S01]  /*61f0*/  ISETP.LE.U32.AND P0, PT, R39, UR13, PT ;  /* 0x0000000d27007c0c */ /* 0x000fe2000bf03070 */
[----:B------:R-:W1:Y:S01]  /*6200*/  MUFU.EX2 R243, R44 ;  /* 0x0000002c00f37308 */ /* 0x000e620000000800 */
[----:B------:R-:W-:Y:S01]  /*6210*/  PRMT R39, R248, 0x7632, R39 ;  /* 0x00007632f8277816 */ /* 0x000fe20000000027 */
[----:B------:R-:W-:Y:S01]  /*6220*/  @!P2 FADD.FTZ R116, -R116, -RZ ;  /* 0x800000ff7474a221 */ /* 0x000fe20000010100 */
[----:B------:R-:W-:Y:S01]  /*6230*/  LOP3.LUT R37, R37, 0xffff, RZ, 0xc0, !PT ;  /* 0x0000ffff25257812 */ /* 0x000fe200078ec0ff */
[----:B------:R-:W-:Y:S01]  /*6240*/  @!P6 FADD.FTZ R245, -R245, -RZ ;  /* 0x800000fff5f5e221 */ /* 0x000fe20000010100 */
[----:B------:R-:W-:Y:S01]  /*6250*/  LOP3.LUT R39, R39, 0xff, RZ, 0xc0, !PT ;  /* 0x000000ff27277812 */ /* 0x000fe200078ec0ff */
[----:B----4-:R-:W-:Y:S01]  /*6260*/  FFMA.FTZ R221, R26, UR12, -R238 ;  /* 0x0000000c1add7c23 */ /* 0x010fe200080108ee */
[----:B------:R-:W-:Y:S03]  /*6270*/  SHF.R.U32.HI R248, RZ, 0x18, R248 ;  /* 0x00000018fff87819 */ /* 0x000fe600000116f8 */
[----:B------:R-:W-:Y:S01]  /*6280*/  MUFU.EX2 R235, R46 ;  /* 0x0000002e00eb7308 */ /* 0x000fe20000000800 */
[----:B------:R-:W-:Y:S01]  /*6290*/  ISETP.LE.U32.AND P2, PT, R39, UR13, PT ;  /* 0x0000000d27007c0c */ /* 0x000fe2000bf43070 */
[----:B------:R-:W-:Y:S01]  /*62a0*/  @!P5 FADD.FTZ R117, -R117, -RZ ;  /* 0x800000ff7575d221 */ /* 0x000fe20000010100 */
[----:B------:R-:W-:Y:S01]  /*62b0*/  ISETP.LE.U32.AND P5, PT, R37, UR13, PT ;  /* 0x0000000d25007c0c */ /* 0x000fe2000bfa3070 */
[----:B------:R-:W-:Y:S01]  /*62c0*/  @!P0 FADD.FTZ R252, -R252, -RZ ;  /* 0x800000fffcfc8221 */ /* 0x000fe20000010100 */
[----:B------:R-:W-:Y:S01]  /*62d0*/  ISETP.LE.U32.AND P6, PT, R41, UR13, PT ;  /* 0x0000000d29007c0c */ /* 0x000fe2000bfc3070 */
[----:B--2---:R-:W-:Y:S01]  /*62e0*/  @!P4 FADD.FTZ R218, -R218, -RZ ;  /* 0x800000ffdadac221 */ /* 0x004fe20000010100 */
[----:B------:R-:W-:Y:S03]  /*62f0*/  ISETP.LE.U32.AND P0, PT, R248, UR13, PT ;  /* 0x0000000df8007c0c */ /* 0x000fe6000bf03070 */
[----:B------:R-:W2:Y:S01]  /*6300*/  MUFU.EX2 R221, R221 ;  /* 0x000000dd00dd7308 */ /* 0x000ea20000000800 */
[----:B------:R-:W-:Y:S02]  /*6310*/  PRMT R37, R42, 0x7772, RZ ;  /* 0x000077722a257816 */ /* 0x000fe400000000ff */
[----:B------:R-:W-:Y:S02]  /*6320*/  PRMT R41, R40, 0x7770, RZ ;  /* 0x0000777028297816 */ /* 0x000fe400000000ff */
[----:B------:R-:W-:Y:S01]  /*6330*/  PRMT R39, R42, 0x7771, RZ ;  /* 0x000077712a277816 */ /* 0x000fe200000000ff */
[----:B------:R-:W-:Y:S01]  /*6340*/  @!P2 FADD.FTZ R237, -R237, -RZ ;  /* 0x800000ffededa221 */ /* 0x000fe20000010100 */
[----:B------:R-:W-:Y:S03]  /*6350*/  ISETP.GT.U32.AND P2, PT, R37, UR13, PT ;  /* 0x0000000d25007c0c */ /* 0x000fe6000bf44070 */
[----:B------:R-:W3:Y:S01]  /*6360*/  MUFU.EX2 R242, R45 ;  /* 0x0000002d00f27308 */ /* 0x000ee20000000800 */
[----:B------:R-:W-:Y:S01]  /*6370*/  @!P5 FADD.FTZ R244, -R244, -RZ ;  /* 0x800000fff4f4d221 */ /* 0x000fe20000010100 */
[----:B-1----:R-:W-:Y:S01]  /*6380*/  @!P6 FADD.FTZ R243, -R243, -RZ ;  /* 0x800000fff3f3e221 */ /* 0x002fe20000010100 */
[----:B------:R-:W-:Y:S01]  /*6390*/  PRMT R42, R42, 0x7773, RZ ;  /* 0x000077732a2a7816 */ /* 0x000fe200000000ff */
[----:B------:R-:W-:Y:S01]  /*63a0*/  @!P0 FADD.FTZ R236, -R236, -RZ ;  /* 0x800000ffecec8221 */ /* 0x000fe20000010100 */
[----:B------:R-:W-:Y:S02]  /*63b0*/  ISETP.LE.U32.AND P6, PT, R41, UR13, PT ;  /* 0x0000000d29007c0c */ /* 0x000fe4000bfc3070 */
[----:B------:R-:W-:Y:S03]  /*63c0*/  ISETP.GT.U32.AND P5, PT, R39, UR13, PT ;  /* 0x0000000d27007c0c */ /* 0x000fe6000bfa4070 */
[----:B------:R-:W1:Y:S01]  /*63d0*/  MUFU.EX2 R115, R48 ;  /* 0x0000003000737308 */ /* 0x000e620000000800 */
[----:B------:R-:W-:Y:S01]  /*63e0*/  ISETP.GT.U32.AND P0, PT, R42, UR13, PT ;  /* 0x0000000d2a007c0c */ /* 0x000fe2000bf04070 */
[----:B--2---:R-:W-:Y:S01]  /*63f0*/  @!P3 FADD.FTZ R221, -R221, -RZ ;  /* 0x800000ffddddb221 */ /* 0x004fe20000010100 */
[----:B------:R-:W-:Y:S01]  /*6400*/  ISETP.GT.U32.AND P3, PT, R251, UR13, PT ;  /* 0x0000000dfb007c0c */ /* 0x000fe2000bf64070 */
[----:B------:R-:W-:Y:S01]  /*6410*/  @P2 FADD.FTZ R235, -R235, -RZ ;  /* 0x800000ffebeb2221 */ /* 0x000fe20000010100 */
[C---:B------:R-:W-:Y:S02]  /*6420*/  PRMT R39, R40.reuse, 0x7771, RZ ;  /* 0x0000777128277816 */ /* 0x040fe400000000ff */
[C---:B------:R-:W-:Y:S03]  /*6430*/  PRMT R37, R40.reuse, 0x7772, RZ ;  /* 0x0000777228257816 */ /* 0x040fe600000000ff */
[----:B------:R-:W2:Y:S01]  /*6440*/  MUFU.EX2 R234, R47 ;  /* 0x0000002f00ea7308 */ /* 0x000ea20000000800 */
[----:B------:R-:W-:Y:S02]  /*6450*/  PRMT R40, R40, 0x7773, RZ ;  /* 0x0000777328287816 */ /* 0x000fe400000000ff */
[----:B------:R-:W-:Y:S01]  /*6460*/  ISETP.GT.U32.AND P2, PT, R37, UR13, PT ;  /* 0x0000000d25007c0c */ /* 0x000fe2000bf44070 */
[----:B---3--:R-:W-:Y:S01]  /*6470*/  @P5 FADD.FTZ R242, -R242, -RZ ;  /* 0x800000fff2f25221 */ /* 0x008fe20000010100 */
[----:B------:R-:W-:Y:S02]  /*6480*/  ISETP.GT.U32.AND P5, PT, R39, UR13, PT ;  /* 0x0000000d27007c0c */ /* 0x000fe4000bfa4070 */
[----:B------:R-:W-:Y:S03]  /*6490*/  LOP3.LUT R37, R246, 0xff, RZ, 0xc0, !PT ;  /* 0x000000fff6257812 */ /* 0x000fe600078ec0ff */
[----:B------:R-:W3:Y:S01]  /*64a0*/  MUFU.EX2 R227, R227 ;  /* 0x000000e300e37308 */ /* 0x000ee20000000800 */
[----:B-1----:R-:W-:Y:S01]  /*64b0*/  @!P6 FADD.FTZ R115, -R115, -RZ ;  /* 0x800000ff7373e221 */ /* 0x002fe20000010100 */
[----:B------:R-:W-:Y:S02]  /*64c0*/  ISETP.GT.U32.AND P6, PT, R40, UR13, PT ;  /* 0x0000000d28007c0c */ /* 0x000fe4000bfc4070 */
[----:B------:R-:W-:Y:S02]  /*64d0*/  LOP3.LUT R39, R246, 0xffff, RZ, 0xc0, !PT ;  /* 0x0000fffff6277812 */ /* 0x000fe400078ec0ff */
[----:B------:R-:W-:Y:S04]  /*64e0*/  ISETP.LE.U32.AND P4, PT, R6, UR13, PT ;  /* 0x0000000d06007c0c */ /* 0x000fe8000bf83070 */
[----:B------:R-:W1:Y:S01]  /*64f0*/  MUFU.EX2 R250, R51 ;  /* 0x0000003300fa7308 */ /* 0x000e620000000800 */
[----:B--2---:R-:W-:Y:S01]  /*6500*/  @P0 FADD.FTZ R234, -R234, -RZ ;  /* 0x800000ffeaea0221 */ /* 0x004fe20000010100 */
[----:B------:R-:W-:Y:S01]  /*6510*/  ISETP.LE.U32.AND P0, PT, R37, UR13, PT ;  /* 0x0000000d25007c0c */ /* 0x000fe2000bf03070 */
[----:B------:R-:W-:Y:S01]  /*6520*/  @P5 FADD.FTZ R113, -R113, -RZ ;  /* 0x800000ff71715221 */ /* 0x000fe20000010100 */
[--C-:B------:R-:W-:Y:S02]  /*6530*/  SHF.R.U32.HI R37, RZ, 0x18, R246.reuse ;  /* 0x00000018ff257819 */ /* 0x100fe400000116f6 */
[----:B------:R-:W-:Y:S02]  /*6540*/  PRMT R246, R246, 0x7632, R246 ;  /* 0x00007632f6f67816 */ /* 0x000fe400000000f6 */
[----:B------:R-:W-:Y:S01]  /*6550*/  SHF.R.U32.HI R39, RZ, 0x8, R39 ;  /* 0x00000008ff277819 */ /* 0x000fe20000011627 */
[----:B---3--:R-:W-:Y:S01]  /*6560*/  @P3 FADD.FTZ R227, -R227, -RZ ;  /* 0x800000ffe3e33221 */ /* 0x008fe20000010100 */
[----:B------:R-:W-:Y:S01]  /*6570*/  ISETP.LE.U32.AND P3, PT, R249, UR13, PT ;  /* 0x0000000df9007c0c */ /* 0x000fe2000bf63070 */
[----:B------:R-:W2:Y:S01]  /*6580*/  MUFU.EX2 R251, R50 ;  /* 0x0000003200fb7308 */ /* 0x000ea20000000800 */
[----:B------:R-:W-:Y:S02]  /*6590*/  LOP3.LUT R246, R246, 0xff, RZ, 0xc0, !PT ;  /* 0x000000fff6f67812 */ /* 0x000fe400078ec0ff */
[----:B------:R-:W-:Y:S02]  /*65a0*/  LOP3.LUT R39, R39, 0xffff, RZ, 0xc0, !PT ;  /* 0x0000ffff27277812 */ /* 0x000fe400078ec0ff */
[----:B------:R-:W-:Y:S01]  /*65b0*/  F2FP.RELU.BF16.F32.PACK_AB R41, R214, R211 ;  /* 0x000000d3d629723e */ /* 0x000fe200000018ff */
[----:B-1----:R-:W-:Y:S01]  /*65c0*/  @P6 FADD.FTZ R250, -R250, -RZ ;  /* 0x800000fffafa6221 */ /* 0x002fe20000010100 */
[----:B------:R-:W-:Y:S03]  /*65d0*/  ISETP.LE.U32.AND P6, PT, R246, UR13, PT ;  /* 0x0000000df6007c0c */ /* 0x000fe6000bfc3070 */
[----:B------:R-:W1:Y:S01]  /*65e0*/  MUFU.EX2 R249, R54 ;  /* 0x0000003600f97308 */ /* 0x000e620000000800 */
[----:B------:R-:W-:Y:S02]  /*65f0*/  ISETP.LE.U32.AND P5, PT, R39, UR13, PT ;  /* 0x0000000d27007c0c */ /* 0x000fe4000bfa3070 */
[C---:B------:R-:W-:Y:S01]  /*6600*/  LOP3.LUT R39, R36.reuse, 0xffff, RZ, 0xc0, !PT ;  /* 0x0000ffff24277812 */ /* 0x040fe200078ec0ff */
[----:B------:R-:W-:Y:S01]  /*6610*/  @!P3 FADD.FTZ R121, -R121, -RZ ;  /* 0x800000ff7979b221 */ /* 0x000fe20000010100 */
[----:B------:R-:W-:Y:S02]  /*6620*/  F2FP.RELU.BF16.F32.PACK_AB R51, R165, R212 ;  /* 0x000000d4a533723e */ /* 0x000fe400000018ff */
[----:B------:R-:W-:Y:S03]  /*6630*/  SHF.R.U32.HI R39, RZ, 0x8, R39 ;  /* 0x00000008ff277819 */ /* 0x000fe60000011627 */
[----:B------:R-:W3:Y:S01]  /*6640*/  MUFU.EX2 R123, R53 ;  /* 0x00000035007b7308 */ /* 0x000ee20000000800 */
[----:B--2---:R-:W-:Y:S01]  /*6650*/  @P2 FADD.FTZ R251, -R251, -RZ ;  /* 0x800000fffbfb2221 */ /* 0x004fe20000010100 */
[----:B------:R-:W-:Y:S01]  /*6660*/  ISETP.LE.U32.AND P2, PT, R37, UR13, PT ;  /* 0x0000000d25007c0c */ /* 0x000fe2000bf43070 */
[----:B------:R-:W-:Y:S01]  /*6670*/  STS [R178+0x10000], R51 ;  /* 0x01000033b2007388 */ /* 0x000fe20000000800 */
[----:B------:R-:W-:Y:S02]  /*6680*/  LOP3.LUT R39, R39, 0xffff, RZ, 0xc0, !PT ;  /* 0x0000ffff27277812 */ /* 0x000fe400078ec0ff */
[----:B------:R-:W-:Y:S01]  /*6690*/  LOP3.LUT R37, R36, 0xff, RZ, 0xc0, !PT ;  /* 0x000000ff24257812 */ /* 0x000fe200078ec0ff */
[----:B------:R2:W-:Y:S03]  /*66a0*/  STS [R190+0x10000], R41 ;  /* 0x01000029be007388 */ /* 0x0005e60000000800 */
[----:B------:R-:W4:Y:S01]  /*66b0*/  MUFU.EX2 R114, R52 ;  /* 0x0000003400727308 */ /* 0x000f220000000800 */
[----:B-1----:R-:W-:Y:S01]  /*66c0*/  @!P6 FADD.FTZ R249, -R249, -RZ ;  /* 0x800000fff9f9e221 */ /* 0x002fe20000010100 */
[----:B------:R-:W-:Y:S02]  /*66d0*/  ISETP.GT.U32.AND P6, PT, R233, UR13, PT ;  /* 0x0000000de9007c0c */ /* 0x000fe4000bfc4070 */
[----:B------:R-:W-:Y:S02]  /*66e0*/  F2FP.RELU.BF16.F32.PACK_AB R47, R216, R213 ;  /* 0x000000d5d82f723e */ /* 0x000fe400000018ff */
[----:B------:R-:W-:Y:S04]  /*66f0*/  F2FP.RELU.BF16.F32.PACK_AB R45, R206, R191 ;  /* 0x000000bfce2d723e */ /* 0x000fe800000018ff */
[----:B------:R-:W1:Y:S01]  /*6700*/  MUFU.EX2 R246, R66 ;  /* 0x0000004200f67308 */ /* 0x000e620000000800 */
[----:B---3--:R-:W-:Y:S01]  /*6710*/  @!P5 FADD.FTZ R123, -R123, -RZ ;  /* 0x800000ff7b7bd221 */ /* 0x008fe20000010100 */
[----:B------:R-:W-:Y:S01]  /*6720*/  ISETP.LE.U32.AND P5, PT, R39, UR13, PT ;  /* 0x0000000d27007c0c */ /* 0x000fe2000bfa3070 */
[----:B------:R-:W-:Y:S01]  /*6730*/  STS [R190+0x10400], R47 ;  /* 0x0104002fbe007388 */ /* 0x000fe20000000800 */
[C---:B------:R-:W-:Y:S02]  /*6740*/  PRMT R39, R38.reuse, 0x7771, RZ ;  /* 0x0000777126277816 */ /* 0x040fe400000000ff */
[----:B------:R-:W-:Y:S01]  /*6750*/  PRMT R40, R38, 0x7770, RZ ;  /* 0x0000777026287816 */ /* 0x000fe200000000ff */
[----:B------:R-:W-:Y:S03]  /*6760*/  STS [R178+0x12000], R49 ;  /* 0x01200031b2007388 */ /* 0x000fe60000000800 */
[----:B------:R-:W3:Y:S01]  /*6770*/  MUFU.EX2 R225, R225 ;  /* 0x000000e100e17308 */ /* 0x000ee20000000800 */
[----:B----4-:R-:W-:Y:S01]  /*6780*/  @!P0 FADD.FTZ R114, -R114, -RZ ;  /* 0x800000ff72728221 */ /* 0x010fe20000010100 */
[----:B------:R-:W-:Y:S01]  /*6790*/  ISETP.LE.U32.AND P0, PT, R37, UR13, PT ;  /* 0x0000000d25007c0c */ /* 0x000fe2000bf03070 */
[----:B------:R-:W-:Y:S01]  /*67a0*/  STS [R178+0x12400], R45 ;  /* 0x0124002db2007388 */ /* 0x000fe20000000800 */
[----:B------:R-:W-:Y:S02]  /*67b0*/  PRMT R37, R38, 0x7772, RZ ;  /* 0x0000777226257816 */ /* 0x000fe400000000ff */
[----:B------:R-:W-:Y:S04]  /*67c0*/  F2FP.RELU.BF16.F32.PACK_AB R43, R220, R215 ;  /* 0x000000d7dc2b723e */ /* 0x000fe800000018ff */
[----:B------:R-:W4:Y:S01]  /*67d0*/  MUFU.EX2 R240, R57 ;  /* 0x0000003900f07308 */ /* 0x000f220000000800 */
[----:B------:R-:W-:Y:S01]  /*67e0*/  ISETP.GT.U32.AND P3, PT, R37, UR13, PT ;  /* 0x0000000d25007c0c */ /* 0x000fe2000bf64070 */
[----:B-1----:R-:W-:Y:S01]  /*67f0*/  @P6 FADD.FTZ R246, -R246, -RZ ;  /* 0x800000fff6f66221 */ /* 0x002fe20000010100 */
[--C-:B------:R-:W-:Y:S02]  /*6800*/  SHF.R.U32.HI R37, RZ, 0x18, R36.reuse ;  /* 0x00000018ff257819 */ /* 0x100fe40000011624 */
[----:B--2---:R-:W-:Y:S02]  /*6810*/  F2FP.RELU.BF16.F32.PACK_AB R41, R217, R218 ;  /* 0x000000dad929723e */ /* 0x004fe400000018ff */
[----:B------:R-:W-:Y:S03]  /*6820*/  ISETP.LE.U32.AND P6, PT, R37, UR13, PT ;  /* 0x0000000d25007c0c */ /* 0x000fe6000bfc3070 */
[----:B------:R-:W1:Y:S01]  /*6830*/  MUFU.EX2 R226, R226 ;  /* 0x000000e200e27308 */ /* 0x000e620000000800 */
[----:B---3--:R-:W-:Y:S01]  /*6840*/  @!P4 FADD.FTZ R225, -R225, -RZ ;  /* 0x800000ffe1e1c221 */ /* 0x008fe20000010100 */
[----:B------:R-:W-:Y:S02]  /*6850*/  ISETP.GT.U32.AND P4, PT, R7, UR13, PT ;  /* 0x0000000d07007c0c */ /* 0x000fe4000bf84070 */
[----:B------:R-:W-:Y:S02]  /*6860*/  F2FP.RELU.BF16.F32.PACK_AB R37, R209, R208 ;  /* 0x000000d0d125723e */ /* 0x000fe400000018ff */
[----:B------:R-:W-:Y:S01]  /*6870*/  PRMT R36, R36, 0x7632, R36 ;  /* 0x0000763224247816 */ /* 0x000fe20000000024 */
[----:B------:R-:W-:Y:S03]  /*6880*/  @P3 FADD.FTZ R230, -R230, -RZ ;  /* 0x800000ffe6e63221 */ /* 0x000fe60000010100 */
[----:B------:R-:W2:Y:S01]  /*6890*/  MUFU.EX2 R248, R55 ;  /* 0x0000003700f87308 */ /* 0x000ea20000000800 */
[----:B----4-:R-:W-:Y:S01]  /*68a0*/  @!P5 FADD.FTZ R240, -R240, -RZ ;  /* 0x800000fff0f0d221 */ /* 0x010fe20000010100 */
[----:B------:R-:W-:Y:S01]  /*68b0*/  ISETP.GT.U32.AND P5, PT, R39, UR13, PT ;  /* 0x0000000d27007c0c */ /* 0x000fe2000bfa4070 */
[----:B------:R3:W-:Y:S01]  /*68c0*/  STS [R190+0x12400], R37 ;  /* 0x01240025be007388 */ /* 0x0007e20000000800 */
[----:B------:R-:W-:Y:S02]  /*68d0*/  F2FP.RELU.BF16.F32.PACK_AB R39, R210, R207 ;  /* 0x000000cfd227723e */ /* 0x000fe400000018ff */
[----:B------:R-:W-:Y:S04]  /*68e0*/  F2FP.RELU.BF16.F32.PACK_AB R42, R109, R229 ;  /* 0x000000e56d2a723e */ /* 0x000fe800000018ff */
[----:B------:R-:W4:Y:S01]  /*68f0*/  MUFU.EX2 R241, R56 ;  /* 0x0000003800f17308 */ /* 0x000f220000000800 */
[----:B------:R3:W-:Y:S01]  /*6900*/  STS [R190+0x12000], R39 ;  /* 0x01200027be007388 */ /* 0x0007e20000000800 */
[----:B-1----:R-:W-:Y:S01]  /*6910*/  @P4 FADD.FTZ R226, -R226, -RZ ;  /* 0x800000ffe2e24221 */ /* 0x002fe20000010100 */
[----:B------:R-:W-:Y:S02]  /*6920*/  ISETP.GT.U32.AND P4, PT, R247, UR13, PT ;  /* 0x0000000df7007c0c */ /* 0x000fe4000bf84070 */
[----:B------:R1:W-:Y:S01]  /*6930*/  STS [R168+0x10400], R41 ;  /* 0x01040029a8007388 */ /* 0x0003e20000000800 */
[----:B------:R-:W-:Y:S04]  /*6940*/  LOP3.LUT R36, R36, 0xff, RZ, 0xc0, !PT ;  /* 0x000000ff24247812 */ /* 0x000fe800078ec0ff */
[----:B------:R-:W1:Y:S01]  /*6950*/  MUFU.EX2 R247, R232 ;  /* 0x000000e800f77308 */ /* 0x000e620000000800 */
[----:B--2---:R-:W-:Y:S01]  /*6960*/  @!P2 FADD.FTZ R248, -R248, -RZ ;  /* 0x800000fff8f8a221 */ /* 0x004fe20000010100 */
[----:B------:R-:W-:Y:S01]  /*6970*/  ISETP.GT.U32.AND P2, PT, R239, UR13, PT ;  /* 0x0000000def007c0c */ /* 0x000fe2000bf44070 */
[----:B------:R2:W-:Y:S01]  /*6980*/  STS [R168+0x10000], R43 ;  /* 0x0100002ba8007388 */ /* 0x0005e20000000800 */
[----:B------:R-:W-:Y:S02]  /*6990*/  PRMT R38, R38, 0x7773, RZ ;  /* 0x0000777326267816 */ /* 0x000fe400000000ff */
[----:B------:R-:W-:Y:S01]  /*69a0*/  F2FP.RELU.BF16.F32.PACK_AB R44, R248, R249 ;  /* 0x000000f9f82c723e */ /* 0x000fe200000018ff */
[----:B------:R2:W-:Y:S01]  /*69b0*/  STS [R189+0x10000], R42 ;  /* 0x0100002abd007388 */ /* 0x0005e20000000800 */
[----:B------:R-:W-:Y:S01]  /*69c0*/  @P4 FADD.FTZ R122, -R122, -RZ ;  /* 0x800000ff7a7a4221 */ /* 0x000fe20000010100 */
[----:B----4-:R-:W-:Y:S01]  /*69d0*/  @!P0 FADD.FTZ R241, -R241, -RZ ;  /* 0x800000fff1f18221 */ /* 0x010fe20000010100 */
[----:B------:R-:W-:Y:S01]  /*69e0*/  ISETP.LE.U32.AND P0, PT, R40, UR13, PT ;  /* 0x0000000d28007c0c */ /* 0x000fe2000bf03070 */
[----:B------:R-:W4:Y:S01]  /*69f0*/  MUFU.EX2 R233, R58 ;  /* 0x0000003a00e97308 */ /* 0x000f220000000800 */
[----:B------:R-:W-:Y:S02]  /*6a00*/  F2FP.RELU.BF16.F32.PACK_AB R40, R118, R119 ;  /* 0x000000777628723e */ /* 0x000fe400000018ff */
[----:B---3--:R-:W-:Y:S02]  /*6a10*/  F2FP.RELU.BF16.F32.PACK_AB R37, R224, R221 ;  /* 0x000000dde025723e */ /* 0x008fe400000018ff */
[----:B------:R-:W-:Y:S01]  /*6a20*/  ISETP.GT.U32.AND P4, PT, R38, UR13, PT ;  /* 0x0000000d26007c0c */ /* 0x000fe2000bf84070 */
[----:B------:R3:W-:Y:S01]  /*6a30*/  STS [R189+0x10400], R40 ;  /* 0x01040028bd007388 */ /* 0x0007e20000000800 */
[----:B------:R-:W-:Y:S01]  /*6a40*/  F2FP.RELU.BF16.F32.PACK_AB R39, R219, R222 ;  /* 0x000000dedb27723e */ /* 0x000fe200000018ff */
[----:B-1----:R-:W-:Y:S01]  /*6a50*/  @P2 FADD.FTZ R247, -R247, -RZ ;  /* 0x800000fff7f72221 */ /* 0x002fe20000010100 */
[----:B------:R-:W-:Y:S01]  /*6a60*/  ISETP.LE.U32.AND P2, PT, R36, UR13, PT ;  /* 0x0000000d24007c0c */ /* 0x000fe2000bf43070 */
[----:B------:R1:W-:Y:S01]  /*6a70*/  STS [R168+0x12400], R37 ;  /* 0x01240025a8007388 */ /* 0x0003e20000000800 */
[----:B------:R-:W-:Y:S01]  /*6a80*/  F2FP.RELU.BF16.F32.PACK_AB R36, R226, R227 ;  /* 0x000000e3e224723e */ /* 0x000fe200000018ff */
[----:B------:R-:W3:Y:S01]  /*6a90*/  MUFU.EX2 R232, R59 ;  /* 0x0000003b00e87308 */ /* 0x000ee20000000800 */
[----:B------:R-:W-:Y:S01]  /*6aa0*/  F2FP.RELU.BF16.F32.PACK_AB R38, R228, R225 ;  /* 0x000000e1e426723e */ /* 0x000fe200000018ff */
[----:B------:R1:W-:Y:S01]  /*6ab0*/  STS [R168+0x12000], R39 ;  /* 0x01200027a8007388 */ /* 0x0003e20000000800 */
[----:B------:R-:W-:Y:S02]  /*6ac0*/  F2FP.RELU.BF16.F32.PACK_AB R41, R252, R117 ;  /* 0x00000075fc29723e */ /* 0x000fe400000018ff */
[----:B--2---:R-:W-:Y:S01]  /*6ad0*/  F2FP.RELU.BF16.F32.PACK_AB R43, R116, R120 ;  /* 0x00000078742b723e */ /* 0x004fe200000018ff */
[----:B------:R2:W-:Y:S01]  /*6ae0*/  STS [R189+0x12000], R38 ;  /* 0x01200026bd007388 */ /* 0x0005e20000000800 */
[----:B------:R-:W-:Y:S03]  /*6af0*/  F2FP.RELU.BF16.F32.PACK_AB R46, R123, R114 ;  /* 0x000000727b2e723e */ /* 0x000fe600000018ff */
[----:B------:R-:W2:Y:S01]  /*6b00*/  MUFU.EX2 R238, R231 ;  /* 0x000000e700ee7308 */ /* 0x000ea20000000800 */
[----:B------:R-:W-:Y:S01]  /*6b10*/  F2FP.RELU.BF16.F32.PACK_AB R42, R242, R243 ;  /* 0x000000f3f22a723e */ /* 0x000fe200000018ff */
[----:B------:R2:W-:Y:S01]  /*6b20*/  STS [R189+0x12400], R36 ;  /* 0x01240024bd007388 */ /* 0x0005e20000000800 */
[----:B----4-:R-:W-:Y:S01]  /*6b30*/  @!P2 FADD.FTZ R233, -R233, -RZ ;  /* 0x800000ffe9e9a221 */ /* 0x010fe20000010100 */
[----:B------:R-:W-:Y:S02]  /*6b40*/  FSETP.GE.FTZ.AND P3, PT, R214, RZ, PT ;  /* 0x000000ffd600720b */ /* 0x000fe40003f76000 */
[----:B------:R4:W-:Y:S01]  /*6b50*/  STS [R176+0x400], R41 ;  /* 0x00040029b0007388 */ /* 0x0009e20000000800 */
[----:B------:R-:W-:Y:S03]  /*6b60*/  FSETP.GE.FTZ.AND P2, PT, R215, RZ, PT ;  /* 0x000000ffd700720b */ /* 0x000fe60003f56000 */
[----:B------:R-:W4:Y:S01]  /*6b70*/  MUFU.EX2 R239, R60 ;  /* 0x0000003c00ef7308 */ /* 0x000f220000000800 */
[----:B---3--:R-:W-:Y:S01]  /*6b80*/  @!P6 FADD.FTZ R232, -R232, -RZ ;  /* 0x800000ffe8e8e221 */ /* 0x008fe20000010100 */
[----:B------:R-:W-:Y:S01]  /*6b90*/  STS [R176], R43 ;  /* 0x0000002bb0007388 */ /* 0x000fe20000000800 */
[----:B------:R-:W-:Y:S02]  /*6ba0*/  F2FP.RELU.BF16.F32.PACK_AB R40, R234, R235 ;  /* 0x000000ebea28723e */ /* 0x000fe400000018ff */
[----:B-1----:R-:W-:Y:S05]  /*6bb0*/  F2FP.RELU.BF16.F32.PACK_AB R37, R236, R237 ;  /* 0x000000edec25723e */ /* 0x002fea00000018ff */
[----:B------:R-:W1:Y:S01]  /*6bc0*/  MUFU.EX2 R231, R63 ;  /* 0x0000003f00e77308 */ /* 0x000e620000000800 */
[----:B--2---:R-:W-:Y:S01]  /*6bd0*/  @P5 FADD.FTZ R238, -R238, -RZ ;  /* 0x800000ffeeee5221 */ /* 0x004fe20000010100 */
[----:B------:R-:W-:Y:S02]  /*6be0*/  FSETP.GE.FTZ.AND P5, PT, R165, RZ, PT ;  /* 0x000000ffa500720b */ /* 0x000fe40003fb6000 */
[----:B------:R-:W-:Y:S02]  /*6bf0*/  F2FP.RELU.BF16.F32.PACK_AB R39, R244, R245 ;  /* 0x000000f5f427723e */ /* 0x000fe400000018ff */
[----:B------:R-:W-:Y:S01]  /*6c00*/  F2FP.RELU.BF16.F32.PACK_AB R38, R113, R115 ;  /* 0x000000737126723e */ /* 0x000fe200000018ff */
[----:B----4-:R-:W-:Y:S01]  /*6c10*/  @!P0 FADD.FTZ R239, -R239, -RZ ;  /* 0x800000ffefef8221 */ /* 0x010fe20000010100 */
[----:B------:R-:W-:Y:S02]  /*6c20*/  FSETP.GE.FTZ.AND P0, PT, R212, RZ, PT ;  /* 0x000000ffd400720b */ /* 0x000fe40003f16000 */
[----:B------:R-:W-:Y:S01]  /*6c30*/  F2FP.RELU.BF16.F32.PACK_AB R36, R250, R251 ;  /* 0x000000fbfa24723e */ /* 0x000fe200000018ff */
[----:B------:R2:W-:Y:S01]  /*6c40*/  STS [R223], R38 ;  /* 0x00000026df007388 */ /* 0x0005e20000000800 */
[----:B------:R-:W-:Y:S03]  /*6c50*/  F2FP.RELU.BF16.F32.PACK_AB R41, R122, R121 ;  /* 0x000000797a29723e */ /* 0x000fe600000018ff */
[----:B------:R3:W-:Y:S01]  /*6c60*/  STS [R223+0x400], R36 ;  /* 0x00040024df007388 */ /* 0x0007e20000000800 */
[----:B-1----:R-:W-:Y:S01]  /*6c70*/  @P4 FADD.FTZ R231, -R231, -RZ ;  /* 0x800000ffe7e74221 */ /* 0x002fe20000010100 */
[----:B------:R-:W-:Y:S02]  /*6c80*/  FSETP.GE.FTZ.AND P4, PT, R211, RZ, PT ;  /* 0x000000ffd300720b */ /* 0x000fe40003f96000 */
[----:B------:R1:W-:Y:S04]  /*6c90*/  STS [R176+0x2000], R39 ;  /* 0x00200027b0007388 */ /* 0x0003e80000000800 */
[----:B------:R4:W-:Y:S04]  /*6ca0*/  STS [R176+0x2400], R37 ;  /* 0x00240025b0007388 */ /* 0x0009e80000000800 */
[----:B------:R-:W-:Y:S04]  /*6cb0*/  STS [R223+0x2000], R42 ;  /* 0x0020002adf007388 */ /* 0x000fe80000000800 */
[----:B------:R4:W-:Y:S04]  /*6cc0*/  STS [R223+0x2400], R40 ;  /* 0x00240028df007388 */ /* 0x0009e80000000800 */
[----:B------:R-:W-:Y:S01]  /*6cd0*/  STS [R161], R46 ;  /* 0x0000002ea1007388 */ /* 0x000fe20000000800 */
[----:B--2---:R-:W-:Y:S03]  /*6ce0*/  F2FP.RELU.BF16.F32.PACK_AB R38, R232, R233 ;  /* 0x000000e9e826723e */ /* 0x004fe600000018ff */
[----:B------:R2:W-:Y:S01]  /*6cf0*/  STS [R161+0x400], R44 ;  /* 0x0004002ca1007388 */ /* 0x0005e20000000800 */
[----:B---3--:R-:W-:Y:S03]  /*6d00*/  LEA R36, R2, UR4, 0x1 ;  /* 0x0000000402247c11 */ /* 0x008fe6000f8e08ff */
[----:B------:R3:W-:Y:S01]  /*6d10*/  STS [R188], R41 ;  /* 0x00000029bc007388 */ /* 0x0007e20000000800 */
[----:B-1----:R-:W-:Y:S02]  /*6d20*/  F2FP.RELU.BF16.F32.PACK_AB R39, R231, R230 ;  /* 0x000000e6e727723e */ /* 0x002fe400000018ff */
[----:B----4-:R-:W-:Y:S05]  /*6d30*/  F2FP.RELU.BF16.F32.PACK_AB R37, R247, R246 ;  /* 0x000000f6f725723e */ /* 0x010fea00000018ff */
[----:B------:R1:W-:Y:S01]  /*6d40*/  STS [R188+0x400], R37 ;  /* 0x00040025bc007388 */ /* 0x0003e20000000800 */
[----:B------:R-:W-:Y:S03]  /*6d50*/  F2FP.RELU.BF16.F32.PACK_AB R40, R240, R241 ;  /* 0x000000f1f028723e */ /* 0x000fe600000018ff */
[----:B------:R-:W-:Y:S04]  /*6d60*/  STS [R161+0x2400], R38 ;  /* 0x00240026a1007388 */ /* 0x000fe80000000800 */
[----:B------:R-:W-:Y:S01]  /*6d70*/  STS [R161+0x2000], R40 ;  /* 0x00200028a1007388 */ /* 0x000fe20000000800 */
[----:B--2---:R-:W-:Y:S03]  /*6d80*/  VIADD R44, R36, 0x4020 ;  /* 0x00004020242c7836 */ /* 0x004fe60000000000 */
[----:B------:R-:W-:Y:S01]  /*6d90*/  STS [R188+0x2400], R39 ;  /* 0x00240027bc007388 */ /* 0x000fe20000000800 */
[----:B---3--:R-:W-:Y:S05]  /*6da0*/  F2FP.RELU.BF16.F32.PACK_AB R41, R238, R239 ;  /* 0x000000efee29723e */ /* 0x008fea00000018ff */
[----:B------:R-:W-:Y:S04]  /*6db0*/  STS [R188+0x2000], R41 ;  /* 0x00200029bc007388 */ /* 0x000fe80000000800 */
[----:B------:R-:W2:Y:S01]  /*6dc0*/  LDSM.16.M88.4 R64, [R36+0x4000] ;  /* 0x004000002440783b */ /* 0x000ea20000000200 */
[----:B-1----:R-:W-:Y:S04]  /*6dd0*/  VIADD R37, R36, 0x4000 ;  /* 0x0000400024257836 */ /* 0x002fe80000000000 */
[----:B------:R-:W-:Y:S03]  /*6de0*/  @P1 VIADD R44, R37, 0xffffffe0 ;  /* 0xffffffe0252c1836 */ /* 0x000fe60000000000 */
[----:B------:R-:W1:Y:S08]  /*6df0*/  LDSM.16.M88.4 R60, [R36+0x5000] ;  /* 0x00500000243c783b */ /* 0x000e700000000200 */
[----:B------:R-:W3:Y:S08]  /*6e00*/  LDSM.16.M88.4 R100, [R44] ;  /* 0x000000002c64783b */ /* 0x000ef00000000200 */
[----:B------:R4:W3:Y:S01]  /*6e10*/  LDSM.16.M88.4 R104, [R44+0x1000] ;  /* 0x001000002c68783b */ /* 0x0008e20000000200 */
[-C--:B--2---:R-:W-:Y:S08]  /*6e20*/  HMMA.16816.F32.BF16 R4, R64, R124.reuse, RZ ;  /* 0x0000007c4004723c */ /* 0x084ff000000418ff */
[C---:B-1----:R-:W-:Y:S08]  /*6e30*/  HMMA.16816.F32.BF16 R8, R60.reuse, R124, RZ ;  /* 0x0000007c3c08723c */ /* 0x042ff000000418ff */
        /* <DEDUP_REMOVED lines=16> */
[-C--:B------:R-:W-:Y:S03]  /*6f40*/  HMMA.16816.F32.BF16 R12, R104, R142.reuse, R12 ;  /* 0x0000008e680c723c */ /* 0x080fe6000004180c */
[C---:B------:R-:W-:Y:S05]  /*6f50*/  FADD.FTZ R4, -R205.reuse, R4 ;  /* 0x00000004cd047221 */ /* 0x040fea0000010100 */
[C---:B------:R-:W-:Y:S04]  /*6f60*/  HMMA.16816.F32.BF16 R16, R100.reuse, R142, R16 ;  /* 0x0000008e6410723c */ /* 0x040fe80000041810 */
[-C--:B------:R-:W-:Y:S02]  /*6f70*/  FSEL R4, R4, R205.reuse, P0 ;  /* 0x000000cd04047208 */ /* 0x080fe40000000000 */
[----:B------:R-:W-:Y:S02]  /*6f80*/  FSETP.GE.FTZ.AND P0, PT, R220, RZ, PT ;  /* 0x000000ffdc00720b */ /* 0x000fe40003f16000 */
[-C--:B------:R-:W-:Y:S03]  /*6f90*/  HMMA.16816.F32.BF16 R20, R100, R144.reuse, R20 ;  /* 0x000000906414723c */ /* 0x080fe60000041814 */
[----:B------:R-:W-:Y:S05]  /*6fa0*/  FMUL.FTZ R212, R212, R4 ;  /* 0x00000004d4d47220 */ /* 0x000fea0000410000 */
[C---:B------:R-:W-:Y:S08]  /*6fb0*/  HMMA.16816.F32.BF16 R24, R104.reuse, R144, R24 ;  /* 0x000000906818723c */ /* 0x040ff00000041818 */
[-C--:B------:R-:W-:Y:S08]  /*6fc0*/  HMMA.16816.F32.BF16 R28, R104, R146.reuse, R28 ;  /* 0x00000092681c723c */ /* 0x080ff0000004181c */
[C---:B------:R-:W-:Y:S08]  /*6fd0*/  HMMA.16816.F32.BF16 R32, R100.reuse, R146, R32 ;  /* 0x000000926420723c */ /* 0x040ff00000041820 */
[-C--:B------:R-:W-:Y:S08]  /*6fe0*/  HMMA.16816.F32.BF16 R36, R100, R148.reuse, R36 ;  /* 0x000000946424723c */ /* 0x080ff00000041824 */
[C---:B------:R-:W-:Y:S08]  /*6ff0*/  HMMA.16816.F32.BF16 R40, R104.reuse, R148, R40 ;  /* 0x000000946828723c */ /* 0x040ff00000041828 */
[-C--:B------:R-:W-:Y:S03]  /*7000*/  HMMA.16816.F32.BF16 R44, R104, R150.reuse, R44 ;  /* 0x00000096682c723c */ /* 0x080fe6000004182c */
[C---:B------:R-:W-:Y:S01]  /*7010*/  FADD.FTZ R37, -R205.reuse, R37 ;  /* 0x00000025cd257221 */ /* 0x040fe20000010100 */
[C---:B------:R-:W-:Y:S04]  /*7020*/  FADD.FTZ R36, -R205.reuse, R36 ;  /* 0x00000024cd247221 */ /* 0x040fe80000010100 */
[C---:B------:R-:W-:Y:S08]  /*7030*/  HMMA.16816.F32.BF16 R48, R100.reuse, R150, R48 ;  /* 0x000000966430723c */ /* 0x040ff00000041830 */
[-C--:B------:R-:W-:Y:S08]  /*7040*/  HMMA.16816.F32.BF16 R52, R100, R152.reuse, R52 ;  /* 0x000000986434723c */ /* 0x080ff00000041834 */
[C---:B------:R-:W-:Y:S04]  /*7050*/  HMMA.16816.F32.BF16 R56, R104.reuse, R152, R56 ;  /* 0x000000986838723c */ /* 0x040fe80000041838 */
[----:B------:R-:W-:Y:S04]  /*7060*/  FADD.FTZ R48, -R205, R48 ;  /* 0x00000030cd307221 */ /* 0x000fe80000010100 */
[-C--:B------:R-:W-:Y:S03]  /*7070*/  HMMA.16816.F32.BF16 R60, R104, R154.reuse, R60 ;  /* 0x0000009a683c723c */ /* 0x080fe6000004183c */
[----:B------:R-:W-:Y:S01]  /*7080*/  LOP3.LUT R104, R108, 0x30, RZ, 0xc0, !PT ;  /* 0x000000306c687812 */ /* 0x000fe200078ec0ff */
[----:B------:R-:W-:Y:S02]  /*7090*/  IMAD.SHL.U32 R106, R3, 0x40, RZ ;  /* 0x00000040036a7824 */ /* 0x000fe400078e00ff */
[C---:B------:R-:W-:Y:S01]  /*70a0*/  FADD.FTZ R52, -R205.reuse, R52 ;  /* 0x00000034cd347221 */ /* 0x040fe20000010100 */
[----:B------:R-:W-:Y:S01]  /*70b0*/  FADD.FTZ R53, -R205, R53 ;  /* 0x00000035cd357221 */ /* 0x000fe20000010100 */
[----:B------:R-:W-:Y:S01]  /*70c0*/  LOP3.LUT R105, R104, 0x8, R3, 0xf8, !PT ;  /* 0x0000000868697812 */ /* 0x000fe200078ef803 */
[----:B------:R-:W-:Y:S01]  /*70d0*/  IMAD.SHL.U32 R104, R3, 0x8, RZ ;  /* 0x0000000803687824 */ /* 0x000fe200078e00ff */
[----:B------:R-:W-:Y:S01]  /*70e0*/  LOP3.LUT R107, R106, 0x400, RZ, 0xc0, !PT ;  /* 0x000004006a6b7812 */ /* 0x000fe200078ec0ff */
[----:B------:R-:W-:Y:S04]  /*70f0*/  HMMA.16816.F32.BF16 R64, R100, R154, R64 ;  /* 0x0000009a6440723c */ /* 0x000fe80000041840 */
[----:B------:R-:W-:Y:S04]  /*7100*/  LOP3.LUT R105, R105, 0x1c0, R106, 0xf8, !PT ;  /* 0x000001c069697812 */ /* 0x000fe800078ef86a */
[----:B------:R-:W-:Y:S05]  /*7110*/  LOP3.LUT R110, R105, 0x38, R104, 0x78, !PT ;  /* 0x00000038696e7812 */ /* 0x000fea00078e7868 */
[----:B------:R-:W-:Y:S02]  /*7120*/  IMAD R105, R110, 0x2, R107 ;  /* 0x000000026e697824 */ /* 0x000fe400078e026b */
[C---:B------:R-:W-:Y:S01]  /*7130*/  FADD.FTZ R107, -R205.reuse, R5 ;  /* 0x00000005cd6b7221 */ /* 0x040fe20000010100 */
[C---:B------:R-:W-:Y:S01]  /*7140*/  FADD.FTZ R5, -R205.reuse, R16 ;  /* 0x00000010cd057221 */ /* 0x040fe20000010100 */
[C---:B------:R-:W-:Y:S01]  /*7150*/  FADD.FTZ R16, -R205.reuse, R17 ;  /* 0x00000011cd107221 */ /* 0x040fe20000010100 */
[----:B------:R-:W-:Y:S02]  /*7160*/  FADD.FTZ R17, -R205, R20 ;  /* 0x00000014cd117221 */ /* 0x000fe40000010100 */
[-C--:B------:R-:W-:Y:S01]  /*7170*/  FSEL R4, R107, R205.reuse, P5 ;  /* 0x000000cd6b047208 */ /* 0x080fe20002800000 */
[----:B------:R-:W-:Y:S01]  /*7180*/  FADD.FTZ R64, -R205, R64 ;  /* 0x00000040cd407221 */ /* 0x000fe20000010100 */
[-C--:B------:R-:W-:Y:S01]  /*7190*/  FSEL R107, R5, R205.reuse, P4 ;  /* 0x000000cd056b7208 */ /* 0x080fe20002000000 */
[----:B------:R-:W-:Y:S01]  /*71a0*/  FADD.FTZ R5, -R205, R21 ;  /* 0x00000015cd057221 */ /* 0x000fe20000010100 */
[-C--:B------:R-:W-:Y:S01]  /*71b0*/  FSEL R21, R16, R205.reuse, P3 ;  /* 0x000000cd10157208 */ /* 0x080fe20001800000 */
[----:B------:R-:W-:Y:S01]  /*71c0*/  FMUL.FTZ R165, R165, R4 ;  /* 0x00000004a5a57220 */ /* 0x000fe20000410000 */
[----:B------:R-:W-:Y:S01]  /*71d0*/  FSEL R17, R17, R205, P2 ;  /* 0x000000cd11117208 */ /* 0x000fe20001000000 */
[----:B------:R-:W-:Y:S01]  /*71e0*/  FMUL.FTZ R211, R211, R107 ;  /* 0x0000006bd3d37220 */ /* 0x000fe20000410000 */
[----:B------:R-:W-:Y:S01]  /*71f0*/  FSEL R5, R5, R205, P0 ;  /* 0x000000cd05057208 */ /* 0x000fe20000000000 */
[----:B------:R-:W-:Y:S01]  /*7200*/  FMUL.FTZ R214, R214, R21 ;  /* 0x00000015d6d67220 */ /* 0x000fe20000410000 */
        /* <DEDUP_REMOVED lines=8> */
[----:B------:R-:W-:Y:S02]  /*7290*/  FSETP.GE.FTZ.AND P3, PT, R109, RZ, PT ;  /* 0x000000ff6d00720b */ /* 0x000fe40003f76000 */
[----:B------:R-:W-:Y:S01]  /*72a0*/  F2FP.BF16.F32.PACK_AB R215, R220, R215 ;  /* 0x000000d7dcd7723e */ /* 0x000fe200000010ff */
[----:B------:R-:W-:Y:S01]  /*72b0*/  FADD.FTZ R220, -R205, R49 ;  /* 0x00000031cddc7221 */ /* 0x000fe20000010100 */
[----:B------:R-:W-:Y:S02]  /*72c0*/  FSETP.GE.FTZ.AND P2, PT, R120, RZ, PT ;  /* 0x000000ff7800720b */ /* 0x000fe40003f56000 */
[-C--:B------:R-:W-:Y:S02]  /*72d0*/  FSEL R214, R214, R205.reuse, P4 ;  /* 0x000000cdd6d67208 */ /* 0x080fe40002000000 */
[----:B------:R-:W-:Y:S02]  /*72e0*/  FSEL R37, R37, R205, P0 ;  /* 0x000000cd25257208 */ /* 0x000fe40000000000 */
[----:B------:R-:W-:Y:S01]  /*72f0*/  FSETP.GE.FTZ.AND P5, PT, R115, RZ, PT ;  /* 0x000000ff7300720b */ /* 0x000fe20003fb6000 */
[----:B------:R-:W-:Y:S01]  /*7300*/  FMUL.FTZ R214, R229, R214 ;  /* 0x000000d6e5d67220 */ /* 0x000fe20000410000 */
[----:B------:R-:W-:Y:S01]  /*7310*/  FSETP.GE.FTZ.AND P4, PT, R113, RZ, PT ;  /* 0x000000ff7100720b */ /* 0x000fe20003f96000 */
[----:B------:R-:W-:Y:S01]  /*7320*/  FMUL.FTZ R37, R116, R37 ;  /* 0x0000002574257220 */ /* 0x000fe20000410000 */
[----:B------:R-:W-:Y:S02]  /*7330*/  FSETP.GE.FTZ.AND P0, PT, R122, RZ, PT ;  /* 0x000000ff7a00720b */ /* 0x000fe40003f16000 */
[-C--:B------:R-:W-:Y:S02]  /*7340*/  FSEL R165, R165, R205.reuse, P3 ;  /* 0x000000cda5a57208 */ /* 0x080fe40001800000 */
[----:B------:R-:W-:Y:S02]  /*7350*/  FSEL R36, R36, R205, P2 ;  /* 0x000000cd24247208 */ /* 0x000fe40001000000 */
[----:B------:R-:W-:Y:S01]  /*7360*/  FSETP.GE.FTZ.AND P3, PT, R114, RZ, PT ;  /* 0x000000ff7200720b */ /* 0x000fe20003f76000 */
[----:B------:R-:W-:Y:S01]  /*7370*/  FMUL.FTZ R165, R109, R165 ;  /* 0x000000a56da57220 */ /* 0x000fe20000410000 */
[----:B------:R-:W-:Y:S01]  /*7380*/  FSETP.GE.FTZ.AND P2, PT, R123, RZ, PT ;  /* 0x000000ff7b00720b */ /* 0x000fe20003f56000 */
[----:B------:R-:W-:Y:S01]  /*7390*/  FMUL.FTZ R36, R120, R36 ;  /* 0x0000002478247220 */ /* 0x000fe20000410000 */
[-C--:B------:R-:W-:Y:S02]  /*73a0*/  FSEL R48, R48, R205.reuse, P5 ;  /* 0x000000cd30307208 */ /* 0x080fe40002800000 */
[-C--:B------:R-:W-:Y:S02]  /*73b0*/  FSEL R220, R220, R205.reuse, P4 ;  /* 0x000000cddcdc7208 */ /* 0x080fe40002000000 */
[-C--:B------:R-:W-:Y:S01]  /*73c0*/  FSEL R49, R52, R205.reuse, P3 ;  /* 0x000000cd34317208 */ /* 0x080fe20001800000 */
        /* <DEDUP_REMOVED lines=8> */
[----:B------:R-:W-:Y:S01]  /*7450*/  @P0 FADD.FTZ R205, -R205, R65 ;  /* 0x00000041cdcd0221 */ /* 0x000fe20000010100 */
[----:B------:R-:W-:Y:S01]  /*7460*/  F2FP.BF16.F32.PACK_AB R48, R53, R48 ;  /* 0x000000303530723e */ /* 0x000fe200000010ff */
[C---:B------:R-:W-:Y:S01]  /*7470*/  FADD.FTZ R65, -R204.reuse, R6 ;  /* 0x00000006cc417221 */ /* 0x040fe20000010100 */
[----:B------:R-:W-:Y:S01]  /*7480*/  FSETP.GE.FTZ.AND P2, PT, R201, RZ, PT ;  /* 0x000000ffc900720b */ /* 0x000fe20003f56000 */
[----:B------:R-:W-:Y:S01]  /*7490*/  FADD.FTZ R53, -R204, R7 ;  /* 0x00000007cc357221 */ /* 0x000fe20000010100 */
[----:B------:R-:W-:Y:S02]  /*74a0*/  FSETP.GE.FTZ.AND P0, PT, R200, RZ, PT ;  /* 0x000000ffc800720b */ /* 0x000fe40003f16000 */
[----:B------:R-:W-:Y:S01]  /*74b0*/  F2FP.BF16.F32.PACK_AB R36, R52, R49 ;  /* 0x000000313424723e */ /* 0x000fe200000010ff */
[----:B------:R-:W-:Y:S01]  /*74c0*/  FMUL.FTZ R49, R121, R64 ;  /* 0x0000004079317220 */ /* 0x000fe20000410000 */
[----:B------:R-:W-:Y:S02]  /*74d0*/  F2FP.BF16.F32.PACK_AB R214, R165, R214 ;  /* 0x000000d6a5d6723e */ /* 0x000fe400000010ff */
[-C--:B------:R-:W-:Y:S02]  /*74e0*/  FSEL R52, R65, R204.reuse, P2 ;  /* 0x000000cc41347208 */ /* 0x080fe40001000000 */
[----:B------:R-:W-:Y:S01]  /*74f0*/  FSEL R53, R53, R204, P0 ;  /* 0x000000cc35357208 */ /* 0x000fe20000000000 */
[----:B------:R-:W-:Y:S06]  /*7500*/  BRA.U !UP0, `(.L_x_677) ;  /* 0x0000000108807547 */ /* 0x000fec000b800000 */
[----:B------:R-:W1:Y:S01]  /*7510*/  LDC R5, c[0x0][0x3b0] ;  /* 0x0000ec00ff057b82 */ /* 0x000e620000000800 */
[----:B------:R-:W-:Y:S01]  /*7520*/  ISETP.GE.AND P0, PT, R180, UR8, PT ;  /* 0x00000008b4007c0c */ /* 0x000fe2000bf06270 */
[----:B------:R-:W-:Y:S01]  /*7530*/  ULOP3.LUT UR5, UR35, 0x1, URZ, 0xc0, !UPT ;  /* 0x0000000123057892 */ /* 0x000fe2000f8ec0ff */
[----:B------:R-:W-:Y:S03]  /*7540*/  IADD3 R7, P2, PT, RZ, -UR21, RZ ;  /* 0x80000015ff077c10 */ /* 0x000fe6000ff5e0ff */
[----:B------:R-:W-:Y:S04]  /*7550*/  UISETP.NE.U32.AND UP0, UPT, UR5, 0x1, UPT ;  /* 0x000000010500788c */ /* 0x000fe8000bf05070 */
[----:B------:R-:W-:Y:S04]  /*7560*/  USEL UR5, UR20, 0x2000, !UP0 ;  /* 0x0000200014057887 */ /* 0x000fe8000c000000 */
[----:B------:R-:W2:Y:S02]  /*7570*/  @!P0 LDC R4, c[0x0][0x3b4] ;  /* 0x0000ed00ff048b82 */ /* 0x000ea40000000800 */
[----:B------:R-:W-:Y:S02]  /*7580*/  VIADD R185, R185, UR5 ;  /* 0x00000005b9b97c36 */ /* 0x000fe40008000000 */
[----:B------:R-:W-:Y:S02]  /*7590*/  VIADD R174, R174, UR5 ;  /* 0x00000005aeae7c36 */ /* 0x000fe40008000000 */
[----:B------:R-:W-:Y:S02]  /*75a0*/  VIADD R160, R160, UR5 ;  /* 0x00000005a0a07c36 */ /* 0x000fe40008000000 */
[----:B-1----:R-:W-:Y:S04]  /*75b0*/  IMAD.SHL.U32 R6, R5, 0x80, RZ ;  /* 0x0000008005067824 */ /* 0x002fe800078e00ff */
[----:B------:R-:W-:Y:S01]  /*75c0*/  IMAD.X R6, RZ, RZ, ~R6, P2 ;  /* 0x000000ffff067224 */ /* 0x000fe200010e0e06 */
[----:B------:R-:W-:Y:S04]  /*75d0*/  ISETP.GE.AND P2, PT, R180, UR8, PT ;  /* 0x00000008b4007c0c */ /* 0x000fe8000bf46270 */
[----:B------:R-:W-:Y:S04]  /*75e0*/  SHF.R.S64 R7, R7, 0x1f, R6 ;  /* 0x0000001f07077819 */ /* 0x000fe80000001006 */
[----:B------:R-:W-:Y:S04]  /*75f0*/  IADD3 R164, P3, PT, R7, R164, RZ ;  /* 0x000000a407a47210 */ /* 0x000fe80007f7e0ff */
[----:B------:R-:W-:Y:S02]  /*7600*/  LEA.HI.X.SX32 R163, R6, R163, 0x1, P3 ;  /* 0x000000a306a37211 */ /* 0x000fe400018f0eff */
[C---:B------:R-:W-:Y:S03]  /*7610*/  @!P0 LEA R6, P3, R5.reuse, R164, 0x7 ;  /* 0x000000a405068211 */ /* 0x040fe600078638ff */
[----:B------:R-:W-:Y:S01]  /*7620*/  @!P2 IMAD.MOV.U32 R165, RZ, RZ, R163 ;  /* 0x000000ffffa5a224 */ /* 0x000fe200078e00a3 */
[----:B--2---:R-:W-:Y:S04]  /*7630*/  @!P0 LEA.HI.X R7, R5, R163, R4, 0x7, P3 ;  /* 0x000000a305078211 */ /* 0x004fe800018f3c04 */
        /* <DEDUP_REMOVED lines=13> */
.L_x_677:
[----:B------:R-:W-:Y:S01]  /*7710*/  FSETP.GE.FTZ.AND P3, PT, R213, RZ, PT ;  /* 0x000000ffd500720b */ /* 0x000fe20003f76000 */
[C---:B------:R-:W-:Y:S01]  /*7720*/  FADD.FTZ R5, -R204.reuse, R18 ;  /* 0x00000012cc057221 */ /* 0x040fe20000010100 */
[C---:B------:R-:W-:Y:S01]  /*7730*/  FADD.FTZ R19, -R204.reuse, R19 ;  /* 0x00000013cc137221 */ /* 0x040fe20000010100 */
[----:B-1----:R-:W-:Y:S01]  /*7740*/  FADD.FTZ R7, -R204, R22 ;  /* 0x00000016cc077221 */ /* 0x002fe20000010100 */
[----:B------:R-:W-:Y:S01]  /*7750*/  FSETP.GE.FTZ.AND P2, PT, R216, RZ, PT ;  /* 0x000000ffd800720b */ /* 0x000fe20003f56000 */
[----:B------:R-:W-:Y:S01]  /*7760*/  FADD.FTZ R23, -R204, R23 ;  /* 0x00000017cc177221 */ /* 0x000fe20000010100 */
[----:B------:R-:W-:Y:S01]  /*7770*/  FSETP.GE.FTZ.AND P0, PT, R218, RZ, PT ;  /* 0x000000ffda00720b */ /* 0x000fe20003f16000 */
[C---:B------:R-:W-:Y:S01]  /*7780*/  FADD.FTZ R39, -R204.reuse, R39 ;  /* 0x00000027cc277221 */ /* 0x040fe20000010100 */
[-C--:B------:R-:W-:Y:S01]  /*7790*/  FSEL R4, R5, R204.reuse, P3 ;  /* 0x000000cc05047208 */ /* 0x080fe20001800000 */
        /* <DEDUP_REMOVED lines=19> */
[----:B------:R-:W-:Y:S01]  /*78d0*/  FSETP.GE.FTZ.AND P0, PT, R251, RZ, PT ;  /* 0x000000fffb00720b */ /* 0x000fe20003f16000 */
[----:B------:R-:W-:Y:S01]  /*78e0*/  FADD.FTZ R35, -R204, R35 ;  /* 0x00000023cc237221 */ /* 0x000fe20000010100 */
[----:B------:R-:W-:Y:S01]  /*78f0*/  F2FP.BF16.F32.PACK_AB R7, R6, R7 ;  /* 0x000000070607723e */ /* 0x000fe200000010ff */
[----:B------:R-:W-:Y:S01]  /*7900*/  STS [R178+0x8000], R212 ;  /* 0x008000d4b2007388 */ /* 0x000fe20000000800 */
        /* <DEDUP_REMOVED lines=9> */
[----:B------:R-:W-:Y:S01]  /*79a0*/  IMAD.MOV.U32 R17, RZ, RZ, 0x10 ;  /* 0x00000010ff117424 */ /* 0x000fe200078e00ff */
[-C--:B------:R-:W-:Y:S01]  /*79b0*/  FSEL R55, R55, R204.reuse, P0 ;  /* 0x000000cc37377208 */ /* 0x080fe20000000000 */
[----:B------:R-:W-:Y:S01]  /*79c0*/  FADD.FTZ R51, -R204, R51 ;  /* 0x00000033cc337221 */ /* 0x000fe20000010100 */
[C---:B------:R-:W-:Y:S01]  /*79d0*/  FSETP.GE.FTZ.AND P0, PT, R246.reuse, RZ, PT ;  /* 0x000000fff600720b */ /* 0x040fe20003f16000 */
[----:B-----5:R-:W-:Y:S01]  /*79e0*/  FADD.FTZ R8, -R203, R8 ;  /* 0x00000008cb087221 */ /* 0x020fe20000010100 */
[----:B------:R-:W-:Y:S01]  /*79f0*/  SEL R17, R17, 0xfffffff0, !P1 ;  /* 0xfffffff011117807 */ /* 0x000fe20004800000 */
[----:B------:R-:W-:Y:S01]  /*7a00*/  FADD.FTZ R22, -R203, R13 ;  /* 0x0000000dcb167221 */ /* 0x000fe20000010100 */
[----:B------:R-:W-:Y:S01]  /*7a10*/  FSEL R5, R5, R204, P0 ;  /* 0x000000cc05057208 */ /* 0x000fe20000000000 */
[----:B------:R-:W-:Y:S01]  /*7a20*/  FADD.FTZ R12, -R203, R12 ;  /* 0x0000000ccb0c7221 */ /* 0x000fe20000010100 */
[----:B------:R-:W-:Y:S01]  /*7a30*/  F2FP.BF16.F32.PACK_AB R53, R53, R52 ;  /* 0x000000343535723e */ /* 0x000fe200000010ff */
[----:B------:R-:W-:Y:S01]  /*7a40*/  FADD.FTZ R24, -R203, R24 ;  /* 0x00000018cb187221 */ /* 0x000fe20000010100 */
[----:B------:R-:W-:Y:S01]  /*7a50*/  F2FP.BF16.F32.PACK_AB R4, R19, R4 ;  /* 0x000000041304723e */ /* 0x000fe200000010ff */
[----:B------:R-:W-:Y:S01]  /*7a60*/  FMUL.FTZ R246, R246, R5 ;  /* 0x00000005f6f67220 */ /* 0x000fe20000410000 */
[----:B------:R-:W-:Y:S01]  /*7a70*/  IMAD.IADD R5, R178, 0x1, R17 ;  /* 0x00000001b2057824 */ /* 0x000fe200078e0211 */
[----:B------:R-:W-:Y:S01]  /*7a80*/  STS [R178+0x8400], R53 ;  /* 0x00840035b2007388 */ /* 0x000fe20000000800 */
[----:B------:R-:W-:Y:S01]  /*7a90*/  FSETP.GE.FTZ.AND P3, PT, R118, RZ, PT ;  /* 0x000000ff7600720b */ /* 0x000fe20003f76000 */
[----:B------:R-:W-:Y:S01]  /*7aa0*/  FADD.FTZ R44, -R203, R44 ;  /* 0x0000002ccb2c7221 */ /* 0x000fe20000010100 */
[----:B------:R-:W-:Y:S01]  /*7ab0*/  FSETP.GE.FTZ.AND P2, PT, R247, RZ, PT ;  /* 0x000000fff700720b */ /* 0x000fe20003f56000 */
[----:B------:R1:W-:Y:S01]  /*7ac0*/  STS [R5+0x8400], R4 ;  /* 0x0084000405007388 */ /* 0x0003e20000000800 */
[----:B------:R-:W-:Y:S01]  /*7ad0*/  FSEL R35, R35, R204, P3 ;  /* 0x000000cc23237208 */ /* 0x000fe20001800000 */
[----:B------:R-:W-:Y:S01]  /*7ae0*/  FADD.FTZ R28, -R203, R28 ;  /* 0x0000001ccb1c7221 */ /* 0x000fe20000010100 */
[----:B------:R-:W-:Y:S01]  /*7af0*/  FSETP.GE.FTZ.AND P3, PT, R250, RZ, PT ;  /* 0x000000fffa00720b */ /* 0x000fe20003f76000 */
[----:B------:R-:W-:Y:S01]  /*7b00*/  STS [R5+0x8000], R211 ;  /* 0x008000d305007388 */ /* 0x000fe20000000800 */
[----:B------:R-:W-:Y:S01]  /*7b10*/  F2FP.BF16.F32.PACK_AB R39, R39, R18 ;  /* 0x000000122727723e */ /* 0x000fe200000010ff */
[----:B------:R-:W-:Y:S01]  /*7b20*/  FADD.FTZ R18, -R203, R9 ;  /* 0x00000009cb127221 */ /* 0x000fe20000010100 */
[----:B------:R-:W-:Y:S01]  /*7b30*/  FSEL R51, R51, R204, P3 ;  /* 0x000000cc33337208 */ /* 0x000fe20001800000 */
[----:B------:R-:W-:Y:S01]  /*7b40*/  FADD.FTZ R56, -R203, R56 ;  /* 0x00000038cb387221 */ /* 0x000fe20000010100 */
[----:B------:R-:W-:Y:S01]  /*7b50*/  FSETP.GE.FTZ.AND P0, PT, R199, RZ, PT ;  /* 0x000000ffc700720b */ /* 0x000fe20003f16000 */
[C---:B------:R-:W-:Y:S01]  /*7b60*/  FADD.FTZ R40, -R203.reuse, R40 ;  /* 0x00000028cb287221 */ /* 0x040fe20000010100 */
[----:B------:R-:W-:Y:S01]  /*7b70*/  FSETP.GE.FTZ.AND P3, PT, R198, RZ, PT ;  /* 0x000000ffc600720b */ /* 0x000fe20003f76000 */
[----:B------:R-:W-:Y:S01]  /*7b80*/  @P2 FADD.FTZ R204, -R204, R67 ;  /* 0x00000043cccc2221 */ /* 0x000fe20000010100 */
        /* <DEDUP_REMOVED lines=12> */
[----:B------:R-:W-:Y:S01]  /*7c50*/  F2FP.BF16.F32.PACK_AB R9, R9, R8 ;  /* 0x000000080909723e */ /* 0x000fe200000010ff */
[----:B------:R-:W-:Y:S01]  /*7c60*/  FADD.FTZ R8, -R203, R25 ;  /* 0x00000019cb087221 */ /* 0x000fe20000010100 */
[----:B------:R-:W-:Y:S01]  /*7c70*/  FSETP.GE.FTZ.AND P0, PT, R222, RZ, PT ;  /* 0x000000ffde00720b */ /* 0x000fe20003f16000 */
[----:B------:R-:W-:Y:S01]  /*7c80*/  FMUL.FTZ R12, R207, R12 ;  /* 0x0000000ccf0c7220 */ /* 0x000fe20000410000 */
[----:B------:R-:W-:Y:S01]  /*7c90*/  FSETP.GE.FTZ.AND P5, PT, R219, RZ, PT ;  /* 0x000000ffdb00720b */ /* 0x000fe20003fb6000 */
[----:B------:R-:W-:Y:S01]  /*7ca0*/  FMUL.FTZ R13, R210, R13 ;  /* 0x0000000dd20d7220 */ /* 0x000fe20000410000 */
[----:B-1----:R-:W-:Y:S01]  /*7cb0*/  FADD.FTZ R4, -R203, R29 ;  /* 0x0000001dcb047221 */ /* 0x002fe20000010100 */
[-C--:B------:R-:W-:Y:S01]  /*7cc0*/  FSEL R19, R24, R203.reuse, P0 ;  /* 0x000000cb18137208 */ /* 0x080fe20000000000 */
[----:B------:R1:W-:Y:S01]  /*7cd0*/  STS [R178+0xa000], R9 ;  /* 0x00a00009b2007388 */ /* 0x0003e20000000800 */
[----:B------:R-:W-:Y:S01]  /*7ce0*/  FSEL R8, R8, R203, P5 ;  /* 0x000000cb08087208 */ /* 0x000fe20002800000 */
[----:B------:R-:W-:Y:S01]  /*7cf0*/  FADD.FTZ R27, -R202, R27 ;  /* 0x0000001bca1b7221 */ /* 0x000fe20000010100 */
[----:B------:R-:W-:Y:S01]  /*7d00*/  FSETP.GE.FTZ.AND P3, PT, R228, RZ, PT ;  /* 0x000000ffe400720b */ /* 0x000fe20003f76000 */
[----:B------:R-:W-:Y:S01]  /*7d10*/  FMUL.FTZ R19, R222, R19 ;  /* 0x00000013de137220 */ /* 0x000fe20000410000 */
[----:B------:R-:W-:Y:S01]  /*7d20*/  F2FP.BF16.F32.PACK_AB R12, R13, R12 ;  /* 0x0000000c0d0c723e */ /* 0x000fe200000010ff */
[----:B------:R-:W-:Y:S01]  /*7d30*/  FMUL.FTZ R8, R219, R8 ;  /* 0x00000008db087220 */ /* 0x000fe20000410000 */
        /* <DEDUP_REMOVED lines=10> */
[----:B------:R-:W-:Y:S01]  /*7de0*/  F2FP.BF16.F32.PACK_AB R19, R8, R19 ;  /* 0x000000130813723e */ /* 0x000fe200000010ff */
[----:B------:R-:W-:Y:S01]  /*7df0*/  FADD.FTZ R8, -R203, R57 ;  /* 0x00000039cb087221 */ /* 0x000fe20000010100 */
[----:B------:R-:W-:Y:S01]  /*7e00*/  FSEL R23, R4, R203, P5 ;  /* 0x000000cb04177208 */ /* 0x000fe20002800000 */
[----:B------:R-:W-:Y:S01]  /*7e10*/  FMUL.FTZ R13, R228, R13 ;  /* 0x0000000de40d7220 */ /* 0x000fe20000410000 */
[-C--:B------:R-:W-:Y:S01]  /*7e20*/  FSEL R44, R44, R203.reuse, P6 ;  /* 0x000000cb2c2c7208 */ /* 0x080fe20003000000 */
[----:B------:R-:W-:Y:S01]  /*7e30*/  FADD.FTZ R43, -R202, R43 ;  /* 0x0000002bca2b7221 */ /* 0x000fe20000010100 */
[----:B------:R-:W-:Y:S01]  /*7e40*/  FSEL R28, R28, R203, P4 ;  /* 0x000000cb1c1c7208 */ /* 0x000fe20002000000 */
[----:B------:R-:W-:Y:S01]  /*7e50*/  FMUL.FTZ R23, R242, R23 ;  /* 0x00000017f2177220 */ /* 0x000fe20000410000 */
[-C--:B------:R-:W-:Y:S01]  /*7e60*/  FSEL R21, R18, R203.reuse, P0 ;  /* 0x000000cb12157208 */ /* 0x080fe20000000000 */
[----:B------:R-:W-:Y:S01]  /*7e70*/  FMUL.FTZ R44, R243, R44 ;  /* 0x0000002cf32c7220 */ /* 0x000fe20000410000 */
[----:B------:R-:W-:Y:S01]  /*7e80*/  FSETP.GE.FTZ.AND P4, PT, R241, RZ, PT ;  /* 0x000000fff100720b */ /* 0x000fe20003f96000 */
[----:B-1----:R-:W-:Y:S01]  /*7e90*/  FADD.FTZ R9, -R202, R30 ;  /* 0x0000001eca097221 */ /* 0x002fe20000010100 */
[----:B------:R-:W-:Y:S01]  /*7ea0*/  FSETP.GE.FTZ.AND P3, PT, R240, RZ, PT ;  /* 0x000000fff000720b */ /* 0x000fe20003f76000 */
[----:B------:R-:W-:Y:S01]  /*7eb0*/  FMUL.FTZ R28, R225, R28 ;  /* 0x0000001ce11c7220 */ /* 0x000fe20000410000 */
        /* <DEDUP_REMOVED lines=16> */
[----:B------:R-:W-:Y:S01]  /*7fc0*/  FSETP.GE.FTZ.AND P3, PT, R206, RZ, PT ;  /* 0x000000ffce00720b */ /* 0x000fe20003f76000 */
[----:B------:R-:W-:Y:S01]  /*7fd0*/  FMUL.FTZ R20, R249, R20 ;  /* 0x00000014f9147220 */ /* 0x000fe20000410000 */
[----:B------:R-:W-:Y:S01]  /*7fe0*/  FSEL R60, R60, R203, P2 ;  /* 0x000000cb3c3c7208 */ /* 0x000fe20001000000 */
[----:B------:R-:W-:Y:S01]  /*7ff0*/  @P0 FADD.FTZ R203, -R203, R61 ;  /* 0x0000003dcbcb0221 */ /* 0x000fe20000010100 */
[----:B------:R-:W-:Y:S01]  /*8000*/  F2FP.BF16.F32.PACK_AB R24, R25, R56 ;  /* 0x000000381918723e */ /* 0x000fe200000010ff */
[----:B------:R-:W-:Y:S01]  /*8010*/  FADD.FTZ R25, -R202, R14 ;  /* 0x0000000eca197221 */ /* 0x000fe20000010100 */
        /* <DEDUP_REMOVED lines=16> */
[----:B------:R-:W-:Y:S01]  /*8120*/  FSEL R4, R15, R202, P2 ;  /* 0x000000ca0f047208 */ /* 0x000fe20001000000 */
[----:B------:R-:W-:Y:S01]  /*8130*/  FADD.FTZ R15, -R202, R58 ;  /* 0x0000003aca0f7221 */ /* 0x000fe20000010100 */
[----:B------:R-:W-:Y:S01]  /*8140*/  FSETP.GE.FTZ.AND P2, PT, R227, RZ, PT ;  /* 0x000000ffe300720b */ /* 0x000fe20003f56000 */
[----:B------:R-:W-:Y:S01]  /*8150*/  STS [R178+0xa400], R11 ;  /* 0x00a4000bb2007388 */ /* 0x000fe20000000800 */
[----:B------:R-:W-:Y:S01]  /*8160*/  FSETP.GE.FTZ.AND P0, PT, R224, RZ, PT ;  /* 0x000000ffe000720b */ /* 0x000fe20003f16000 */
[----:B------:R-:W-:Y:S01]  /*8170*/  FMUL.FTZ R4, R221, R4 ;  /* 0x00000004dd047220 */ /* 0x000fe20000410000 */
[-C--:B------:R-:W-:Y:S01]  /*8180*/  FSEL R10, R9, R202.reuse, P2 ;  /* 0x000000ca090a7208 */ /* 0x080fe20001000000 */
[----:B------:R-:W-:Y:S01]  /*8190*/  FADD.FTZ R9, -R202, R42 ;  /* 0x0000002aca097221 */ /* 0x000fe20000010100 */
[----:B------:R-:W-:Y:S01]  /*81a0*/  FSEL R27, R27, R202, P0 ;  /* 0x000000ca1b1b7208 */ /* 0x000fe20000000000 */
[----:B------:R-:W-:Y:S01]  /*81b0*/  STS [R5+0xa000], R12 ;  /* 0x00a0000c05007388 */ /* 0x000fe20000000800 */
[----:B------:R-:W-:Y:S01]  /*81c0*/  FSETP.GE.FTZ.AND P2, PT, R237, RZ, PT ;  /* 0x000000ffed00720b */ /* 0x000fe20003f56000 */
[----:B------:R-:W-:Y:S01]  /*81d0*/  FMUL.FTZ R10, R227, R10 ;  /* 0x0000000ae30a7220 */ /* 0x000fe20000410000 */
[----:B------:R-:W-:Y:S01]  /*81e0*/  FSETP.GE.FTZ.AND P0, PT, R226, RZ, PT ;  /* 0x000000ffe200720b */ /* 0x000fe20003f16000 */
[----:B------:R-:W-:Y:S01]  /*81f0*/  FMUL.FTZ R27, R224, R27 ;  /* 0x0000001be01b7220 */ /* 0x000fe20000410000 */
[----:B------:R-:W-:Y:S01]  /*8200*/  FSEL R14, R9, R202, P2 ;  /* 0x000000ca090e7208 */ /* 0x000fe20001000000 */
[----:B------:R-:W-:Y:S01]  /*8210*/  FADD.FTZ R9, -R202, R46 ;  /* 0x0000002eca097221 */ /* 0x000fe20000010100 */
[----:B------:R-:W-:Y:S01]  /*8220*/  FSETP.GE.FTZ.AND P2, PT, R235, RZ, PT ;  /* 0x000000ffeb00720b */ /* 0x000fe20003f56000 */
[----:B------:R-:W-:Y:S01]  /*8230*/  IMAD.IADD R33, R161, 0x1, R17 ;  /* 0x00000001a1217824 */ /* 0x000fe200078e0211 */
[----:B------:R-:W-:Y:S01]  /*8240*/  FSETP.GE.FTZ.AND P5, PT, R234, RZ, PT ;  /* 0x000000ffea00720b */ /* 0x000fe20003fb6000 */
[----:B------:R-:W-:Y:S01]  /*8250*/  FMUL.FTZ R14, R237, R14 ;  /* 0x0000000eed0e7220 */ /* 0x000fe20000410000 */
[----:B------:R-:W-:Y:S01]  /*8260*/  F2FP.BF16.F32.PACK_AB R27, R27, R4 ;  /* 0x000000041b1b723e */ /* 0x000fe200000010ff */
[----:B------:R-:W-:Y:S01]  /*8270*/  FMUL.FTZ R60, R239, R60 ;  /* 0x0000003cef3c7220 */ /* 0x000fe20000410000 */
[-C--:B------:R-:W-:Y:S01]  /*8280*/  FSEL R31, R31, R202.reuse, P0 ;  /* 0x000000ca1f1f7208 */ /* 0x080fe20000000000 */
[----:B------:R-:W-:Y:S01]  /*8290*/  FMUL.FTZ R203, R238, R203 ;  /* 0x000000cbeecb7220 */ /* 0x000fe20000410000 */
[-C--:B------:R-:W-:Y:S01]  /*82a0*/  FSEL R4, R9, R202.reuse, P2 ;  /* 0x000000ca09047208 */ /* 0x080fe20001000000 */
[----:B------:R-:W-:Y:S01]  /*82b0*/  FADD.FTZ R9, -R202, R62 ;  /* 0x0000003eca097221 */ /* 0x000fe20000010100 */
[----:B------:R-:W-:Y:S01]  /*82c0*/  FSEL R47, R47, R202, P5 ;  /* 0x000000ca2f2f7208 */ /* 0x000fe20002800000 */
[----:B------:R-:W-:Y:S01]  /*82d0*/  FMUL.FTZ R31, R226, R31 ;  /* 0x0000001fe21f7220 */ /* 0x000fe20000410000 */
[----:B------:R-:W-:Y:S01]  /*82e0*/  F2FP.BF16.F32.PACK_AB R8, R8, R25 ;  /* 0x000000190808723e */ /* 0x000fe200000010ff */
[----:B------:R-:W-:Y:S01]  /*82f0*/  FMUL.FTZ R4, R235, R4 ;  /* 0x00000004eb047220 */ /* 0x000fe20000410000 */
[----:B------:R-:W-:Y:S01]  /*8300*/  F2FP.BF16.F32.PACK_AB R16, R35, R16 ;  /* 0x000000102310723e */ /* 0x000fe200000010ff */
[----:B------:R-:W-:Y:S01]  /*8310*/  FMUL.FTZ R47, R234, R47 ;  /* 0x0000002fea2f7220 */ /* 0x000fe20000410000 */
[----:B------:R-:W-:Y:S01]  /*8320*/  F2FP.BF16.F32.PACK_AB R31, R31, R10 ;  /* 0x0000000a1f1f723e */ /* 0x000fe200000010ff */
[----:B------:R1:W-:Y:S01]  /*8330*/  STS [R5+0xa400], R8 ;  /* 0x00a4000805007388 */ /* 0x0003e20000000800 */
[C---:B------:R-:W-:Y:S01]  /*8340*/  FSETP.GE.FTZ.AND P0, PT, R236.reuse, RZ, PT ;  /* 0x000000ffec00720b */ /* 0x040fe20003f16000 */
[----:B------:R-:W-:Y:S01]  /*8350*/  IMAD.SHL.U32 R56, R3, 0x4, RZ ;  /* 0x0000000403387824 */ /* 0x000fe200078e00ff */
[----:B------:R-:W-:Y:S01]  /*8360*/  F2FP.BF16.F32.PACK_AB R10, R47, R4 ;  /* 0x000000042f0a723e */ /* 0x000fe200000010ff */
[----:B------:R-:W-:Y:S01]  /*8370*/  IMAD.IADD R4, R17, 0x1, R168 ;  /* 0x0000000111047824 */ /* 0x000fe200078e02a8 */
[----:B------:R-:W-:Y:S01]  /*8380*/  STS [R168+0x8000], R215 ;  /* 0x008000d7a8007388 */ /* 0x000fe20000000800 */
[----:B------:R-:W-:Y:S01]  /*8390*/  F2FP.BF16.F32.PACK_AB R13, R13, R28 ;  /* 0x0000001c0d0d723e */ /* 0x000fe200000010ff */
[----:B------:R-:W-:Y:S01]  /*83a0*/  IMAD R62, R179, UR9, RZ ;  /* 0x00000009b33e7c24 */ /* 0x000fe2000f8e02ff */
[----:B------:R-:W-:Y:S01]  /*83b0*/  FSEL R43, R43, R202, P0 ;  /* 0x000000ca2b2b7208 */ /* 0x000fe20000000000 */
[----:B------:R-:W-:Y:S01]  /*83c0*/  STS [R168+0x8400], R7 ;  /* 0x00840007a8007388 */ /* 0x000fe20000000800 */
[----:B------:R-:W-:Y:S01]  /*83d0*/  F2FP.BF16.F32.PACK_AB R6, R51, R6 ;  /* 0x000000063306723e */ /* 0x000fe200000010ff */
[----:B------:R-:W-:Y:S01]  /*83e0*/  UIADD3 UR5, UPT, UPT, UR35, 0x1, URZ ;  /* 0x0000000123057890 */ /* 0x000fe2000fffe0ff */
[----:B------:R-:W-:Y:S01]  /*83f0*/  FSETP.GE.FTZ.AND P0, PT, R231, RZ, PT ;  /* 0x000000ffe700720b */ /* 0x000fe20003f16000 */
[----:B------:R-:W-:Y:S01]  /*8400*/  STS [R4+0x8000], R214 ;  /* 0x008000d604007388 */ /* 0x000fe20000000800 */
[----:B------:R-:W-:Y:S01]  /*8410*/  FMUL.FTZ R43, R236, R43 ;  /* 0x0000002bec2b7220 */ /* 0x000fe20000410000 */
[----:B------:R-:W-:Y:S01]  /*8420*/  F2FP.BF16.F32.PACK_AB R21, R21, R40 ;  /* 0x000000281515723e */ /* 0x000fe200000010ff */
[----:B------:R-:W-:Y:S01]  /*8430*/  IMAD.SHL.U32 R40, R3, 0x20, RZ ;  /* 0x0000002003287824 */ /* 0x000fe200078e00ff */
[----:B------:R-:W-:Y:S01]  /*8440*/  STS [R4+0x8400], R16 ;  /* 0x0084001004007388 */ /* 0x000fe20000000800 */
[----:B------:R-:W-:Y:S01]  /*8450*/  FSETP.GE.FTZ.AND P4, PT, R233, RZ, PT ;  /* 0x000000ffe900720b */ /* 0x000fe20003f96000 */
[----:B------:R-:W-:Y:S01]  /*8460*/  UISETP.NE.AND UP0, UPT, UR5, 0x1, UPT ;  /* 0x000000010500788c */ /* 0x000fe2000bf05270 */
[----:B------:R-:W-:Y:S01]  /*8470*/  F2FP.BF16.F32.PACK_AB R43, R43, R14 ;  /* 0x0000000e2b2b723e */ /* 0x000fe200000010ff */
[----:B------:R-:W-:Y:S01]  /*8480*/  STS [R168+0xa000], R19 ;  /* 0x00a00013a8007388 */ /* 0x000fe20000000800 */
[----:B------:R-:W-:Y:S02]  /*8490*/  FSETP.GE.FTZ.AND P3, PT, R232, RZ, PT ;  /* 0x000000ffe800720b */ /* 0x000fe40003f76000 */
[-C--:B------:R-:W-:Y:S01]  /*84a0*/  FSEL R18, R15, R202.reuse, P4 ;  /* 0x000000ca0f127208 */ /* 0x080fe20002000000 */
[----:B------:R-:W-:Y:S01]  /*84b0*/  STS [R168+0xa400], R27 ;  /* 0x00a4001ba8007388 */ /* 0x000fe20000000800 */
[----:B------:R-:W-:Y:S02]  /*84c0*/  FSETP.GE.FTZ.AND P2, PT, R230, RZ, PT ;  /* 0x000000ffe600720b */ /* 0x000fe40003f56000 */
[----:B------:R-:W-:Y:S01]  /*84d0*/  FSEL R59, R59, R202, P3 ;  /* 0x000000ca3b3b7208 */ /* 0x000fe20001800000 */
[----:B------:R-:W-:Y:S01]  /*84e0*/  STS [R4+0xa000], R13 ;  /* 0x00a0000d04007388 */ /* 0x000fe20000000800 */
[----:B------:R-:W-:Y:S01]  /*84f0*/  F2FP.BF16.F32.PACK_AB R20, R55, R20 ;  /* 0x000000143714723e */ /* 0x000fe200000010ff */
[----:B------:R-:W-:Y:S01]  /*8500*/  FMUL.FTZ R18, R233, R18 ;  /* 0x00000012e9127220 */ /* 0x000fe20000410000 */
[----:B------:R-:W-:Y:S01]  /*8510*/  FSEL R9, R9, R202, P2 ;  /* 0x000000ca09097208 */ /* 0x000fe20001000000 */
[----:B------:R2:W-:Y:S01]  /*8520*/  STS [R4+0xa400], R31 ;  /* 0x00a4001f04007388 */ /* 0x0005e20000000800 */
[----:B------:R-:W-:Y:S01]  /*8530*/  FMUL.FTZ R59, R232, R59 ;  /* 0x0000003be83b7220 */ /* 0x000fe20000410000 */
[----:B------:R-:W-:Y:S01]  /*8540*/  @P0 FADD.FTZ R202, -R202, R63 ;  /* 0x0000003fcaca0221 */ /* 0x000fe20000010100 */
[----:B------:R-:W-:Y:S01]  /*8550*/  F2FP.BF16.F32.PACK_AB R49, R122, R49 ;  /* 0x000000317a31723e */ /* 0x000fe200000010ff */
        /* <DEDUP_REMOVED lines=8> */
[----:B------:R-:W-:Y:S02]  /*85e0*/  F2FP.BF16.F32.PACK_AB R202, R202, R9 ;  /* 0x00000009caca723e */ /* 0x000fe400000010ff */
[--C-:B------:R-:W-:Y:S01]  /*85f0*/  SHF.R.U32.HI R58, RZ, 0x4, R3.reuse ;  /* 0x00000004ff3a7819 */ /* 0x100fe20000011603 */
[----:B------:R-:W-:Y:S03]  /*8600*/  STS [R223+-0x7c00], R6 ;  /* 0xff840006df007388 */ /* 0x000fe60000000800 */
[----:B------:R-:W-:Y:S01]  /*8610*/  LOP3.LUT R58, R58, 0x8, RZ, 0xc0, !PT ;  /* 0x000000083a3a7812 */ /* 0x000fe200078ec0ff */
[----:B------:R-:W-:Y:S03]  /*8620*/  STS [R176+-0x6000], R21 ;  /* 0xffa00015b0007388 */ /* 0x000fe60000000800 */
[--C-:B-1----:R-:W-:Y:S01]  /*8630*/  LOP3.LUT R5, R58, 0x10, R3.reuse, 0xf8, !PT ;  /* 0x000000103a057812 */ /* 0x102fe200078ef803 */
[----:B------:R-:W-:Y:S03]  /*8640*/  STS [R176+-0x5c00], R43 ;  /* 0xffa4002bb0007388 */ /* 0x000fe60000000800 */
[----:B------:R-:W-:Y:S01]  /*8650*/  LOP3.LUT R5, R5, 0xc0, R40, 0xf8, !PT ;  /* 0x000000c005057812 */ /* 0x000fe200078ef828 */
[----:B------:R-:W-:Y:S03]  /*8660*/  STS [R223+-0x6000], R44 ;  /* 0xffa0002cdf007388 */ /* 0x000fe60000000800 */
[----:B------:R-:W-:Y:S01]  /*8670*/  LOP3.LUT R5, R5, 0x18, R56, 0x78, !PT ;  /* 0x0000001805057812 */ /* 0x000fe200078e7838 */
[----:B------:R-:W-:Y:S03]  /*8680*/  STS [R223+-0x5c00], R10 ;  /* 0xffa4000adf007388 */ /* 0x000fe60000000800 */
[----:B--2---:R-:W-:Y:S01]  /*8690*/  LOP3.LUT R4, R5, 0x120, R40, 0xf8, !PT ;  /* 0x0000012005047812 */ /* 0x004fe200078ef828 */
[----:B------:R-:W-:Y:S03]  /*86a0*/  STS [R161+-0x8000], R36 ;  /* 0xff800024a1007388 */ /* 0x000fe60000000800 */
[----:B------:R-:W-:Y:S01]  /*86b0*/  LEA R57, R4, UR4, 0x1 ;  /* 0x0000000404397c11 */ /* 0x000fe2000f8e08ff */
        /* <DEDUP_REMOVED lines=62> */
[----:B------:R-:W-:Y:S03]  /*8aa0*/  IMAD.U32 R5, R62, -0x80, RZ ;  /* 0xffffff803e057824 */ /* 0x000fe600078e00ff */
[-C--:B--2---:R-:W-:Y:S05]  /*8ab0*/  HMMA.16816.F32.BF16 R68, R16, R20.reuse, R68 ;  /* 0x000000141044723c */ /* 0x084fea0000041844 */
[----:B------:R-:W-:Y:S02]  /*8ac0*/  LOP3.LUT R65, R4, 0x18, R3, 0x78, !PT ;  /* 0x0000001804417812 */ /* 0x000fe400078e7803 */
[----:B------:R-:W-:Y:S01]  /*8ad0*/  LEA R182, P0, R5, R182, 0x2 ;  /* 0x000000b605b67211 */ /* 0x000fe200078010ff */
[C---:B------:R-:W-:Y:S04]  /*8ae0*/  HMMA.16816.F32.BF16 R72, R24.reuse, R20, R72 ;  /* 0x000000141848723c */ /* 0x040fe80000041848 */
[----:B------:R-:W-:Y:S02]  /*8af0*/  LOP3.LUT R65, R65, 0x1f20, R104, 0xf8, !PT ;  /* 0x00001f2041417812 */ /* 0x000fe400078ef868 */
[----:B------:R-:W-:Y:S02]  /*8b00*/  LEA.HI.X.SX32 R183, R5, R183, 0x2, P0 ;  /* 0x000000b705b77211 */ /* 0x000fe400000f16ff */
[-C--:B------:R-:W-:Y:S03]  /*8b10*/  HMMA.16816.F32.BF16 R76, R24, R22.reuse, R76 ;  /* 0x00000016184c723c */ /* 0x080fe6000004184c */
[----:B------:R-:W-:Y:S02]  /*8b20*/  LOP3.LUT R21, R106, 0x1c0, RZ, 0xc0, !PT ;  /* 0x000001c06a157812 */ /* 0x000fe400078ec0ff */
[----:B------:R-:W-:Y:S03]  /*8b30*/  LEA R65, R65, UR4, 0x1 ;  /* 0x0000000441417c11 */ /* 0x000fe6000f8e08ff */
[----:B------:R-:W-:Y:S01]  /*8b40*/  HMMA.16816.F32.BF16 R80, R16, R22, R80 ;  /* 0x000000161050723c */ /* 0x000fe20000041850 */
[----:B------:R-:W-:Y:S08]  /*8b50*/  @!UPT UIADD3 URZ, UPT, UPT, URZ, URZ, URZ ;  /* 0x000000fffffff290 */ /* 0x000ff0000fffe0ff */
[----:B------:R-:W-:Y:S11]  /*8b60*/  BRA.U !UP0, `(.L_x_678) ;  /* 0x00000001085c7547 */ /* 0x000ff6000b800000 */
        /* <DEDUP_REMOVED lines=23> */
.L_x_678:
[----:B------:R-:W-:Y:S01]  /*8ce0*/  LOP3.LUT R5, R106, 0x200, RZ, 0xc0, !PT ;  /* 0x000002006a057812 */ /* 0x000fe200078ec0ff */
[----:B------:R-:W-:Y:S01]  /*8cf0*/  LDSM.16.MT88.4 R28, [R57+0x6400] ;  /* 0x00640000391c783b */ /* 0x000fe20000004200 */
[----:B------:R-:W-:Y:S01]  /*8d00*/  LOP3.LUT R21, R21, 0x38, R104, 0xf8, !PT ;  /* 0x0000003815157812 */ /* 0x000fe200078ef868 */
[----:B------:R-:W-:Y:S01]  /*8d10*/  ULOP3.LUT UR5, UR35, 0x1, URZ, 0xc0, !UPT ;  /* 0x0000000123057892 */ /* 0x000fe2000f8ec0ff */
[----:B------:R-:W-:Y:S01]  /*8d20*/  LOP3.LUT R40, R5, 0xc00, R40, 0xf8, !PT ;  /* 0x00000c0005287812 */ /* 0x000fe200078ef828 */
[----:B------:R-:W-:Y:S01]  /*8d30*/  LDSM.16.MT88.4 R48, [R57+0x6c00] ;  /* 0x006c00003930783b */ /* 0x000fe20000004200 */
[----:B------:R-:W-:Y:S01]  /*8d40*/  LOP3.LUT R21, R21, 0x8, R108, 0x78, !PT ;  /* 0x0000000815157812 */ /* 0x000fe200078e786c */
[----:B------:R-:W-:Y:S01]  /*8d50*/  UISETP.NE.U32.AND UP2, UPT, UR5, 0x1, UPT ;  /* 0x000000010500788c */ /* 0x000fe2000bf45070 */
[----:B------:R-:W-:Y:S01]  /*8d60*/  PLOP3.LUT P2, PT, PT, PT, UP0, 0x80, 0x8 ;  /* 0x000000000008781c */ /* 0x000fe20003f4f008 */
[----:B------:R-:W-:Y:S01]  /*8d70*/  @UP0 UIADD3 UR15, UP3, UPT, UR16, -0x200, URZ ;  /* 0xfffffe00100f0890 */ /* 0x000fe2000ff7e0ff */
[----:B------:R-:W-:Y:S01]  /*8d80*/  LOP3.LUT R21, R40, R21, RZ, 0xfc, !PT ;  /* 0x0000001528157212 */ /* 0x000fe200078efcff */
[----:B------:R-:W-:Y:S01]  /*8d90*/  UIADD3 UR31, UPT, UPT, UR35, -0x1, URZ ;  /* 0xffffffff231f7890 */ /* 0x000fe2000fffe0ff */
[----:B------:R-:W-:Y:S01]  /*8da0*/  LDSM.16.MT88.4 R40, [R57+0x6800] ;  /* 0x006800003928783b */ /* 0x000fe20000004200 */
[----:B------:R-:W-:Y:S01]  /*8db0*/  @UP0 UIADD3.X UR5, UPT, UPT, UR17, -0x1, URZ, UP3, !UPT ;  /* 0xffffffff11050890 */ /* 0x000fe20009ffe4ff */
[----:B------:R-:W-:Y:S01]  /*8dc0*/  LEA R63, R21, UR4, 0x1 ;  /* 0x00000004153f7c11 */ /* 0x000fe2000f8e08ff */
[----:B------:R-:W-:Y:S01]  /*8dd0*/  VIADD R169, R169, 0xffffff80 ;  /* 0xffffff80a9a97836 */ /* 0x000fe20000000000 */
[----:B------:R-:W-:Y:S01]  /*8de0*/  LDSM.16.MT88.4 R20, [R57+0x6000] ;  /* 0x006000003914783b */ /* 0x000fe20000004200 */
[----:B------:R-:W-:Y:S02]  /*8df0*/  VIADD R186, R186, 0xfffffff8 ;  /* 0xfffffff8baba7836 */ /* 0x000fe40000000000 */
[C---:B------:R-:W-:Y:S01]  /*8e00*/  IMAD.IADD R60, R63.reuse, 0x1, R156 ;  /* 0x000000013f3c7824 */ /* 0x040fe200078e029c */
[----:B------:R-:W2:Y:S01]  /*8e10*/  LDSM.16.M88.4 R16, [R63+0x8000] ;  /* 0x008000003f10783b */ /* 0x000ea20000000200 */
[C---:B-1----:R-:W-:Y:S02]  /*8e20*/  VIADD R8, R63.reuse, 0x8000 ;  /* 0x000080003f087836 */ /* 0x042fe40000000000 */
[----:B------:R-:W-:Y:S01]  /*8e30*/  VIADD R61, R63, 0x8040 ;  /* 0x000080403f3d7836 */ /* 0x000fe20000000000 */
[----:B------:R-:W1:Y:S01]  /*8e40*/  LDSM.16.M88.4 R12, [R63+0xa000] ;  /* 0x00a000003f0c783b */ /* 0x000e620000000200 */
[----:B------:R-:W-:Y:S03]  /*8e50*/  @P1 VIADD R61, R8, 0xffffffc0 ;  /* 0xffffffc0083d1836 */ /* 0x000fe60000000000 */
[----:B------:R-:W3:Y:S01]  /*8e60*/  LDSM.16.M88.4 R24, [R60+0x8000] ;  /* 0x008000003c18783b */ /* 0x000ee20000000200 */
[----:B------:R-:W-:Y:S03]  /*8e70*/  IMAD.IADD R59, R156, 0x1, R61 ;  /* 0x000000019c3b7824 */ /* 0x000fe600078e023d */
        /* <DEDUP_REMOVED lines=19> */
[----:B------:R-:W-:Y:S07]  /*8fb0*/  IMAD.U32 R45, RZ, RZ, UR36 ;  /* 0x00000024ff2d7e24 */ /* 0x000fee000f8e00ff */
[----:B------:R-:W-:Y:S01]  /*8fc0*/  HMMA.16816.F32.BF16 R16, R36, R42, R16 ;  /* 0x0000002a2410723c */ /* 0x000fe20000041810 */
[----:B------:R-:W-:Y:S04]  /*8fd0*/  LDSM.16.MT88.4 R40, [R57+0x7400] ;  /* 0x007400003928783b */ /* 0x000fe80000004200 */
[----:B------:R-:W3:Y:S03]  /*8fe0*/  LDSM.16.M88.4 R36, [R60+0xc000] ;  /* 0x00c000003c24783b */ /* 0x000ee60000000200 */
[-C--:B-1----:R-:W-:Y:S08]  /*8ff0*/  HMMA.16816.F32.BF16 R4, R20, R48.reuse, R4 ;  /* 0x000000301404723c */ /* 0x082ff00000041804 */
[C---:B------:R-:W-:Y:S01]  /*9000*/  HMMA.16816.F32.BF16 R8, R52.reuse, R48, R8 ;  /* 0x000000303408723c */ /* 0x040fe20000041808 */
[----:B------:R-:W-:Y:S05]  /*9010*/  IMAD.U32 R49, RZ, RZ, UR36 ;  /* 0x00000024ff317e24 */ /* 0x000fea000f8e00ff */
[----:B------:R-:W-:Y:S02]  /*9020*/  LEA R48, P0, R49, R182, 0x2 ;  /* 0x000000b631307211 */ /* 0x000fe400078010ff */
[-C--:B------:R-:W-:Y:S03]  /*9030*/  HMMA.16816.F32.BF16 R12, R52, R50.reuse, R12 ;  /* 0x00000032340c723c */ /* 0x080fe6000004180c */
[----:B------:R-:W-:Y:S02]  /*9040*/  LEA.HI.X.SX32 R49, R45, R183, 0x2, P0 ;  /* 0x000000b72d317211 */ /* 0x000fe400000f16ff */
[----:B------:R-:W-:Y:S03]  /*9050*/  LDSM.16.MT88.4 R44, [R57+0x7800] ;  /* 0x00780000392c783b */ /* 0x000fe60000004200 */
        /* <DEDUP_REMOVED lines=222> */
[----:B------:R-:W-:-:S04]  /*9e40*/  MOV R7, UR25 ;  /* 0x0000001900077c02 */ /* 0x000fc80008000f00 */
[----:B------:R-:W-:Y:S02]  /*9e50*/  SHF.R.S32.HI R7, RZ, 0x1f, R7 ;  /* 0x0000001fff077819 */ /* 0x000fe40000011407 */
[----:B--2---:R-:W-:-:S03]  /*9e60*/  MOV R2, UR8 ;  /* 0x0000000800027c02 */ /* 0x004fc60008000f00 */
[----:B------:R-:W-:Y:S01]  /*9e70*/  IMAD R7, R7, UR8, RZ ;  /* 0x0000000807077c24 */ /* 0x000fe2000f8e02ff */
[----:B------:R-:W-:Y:S01]  /*9e80*/  MOV R0, UR9 ;  /* 0x0000000900007c02 */ /* 0x000fe20008000f00 */
[----:B------:R-:W-:-:S04]  /*9e90*/  IMAD.WIDE.U32 R8, R2, UR25, RZ ;  /* 0x0000001902087c25 */ /* 0x000fc8000f8e00ff */
[----:B------:R-:W-:-:S05]  /*9ea0*/  IMAD R7, R0, UR25, R7 ;  /* 0x0000001900077c24 */ /* 0x000fca000f8e0207 */
[----:B------:R-:W-:-:S03]  /*9eb0*/  IADD3 R9, PT, PT, R9, R7, RZ ;  /* 0x0000000709097210 */ /* 0x000fc60007ffe0ff */
[----:B-1----:R-:W-:-:S04]  /*9ec0*/  IMAD.WIDE.U32 R20, R4, UR18, R8 ;  /* 0x0000001204147c25 */ /* 0x002fc8000f8e0008 */
[----:B------:R-:W-:Y:S01]  /*9ed0*/  IMAD R12, R5, UR18, R21 ;  /* 0x00000012050c7c24 */ /* 0x000fe2000f8e0215 */
[----:B------:R-:W-:Y:S05]  /*9ee0*/  BRA `(.L_x_681) ;  /* 0x0000000000147947 */ /* 0x000fea0003800000 */
.L_x_680:
[----:B------:R-:W2:Y:S01]  /*9ef0*/  LDCU.64 UR8, c[0x0][0x5c0] ;  /* 0x0000b800ff0877ac */ /* 0x000ea20008000a00 */
[----:B------:R-:W-:-:S05]  /*9f00*/  IADD3 R20, PT, PT, R175, UR25, RZ ;  /* 0x00000019af147c10 */ /* 0x000fca000fffe0ff */
[C---:B--2---:R-:W-:Y:S02]  /*9f10*/  IMAD R12, R20.reuse, UR9, RZ ;  /* 0x00000009140c7c24 */ /* 0x044fe4000f8e02ff */
[----:B------:R-:W-:-:S05]  /*9f20*/  IMAD.WIDE.U32 R20, R20, UR8, RZ ;  /* 0x0000000814147c25 */ /* 0x000fca000f8e00ff */
[----:B------:R-:W-:Y:S02]  /*9f30*/  IADD3 R12, PT, PT, R21, R12, RZ ;  /* 0x0000000c150c7210 */ /* 0x000fe40007ffe0ff */
.L_x_681:
        /* <DEDUP_REMOVED lines=13> */
[----:B------:R-:W-:Y:S01]  /*a010*/  MOV R2, R6 ;  /* 0x0000000600027202 */ /* 0x000fe20000000f00 */
[----:B------:R-:W-:Y:S06]  /*a020*/  BRA `(.L_x_683) ;  /* 0x0000000000187947 */ /* 0x000fec0003800000 */
.L_x_682:
[----:B------:R-:W2:Y:S01]  /*a030*/  LDCU.64 UR4, c[0x0][0x5c8] ;  /* 0x0000b900ff0477ac */ /* 0x000ea20008000a00 */
[----:B------:R-:W-:-:S05]  /*a040*/  IADD3 R4, PT, PT, R175, UR25, RZ ;  /* 0x00000019af047c10 */ /* 0x000fca000fffe0ff */
[C---:B--2---:R-:W-:Y:S02]  /*a050*/  IMAD R0, R4.reuse, UR5, RZ ;  /* 0x0000000504007c24 */ /* 0x044fe4000f8e02ff */
[----:B-1----:R-:W-:-:S05]  /*a060*/  IMAD.WIDE.U32 R4, R4, UR4, RZ ;  /* 0x0000000404047c25 */ /* 0x002fca000f8e00ff */
[----:B------:R-:W-:Y:S02]  /*a070*/  IADD3 R0, PT, PT, R5, R0, RZ ;  /* 0x0000000005007210 */ /* 0x000fe40007ffe0ff */
[----:B------:R-:W-:-:S07]  /*a080*/  MOV R2, R4 ;  /* 0x0000000400027202 */ /* 0x000fce0000000f00 */
.L_x_683:
[----:B------:R-:W-:Y:S01]  /*a090*/  BAR.SYNC.DEFER_BLOCKING 0x0 ;  /* 0x0000000000007b1d */ /* 0x000fe20000010000 */
[----:B------:R-:W-:Y:S01]  /*a0a0*/  USHF.L.U32 UR12, UR26, 0x7, URZ ;  /* 0x000000071a0c7899 */ /* 0x000fe200080006ff */
[----:B------:R-:W-:Y:S01]  /*a0b0*/  LEA.HI R13, R3, 0x40, RZ, 0x1e ;  /* 0x00000040030d7811 */ /* 0x000fe200078ff0ff */
[----:B------:R-:W-:Y:S02]  /*a0c0*/  IMAD.U32 R18, RZ, RZ, UR4 ;  /* 0x00000004ff127e24 */ /* 0x000fe4000f8e00ff */
[----:B------:R-:W-:-:S03]  /*a0d0*/  UIMAD.WIDE.U32 UR14, UR12, UR8, URZ ;  /* 0x000000080c0e72a5 */ /* 0x000fc6000f8e00ff */
[----:B------:R-:W1:Y:S01]  /*a0e0*/  LDC.64 R6, c[0x0][0x5d8] ;  /* 0x00017600ff067b82 */ /* 0x000e620000000a00 */
[----:B------:R-:W2:Y:S01]  /*a0f0*/  LDCU UR10, c[0x0][0x440] ;  /* 0x00008800ff0a77ac */ /* 0x000ea20008000800 */
[----:B------:R-:W3:Y:S01]  /*a100*/  S2R R16, SR_TID.X ;  /* 0x0000000000107919 */ /* 0x000ee20000002100 */
[----:B------:R-:W-:Y:S01]  /*a110*/  IMAD.MOV.U32 R181, RZ, RZ, RZ ;  /* 0x000000ffffb57224 */ /* 0x000fe200078e00ff */
[----:B------:R-:W-:Y:S01]  /*a120*/  BSSY.RECONVERGENT B0, `(.L_x_684) ;  /* 0x000001f000007945 */ /* 0x000fe20003800200 */
[----:B------:R-:W-:Y:S01]  /*a130*/  USHF.R.S32.HI UR13, URZ, 0x1f, UR12 ;  /* 0x0000001fff0d7899 */ /* 0x000fe2000801140c */
[----:B------:R-:W-:Y:S01]  /*a140*/  LOP3.LUT R21, R180, UR14, RZ, 0xfc, !PT ;  /* 0x0000000eb4157c12 */ /* 0x000fe2000f8efcff */
[----:B------:R-:W-:Y:S01]  /*a150*/  USHF.L.U32 UR14, UR26, 0x7, URZ ;  /* 0x000000071a0e7899 */ /* 0x000fe200080006ff */
[----:B------:R-:W4:Y:S01]  /*a160*/  LDC.64 R4, c[0x0][0x5e0] ;  /* 0x00017800ff047b82 */ /* 0x000f220000000a00 */
[----:B------:R-:W-:Y:S01]  /*a170*/  UIMAD UR11, UR13, UR8, URZ ;  /* 0x000000080d0b72a4 */ /* 0x000fe2000f8e02ff */
[----:B------:R-:W-:Y:S01]  /*a180*/  IADD3 R20, P0, PT, R20, R21, RZ ;  /* 0x0000001514147210 */ /* 0x000fe20007f1e0ff */
[----:B------:R-:W-:Y:S01]  /*a190*/  UIADD3 UR23, UPT, UPT, -UR14, UR23, URZ ;  /* 0x000000170e177290 */ /* 0x000fe2000fffe1ff */
[----:B------:R-:W-:Y:S01]  /*a1a0*/  IMAD.WIDE.U32 R18, R18, UR12, R180 ;  /* 0x0000000c12127c25 */ /* 0x000fe2000f8e00b4 */
[----:B------:R-:W-:Y:S01]  /*a1b0*/  UIMAD UR11, UR12, UR9, UR11 ;  /* 0x000000090c0b72a4 */ /* 0x000fe2000f8e020b */
[----:B------:R1:W4:Y:S01]  /*a1c0*/  LDS.128 R8, [R65+0x7000] ;  /* 0x0070000041087984 */ /* 0x0003220000000c00 */
[----:B--2---:R-:W-:-:S04]  /*a1d0*/  ISETP.GE.AND P2, PT, R180, UR10, PT ;  /* 0x0000000ab4007c0c */ /* 0x004fc8000bf46270 */
[----:B------:R-:W-:Y:S01]  /*a1e0*/  IMAD.U32 R3, RZ, RZ, UR11 ;  /* 0x0000000bff037e24 */ /* 0x000fe2000f8e00ff */
[----:B------:R-:W-:-:S04]  /*a1f0*/  ISETP.GE.OR P1, PT, R13, UR23, P2 ;  /* 0x000000170d007c0c */ /* 0x000fc80009726670 */
[----:B------:R-:W-:-:S03]  /*a200*/  IADD3.X R21, PT, PT, R12, UR15, R3, P0, !PT ;  /* 0x0000000f0c157c10 */ /* 0x000fc600087fe403 */
[----:B-1----:R-:W-:Y:S01]  /*a210*/  IMAD.WIDE.U32 R20, R6, UR7, R20 ;  /* 0x0000000706147c25 */ /* 0x002fe2000f8e0014 */
[----:B---3--:R-:W-:-:S03]  /*a220*/  SHF.R.U32.HI R16, RZ, 0x2, R16 ;  /* 0x00000002ff107819 */ /* 0x008fc60000011610 */
[----:B------:R-:W-:Y:S01]  /*a230*/  IMAD R7, R7, UR7, R21 ;  /* 0x0000000707077c24 */ /* 0x000fe2000f8e0215 */
[C---:B------:R-:W-:Y:S02]  /*a240*/  ISETP.GE.OR P2, PT, R16.reuse, UR23, P2 ;  /* 0x0000001710007c0c */ /* 0x040fe40009746670 */
        /* <DEDUP_REMOVED lines=12> */
.L_x_685:
[----:B------:R-:W-:Y:S05]  /*a310*/  BSYNC.RECONVERGENT B0 ;  /* 0x0000000000007941 */ /* 0x000fea0003800200 */
.L_x_684:
        /* <DEDUP_REMOVED lines=12> */
.L_x_687:
[----:B------:R-:W-:Y:S05]  /*a3e0*/  BSYNC.RECONVERGENT B0 ;  /* 0x0000000000007941 */ /* 0x000fea0003800200 */
.L_x_686:
[----:B--2---:R-:W2:Y:S01]  /*a3f0*/  LDS.128 R8, [R65+0x8000] ;  /* 0x0080000041087984 */ /* 0x004ea20000000c00 */
[----:B------:R-:W-:Y:S01]  /*a400*/  UIMAD UR13, UR13, UR4, URZ ;  /* 0x000000040d0d72a4 */ /* 0x000fe2000f8e02ff */
[----:B------:R-:W-:Y:S02]  /*a410*/  IADD3 R18, P0, PT, R2, R18, RZ ;  /* 0x0000001202127210 */ /* 0x000fe40007f1e0ff */
[----:B------:R-:W3:Y:S01]  /*a420*/  @!P2 LDC.64 R2, c[0x0][0x568] ;  /* 0x00015a00ff02ab82 */ /* 0x000ee20000000a00 */
[----:B------:R-:W-:Y:S01]  /*a430*/  UIMAD UR13, UR12, UR5, UR13 ;  /* 0x000000050c0d72a4 */ /* 0x000fe2000f8e020d */
[----:B-1----:R1:W4:Y:S05]  /*a440*/  LDS.128 R12, [R65+0x9000] ;  /* 0x00900000410c7984 */ /* 0x00232a0000000c00 */
        /* <DEDUP_REMOVED lines=20> */
.L_x_652:
[----:B------:R-:W-:Y:S05]  /*a590*/  BSYNC.RECONVERGENT B1 ;  /* 0x0000000000017941 */ /* 0x000fea0003800200 */
.L_x_634:
[----:B------:R-:W3:Y:S01]  /*a5a0*/  LDCU UR5, c[0x0][0x438] ;  /* 0x00008700ff0577ac */ /* 0x000ee20008000800 */
[----:B-1----:R-:W1:Y:S01]  /*a5b0*/  LDC R10, c[0x0][0x438] ;  /* 0x00010e00ff0a7b82 */ /* 0x002e620000000800 */
        /* <DEDUP_REMOVED lines=9> */
.L_x_689:
        /* <DEDUP_REMOVED lines=11> */
.L_x_1593:


//--------------------- .text._ZN5flash44flash_bwd_dq_dk_dv_loop_seqk_parallel_kernelI23Flash_bwd_kernel_traitsILi32ELi128ELi128ELi8ELi4ELi4ELi4ELb1ELb0EN7cutlass10bfloat16_tE19Flash_kernel_traitsILi32ELi128ELi128ELi8ES3_EELb0ELb0ELb0ELb1ELb0ELb0ELb1EEEvNS_16Flash_bwd_paramsE --------------------------
	.section	.text._ZN5flash44flash_bwd_dq_dk_dv_loop_seqk_parallel_kernelI23Flash_bwd_kernel_traitsILi32ELi128ELi128ELi8ELi4ELi4ELi4ELb1ELb0EN7cutlass10bfloat16_tE19Flash_kernel_traitsILi32ELi128ELi128ELi8ES3_EELb0ELb0ELb0ELb1ELb0ELb0ELb1EEEvNS_16Flash_bwd_paramsE,"ax",@progbits
	.align	128
        .global         _ZN5flash44flash_bwd_dq_dk_dv_loop_seqk_parallel_kernelI23Flash_bwd_kernel_traitsILi32ELi128ELi128ELi8ELi4ELi4ELi4ELb1ELb0EN7cutlass10bfloat16_tE19Flash_kernel_traitsILi32ELi128ELi128ELi8ES3_EELb0ELb0ELb0ELb1ELb0ELb0ELb1EEEvNS_16Flash_bwd_paramsE
        .type           _ZN5flash44flash_bwd_dq_dk_dv_loop_seqk_parallel_kernelI23Flash_bwd_kernel_traitsILi32ELi128ELi128ELi8ELi4ELi4ELi4ELb1ELb0EN7cutlass10bfloat16_tE19Flash_kernel_traitsILi32ELi128ELi128ELi8ES3_EELb0ELb0ELb0ELb1ELb0ELb0ELb1EEEvNS_16Flash_bwd_paramsE,@function
        .size           _ZN5flash44flash_bwd_dq_dk_dv_loop_seqk_parallel_kernelI23Flash_bwd_kernel_traitsILi32ELi128ELi128ELi8ELi4ELi4ELi4ELb1ELb0EN7cutlass10bfloat16_tE19Flash_kernel_traitsILi32ELi128ELi128ELi8ES3_EELb0ELb0ELb0ELb1ELb0ELb0ELb1EEEvNS_16Flash_bwd_paramsE,(.L_x_1594 - _ZN5flash44flash_bwd_dq_dk_dv_loop_seqk_parallel_kernelI23Flash_bwd_kernel_traitsILi32ELi128ELi128ELi8ELi4ELi4ELi4ELb1ELb0EN7cutlass10bfloat16_tE19Flash_kernel_traitsILi32ELi128ELi128ELi8ES3_EELb0ELb0ELb0ELb1ELb0ELb0ELb1EEEvNS_16Flash_bwd_paramsE)
        .other          _ZN5flash44flash_bwd_dq_dk_dv_loop_seqk_parallel_kernelI23Flash_bwd_kernel_traitsILi32ELi128ELi128ELi8ELi4ELi4ELi4ELb1ELb0EN7cutlass10bfloat16_tE19Flash_kernel_traitsILi32ELi128ELi128ELi8ES3_EELb0ELb0ELb0ELb1ELb0ELb0ELb1EEEvNS_16Flash_bwd_paramsE,@"STO_CUDA_ENTRY STV_DEFAULT"
_ZN5flash44flash_bwd_dq_dk_dv_loop_seqk_parallel_kernelI23Flash_bwd_kernel_traitsILi32ELi128ELi128ELi8ELi4ELi4ELi4ELb1ELb0EN7cutlass10bfloat16_tE19Flash_kernel_traitsILi32ELi128ELi128ELi8ES3_EELb0ELb0ELb0ELb1ELb0ELb0ELb1EEEvNS_16Flash_bwd_paramsE:
.text._ZN5flash44flash_bwd_dq_dk_dv_loop_seqk_parallel_kernelI23Flash_bwd_kernel_traitsILi32ELi128ELi128ELi8ELi4ELi4ELi4ELb1ELb0EN7cutlass10bfloat16_tE19Flash_kernel_traitsILi32ELi128ELi128ELi8ES3_EELb0ELb0ELb0ELb1ELb0ELb0ELb1EEEvNS_16Flash_bwd_paramsE:
        /* <DEDUP_REMOVED lines=41> */
.L_x_745:
        /* <DEDUP_REMOVED lines=54> */
.L_x_690:
        /* <DEDUP_REMOVED lines=37> */
.L_x_692:
[----:B------:R-:W2:Y:S01]  /*0840*/  LDCU.64 UR16, c[0x0][0x3b8] ;  /* 0x00007700ff1077ac */ /* 0x000ea20008000a00 */
[----:B------:R-:W-:-:S05]  /*0850*/  IADD3 R2, PT, PT, R30, UR37, RZ ;  /* 0x000000251e027c10 */ /* 0x000fca000fffe0ff */
[C---:B--2---:R-:W-:Y:S02]  /*0860*/  IMAD R0, R2.reuse, UR17, RZ ;  /* 0x0000001102007c24 */ /* 0x044fe4000f8e02ff */
[----:B------:R-:W-:-:S05]  /*0870*/  IMAD.WIDE.U32 R2, R2, UR16, RZ ;  /* 0x0000001002027c25 */ /* 0x000fca000f8e00ff */
[----:B------:R-:W-:Y:S02]  /*0880*/  IADD3 R22, PT, PT, R3, R0, RZ ;  /* 0x0000000003167210 */ /* 0x000fe40007ffe0ff */
[----:B------:R-:W-:-:S07]  /*0890*/  MOV R21, R2 ;  /* 0x0000000200157202 */ /* 0x000fce0000000f00 */
.L_x_693:
        /* <DEDUP_REMOVED lines=47> */
.L_x_694:
[----:B------:R-:W2:Y:S01]  /*0b90*/  LDCU.64 UR14, c[0x0][0x3c0] ;  /* 0x00007800ff0e77ac */ /* 0x000ea20008000a00 */
[----:B------:R-:W-:-:S05]  /*0ba0*/  IADD3 R0, PT, PT, R30, UR37, RZ ;  /* 0x000000251e007c10 */ /* 0x000fca000fffe0ff */
[C---:B--2---:R-:W-:Y:S02]  /*0bb0*/  IMAD R4, R0.reuse, UR15, RZ ;  /* 0x0000000f00047c24 */ /* 0x044fe4000f8e02ff */
[----:B------:R-:W-:-:S05]  /*0bc0*/  IMAD.WIDE.U32 R2, R0, UR14, RZ ;  /* 0x0000000e00027c25 */ /* 0x000fca000f8e00ff */
[----:B------:R-:W-:Y:S02]  /*0bd0*/  IADD3 R19, PT, PT, R3, R4, RZ ;  /* 0x0000000403137210 */ /* 0x000fe40007ffe0ff */
[----:B------:R-:W-:Y:S02]  /*0be0*/  MOV R18, R2 ;  /* 0x0000000200127202 */ /* 0x000fe40000000f00 */
.L_x_695:
        /* <DEDUP_REMOVED lines=27> */
.L_x_696:
[----:B------:R-:W-:Y:S02]  /*0da0*/  UIMAD.WIDE.U32 UR54, UR58, UR21, URZ ;  /* 0x000000153a3672a5 */ /* 0x000fe4000f8e00ff */
[----:B------:R-:W-:-:S04]  /*0db0*/  UIMAD UR49, UR59, UR21, URZ ;  /* 0x000000153b3172a4 */ /* 0x000fc8000f8e02ff */
[----:B------:R-:W-:-:S12]  /*0dc0*/  UIADD3 UR49, UPT, UPT, UR55, UR49, URZ ;  /* 0x0000003137317290 */ /* 0x000fd8000fffe0ff */
.L_x_697:
        /* <DEDUP_REMOVED lines=20> */
.L_x_698:
[----:B------:R-:W2:Y:S01]  /*0f10*/  LDCU UR47, c[0x0][0x434] ;  /* 0x00008680ff2f77ac */ /* 0x000ea20008000800 */
[----:B------:R-:W-:-:S04]  /*0f20*/  UIMAD UR8, UR29, UR22, UR28 ;  /* 0x000000161d0872a4 */ /* 0x000fc8000f8e021c */
[----:B--2---:R-:W-:Y:S02]  /*0f30*/  UIMAD UR47, UR8, UR47, URZ ;  /* 0x0000002f082f72a4 */ /* 0x004fe4000f8e02ff */
.L_x_699:
        /* <DEDUP_REMOVED lines=11> */
.L_x_700:
[----:B------:R-:W2:Y:S01]  /*0ff0*/  LDCU UR45, c[0x0][0x444] ;  /* 0x00008880ff2d77ac */ /* 0x000ea20008000800 */
[----:B------:R-:W-:-:S04]  /*1000*/  UIMAD UR8, UR29, UR22, UR28 ;  /* 0x000000161d0872a4 */ /* 0x000fc8000f8e021c */
[----:B--2---:R-:W-:-:S12]  /*1010*/  UIMAD UR45, UR8, UR45, URZ ;  /* 0x0000002d082d72a4 */ /* 0x004fd8000f8e02ff */
.L_x_701:
[----:B------:R-:W2:Y:S01]  /*1020*/  S2R R23, SR_TID.X ;  /* 0x0000000000177919 */ /* 0x000ea20000002100 */
[----:B------:R-:W3:Y:S01]  /*1030*/  LDCU.128 UR8, c[0x0][0x590] ;  /* 0x0000b200ff0877ac */ /* 0x000ee20008000c00 */
[----:B------:R-:W4:Y:S01]  /*1040*/  LDC.64 R12, c[0x0][0x3b0] ;  /* 0x0000ec00ff0c7b82 */ /* 0x000f220000000a00 */
[----:B------:R-:W-:Y:S01]  /*1050*/  IMAD.MOV.U32 R11, RZ, RZ, RZ ;  /* 0x000000ffff0b7224 */ /* 0x000fe200078e00ff */
[----:B------:R-:W-:Y:S01]  /*1060*/  ISETP.NE.AND P2, PT, RZ, UR52, PT ;  /* 0x00000034ff007c0c */ /* 0x000fe2000bf45270 */
[----:B------:R-:W-:Y:S01]  /*1070*/  UIMAD UR42, UR22, UR42, URZ ;  /* 0x0000002a162a72a4 */ /* 0x000fe2000f8e02ff */
[----:B------:R-:W-:Y:S01]  /*1080*/  BSSY.RECONVERGENT B1, `(.L_x_691) ;  /* 0x0000943000017945 */ /* 0x000fe20003800200 */
[----:B------:R-:W-:Y:S02]  /*1090*/  UIADD3 UR54, UP1, UP0, UR56, UR54, UR55 ;  /* 0x0000003638367290 */ /* 0x000fe4000f83e037 */
[----:B------:R-:W-:Y:S01]  /*10a0*/  USHF.R.S32.HI UR53, URZ, 0x1f, UR55 ;  /* 0x0000001fff357899 */ /* 0x000fe20008011437 */
[----:B------:R-:W5:Y:S01]  /*10b0*/  LDC.64 R16, c[0x0][0x5f8] ;  /* 0x00017e00ff107b82 */ /* 0x000f620000000a00 */
[----:B------:R-:W-:-:S02]  /*10c0*/  ULEA UR45, UR43, UR45, 0x7 ;  /* 0x0000002d2b2d7291 */ /* 0x000fc4000f8e38ff */
[----:B------:R-:W-:Y:S02]  /*10d0*/  UIADD3.X UR48, UPT, UPT, UR48, UR49, UR53, UP1, UP0 ;  /* 0x0000003130307290 */ /* 0x000fe40008fe0435 */
[----:B------:R-:W-:Y:S02]  /*10e0*/  UISETP.GT.AND UP0, UPT, UR38, URZ, UPT ;  /* 0x000000ff2600728c */ /* 0x000fe4000bf04270 */
[----:B------:R-:W-:Y:S02]  /*10f0*/  ULEA UR47, UR43, UR47, 0x7 ;  /* 0x0000002f2b2f7291 */ /* 0x000fe4000f8e38ff */
[----:B---3--:R-:W-:Y:S01]  /*1100*/  UIMAD UR21, UR20, UR8, URZ ;  /* 0x00000008141572a4 */ /* 0x008fe2000f8e02ff */
[----:B------:R-:W-:Y:S01]  /*1110*/  IMAD.U32 R0, RZ, RZ, UR8 ;  /* 0x00000008ff007e24 */ /* 0x000fe2000f8e00ff */
[----:B------:R-:W-:Y:S01]  /*1120*/  MOV R6, UR11 ;  /* 0x0000000b00067c02 */ /* 0x000fe20008000f00 */
[----:B------:R-:W-:Y:S01]  /*1130*/  IMAD.U32 R4, RZ, RZ, UR10 ;  /* 0x0000000aff047e24 */ /* 0x000fe2000f8e00ff */
[----:B------:R-:W-:Y:S01]  /*1140*/  UIMAD UR21, UR18, UR9, UR21 ;  /* 0x00000009121572a4 */ /* 0x000fe2000f8e0215 */
[----:B------:R-:W3:Y:S01]  /*1150*/  LDCU.64 UR10, c[0x0][0x570] ;  /* 0x0000ae00ff0a77ac */ /* 0x000ee20008000a00 */
[----:B------:R-:W1:Y:S01]  /*1160*/  LDCU.64 UR52, c[0x0][0x5e8] ;  /* 0x0000bd00ff3477ac */ /* 0x000e620008000a00 */
[----:B--2---:R-:W-:Y:S01]  /*1170*/  IMAD.SHL.U32 R25, R23, 0x8, RZ ;  /* 0x0000000817197824 */ /* 0x004fe200078e00ff */
[----:B------:R-:W-:-:S02]  /*1180*/  SHF.R.U32.HI R9, RZ, 0x5, R23 ;  /* 0x00000005ff097819 */ /* 0x000fc40000011617 */
[----:B------:R-:W-:Y:S02]  /*1190*/  LOP3.LUT R8, R23, 0x1f, RZ, 0xc0, !PT ;  /* 0x0000001f17087812 */ /* 0x000fe400078ec0ff */
[----:B------:R-:W-:-:S03]  /*11a0*/  LOP3.LUT R10, R25, 0x18, RZ, 0xc0, !PT ;  /* 0x00000018190a7812 */ /* 0x000fc600078ec0ff */
[----:B------:R-:W-:Y:S01]  /*11b0*/  IMAD R8, R9, UR42, R8 ;  /* 0x0000002a09087c24 */ /* 0x000fe2000f8e0208 */
[----:B------:R-:W-:Y:S01]  /*11c0*/  IADD3 R2, P0, PT, R10, UR50, RZ ;  /* 0x000000320a027c10 */ /* 0x000fe2000ff1e0ff */
[----:B------:R-:W2:Y:S04]  /*11d0*/  LDCU.64 UR50, c[0x0][0x420] ;  /* 0x00008400ff3277ac */ /* 0x000ea80008000a00 */
[----:B------:R-:W-:Y:S01]  /*11e0*/  IMAD.X R3, RZ, RZ, UR23, P0 ;  /* 0x00000017ff037e24 */ /* 0x000fe200080e06ff */
[----:B------:R-:W3:Y:S01]  /*11f0*/  LDCU.64 UR22, c[0x0][0x3c8] ;  /* 0x00007900ff1677ac */ /* 0x000ee20008000a00 */
[----:B------:R-:W-:-:S04]  /*1200*/  IMAD.WIDE.U32 R2, R0, UR18, R2 ;  /* 0x0000001200027c25 */ /* 0x000fc8000f8e0002 */
[----:B----4-:R-:W-:Y:S01]  /*1210*/  IMAD R0, R12, UR20, RZ ;  /* 0x000000140c007c24 */ /* 0x010fe2000f8e02ff */
[----:B------:R-:W-:Y:S01]  /*1220*/  IADD3 R3, PT, PT, R3, UR21, RZ ;  /* 0x0000001503037c10 */ /* 0x000fe2000fffe0ff */
[----:B------:R-:W4:Y:S02]  /*1230*/  LDCU.64 UR20, c[0x0][0x380] ;  /* 0x00007000ff1477ac */ /* 0x000f240008000a00 */
[----:B------:R-:W-:Y:S02]  /*1240*/  IMAD R0, R13, UR18, R0 ;  /* 0x000000120d007c24 */ /* 0x000fe4000f8e0200 */
[----:B------:R-:W-:Y:S01]  /*1250*/  IMAD.WIDE.U32 R4, R4, UR28, R2 ;  /* 0x0000001c04047c25 */ /* 0x000fe2000f8e0002 */
[----:B--2---:R-:W-:-:S03]  /*1260*/  UIMAD.WIDE UR50, UR47, 0x4, UR50 ;  /* 0x000000042f3278a5 */ /* 0x004fc6000f8e0232 */
[----:B------:R-:W-:-:S04]  /*1270*/  IMAD.WIDE.U32 R2, R12, UR18, R10 ;  /* 0x000000120c027c25 */ /* 0x000fc8000f8e000a */
[----:B------:R-:W-:Y:S01]  /*1280*/  IMAD R7, R6, UR28, R5 ;  /* 0x0000001c06077c24 */ /* 0x000fe2000f8e0205 */
[----:B------:R-:W-:Y:S01]  /*1290*/  IADD3 R2, P0, PT, R2, UR46, RZ ;  /* 0x0000002e02027c10 */ /* 0x000fe2000ff1e0ff */
[----:B---3--:R-:W-:Y:S01]  /*12a0*/  IMAD.U32 R5, RZ, RZ, UR22 ;  /* 0x00000016ff057e24 */ /* 0x008fe2000f8e00ff */
[----:B------:R-:W-:Y:S01]  /*12b0*/  USHF.L.U64.HI UR22, UR8, 0x6, UR9 ;  /* 0x0000000608167899 */ /* 0x000fe20008010209 */
[----:B------:R-:W-:Y:S01]  /*12c0*/  IMAD.MOV.U32 R6, RZ, RZ, R4 ;  /* 0x000000ffff067224 */ /* 0x000fe200078e0004 */
[----:B------:R-:W-:Y:S01]  /*12d0*/  IADD3.X R3, PT, PT, R3, UR19, R0, P0, !PT ;  /* 0x0000001303037c10 */ /* 0x000fe200087fe400 */
[----:B------:R-:W2:Y:S01]  /*12e0*/  LDCU.64 UR18, c[0x0][0x550] ;  /* 0x0000aa00ff1277ac */ /* 0x000ea20008000a00 */
[----:B------:R-:W-:Y:S01]  /*12f0*/  MOV R0, UR23 ;  /* 0x0000001700007c02 */ /* 0x000fe20008000f00 */
[----:B------:R-:W-:Y:S01]  /*1300*/  IMAD.WIDE.U32 R4, R5, UR28, R2 ;  /* 0x0000001c05047c25 */ /* 0x000fe2000f8e0002 */
[----:B------:R-:W-:-:S03]  /*1310*/  USHF.L.U32 UR23, UR42, 0x7, URZ ;  /* 0x000000072a177899 */ /* 0x000fc600080006ff */
[----:B-----5:R-:W-:-:S04]  /*1320*/  IMAD.WIDE.U32 R2, R16, UR26, RZ ;  /* 0x0000001a10027c25 */ /* 0x020fc8000f8e00ff */
        /* <DEDUP_REMOVED lines=22> */
[----:B------:R-:W-:Y:S01]  /*1490*/  LEA R246, P0, R5, UR10, 0x2 ;  /* 0x0000000a05f67c11 */ /* 0x000fe2000f8010ff */
[----:B------:R-:W-:Y:S01]  /*14a0*/  VIADD R24, R17, 0x40 ;  /* 0x0000004011187836 */ /* 0x000fe20000000000 */
[----:B------:R-:W-:Y:S01]  /*14b0*/  LEA.HI.X R26, R2, UR21, R0, 0x1, P1 ;  /* 0x00000015021a7c11 */ /* 0x000fe200088f0c00 */
[----:B------:R2:W-:Y:S01]  /*14c0*/  STL [R1+0x34], R27 ;  /* 0x0000341b01007387 */ /* 0x0005e20000100800 */
[----:B------:R-:W-:Y:S01]  /*14d0*/  LEA.HI.X R247, R5, UR11, R4, 0x2, P0 ;  /* 0x0000000b05f77c11 */ /* 0x000fe200080f1404 */
[----:B-1----:R-:W-:Y:S01]  /*14e0*/  UIMAD.WIDE UR20, UR45, 0x4, UR52 ;  /* 0x000000042d1478a5 */ /* 0x002fe2000f8e0234 */
[----:B------:R-:W-:Y:S01]  /*14f0*/  IADD3 R14, P0, PT, R17, 0x40, RZ ;  /* 0x00000040110e7810 */ /* 0x000fe20007f1e0ff */
[----:B------:R2:W-:Y:S01]  /*1500*/  STL [R1+0x30], R26 ;  /* 0x0000301a01007387 */ /* 0x0005e20000100800 */
[----:B------:R-:W-:-:S02]  /*1510*/  SHF.L.U64.HI R13, R12, 0x6, R13 ;  /* 0x000000060c0d7819 */ /* 0x000fc4000001020d */
[----:B------:R-:W-:Y:S02]  /*1520*/  SHF.L.U32 R12, R12, 0x6, RZ ;  /* 0x000000060c0c7819 */ /* 0x000fe400000006ff */
[----:B------:R-:W-:Y:S01]  /*1530*/  IADD3.X R16, PT, PT, RZ, RZ, RZ, P0, !PT ;  /* 0x000000ffff107210 */ /* 0x000fe200007fe4ff */
[----:B------:R-:W-:Y:S01]  /*1540*/  UMOV UR19, UR21 ;  /* 0x0000001500137c82 */ /* 0x000fe20008000000 */
[----:B------:R-:W-:Y:S05]  /*1550*/  BRA.U UP0, `(.L_x_702) ;  /* 0x0000000500b87547 */ /* 0x000fea000b800000 */
[----:B------:R-:W-:Y:S05]  /*1560*/  @P3 BRA `(.L_x_703) ;  /* 0x0000000000403947 */ /* 0x000fea0003800000 */
[----:B------:R-:W1:Y:S01]  /*1570*/  LDCU.64 UR14, c[0x0][0x5c0] ;  /* 0x0000b800ff0e77ac */ /* 0x000e620008000a00 */
[----:B------:R-:W-:Y:S01]  /*1580*/  MOV R0, UR37 ;  /* 0x0000002500007c02 */ /* 0x000fe20008000f00 */
[----:B------:R-:W3:Y:S03]  /*1590*/  LDCU.64 UR8, c[0x0][0x5a8] ;  /* 0x0000b500ff0877ac */ /* 0x000ee60008000a00 */
[----:B------:R-:W-:Y:S02]  /*15a0*/  SHF.R.S32.HI R0, RZ, 0x1f, R0 ;  /* 0x0000001fff007819 */ /* 0x000fe40000011400 */
[----:B-1----:R-:W-:-:S03]  /*15b0*/  MOV R2, UR14 ;  /* 0x0000000e00027c02 */ /* 0x002fc60008000f00 */
        /* <DEDUP_REMOVED lines=11> */
.L_x_703:
[----:B------:R-:W1:Y:S01]  /*1670*/  LDCU.64 UR14, c[0x0][0x5c0] ;  /* 0x0000b800ff0e77ac */ /* 0x000e620008000a00 */
[----:B------:R-:W-:-:S05]  /*1680*/  IADD3 R0, PT, PT, R30, UR37, RZ ;  /* 0x000000251e007c10 */ /* 0x000fca000fffe0ff */
[C---:B-1----:R-:W-:Y:S02]  /*1690*/  IMAD R4, R0.reuse, UR15, RZ ;  /* 0x0000000f00047c24 */ /* 0x042fe4000f8e02ff */
[----:B------:R-:W-:-:S05]  /*16a0*/  IMAD.WIDE.U32 R2, R0, UR14, RZ ;  /* 0x0000000e00027c25 */ /* 0x000fca000f8e00ff */
[----:B------:R-:W-:Y:S02]  /*16b0*/  IADD3 R6, PT, PT, R3, R4, RZ ;  /* 0x0000000403067210 */ /* 0x000fe40007ffe0ff */
[----:B------:R-:W-:Y:S02]  /*16c0*/  MOV R5, R2 ;  /* 0x0000000200057202 */ /* 0x000fe40000000f00 */
.L_x_704:
        /* <DEDUP_REMOVED lines=17> */
.L_x_705:
[----:B------:R-:W1:Y:S01]  /*17e0*/  LDCU.64 UR10, c[0x0][0x5c8] ;  /* 0x0000b900ff0a77ac */ /* 0x000e620008000a00 */
[----:B------:R-:W-:-:S05]  /*17f0*/  IADD3 R0, PT, PT, R30, UR37, RZ ;  /* 0x000000251e007c10 */ /* 0x000fca000fffe0ff */
[C---:B-1----:R-:W-:Y:S02]  /*1800*/  IMAD R4, R0.reuse, UR11, RZ ;  /* 0x0000000b00047c24 */ /* 0x042fe4000f8e02ff */
[----:B------:R-:W-:-:S05]  /*1810*/  IMAD.WIDE.U32 R2, R0, UR10, RZ ;  /* 0x0000000a00027c25 */ /* 0x000fca000f8e00ff */
[----:B------:R-:W-:Y:S02]  /*1820*/  IADD3 R13, PT, PT, R3, R4, RZ ;  /* 0x00000004030d7210 */ /* 0x000fe40007ffe0ff */
[----:B------:R-:W-:-:S07]  /*1830*/  MOV R12, R2 ;  /* 0x00000002000c7202 */ /* 0x000fce0000000f00 */
.L_x_706:
[----:B------:R-:W1:Y:S01]  /*1840*/  LDCU UR5, c[0x0][0x440] ;  /* 0x00008800ff0577ac */ /* 0x000e620008000800 */
[----:B------:R-:W-:Y:S01]  /*1850*/  IMAD.U32 R2, RZ, RZ, UR14 ;  /* 0x0000000eff027e24 */ /* 0x000fe2000f8e00ff */
[----:B------:R-:W-:Y:S01]  /*1860*/  BSSY.RECONVERGENT B0, `(.L_x_707) ;  /* 0x0000020000007945 */ /* 0x000fe20003800200 */
[----:B------:R-:W-:Y:S02]  /*1870*/  UIADD3 UR36, UPT, UPT, -UR32, UR36, URZ ;  /* 0x0000002420247290 */ /* 0x000fe4000fffe1ff */
[----:B------:R-:W-:Y:S01]  /*1880*/  IMAD.WIDE.U32 R2, R2, UR32, R10 ;  /* 0x0000002002027c25 */ /* 0x000fe2000f8e000a */
[----:B------:R-:W3:Y:S02]  /*1890*/  LDCU.64 UR8, c[0x0][0x5d8] ;  /* 0x0000bb00ff0877ac */ /* 0x000ee40008000a00 */
[----:B------:R-:W-:Y:S02]  /*18a0*/  IADD3 R2, P2, PT, R5, R2, RZ ;  /* 0x0000000205027210 */ /* 0x000fe40007f5e0ff */
[----:B-1----:R-:W-:Y:S01]  /*18b0*/  ISETP.GE.AND P0, PT, R10, UR5, PT ;  /* 0x000000050a007c0c */ /* 0x002fe2000bf06270 */
[----:B------:R-:W-:-:S03]  /*18c0*/  UIMAD UR5, UR44, UR14, URZ ;  /* 0x0000000e2c0572a4 */ /* 0x000fc6000f8e02ff */
[----:B------:R-:W-:Y:S01]  /*18d0*/  ISETP.GE.OR P1, PT, R17, UR36, P0 ;  /* 0x0000002411007c0c */ /* 0x000fe20008726670 */
[----:B------:R-:W-:Y:S01]  /*18e0*/  UIMAD UR5, UR32, UR15, UR5 ;  /* 0x0000000f200572a4 */ /* 0x000fe2000f8e0205 */
[----:B---3--:R-:W-:Y:S01]  /*18f0*/  IMAD.U32 R4, RZ, RZ, UR8 ;  /* 0x00000008ff047e24 */ /* 0x008fe2000f8e00ff */
[----:B------:R-:W-:Y:S02]  /*1900*/  MOV R0, UR9 ;  /* 0x0000000900007c02 */ /* 0x000fe40008000f00 */
[----:B------:R-:W-:Y:S02]  /*1910*/  ISETP.GE.OR P0, PT, R24, UR36, P0 ;  /* 0x0000002418007c0c */ /* 0x000fe40008706670 */
[----:B------:R-:W-:-:S03]  /*1920*/  IADD3.X R3, PT, PT, R6, UR5, R3, P2, !PT ;  /* 0x0000000506037c10 */ /* 0x000fc600097fe403 */
[----:B------:R-:W-:-:S03]  /*1930*/  IMAD.WIDE.U32 R4, R4, UR28, R2 ;  /* 0x0000001c04047c25 */ /* 0x000fc6000f8e0002 */
[----:B------:R-:W1:Y:S01]  /*1940*/  @!P1 LDC.64 R8, c[0x0][0x560] ;  /* 0x00015800ff089b82 */ /* 0x000e620000000a00 */
[----:B------:R-:W-:Y:S02]  /*1950*/  IMAD R3, R0, UR28, R5 ;  /* 0x0000001c00037c24 */ /* 0x000fe4000f8e0205 */
[----:B------:R-:W-:-:S04]  /*1960*/  @!P1 IMAD.MOV.U32 R2, RZ, RZ, R4 ;  /* 0x000000ffff029224 */ /* 0x000fc800078e0004 */
[----:B------:R-:W-:-:S04]  /*1970*/  @!P1 IMAD.WIDE.U32 R6, R17, UR14, R2 ;  /* 0x0000000e11069c25 */ /* 0x000fc8000f8e0002 */
[----:B------:R-:W-:Y:S01]  /*1980*/  @!P1 IMAD R0, R17, UR15, R7 ;  /* 0x0000000f11009c24 */ /* 0x000fe2000f8e0207 */
[----:B-1----:R-:W-:-:S04]  /*1990*/  @!P1 LEA R8, P2, R6, R8, 0x1 ;  /* 0x0000000806089211 */ /* 0x002fc800078408ff */
        /* <DEDUP_REMOVED lines=12> */
.L_x_708:
[----:B------:R-:W-:Y:S05]  /*1a60*/  BSYNC.RECONVERGENT B0 ;  /* 0x0000000000007941 */ /* 0x000fea0003800200 */
.L_x_707:
[----:B------:R-:W3:Y:S01]  /*1a70*/  LDCU.64 UR8, c[0x0][0x5e0] ;  /* 0x0000bc00ff0877ac */ /* 0x000ee20008000a00 */
[----:B------:R-:W-:Y:S01]  /*1a80*/  MOV R2, UR10 ;  /* 0x0000000a00027c02 */ /* 0x000fe20008000f00 */
[----:B-1----:R-:W1:Y:S01]  /*1a90*/  @!P1 LDC.64 R8, c[0x0][0x568] ;  /* 0x00015a00ff089b82 */ /* 0x002e620000000a00 */
        /* <DEDUP_REMOVED lines=26> */
.L_x_702:
[----:B------:R-:W-:Y:S01]  /*1c40*/  IMAD.U32 R2, RZ, RZ, UR14 ;  /* 0x0000000eff027e24 */ /* 0x000fe2000f8e00ff */
[----:B------:R-:W-:Y:S01]  /*1c50*/  UIMAD UR10, UR44, UR14, URZ ;  /* 0x0000000e2c0a72a4 */ /* 0x000fe2000f8e02ff */
[----:B------:R-:W-:Y:S01]  /*1c60*/  LOP3.LUT R4, R25, 0xd8, RZ, 0xc0, !PT ;  /* 0x000000d819047812 */ /* 0x000fe200078ec0ff */
[----:B------:R-:W1:Y:S01]  /*1c70*/  LDCU.64 UR8, c[0x0][0x3d8] ;  /* 0x00007b00ff0877ac */ /* 0x000e620008000a00 */
[----:B------:R-:W-:Y:S01]  /*1c80*/  IMAD.WIDE.U32 R2, R2, UR32, R10 ;  /* 0x0000002002027c25 */ /* 0x000fe2000f8e000a */
[----:B------:R-:W-:Y:S01]  /*1c90*/  BSSY.RECONVERGENT B0, `(.L_x_710) ;  /* 0x0000024000007945 */ /* 0x000fe20003800200 */
[----:B------:R-:W-:Y:S01]  /*1ca0*/  LOP3.LUT R4, R4, 0x18, R23, 0x78, !PT ;  /* 0x0000001804047812 */ /* 0x000fe200078e7817 */
[----:B------:R-:W-:Y:S01]  /*1cb0*/  UIMAD UR10, UR32, UR15, UR10 ;  /* 0x0000000f200a72a4 */ /* 0x000fe2000f8e020a */
[----:B------:R-:W-:Y:S01]  /*1cc0*/  @P2 BAR.SYNC.DEFER_BLOCKING 0x0 ;  /* 0x0000000000002b1d */ /* 0x000fe20000010000 */
[----:B------:R-:W-:Y:S01]  /*1cd0*/  IADD3 R2, P0, PT, R18, R2, RZ ;  /* 0x0000000212027210 */ /* 0x000fe20007f1e0ff */
[----:B------:R-:W-:Y:S01]  /*1ce0*/  ULOP3.LUT UR11, UR43, 0x80000001, URZ, 0xc0, !UPT ;  /* 0x800000012b0b7892 */ /* 0x000fe2000f8ec0ff */
[----:B------:R-:W-:-:S02]  /*1cf0*/  LOP3.LUT R4, R4, 0x1f20, R25, 0xf8, !PT ;  /* 0x00001f2004047812 */ /* 0x000fc400078ef819 */
[----:B------:R-:W-:Y:S01]  /*1d00*/  IADD3.X R3, PT, PT, R19, UR10, R3, P0, !PT ;  /* 0x0000000a13037c10 */ /* 0x000fe200087fe403 */
[----:B------:R-:W-:Y:S01]  /*1d10*/  UIADD3 UR10, UPT, UPT, -UR32, UR36, URZ ;  /* 0x00000024200a7290 */ /* 0x000fe2000fffe1ff */
[----:B------:R-:W-:Y:S01]  /*1d20*/  LEA R8, R4, UR6, 0x1 ;  /* 0x0000000604087c11 */ /* 0x000fe2000f8e08ff */
[----:B------:R-:W-:-:S04]  /*1d30*/  UISETP.NE.AND UP0, UPT, UR11, 0x1, UPT ;  /* 0x000000010b00788c */ /* 0x000fc8000bf05270 */
[----:B------:R-:W-:Y:S01]  /*1d40*/  ISETP.GE.AND P6, PT, R17, UR10, PT ;  /* 0x0000000a11007c0c */ /* 0x000fe2000bfc6270 */
[----:B-1----:R-:W-:Y:S01]  /*1d50*/  IMAD R0, R20, UR8, RZ ;  /* 0x0000000814007c24 */ /* 0x002fe2000f8e02ff */
[----:B------:R-:W-:Y:S01]  /*1d60*/  USEL UR21, URZ, 0x2000, UP0 ;  /* 0x00002000ff157887 */ /* 0x000fe20008000000 */
[----:B------:R-:W-:-:S04]  /*1d70*/  IMAD.WIDE.U32 R2, R15, UR8, R2 ;  /* 0x000000080f027c25 */ /* 0x000fc8000f8e0002 */
[----:B------:R-:W-:-:S04]  /*1d80*/  IMAD R0, R15, UR9, R0 ;  /* 0x000000090f007c24 */ /* 0x000fc8000f8e0200 */
[----:B------:R-:W-:Y:S02]  /*1d90*/  IMAD.IADD R0, R3, 0x1, R0 ;  /* 0x0000000103007824 */ /* 0x000fe400078e0200 */
[----:B------:R-:W-:Y:S05]  /*1da0*/  @P6 BRA `(.L_x_711) ;  /* 0x0000000000446947 */ /* 0x000fea0003800000 */
        /* <DEDUP_REMOVED lines=15> */
.L_x_712:
[----:B------:R3:W-:Y:S01]  /*1ea0*/  STS.128 [R8+0x8000], RZ ;  /* 0x008000ff08007388 */ /* 0x0007e20000000c00 */
[----:B------:R-:W-:Y:S05]  /*1eb0*/  BRA `(.L_x_713) ;  /* 0x0000000000047947 */ /* 0x000fea0003800000 */
.L_x_711:
[----:B------:R4:W-:Y:S02]  /*1ec0*/  STS.128 [R8+0x8000], RZ ;  /* 0x008000ff08007388 */ /* 0x0009e40000000c00 */
.L_x_713:
[----:B------:R-:W-:Y:S05]  /*1ed0*/  BSYNC.RECONVERGENT B0 ;  /* 0x0000000000007941 */ /* 0x000fea0003800200 */
.L_x_710:
        /* <DEDUP_REMOVED lines=20> */
.L_x_715:
[----:B------:R-:W-:Y:S05]  /*2020*/  BSYNC.RECONVERGENT B0 ;  /* 0x0000000000007941 */ /* 0x000fea0003800200 */
.L_x_714:
        /* <DEDUP_REMOVED lines=15> */
.L_x_718:
[----:B------:R1:W-:Y:S01]  /*2120*/  STS.128 [R8+0x4000], RZ ;  /* 0x004000ff08007388 */ /* 0x0003e20000000c00 */
[----:B------:R-:W-:Y:S05]  /*2130*/  BRA `(.L_x_719) ;  /* 0x0000000000047947 */ /* 0x000fea0003800000 */
.L_x_717:
[----:B------:R1:W-:Y:S02]  /*2140*/  STS.128 [R8+0x4000], RZ ;  /* 0x004000ff08007388 */ /* 0x0003e40000000c00 */
.L_x_719:
[----:B------:R-:W-:Y:S05]  /*2150*/  BSYNC.RECONVERGENT B0 ;  /* 0x0000000000007941 */ /* 0x000fea0003800200 */
.L_x_716:
        /* <DEDUP_REMOVED lines=17> */
.L_x_721:
[----:B------:R-:W-:Y:S05]  /*2270*/  BSYNC.RECONVERGENT B0 ;  /* 0x0000000000007941 */ /* 0x000fea0003800200 */
.L_x_720:
[----:B------:R-:W-:Y:S01]  /*2280*/  BSSY.RECONVERGENT B0, `(.L_x_722) ;  /* 0x0000010000007945 */ /* 0x000fe20003800200 */
[----:B------:R-:W-:-:S03]  /*2290*/  IADD3 R237, PT, PT, R8, UR21, RZ ;  /* 0x0000001508ed7c10 */ /* 0x000fc6000fffe0ff */
        /* <DEDUP_REMOVED lines=11> */
.L_x_724:
[----:B------:R1:W-:Y:S01]  /*2350*/  STS.128 [R237], RZ ;  /* 0x000000ffed007388 */ /* 0x0003e20000000c00 */
[----:B------:R-:W-:Y:S05]  /*2360*/  BRA `(.L_x_725) ;  /* 0x0000000000047947 */ /* 0x000fea0003800000 */
.L_x_723:
[----:B------:R1:W-:Y:S02]  /*2370*/  STS.128 [R237], RZ ;  /* 0x000000ffed007388 */ /* 0x0003e40000000c00 */
.L_x_725:
[----:B------:R-:W-:Y:S05]  /*2380*/  BSYNC.RECONVERGENT B0 ;  /* 0x0000000000007941 */ /* 0x000fea0003800200 */
.L_x_722:
[----:B------:R-:W-:Y:S01]  /*2390*/  SHF.R.U32.HI R18, RZ, 0x1, R23 ;  /* 0x00000001ff127819 */ /* 0x000fe20000011617 */
[----:B------:R-:W-:Y:S02]  /*23a0*/  IMAD.MOV.U32 R4, RZ, RZ, 0x7f800000 ;  /* 0x7f800000ff047424 */ /* 0x000fe400078e00ff */
[----:B------:R-:W-:Y:S01]  /*23b0*/  IMAD.MOV.U32 R5, RZ, RZ, 0x7f800000 ;  /* 0x7f800000ff057424 */ /* 0x000fe200078e00ff */
[----:B------:R-:W-:Y:S01]  /*23c0*/  LOP3.LUT R0, R18, 0x30, RZ, 0xc0, !PT ;  /* 0x0000003012007812 */ /* 0x000fe200078ec0ff */
[----:B-1----:R-:W-:Y:S02]  /*23d0*/  IMAD.MOV.U32 R6, RZ, RZ, 0x7f800000 ;  /* 0x7f800000ff067424 */ /* 0x002fe400078e00ff */
        /* <DEDUP_REMOVED lines=11> */
[----:B------:R-:W-:-:S06]  /*2490*/  IMAD.WIDE.U32 R2, R9, R2, UR50 ;  /* 0x0000003209027e25 */ /* 0x000fcc000f8e0002 */
[----:B------:R-:W5:Y:S04]  /*24a0*/  @!P3 LDG.E R7, desc[UR30][R2.64] ;  /* 0x0000001e0207b981 */ /* 0x000f68000c1e1900 */
[----:B------:R-:W2:Y:S04]  /*24b0*/  @!P0 LDG.E R4, desc[UR30][R2.64+0x120] ;  /* 0x0001201e02048981 */ /* 0x000ea8000c1e1900 */
[----:B------:R-:W3:Y:S04]  /*24c0*/  @!P1 LDG.E R5, desc[UR30][R2.64+0x100] ;  /* 0x0001001e02059981 */ /* 0x000ee8000c1e1900 */
[----:B------:R-:W4:Y:S04]  /*24d0*/  @!P2 LDG.E R6, desc[UR30][R2.64+0x20] ;  /* 0x0000201e0206a981 */ /* 0x000f28000c1e1900 */
[----:B------:R1:W-:Y:S01]  /*24e0*/  @P4 STS.128 [R237+0x1000], RZ ;  /* 0x001000ffed004388 */ /* 0x0003e20000000c00 */
[----:B------:R-:W-:Y:S03]  /*24f0*/  BSSY.RECONVERGENT B0, `(.L_x_726) ;  /* 0x0000010000007945 */ /* 0x000fe60003800200 */
[----:B--2---:R1:W-:Y:S04]  /*2500*/  STL [R1+0x40], R4 ;  /* 0x0000400401007387 */ /* 0x0043e80000100800 */
[----:B---3--:R1:W-:Y:S04]  /*2510*/  STL [R1+0x44], R5 ;  /* 0x0000440501007387 */ /* 0x0083e80000100800 */
        /* <DEDUP_REMOVED lines=13> */
.L_x_727:
[----:B------:R-:W-:Y:S05]  /*25f0*/  BSYNC.RECONVERGENT B0 ;  /* 0x0000000000007941 */ /* 0x000fea0003800200 */
.L_x_726:
[----:B------:R-:W4:Y:S01]  /*2600*/  LDCU.64 UR8, c[0x0][0x3d0] ;  /* 0x00007a00ff0877ac */ /* 0x000f220008000a00 */
[----:B---3--:R-:W-:Y:S01]  /*2610*/  MOV R2, UR16 ;  /* 0x0000001000027c02 */ /* 0x008fe20008000f00 */
[----:B------:R-:W-:Y:S01]  /*2620*/  BSSY.RECONVERGENT B0, `(.L_x_728) ;  /* 0x000001d000007945 */ /* 0x000fe20003800200 */
[----:B------:R-:W-:-:S03]  /*2630*/  UIMAD UR10, UR44, UR16, URZ ;  /* 0x000000102c0a72a4 */ /* 0x000fc6000f8e02ff */
[----:B------:R-:W-:Y:S01]  /*2640*/  IMAD.WIDE.U32 R2, R2, UR32, R10 ;  /* 0x0000002002027c25 */ /* 0x000fe2000f8e000a */
[----:B------:R-:W-:Y:S02]  /*2650*/  UIMAD UR10, UR32, UR17, UR10 ;  /* 0x00000011200a72a4 */ /* 0x000fe4000f8e020a */
[----:B------:R-:W-:-:S04]  /*2660*/  IADD3 R2, P0, PT, R21, R2, RZ ;  /* 0x0000000215027210 */ /* 0x000fc80007f1e0ff */
        /* <DEDUP_REMOVED lines=21> */
.L_x_730:
[----:B------:R3:W-:Y:S01]  /*27c0*/  STS.128 [R8+0x6000], RZ ;  /* 0x006000ff08007388 */ /* 0x0007e20000000c00 */
[----:B------:R-:W-:Y:S05]  /*27d0*/  BRA `(.L_x_731) ;  /* 0x0000000000047947 */ /* 0x000fea0003800000 */
.L_x_729:
[----:B------:R3:W-:Y:S02]  /*27e0*/  STS.128 [R8+0x6000], RZ ;  /* 0x006000ff08007388 */ /* 0x0007e40000000c00 */
.L_x_731:
[----:B------:R-:W-:Y:S05]  /*27f0*/  BSYNC.RECONVERGENT B0 ;  /* 0x0000000000007941 */ /* 0x000fea0003800200 */
.L_x_728:
[----:B------:R1:W-:Y:S01]  /*2800*/  @P5 STS.128 [R8+0x7000], RZ ;  /* 0x007000ff08005388 */ /* 0x0003e20000000c00 */
[----:B------:R-:W-:Y:S04]  /*2810*/  BSSY.RECONVERGENT B0, `(.L_x_732) ;  /* 0x0000012000007945 */ /* 0x000fe80003800200 */
[----:B------:R-:W-:Y:S05]  /*2820*/  @P5 BRA `(.L_x_733) ;  /* 0x0000000000405947 */ /* 0x000fea0003800000 */
[----:B------:R-:W5:Y:S02]  /*2830*/  LDCU UR8, c[0x0][0x440] ;  /* 0x00008800ff0877ac */ /* 0x000f640008000800 */
[----:B-----5:R-:W-:-:S13]  /*2840*/  ISETP.GE.AND P0, PT, R10, UR8, PT ;  /* 0x000000080a007c0c */ /* 0x020fda000bf06270 */
[----:B------:R1:W-:Y:S01]  /*2850*/  @P0 STS.128 [R8+0x7000], RZ ;  /* 0x007000ff08000388 */ /* 0x0003e20000000c00 */
[----:B------:R-:W-:Y:S05]  /*2860*/  @P0 BRA `(.L_x_733) ;  /* 0x0000000000300947 */ /* 0x000fea0003800000 */
[----:B------:R-:W5:Y:S01]  /*2870*/  LDCU.64 UR8, c[0x0][0x388] ;  /* 0x00007100ff0877ac */ /* 0x000f620008000a00 */
[----:B------:R-:W-:Y:S01]  /*2880*/  MOV R3, R0 ;  /* 0x0000000000037202 */ /* 0x000fe20000000f00 */
[----:B-1--4-:R-:W-:Y:S02]  /*2890*/  IMAD R6, R16, UR16, RZ ;  /* 0x0000001010067c24 */ /* 0x012fe4000f8e02ff */
        /* <DEDUP_REMOVED lines=9> */
.L_x_733:
[----:B------:R-:W-:Y:S05]  /*2930*/  BSYNC.RECONVERGENT B0 ;  /* 0x0000000000007941 */ /* 0x000fea0003800200 */
.L_x_732:
[----:B------:R-:W5:Y:S01]  /*2940*/  LDCU.64 UR10, c[0x0][0x538] ;  /* 0x0000a700ff0a77ac */ /* 0x000f620008000a00 */
[----:B------:R-:W0:Y:S01]  /*2950*/  LDGDEPBAR ;  /* 0x00000000000079af */ /* 0x000e220000000000 */
[----:B-----5:R-:W-:-:S04]  /*2960*/  UISETP.NE.U32.AND UP0, UPT, UR10, URZ, UPT ;  /* 0x000000ff0a00728c */ /* 0x020fc8000bf05070 */
[----:B------:R-:W-:Y:S01]  /*2970*/  UISETP.NE.AND.EX UP0, UPT, UR11, URZ, UPT, UP0 ;  /* 0x000000ff0b00728c */ /* 0x000fe2000bf05300 */
[----:B------:R-:W-:-:S05]  /*2980*/  DEPBAR.LE SB0, 0x1 ;  /* 0x000080400000791a */ /* 0x000fca0000000000 */
[----:B------:R-:W-:-:S05]  /*2990*/  PLOP3.LUT P1, PT, PT, PT, UP0, 0x80, 0x8 ;  /* 0x000000000008781c */ /* 0x000fca0003f2f008 */
[----:B------:R-:W5:Y:S01]  /*29a0*/  @UP0 LDCU.64 UR8, c[0x0][0x540] ;  /* 0x0000a800ff0807ac */ /* 0x000f620008000a00 */
[----:B------:R-:W-:Y:S01]  /*29b0*/  @UP0 UMOV UR14, UR28 ;  /* 0x0000001c000e0c82 */ /* 0x000fe20008000000 */
[----:B------:R-:W-:Y:S02]  /*29c0*/  @UP0 UMOV UR15, URZ ;  /* 0x000000ff000f0c82 */ /* 0x000fe40008000000 */
[----:B-----5:R-:W-:Y:S01]  /*29d0*/  @UP0 UIMAD.WIDE.U32 UR14, UR29, UR8, UR14 ;  /* 0x000000081d0e02a5 */ /* 0x020fe2000f8e000e */
[----:B------:R-:W5:Y:S01]  /*29e0*/  S2R R157, SR_TID.X ;  /* 0x00000000009d7919 */ /* 0x000f620000002100 */
[----:B-1----:R-:W-:Y:S02]  /*29f0*/  IMAD.SHL.U32 R4, R23, 0x2, RZ ;  /* 0x0000000217047824 */ /* 0x002fe400078e00ff */
[----:B------:R-:W-:Y:S01]  /*2a00*/  IMAD.U32 R0, RZ, RZ, UR5 ;  /* 0x00000005ff007e24 */ /* 0x000fe2000f8e00ff */
[----:B------:R-:W-:Y:S02]  /*2a10*/  @UP0 UIMAD UR9, UR29, UR9, UR15 ;  /* 0x000000091d0902a4 */ /* 0x000fe4000f8e020f */
[----:B------:R-:W-:Y:S01]  /*2a20*/  @UP0 ULEA UR10, UP1, UR14, UR10, 0x2 ;  /* 0x0000000a0e0a0291 */ /* 0x000fe2000f8210ff */
[----:B------:R-:W-:Y:S03]  /*2a30*/  BAR.SYNC.DEFER_BLOCKING 0x0 ;  /* 0x0000000000007b1d */ /* 0x000fe60000010000 */
[----:B------:R-:W-:-:S02]  /*2a40*/  @UP0 ULEA.HI.X UR11, UR14, UR11, UR9, 0x2, UP1 ;  /* 0x0000000b0e0b0291 */ /* 0x000fc400088f1409 */
[----:B------:R-:W-:Y:S01]  /*2a50*/  IMAD.U32 R2, RZ, RZ, UR10 ;  /* 0x0000000aff027e24 */ /* 0x000fe2000f8e00ff */
[----:B------:R-:W-:Y:S01]  /*2a60*/  LOP3.LUT R4, R4, 0x6, RZ, 0xc0, !PT ;  /* 0x0000000604047812 */ /* 0x000fe200078ec0ff */
[----:B------:R-:W1:Y:S02]  /*2a70*/  @UP0 LDCU UR5, c[0x0][0x458] ;  /* 0x00008b00ff0507ac */ /* 0x000e640008000800 */
[----:B------:R-:W-:Y:S01]  /*2a80*/  IMAD.U32 R3, RZ, RZ, UR11 ;  /* 0x0000000bff037e24 */ /* 0x000fe2000f8e00ff */
[----:B------:R-:W-:Y:S01]  /*2a90*/  LOP3.LUT R4, R4, 0x1c0, R18, 0xf8, !PT ;  /* 0x000001c004047812 */ /* 0x000fe200078ef812 */
[C---:B------:R-:W-:Y:S02]  /*2aa0*/  IMAD.SHL.U32 R12, R23.reuse, 0x20, RZ ;  /* 0x00000020170c7824 */ /* 0x040fe400078e00ff */
[C---:B------:R-:W-:Y:S02]  /*2ab0*/  IMAD.SHL.U32 R11, R23.reuse, 0x4, RZ ;  /* 0x00000004170b7824 */ /* 0x040fe400078e00ff */
[C---:B------:R-:W-:Y:S01]  /*2ac0*/  IMAD.SHL.U32 R5, R23.reuse, 0x10, RZ ;  /* 0x0000001017057824 */ /* 0x040fe200078e00ff */
[----:B------:R-:W-:Y:S01]  /*2ad0*/  LOP3.LUT P0, RZ, R23, 0x4, RZ, 0xc0, !PT ;  /* 0x0000000417ff7812 */ /* 0x000fe2000780c0ff */
[----:B------:R-:W-:Y:S01]  /*2ae0*/  IMAD.MOV.U32 R153, RZ, RZ, 0x20 ;  /* 0x00000020ff997424 */ /* 0x000fe200078e00ff */
[----:B------:R-:W2:Y:S01]  /*2af0*/  LDCU UR11, c[0x0][0x590] ;  /* 0x0000b200ff0b77ac */ /* 0x000ea20008000800 */
[----:B------:R-:W-:-:S02]  /*2b00*/  CS2R R94, SRZ ;  /* 0x00000000005e7805 */ /* 0x000fc4000001ff00 */
[----:B------:R-:W-:Y:S02]  /*2b10*/  CS2R R92, SRZ ;  /* 0x00000000005c7805 */ /* 0x000fe4000001ff00 */
[----:B------:R-:W-:Y:S02]  /*2b20*/  CS2R R98, SRZ ;  /* 0x0000000000627805 */ /* 0x000fe4000001ff00 */
[----:B------:R-:W-:Y:S02]  /*2b30*/  CS2R R96, SRZ ;  /* 0x0000000000607805 */ /* 0x000fe4000001ff00 */
[----:B------:R-:W-:Y:S01]  /*2b40*/  CS2R R90, SRZ ;  /* 0x00000000005a7805 */ /* 0x000fe2000001ff00 */
[----:B------:R2:W2:Y:S01]  /*2b50*/  @P1 LDG.E R10, desc[UR30][R2.64] ;  /* 0x0000001e020a1981 */ /* 0x0004a2000c1e1900 */
[C---:B-----5:R-:W-:Y:S01]  /*2b60*/  IMAD.SHL.U32 R159, R157.reuse, 0x20, RZ ;  /* 0x000000209d9f7824 */ /* 0x060fe200078e00ff */
[C---:B----4-:R-:W-:Y:S01]  /*2b70*/  LOP3.LUT R6, R12.reuse, 0x20, RZ, 0xc0, !PT ;  /* 0x000000200c067812 */ /* 0x050fe200078ec0ff */
[----:B------:R-:W-:Y:S01]  /*2b80*/  IMAD.SHL.U32 R14, R157, 0x2, RZ ;  /* 0x000000029d0e7824 */ /* 0x000fe200078e00ff */
[----:B------:R-:W-:Y:S01]  /*2b90*/  LOP3.LUT R11, R11, 0x18, RZ, 0xc0, !PT ;  /* 0x000000180b0b7812 */ /* 0x000fe200078ec0ff */
[----:B------:R-:W-:Y:S01]  /*2ba0*/  IMAD.SHL.U32 R158, R157, 0x40, RZ ;  /* 0x000000409d9e7824 */ /* 0x000fe200078e00ff */
[----:B------:R-:W-:Y:S01]  /*2bb0*/  LOP3.LUT R13, R159, 0x120, RZ, 0xc0, !PT ;  /* 0x000001209f0d7812 */ /* 0x000fe200078ec0ff */
[----:B-1----:R-:W1:Y:S01]  /*2bc0*/  @P1 MUFU.RCP R7, UR5 ;  /* 0x0000000500071d08 */ /* 0x002e620008001000 */
[----:B---3--:R-:W-:-:S02]  /*2bd0*/  LOP3.LUT R8, R12, 0x120, RZ, 0xc0, !PT ;  /* 0x000001200c087812 */ /* 0x008fc400078ec0ff */
[----:B------:R-:W-:Y:S02]  /*2be0*/  CS2R R88, SRZ ;  /* 0x0000000000587805 */ /* 0x000fe4000001ff00 */
[----:B------:R-:W-:Y:S02]  /*2bf0*/  SEL R153, R153, 0xffffffe0, !P0 ;  /* 0xffffffe099997807 */ /* 0x000fe40004000000 */
[----:B------:R-:W-:Y:S02]  /*2c00*/  CS2R R86, SRZ ;  /* 0x0000000000567805 */ /* 0x000fe4000001ff00 */
[----:B------:R-:W-:Y:S02]  /*2c10*/  LOP3.LUT R8, R8, 0x600, R5, 0xf8, !PT ;  /* 0x0000060008087812 */ /* 0x000fe400078ef805 */
[----:B------:R-:W-:Y:S02]  /*2c20*/  CS2R R84, SRZ ;  /* 0x0000000000547805 */ /* 0x000fe4000001ff00 */
[----:B------:R-:W-:-:S02]  /*2c30*/  LOP3.LUT R154, R158, 0x200, RZ, 0xc0, !PT ;  /* 0x000002009e9a7812 */ /* 0x000fc400078ec0ff */
        /* <DEDUP_REMOVED lines=8> */
[----:B------:R-:W-:Y:S01]  /*2cc0*/  IMAD.SHL.U32 R156, R157, 0x8, RZ ;  /* 0x000000089d9c7824 */ /* 0x000fe200078e00ff */
[----:B------:R-:W-:Y:S01]  /*2cd0*/  LOP3.LUT R154, R154, 0xc00, R159, 0xf8, !PT ;  /* 0x00000c009a9a7812 */ /* 0x000fe200078ef89f */
[----:B--2---:R-:W-:Y:S01]  /*2ce0*/  IMAD.U32 R2, RZ, RZ, UR32 ;  /* 0x00000020ff027e24 */ /* 0x004fe2000f8e00ff */
[----:B------:R-:W-:Y:S01]  /*2cf0*/  UIADD3 UR32, UPT, UPT, UR32, 0x80, URZ ;  /* 0x0000008020207890 */ /* 0x000fe2000fffe0ff */
[----:B------:R-:W-:Y:S01]  /*2d00*/  VIADD R3, R9, UR36 ;  /* 0x0000002409037c36 */ /* 0x000fe20008000000 */
[----:B------:R-:W-:Y:S01]  /*2d10*/  LOP3.LUT R9, R159, 0xc0, RZ, 0xc0, !PT ;  /* 0x000000c09f097812 */ /* 0x000fe200078ec0ff */
[----:B------:R-:W-:Y:S01]  /*2d20*/  UMOV UR15, URZ ;  /* 0x000000ff000f7c82 */ /* 0x000fe20008000000 */
[----:B------:R-:W-:Y:S01]  /*2d30*/  IADD3 R2, PT, PT, R4, UR38, R2 ;  /* 0x0000002604027c10 */ /* 0x000fe2000fffe002 */
[----:B------:R-:W-:Y:S01]  /*2d40*/  IMAD.SHL.U32 R4, R157, 0x4, RZ ;  /* 0x000000049d047824 */ /* 0x000fe200078e00ff */
[----:B------:R-:W2:Y:S01]  /*2d50*/  LDCU UR5, c[0x0][0x440] ;  /* 0x00008800ff0577ac */ /* 0x000ea20008000800 */
[----:B------:R-:W-:Y:S01]  /*2d60*/  IMAD R164, R0, 0x80, R3 ;  /* 0x0000008000a47824 */ /* 0x000fe200078e0203 */
[----:B------:R-:W-:-:S02]  /*2d70*/  LOP3.LUT R0, R6, 0x3800, R5, 0xf8, !PT ;  /* 0x0000380006007812 */ /* 0x000fc400078ef805 */
[----:B------:R-:W-:Y:S01]  /*2d80*/  LOP3.LUT R6, R11, 0xc0, R12, 0xf8, !PT ;  /* 0x000000c00b067812 */ /* 0x000fe200078ef80c */
[----:B------:R-:W3:Y:S01]  /*2d90*/  LDCU UR8, c[0x0][0x3e0] ;  /* 0x00007c00ff0877ac */ /* 0x000ee20008000800 */
[----:B------:R-:W-:Y:S01]  /*2da0*/  LOP3.LUT R9, R9, 0x18, R4, 0xf8, !PT ;  /* 0x0000001809097812 */ /* 0x000fe200078ef804 */
[----:B------:R-:W-:Y:S01]  /*2db0*/  IMAD.SHL.U32 R4, R157, 0x10, RZ ;  /* 0x000000109d047824 */ /* 0x000fe200078e00ff */
[----:B------:R-:W-:Y:S01]  /*2dc0*/  LOP3.LUT R3, R0, 0x100, R5, 0xf8, !PT ;  /* 0x0000010000037812 */ /* 0x000fe200078ef805 */
[----:B------:R-:W4:Y:S01]  /*2dd0*/  LDCU UR10, c[0x0][0x50c] ;  /* 0x0000a180ff0a77ac */ /* 0x000f220008000800 */
[----:B------:R-:W-:Y:S02]  /*2de0*/  LOP3.LUT R0, R6, 0x8, R23, 0x78, !PT ;  /* 0x0000000806007812 */ /* 0x000fe400078e7817 */
[----:B------:R-:W-:Y:S01]  /*2df0*/  IADD3 R164, PT, PT, R164, -0x59, -R2 ;  /* 0xffffffa7a4a47810 */ /* 0x000fe20007ffe802 */
[----:B------:R-:W1:Y:S01]  /*2e00*/  LDCU UR9, c[0x0][0x45c] ;  /* 0x00008b80ff0977ac */ /* 0x000e620008000800 */
[----:B------:R-:W-:-:S02]  /*2e10*/  LOP3.LUT R2, R13, 0x600, R4, 0xf8, !PT ;  /* 0x000006000d027812 */ /* 0x000fc400078ef804 */
[----:B------:R-:W-:Y:S01]  /*2e20*/  LOP3.LUT R13, R4, 0x1c0, RZ, 0xc0, !PT ;  /* 0x000001c0040d7812 */ /* 0x000fe200078ec0ff */
[----:B------:R-:W-:Y:S01]  /*2e30*/  USHF.L.U32 UR11, UR11, 0x7, URZ ;  /* 0x000000070b0b7899 */ /* 0x000fe200080006ff */
[----:B------:R-:W-:Y:S01]  /*2e40*/  LOP3.LUT R4, R14, 0xe006, R158, 0xc8, !PT ;  /* 0x0000e0060e047812 */ /* 0x000fe200078ec89e */
[----:B------:R-:W-:Y:S01]  /*2e50*/  USHF.L.U32 UR42, UR42, 0x3, URZ ;  /* 0x000000032a2a7899 */ /* 0x000fe200080006ff */
[----:B------:R-:W-:Y:S01]  /*2e60*/  LOP3.LUT R0, R3, R0, RZ, 0xfc, !PT ;  /* 0x0000000003007212 */ /* 0x000fe200078efcff */
[----:B------:R-:W-:Y:S01]  /*2e70*/  UISETP.GE.AND UP1, UPT, UR32, UR36, UPT ;  /* 0x000000242000728c */ /* 0x000fe2000bf26270 */
[----:B------:R-:W-:Y:S02]  /*2e80*/  LOP3.LUT R3, R13, 0x38, R14, 0xf8, !PT ;  /* 0x000000380d037812 */ /* 0x000fe400078ef80e */
[----:B------:R-:W-:Y:S02]  /*2e90*/  LOP3.LUT R4, R4, 0xc00, R159, 0xf8, !PT ;  /* 0x00000c0004047812 */ /* 0x000fe400078ef89f */
[----:B------:R-:W-:-:S02]  /*2ea0*/  LEA R150, R0, UR6, 0x1 ;  /* 0x0000000600967c11 */ /* 0x000fc4000f8e08ff */
[----:B------:R-:W-:Y:S02]  /*2eb0*/  LOP3.LUT R3, R4, R3, RZ, 0xfc, !PT ;  /* 0x0000000304037212 */ /* 0x000fe400078efcff */
[----:B------:R-:W-:Y:S01]  /*2ec0*/  LOP3.LUT R6, R6, 0x8, R18, 0x78, !PT ;  /* 0x0000000806067812 */ /* 0x000fe200078e7812 */
[C---:B------:R-:W-:Y:S01]  /*2ed0*/  VIADD R4, R150.reuse, 0x8000 ;  /* 0x0000800096047836 */ /* 0x040fe20000000000 */
[----:B------:R-:W1:Y:S01]  /*2ee0*/  LDSM.16.M88.4 R116, [R150+0x8000] ;  /* 0x008000009674783b */ /* 0x000e620000000200 */
[----:B------:R-:W-:Y:S01]  /*2ef0*/  VIADD R144, R150, 0x8020 ;  /* 0x0000802096907836 */ /* 0x000fe20000000000 */
[----:B------:R-:W-:Y:S01]  /*2f00*/  LOP3.LUT R6, R8, R6, RZ, 0xfc, !PT ;  /* 0x0000000608067212 */ /* 0x000fe200078efcff */
[----:B------:R-:W-:Y:S01]  /*2f10*/  @P0 VIADD R144, R4, 0xffffffe0 ;  /* 0xffffffe004900836 */ /* 0x000fe20000000000 */
[----:B------:R1:W-:Y:S01]  /*2f20*/  STL [R1+0x54], R3 ;  /* 0x0000540301007387 */ /* 0x0003e20000100800 */
[----:B------:R-:W-:Y:S01]  /*2f30*/  SHF.R.U32.HI R8, RZ, 0x1, R157 ;  /* 0x00000001ff087819 */ /* 0x000fe2000001169d */
[----:B------:R-:W-:Y:S01]  /*2f40*/  IMAD.IADD R151, R150, 0x1, R153 ;  /* 0x0000000196977824 */ /* 0x000fe200078e0299 */
[----:B------:R-:W-:Y:S01]  /*2f50*/  LOP3.LUT P0, RZ, R157, 0x2, RZ, 0xc0, !PT ;  /* 0x000000029dff7812 */ /* 0x000fe2000780c0ff */
[----:B------:R1:W1:Y:S01]  /*2f60*/  LDSM.16.M88.4 R132, [R144] ;  /* 0x000000009084783b */ /* 0x0002620000000200 */
[----:B------:R-:W-:-:S02]  /*2f70*/  LOP3.LUT R0, R9, 0x8, R8, 0x78, !PT ;  /* 0x0000000809007812 */ /* 0x000fc400078e7808 */
[----:B------:R-:W-:Y:S01]  /*2f80*/  SHF.R.U32.HI R5, RZ, 0x4, R23 ;  /* 0x00000004ff057819 */ /* 0x000fe20000011617 */
[----:B------:R1:W1:Y:S01]  /*2f90*/  LDSM.16.M88.4 R136, [R144+0x400] ;  /* 0x000400009088783b */ /* 0x0002620000000200 */
[----:B------:R-:W-:Y:S01]  /*2fa0*/  LOP3.LUT R155, R2, R0, RZ, 0xfc, !PT ;  /* 0x00000000029b7212 */ /* 0x000fe200078efcff */
[----:B------:R-:W-:Y:S01]  /*2fb0*/  IMAD.MOV.U32 R0, RZ, RZ, 0x20 ;  /* 0x00000020ff007424 */ /* 0x000fe200078e00ff */
[----:B------:R-:W-:Y:S01]  /*2fc0*/  LOP3.LUT R5, R5, 0x8, RZ, 0xc0, !PT ;  /* 0x0000000805057812 */ /* 0x000fe200078ec0ff */
[----:B------:R1:W1:Y:S01]  /*2fd0*/  LDSM.16.M88.4 R140, [R144+0x800] ;  /* 0x00080000908c783b */ /* 0x0002620000000200 */
[----:B------:R-:W-:Y:S01]  /*2fe0*/  IMAD.MOV.U32 R2, RZ, RZ, 0x10 ;  /* 0x00000010ff027424 */ /* 0x000fe200078e00ff */
[----:B------:R-:W-:Y:S02]  /*2ff0*/  LEA R149, R6, UR6, 0x1 ;  /* 0x0000000606957c11 */ /* 0x000fe4000f8e08ff */
[----:B------:R1:W1:Y:S01]  /*3000*/  LDSM.16.M88.4 R120, [R150+0x8400] ;  /* 0x008400009678783b */ /* 0x0002620000000200 */
[----:B------:R-:W-:-:S02]  /*3010*/  SEL R152, R0, 0xffffffe0, !P0 ;  /* 0xffffffe000987807 */ /* 0x000fc40004000000 */
[----:B------:R-:W-:Y:S01]  /*3020*/  LOP3.LUT R5, R5, 0x10, R23, 0xf8, !PT ;  /* 0x0000001005057812 */ /* 0x000fe200078ef817 */
[----:B------:R1:W1:Y:S01]  /*3030*/  LDSM.16.M88.4 R124, [R150+0x8800] ;  /* 0x00880000967c783b */ /* 0x0002620000000200 */
[----:B------:R-:W-:Y:S02]  /*3040*/  VIADD R149, R149, UR21 ;  /* 0x0000001595957c36 */ /* 0x000fe40008000000 */
[--C-:B------:R-:W-:Y:S01]  /*3050*/  LOP3.LUT R5, R5, 0xc0, R12.reuse, 0xf8, !PT ;  /* 0x000000c005057812 */ /* 0x100fe200078ef80c */
[----:B------:R1:W1:Y:S03]  /*3060*/  LDSM.16.M88.4 R128, [R150+0x8c00] ;  /* 0x008c00009680783b */ /* 0x0002660000000200 */
[----:B------:R-:W-:Y:S01]  /*3070*/  LOP3.LUT R5, R5, R11, RZ, 0x3c, !PT ;  /* 0x0000000b05057212 */ /* 0x000fe200078e3cff */
[----:B------:R-:W1:Y:S03]  /*3080*/  LDSM.16.M88.4 R144, [R144+0xc00] ;  /* 0x000c00009090783b */ /* 0x000e660000000200 */
[----:B------:R-:W-:Y:S01]  /*3090*/  LOP3.LUT R5, R5, 0x120, R12, 0xf8, !PT ;  /* 0x0000012005057812 */ /* 0x000fe200078ef80c */
[----:B------:R1:W-:Y:S03]  /*30a0*/  STL [R1+0x2c], R237 ;  /* 0x00002ced01007387 */ /* 0x0003e60000100800 */
[----:B------:R-:W-:-:S05]  /*30b0*/  LEA R148, R5, UR6, 0x1 ;  /* 0x0000000605947c11 */ /* 0x000fca000f8e08ff */
[----:B------:R-:W-:Y:S02]  /*30c0*/  VIADD R148, R148, UR21 ;  /* 0x0000001594947c36 */ /* 0x000fe40008000000 */
[----:B-1----:R-:W-:-:S05]  /*30d0*/  @P1 FMUL.FTZ R3, R10, R7 ;  /* 0x000000070a031220 */ /* 0x002fca0000410000 */
[----:B------:R-:W-:Y:S02]  /*30e0*/  @P1 R2UR UR14, R3 ;  /* 0x00000000030e12ca */ /* 0x000fe400000e0000 */
[----:B------:R-:W-:-:S04]  /*30f0*/  LOP3.LUT P1, RZ, R157, 0x4, RZ, 0xc0, !PT ;  /* 0x000000049dff7812 */ /* 0x000fc8000782c0ff */
[----:B------:R-:W-:Y:S02]  /*3100*/  R2P PR, R157, 0x18 ;  /* 0x000000189d007804 */ /* 0x000fe40000000000 */
[----:B------:R-:W-:-:S03]  /*3110*/  SEL R2, R2, 0xfffffff0, !P1 ;  /* 0xfffffff002027807 */ /* 0x000fc60004800000 */
[----:B------:R-:W-:Y:S02]  /*3120*/  SEL R0, R0, 0xffffffe0, !P3 ;  /* 0xffffffe000007807 */ /* 0x000fe40005800000 */
[----:B------:R-:W-:-:S03]  /*3130*/  @UP0 UMOV UR15, UR14 ;  /* 0x0000000e000f0c82 */ /* 0x000fc60008000000 */
[----:B--234-:R1:W-:Y:S03]  /*3140*/  STL [R1+0x50], R0 ;  /* 0x0000500001007387 */ /* 0x01c3e60000100800 */
.L_x_736:
[----:B------:R-:W0:Y:S01]  /*3150*/  LDGDEPBAR ;  /* 0x00000000000079af */ /* 0x000e220000000000 */
[----:B------:R-:W-:Y:S01]  /*3160*/  IMAD.IADD R112, R149, 0x1, R153 ;  /* 0x0000000195707824 */ /* 0x000fe200078e0299 */
[----:B------:R-:W-:Y:S01]  /*3170*/  PLOP3.LUT P5, PT, PT, PT, UP1, 0x80, 0x8 ;  /* 0x000000000008781c */ /* 0x000fe20003faf018 */
[----:B-1----:R-:W-:Y:S05]  /*3180*/  IMAD.SHL.U32 R0, R157, 0x2, RZ ;  /* 0x000000029d007824 */ /* 0x002fea00078e00ff */
[----:B------:R-:W2:Y:S01]  /*3190*/  LDL R3, [R1+0x4c] ;  /* 0x00004c0001037983 */ /* 0x000ea20000100800 */
[----:B------:R-:W-:Y:S01]  /*31a0*/  PLOP3.LUT P3, PT, PT, PT, UP1, 0x80, 0x8 ;  /* 0x000000000008781c */ /* 0x000fe20003f6f018 */
[----:B------:R-:W-:Y:S01]  /*31b0*/  UIADD3 UR14, UPT, UPT, UR43, 0x1, URZ ;  /* 0x000000012b0e7890 */ /* 0x000fe2000fffe0ff */
[----:B------:R-:W-:Y:S01]  /*31c0*/  PLOP3.LUT P2, PT, PT, PT, UP1, 0x80, 0x8 ;  /* 0x000000000008781c */ /* 0x000fe20003f4f018 */
[----:B------:R-:W-:Y:S01]  /*31d0*/  STL [R1+0xd0], R97 ;  /* 0x0000d06101007387 */ /* 0x000fe20000100800 */
[----:B------:R-:W-:Y:S01]  /*31e0*/  PLOP3.LUT P0, PT, PT, PT, UP1, 0x80, 0x8 ;  /* 0x000000000008781c */ /* 0x000fe20003f0f018 */
[----:B------:R-:W-:Y:S01]  /*31f0*/  UISETP.NE.AND UP0, UPT, UR14, 0x1, UPT ;  /* 0x000000010e00788c */ /* 0x000fe2000bf05270 */
[--C-:B------:R-:W-:Y:S01]  /*3200*/  SHF.R.U32.HI R2, RZ, 0x1, R157.reuse ;  /* 0x00000001ff027819 */ /* 0x100fe2000001169d */
        /* <DEDUP_REMOVED lines=34> */
[----:B------:R-:W3:Y:S08]  /*3430*/  LDSM.16.M88.4 R60, [R149+0x1000] ;  /* 0x00100000953c783b */ /* 0x000ef00000000200 */
[----:B------:R-:W4:Y:S08]  /*3440*/  LDSM.16.M88.4 R32, [R150+0x6400] ;  /* 0x006400009620783b */ /* 0x000f300000000200 */
[----:B------:R-:W4:Y:S08]  /*3450*/  LDSM.16.M88.4 R48, [R150+0x6800] ;  /* 0x006800009630783b */ /* 0x000f300000000200 */
[----:B------:R-:W4:Y:S01]  /*3460*/  LDSM.16.M88.4 R100, [R150+0x6c00] ;  /* 0x006c00009664783b */ /* 0x000f220000000200 */
[-C--:B-1----:R-:W-:Y:S07]  /*3470*/  HMMA.16816.F32.BF16 R4, R64, R16.reuse, RZ ;  /* 0x000000104004723c */ /* 0x082fee00000418ff */
[----:B------:R-:W-:Y:S01]  /*3480*/  LDSM.16.M88.4 R104, [R112] ;  /* 0x000000007068783b */ /* 0x000fe20000000200 */
[C---:B---3--:R-:W-:Y:S07]  /*3490*/  HMMA.16816.F32.BF16 R8, R60.reuse, R16, RZ ;  /* 0x000000103c08723c */ /* 0x048fee00000418ff */
[----:B------:R-:W1:Y:S01]  /*34a0*/  LDSM.16.M88.4 R108, [R151+0x6000] ;  /* 0x00600000976c783b */ /* 0x000e620000000200 */
[-C--:B------:R-:W-:Y:S07]  /*34b0*/  HMMA.16816.F32.BF16 R12, R60, R18.reuse, RZ ;  /* 0x000000123c0c723c */ /* 0x080fee00000418ff */
[----:B------:R-:W3:Y:S01]  /*34c0*/  LDSM.16.M88.4 R112, [R112+0x1000] ;  /* 0x001000007070783b */ /* 0x000ee20000000200 */
        /* <DEDUP_REMOVED lines=14> */
[C---:B---3--:R-:W-:Y:S04]  /*35b0*/  HMMA.16816.F32.BF16 R8, R112.reuse, R108, R8 ;  /* 0x0000006c7008723c */ /* 0x048fe80000041808 */
        /* <DEDUP_REMOVED lines=16> */
[----:B------:R-:W-:Y:S05]  /*36c0*/  FMUL.FTZ R15, R15, UR10 ;  /* 0x0000000a0f0f7c20 */ /* 0x000fea0008410000 */
[----:B------:R-:W1:Y:S01]  /*36d0*/  MUFU.TANH R167, R8 ;  /* 0x0000000800a77308 */ /* 0x000e620000002400 */
[----:B------:R-:W-:Y:S01]  /*36e0*/  FMUL.FTZ R19, R19, UR10 ;  /* 0x0000000a13137c20 */ /* 0x000fe20008410000 */
[----:B------:R-:W-:Y:S01]  /*36f0*/  FMUL.FTZ R16, R16, UR10 ;  /* 0x0000000a10107c20 */ /* 0x000fe20008410000 */
[----:B------:R-:W-:Y:S01]  /*3700*/  FMUL.FTZ R17, R17, UR10 ;  /* 0x0000000a11117c20 */ /* 0x000fe20008410000 */
[----:B------:R-:W-:Y:S06]  /*3710*/  FMUL.FTZ R18, R18, UR10 ;  /* 0x0000000a12127c20 */ /* 0x000fec0008410000 */
[----:B------:R-:W-:Y:S10]  /*3720*/  MUFU.TANH R230, R19 ;  /* 0x0000001300e67308 */ /* 0x000ff40000002400 */
[----:B------:R-:W3:Y:S01]  /*3730*/  MUFU.TANH R166, R9 ;  /* 0x0000000900a67308 */ /* 0x000ee20000002400 */
[----:B-1----:R-:W-:Y:S01]  /*3740*/  STL [R1+0xc], R167 ;  /* 0x00000ca701007387 */ /* 0x002fe20000100800 */
[----:B--2---:R-:W-:Y:S08]  /*3750*/  FMUL.FTZ R8, R3, 1.4426950216293334961 ;  /* 0x3fb8aa3b03087820 */ /* 0x004ff00000410000 */
[----:B------:R-:W1:Y:S10]  /*3760*/  MUFU.TANH R165, R10 ;  /* 0x0000000a00a57308 */ /* 0x000e740000002400 */
[----:B------:R-:W2:Y:S01]  /*3770*/  MUFU.TANH R163, R11 ;  /* 0x0000000b00a37308 */ /* 0x000ea20000002400 */
[----:B---3--:R-:W-:Y:S01]  /*3780*/  STL [R1+0x8], R166 ;  /* 0x000008a601007387 */ /* 0x008fe20000100800 */
[----:B------:R-:W-:Y:S02]  /*3790*/  @P5 LOP3.LUT R9, R0, 0x6, RZ, 0xc0, !PT ;  /* 0x0000000600095812 */ /* 0x000fe400078ec0ff */
[----:B------:R-:W-:Y:S02]  /*37a0*/  MOV R0, UR39 ;  /* 0x0000002700007c02 */ /* 0x000fe40008000f00 */
[----:B------:R-:W-:Y:S01]  /*37b0*/  @P3 LOP3.LUT R9, R9, 0x1c0, R2, 0xf8, !PT ;  /* 0x000001c009093812 */ /* 0x000fe200078ef802 */
[----:B------:R-:W-:Y:S03]  /*37c0*/  VIADD R2, R164, 0xffffffd8 ;  /* 0xffffffd8a4027836 */ /* 0x000fe60000000000 */
[----:B------:R-:W3:Y:S01]  /*37d0*/  MUFU.TANH R162, R12 ;  /* 0x0000000c00a27308 */ /* 0x000ee20000002400 */
[----:B-1----:R-:W-:Y:S01]  /*37e0*/  STL [R1+0x24], R165 ;  /* 0x000024a501007387 */ /* 0x002fe20000100800 */
[----:B------:R-:W-:Y:S01]  /*37f0*/  PLOP3.LUT P5, PT, PT, PT, UP1, 0x80, 0x8 ;  /* 0x000000000008781c */ /* 0x000fe20003faf018 */
[----:B------:R-:W-:Y:S01]  /*3800*/  @P2 IMAD R9, R0, 0x80, R9 ;  /* 0x0000008000092824 */ /* 0x000fe200078e0209 */
[----:B------:R-:W-:Y:S01]  /*3810*/  IABS R2, R2 ;  /* 0x0000000200027213 */ /* 0x000fe20000000000 */
[C---:B------:R-:W-:Y:S01]  /*3820*/  VIADD R10, R164.reuse, 0xffffffe1 ;  /* 0xffffffe1a40a7836 */ /* 0x040fe20000000000 */
[----:B------:R-:W-:Y:S01]  /*3830*/  PLOP3.LUT P2, PT, PT, PT, UP1, 0x80, 0x8 ;  /* 0x000000000008781c */ /* 0x000fe20003f4f018 */
[----:B------:R-:W-:Y:S03]  /*3840*/  @P0 VIADD R0, R9, 0x1 ;  /* 0x0000000109000836 */ /* 0x000fe60000000000 */
[----:B------:R-:W1:Y:S01]  /*3850*/  MUFU.TANH R161, R14 ;  /* 0x0000000e00a17308 */ /* 0x000e620000002400 */
[----:B--2---:R-:W-:Y:S01]  /*3860*/  STL [R1+0x20], R163 ;  /* 0x000020a301007387 */ /* 0x004fe20000100800 */
[----:B------:R-:W-:Y:S02]  /*3870*/  FSETP.NEU.FTZ.AND P3, PT, R3, -INF , PT ;  /* 0xff8000000300780b */ /* 0x000fe40003f7d000 */
[----:B------:R-:W-:Y:S02]  /*3880*/  IADD3 R3, PT, PT, R164, -0x20, RZ ;  /* 0xffffffe0a4037810 */ /* 0x000fe40007ffe0ff */
[----:B------:R-:W-:Y:S04]  /*3890*/  FSEL R8, R8, RZ, P3 ;  /* 0x000000ff08087208 */ /* 0x000fe80001800000 */
[----:B------:R-:W2:Y:S01]  /*38a0*/  MUFU.TANH R160, R15 ;  /* 0x0000000f00a07308 */ /* 0x000ea20000002400 */
[----:B---3--:R-:W-:Y:S01]  /*38b0*/  STL [R1+0x4], R162 ;  /* 0x000004a201007387 */ /* 0x008fe20000100800 */
[----:B------:R-:W-:Y:S02]  /*38c0*/  @P5 ISETP.GE.AND P5, PT, R9, UR36, PT ;  /* 0x0000002409005c0c */ /* 0x000fe4000bfa6270 */
[----:B------:R-:W-:Y:S02]  /*38d0*/  @P6 ISETP.GE.AND P6, PT, R0, UR36, PT ;  /* 0x0000002400006c0c */ /* 0x000fe4000bfc6270 */
[C---:B------:R-:W-:Y:S04]  /*38e0*/  IADD3 R0, PT, PT, R164.reuse, -0x27, RZ ;  /* 0xffffffd9a4007810 */ /* 0x040fe80007ffe0ff */
[----:B------:R3:W-:Y:S01]  /*38f0*/  MUFU.TANH R250, R13 ;  /* 0x0000000d00fa7308 */ /* 0x0007e20000002400 */
[----:B-1----:R-:W-:Y:S01]  /*3900*/  STL [R1+0x1c], R161 ;  /* 0x00001ca101007387 */ /* 0x002fe20000100800 */
[----:B------:R-:W-:Y:S01]  /*3910*/  IABS R0, R0 ;  /* 0x0000000000007213 */ /* 0x000fe20000000000 */
[----:B------:R-:W-:Y:S01]  /*3920*/  VIADD R14, R164, 0xffffffd0 ;  /* 0xffffffd0a40e7836 */ /* 0x000fe20000000000 */
[----:B------:R-:W-:Y:S02]  /*3930*/  PLOP3.LUT P0, PT, PT, PT, UP1, 0x80, 0x8 ;  /* 0x000000000008781c */ /* 0x000fe40003f0f018 */
[----:B------:R-:W-:Y:S04]  /*3940*/  IABS R10, R10 ;  /* 0x0000000a000a7213 */ /* 0x000fe80000000000 */
[----:B------:R-:W-:Y:S01]  /*3950*/  MUFU.TANH R69, R6 ;  /* 0x0000000600457308 */ /* 0x000fe20000002400 */
[----:B--2---:R-:W-:Y:S01]  /*3960*/  STL [R1+0x18], R160 ;  /* 0x000018a001007387 */ /* 0x004fe20000100800 */
[----:B------:R-:W-:Y:S02]  /*3970*/  I2FP.F32.S32 R15, R0 ;  /* 0x00000000000f7245 */ /* 0x000fe40000201400 */
[----:B------:R-:W-:Y:S01]  /*3980*/  IABS R14, R14 ;  /* 0x0000000e000e7213 */ /* 0x000fe20000000000 */
[----:B------:R-:W2:Y:S02]  /*3990*/  LDL R12, [R1+0x48] ;  /* 0x00004800010c7983 */ /* 0x000ea40000100800 */
[----:B------:R-:W-:Y:S03]  /*39a0*/  FFMA.FTZ R0, R15, -UR15, R101 ;  /* 0x8000000f0f007c23 */ /* 0x000fe60008010065 */
[----:B------:R1:W4:Y:S01]  /*39b0*/  MUFU.TANH R68, R7 ;  /* 0x0000000700447308 */ /* 0x0003220000002400 */
[----:B------:R-:W2:Y:S01]  /*39c0*/  LDL R11, [R1+0x44] ;  /* 0x00004400010b7983 */ /* 0x000ea20000100800 */
[----:B------:R-:W-:Y:S02]  /*39d0*/  I2FP.F32.S32 R14, R14 ;  /* 0x0000000e000e7245 */ /* 0x000fe40000201400 */
[----:B------:R-:W-:Y:S01]  /*39e0*/  @P2 FSEL R0, R0, -INF , !P5 ;  /* 0xff80000000002808 */ /* 0x000fe20006800000 */
[----:B---3--:R-:W3:Y:S01]  /*39f0*/  LDL R13, [R1+0x40] ;  /* 0x00004000010d7983 */ /* 0x008ee20000100800 */
[----:B------:R-:W-:Y:S04]  /*3a00*/  PLOP3.LUT P2, PT, PT, PT, UP1, 0x80, 0x8 ;  /* 0x000000000008781c */ /* 0x000fe80003f4f018 */
[----:B------:R4:W-:Y:S01]  /*3a10*/  MUFU.TANH R92, R16 ;  /* 0x00000010005c7308 */ /* 0x0009e20000002400 */
[----:B------:R-:W-:Y:S09]  /*3a20*/  FFMA.FTZ R0, R0, UR9, -R8 ;  /* 0x0000000900007c23 */ /* 0x000ff20008010808 */
[----:B------:R4:W-:Y:S01]  /*3a30*/  MUFU.EX2 R158, R0 ;  /* 0x00000000009e7308 */ /* 0x0009e20000000800 */
[----:B-1----:R-:W1:Y:S09]  /*3a40*/  LDSM.16.M88.4 R4, [R151+0x6400] ;  /* 0x006400009704783b */ /* 0x002e720000000200 */
[----:B------:R-:W-:Y:S01]  /*3a50*/  MUFU.TANH R91, R17 ;  /* 0x00000011005b7308 */ /* 0x000fe20000002400 */
[----:B----4-:R-:W-:Y:S02]  /*3a60*/  I2FP.F32.S32 R16, R2 ;  /* 0x0000000200107245 */ /* 0x010fe40000201400 */
[----:B------:R-:W-:Y:S01]  /*3a70*/  IABS R2, R3 ;  /* 0x0000000300027213 */ /* 0x000fe20000000000 */
[----:B------:R-:W-:Y:S02]  /*3a80*/  IMAD.MOV.U32 R3, RZ, RZ, R10 ;  /* 0x000000ffff037224 */ /* 0x000fe400078e000a */
[----:B------:R-:W-:Y:S01]  /*3a90*/  FFMA.FTZ R10, R16, -UR15, R156 ;  /* 0x8000000f100a7c23 */ /* 0x000fe2000801009c */
[----:B------:R-:W-:Y:S03]  /*3aa0*/  I2FP.F32.S32 R100, R2 ;  /* 0x0000000200647245 */ /* 0x000fe60000201400 */
[----:B------:R-:W-:Y:S01]  /*3ab0*/  MUFU.TANH R231, R18 ;  /* 0x0000001200e77308 */ /* 0x000fe20000002400 */
[----:B------:R-:W-:Y:S01]  /*3ac0*/  @P0 FSEL R10, R10, -INF , !P6 ;  /* 0xff8000000a0a0808 */ /* 0x000fe20007000000 */
[----:B------:R-:W-:Y:S01]  /*3ad0*/  FFMA.FTZ R0, R100, -UR15, R68 ;  /* 0x8000000f64007c23 */ /* 0x000fe20008010044 */
[----:B------:R-:W-:Y:S03]  /*3ae0*/  PLOP3.LUT P0, PT, PT, PT, UP1, 0x80, 0x8 ;  /* 0x000000000008781c */ /* 0x000fe60003f0f018 */
[----:B------:R-:W-:Y:S04]  /*3af0*/  FFMA.FTZ R10, R10, UR9, -R8 ;  /* 0x000000090a0a7c23 */ /* 0x000fe80008010808 */
[----:B------:R-:W-:Y:S06]  /*3b00*/  MUFU.EX2 R97, R10 ;  /* 0x0000000a00617308 */ /* 0x000fec0000000800 */
[----:B------:R-:W-:Y:S02]  /*3b10*/  @P0 FSEL R0, R0, -INF , !P6 ;  /* 0xff80000000000808 */ /* 0x000fe40007000000 */
[----:B------:R-:W-:Y:S01]  /*3b20*/  PLOP3.LUT P0, PT, PT, PT, UP1, 0x80, 0x8 ;  /* 0x000000000008781c */ /* 0x000fe20003f0f018 */
[-C--:B-1----:R-:W-:Y:S08]  /*3b30*/  HMMA.16816.F32.BF16 R20, R104, R4.reuse, R20 ;  /* 0x000000046814723c */ /* 0x082ff00000041814 */
[C---:B------:R-:W-:Y:S08]  /*3b40*/  HMMA.16816.F32.BF16 R24, R112.reuse, R4, R24 ;  /* 0x000000047018723c */ /* 0x040ff00000041818 */
[-C--:B------:R-:W-:Y:S03]  /*3b50*/  HMMA.16816.F32.BF16 R28, R112, R6.reuse, R28 ;  /* 0x00000006701c723c */ /* 0x080fe6000004181c */
[----:B------:R-:W-:Y:S01]  /*3b60*/  FMUL.FTZ R23, R23, UR10 ;  /* 0x0000000a17177c20 */ /* 0x000fe20008410000 */
[----:B------:R-:W-:Y:S01]  /*3b70*/  FMUL.FTZ R20, R20, UR10 ;  /* 0x0000000a14147c20 */ /* 0x000fe20008410000 */
[----:B------:R-:W-:Y:S01]  /*3b80*/  FMUL.FTZ R21, R21, UR10 ;  /* 0x0000000a15157c20 */ /* 0x000fe20008410000 */
[----:B------:R-:W-:Y:S01]  /*3b90*/  FMUL.FTZ R22, R22, UR10 ;  /* 0x0000000a16167c20 */ /* 0x000fe20008410000 */
[----:B------:R1:W-:Y:S01]  /*3ba0*/  MUFU.TANH R225, R23 ;  /* 0x0000001700e17308 */ /* 0x0003e20000002400 */
        /* <DEDUP_REMOVED lines=10> */
[----:B------:R-:W-:Y:S01]  /*3c50*/  MUFU.TANH R227, R22 ;  /* 0x0000001600e37308 */ /* 0x000fe20000002400 */
[----:B-1----:R-:W-:Y:S01]  /*3c60*/  I2FP.F32.S32 R23, R3 ;  /* 0x0000000300177245 */ /* 0x002fe20000201400 */
[----:B------:R-:W-:Y:S01]  /*3c70*/  FMUL.FTZ R32, R32, UR10 ;  /* 0x0000000a20207c20 */ /* 0x000fe20008410000 */
[----:B------:R-:W-:Y:S03]  /*3c80*/  FMUL.FTZ R33, R33, UR10 ;  /* 0x0000000a21217c20 */ /* 0x000fe60008410000 */
[----:B------:R-:W-:Y:S01]  /*3c90*/  FFMA.FTZ R2, R23, -UR15, R69 ;  /* 0x8000000f17027c23 */ /* 0x000fe20008010045 */
[----:B------:R-:W-:Y:S03]  /*3ca0*/  FMUL.FTZ R35, R35, UR10 ;  /* 0x0000000a23237c20 */ /* 0x000fe60008410000 */
[----:B------:R-:W-:Y:S01]  /*3cb0*/  MUFU.TANH R89, R21 ;  /* 0x0000001500597308 */ /* 0x000fe20000002400 */
[----:B------:R-:W-:Y:S01]  /*3cc0*/  FMUL.FTZ R34, R34, UR10 ;  /* 0x0000000a22227c20 */ /* 0x000fe20008410000 */
[----:B------:R-:W-:Y:S02]  /*3cd0*/  @P2 FSEL R2, R2, -INF , !P5 ;  /* 0xff80000002022808 */ /* 0x000fe40006800000 */
[----:B------:R-:W-:Y:S06]  /*3ce0*/  PLOP3.LUT P2, PT, PT, PT, UP1, 0x80, 0x8 ;  /* 0x000000000008781c */ /* 0x000fec0003f4f018 */
[----:B------:R-:W-:Y:S10]  /*3cf0*/  MUFU.TANH R241, R25 ;  /* 0x0000001900f17308 */ /* 0x000ff40000002400 */
[----:B------:R-:W-:Y:S10]  /*3d00*/  MUFU.TANH R19, R27 ;  /* 0x0000001b00137308 */ /* 0x000ff40000002400 */
[----:B------:R-:W-:Y:S10]  /*3d10*/  MUFU.TANH R242, R24 ;  /* 0x0000001800f27308 */ /* 0x000ff40000002400 */
[----:B------:R-:W1:Y:S10]  /*3d20*/  MUFU.TANH R21, R26 ;  /* 0x0000001a00157308 */ /* 0x000e740000002400 */
[----:B------:R-:W-:Y:S10]  /*3d30*/  MUFU.TANH R86, R32 ;  /* 0x0000002000567308 */ /* 0x000ff40000002400 */
[----:B------:R-:W4:Y:S01]  /*3d40*/  MUFU.TANH R20, R30 ;  /* 0x0000001e00147308 */ /* 0x000f220000002400 */
[----:B-1----:R-:W-:Y:S04]  /*3d50*/  STL [R1+0x14], R21 ;  /* 0x0000141501007387 */ /* 0x002fe80000100800 */
[----:B------:R-:W-:Y:S05]  /*3d60*/  STL [R1+0x10], R19 ;  /* 0x0000101301007387 */ /* 0x000fea0000100800 */
[----:B------:R-:W-:Y:S10]  /*3d70*/  MUFU.TANH R236, R29 ;  /* 0x0000001d00ec7308 */ /* 0x000ff40000002400 */
[----:B------:R-:W1:Y:S01]  /*3d80*/  MUFU.TANH R238, R28 ;  /* 0x0000001c00ee7308 */ /* 0x000e620000002400 */
[----:B----4-:R-:W-:Y:S04]  /*3d90*/  STL [R1], R20 ;  /* 0x0000001401007387 */ /* 0x010fe80000100800 */
[----:B------:R-:W4:Y:S05]  /*3da0*/  LDL R24, [R1+0x54] ;  /* 0x0000540001187983 */ /* 0x000f2a0000100800 */
[----:B------:R-:W-:Y:S01]  /*3db0*/  MUFU.TANH R213, R34 ;  /* 0x0000002200d57308 */ /* 0x000fe20000002400 */
[----:B------:R-:W4:Y:S09]  /*3dc0*/  LDL R25, [R1+0x50] ;  /* 0x0000500001197983 */ /* 0x000f320000100800 */
[----:B------:R-:W1:Y:S10]  /*3dd0*/  MUFU.TANH R252, R31 ;  /* 0x0000001f00fc7308 */ /* 0x000e740000002400 */
[----:B------:R-:W-:Y:S10]  /*3de0*/  MUFU.TANH R212, R35 ;  /* 0x0000002300d47308 */ /* 0x000ff40000002400 */
[----:B------:R-:W1:Y:S01]  /*3df0*/  MUFU.TANH R85, R33 ;  /* 0x0000002100557308 */ /* 0x000e620000002400 */
[C---:B--2---:R-:W-:Y:S01]  /*3e00*/  FMUL.FTZ R3, R12.reuse, 1.4426950216293334961 ;  /* 0x3fb8aa3b0c037820 */ /* 0x044fe20000410000 */
[----:B------:R-:W-:Y:S01]  /*3e10*/  FSETP.NEU.FTZ.AND P3, PT, R12, -INF , PT ;  /* 0xff8000000c00780b */ /* 0x000fe20003f7d000 */
[C---:B------:R-:W-:Y:S02]  /*3e20*/  VIADD R12, R164.reuse, 0x20 ;  /* 0x00000020a40c7836 */ /* 0x040fe40000000000 */
[----:B------:R-:W-:Y:S01]  /*3e30*/  FMUL.FTZ R5, R11, 1.4426950216293334961 ;  /* 0x3fb8aa3b0b057820 */ /* 0x000fe20000410000 */
[----:B------:R-:W-:Y:S02]  /*3e40*/  FSEL R3, R3, RZ, P3 ;  /* 0x000000ff03037208 */ /* 0x000fe40001800000 */
[----:B------:R-:W-:Y:S01]  /*3e50*/  FSETP.NEU.FTZ.AND P3, PT, R11, -INF , PT ;  /* 0xff8000000b00780b */ /* 0x000fe20003f7d000 */
[----:B------:R-:W-:Y:S01]  /*3e60*/  VIADD R11, R164, 0x21 ;  /* 0x00000021a40b7836 */ /* 0x000fe20000000000 */
[----:B------:R-:W-:Y:S01]  /*3e70*/  IABS R12, R12 ;  /* 0x0000000c000c7213 */ /* 0x000fe20000000000 */
[--C-:B------:R-:W-:Y:S01]  /*3e80*/  FFMA.FTZ R2, R2, UR9, -R3.reuse ;  /* 0x0000000902027c23 */ /* 0x100fe20008010803 */
[----:B------:R-:W-:Y:S02]  /*3e90*/  FFMA.FTZ R0, R0, UR9, -R3 ;  /* 0x0000000900007c23 */ /* 0x000fe40008010803 */
[----:B------:R-:W-:Y:S01]  /*3ea0*/  I2FP.F32.S32 R12, R12 ;  /* 0x0000000c000c7245 */ /* 0x000fe20000201400 */
[----:B------:R2:W-:Y:S10]  /*3eb0*/  MUFU.EX2 R70, R2 ;  /* 0x0000000200467308 */ /* 0x0005f40000000800 */
[----:B------:R1:W-:Y:S01]  /*3ec0*/  MUFU.EX2 R159, R0 ;  /* 0x00000000009f7308 */ /* 0x0003e20000000800 */
[C---:B--2---:R-:W-:Y:S04]  /*3ed0*/  IADD3 R2, PT, PT, R164.reuse, 0x18, RZ ;  /* 0x00000018a4027810 */ /* 0x044fe80007ffe0ff */
[----:B------:R-:W-:Y:S02]  /*3ee0*/  IABS R4, R2 ;  /* 0x0000000200047213 */ /* 0x000fe40000000000 */
[----:B------:R-:W-:Y:S01]  /*3ef0*/  FSEL R2, R5, RZ, P3 ;  /* 0x000000ff05027208 */ /* 0x000fe20001800000 */
[----:B-1----:R-:W-:Y:S01]  /*3f00*/  VIADD R0, R164, 0x19 ;  /* 0x00000019a4007836 */ /* 0x002fe20000000000 */
[----:B------:R-:W-:Y:S02]  /*3f10*/  IABS R5, R11 ;  /* 0x0000000b00057213 */ /* 0x000fe40000000000 */
[----:B------:R-:W-:Y:S02]  /*3f20*/  I2FP.F32.S32 R11, R4 ;  /* 0x00000004000b7245 */ /* 0x000fe40000201400 */
[----:B------:R-:W-:Y:S02]  /*3f30*/  IABS R0, R0 ;  /* 0x0000000000007213 */ /* 0x000fe40000000000 */
[----:B------:R-:W-:Y:S01]  /*3f40*/  I2FP.F32.S32 R5, R5 ;  /* 0x0000000500057245 */ /* 0x000fe20000201400 */
[----:B------:R-:W-:Y:S01]  /*3f50*/  FFMA.FTZ R4, R11, -UR15, R166 ;  /* 0x8000000f0b047c23 */ /* 0x000fe200080100a6 */
[----:B------:R-:W-:Y:S02]  /*3f60*/  I2FP.F32.S32 R10, R0 ;  /* 0x00000000000a7245 */ /* 0x000fe40000201400 */
[----:B---3--:R-:W-:Y:S01]  /*3f70*/  FSETP.NEU.FTZ.AND P3, PT, R13, -INF , PT ;  /* 0xff8000000d00780b */ /* 0x008fe20003f7d000 */
[----:B------:R-:W-:Y:S01]  /*3f80*/  FFMA.FTZ R5, R5, -UR15, R165 ;  /* 0x8000000f05057c23 */ /* 0x000fe200080100a5 */
[----:B------:R-:W-:Y:S01]  /*3f90*/  @P0 FSEL R4, R4, -INF , !P6 ;  /* 0xff80000004040808 */ /* 0x000fe20007000000 */
[----:B------:R-:W-:Y:S01]  /*3fa0*/  FFMA.FTZ R0, R10, -UR15, R167 ;  /* 0x8000000f0a007c23 */ /* 0x000fe200080100a7 */
[----:B------:R-:W-:Y:S01]  /*3fb0*/  PLOP3.LUT P0, PT, PT, PT, UP1, 0x80, 0x8 ;  /* 0x000000000008781c */ /* 0x000fe20003f0f018 */
[----:B------:R-:W-:Y:S02]  /*3fc0*/  FMUL.FTZ R13, R13, 1.4426950216293334961 ;  /* 0x3fb8aa3b0d0d7820 */ /* 0x000fe40000410000 */
[--C-:B------:R-:W-:Y:S01]  /*3fd0*/  FFMA.FTZ R4, R4, UR9, -R2.reuse ;  /* 0x0000000904047c23 */ /* 0x100fe20008010802 */
[----:B------:R-:W-:Y:S02]  /*3fe0*/  @P2 FSEL R0, R0, -INF , !P5 ;  /* 0xff80000000002808 */ /* 0x000fe40006800000 */
[----:B------:R-:W-:Y:S01]  /*3ff0*/  PLOP3.LUT P2, PT, PT, PT, UP1, 0x80, 0x8 ;  /* 0x000000000008781c */ /* 0x000fe20003f4f018 */
[----:B------:R1:W-:Y:S02]  /*4000*/  MUFU.EX2 R233, R4 ;  /* 0x0000000400e97308 */ /* 0x0003e40000000800 */
[----:B------:R-:W-:Y:S08]  /*4010*/  FFMA.FTZ R0, R0, UR9, -R2 ;  /* 0x0000000900007c23 */ /* 0x000ff00008010802 */
[----:B------:R2:W-:Y:S02]  /*4020*/  MUFU.EX2 R235, R0 ;  /* 0x0000000000eb7308 */ /* 0x0005e40000000800 */
[----:B------:R-:W-:Y:S02]  /*4030*/  @P2 FSEL R5, R5, -INF , !P5 ;  /* 0xff80000005052808 */ /* 0x000fe40006800000 */
[----:B------:R-:W-:Y:S02]  /*4040*/  PLOP3.LUT P2, PT, PT, PT, UP1, 0x80, 0x8 ;  /* 0x000000000008781c */ /* 0x000fe40003f4f018 */
[----:B------:R-:W-:Y:S01]  /*4050*/  PLOP3.LUT P5, PT, PT, PT, UP1, 0x80, 0x8 ;  /* 0x000000000008781c */ /* 0x000fe20003faf018 */
[----:B-1----:R-:W-:Y:S01]  /*4060*/  FFMA.FTZ R4, R12, -UR15, R163 ;  /* 0x8000000f0c047c23 */ /* 0x002fe200080100a3 */
[----:B------:R-:W-:Y:S04]  /*4070*/  VIADD R12, R164, 0x10 ;  /* 0x00000010a40c7836 */ /* 0x000fe80000000000 */
[----:B------:R-:W-:Y:S02]  /*4080*/  @P0 FSEL R4, R4, -INF , !P6 ;  /* 0xff80000004040808 */ /* 0x000fe40007000000 */
[----:B------:R-:W-:Y:S02]  /*4090*/  PLOP3.LUT P6, PT, PT, PT, UP1, 0x80, 0x8 ;  /* 0x000000000008781c */ /* 0x000fe40003fcf018 */
[----:B--2---:R-:W-:Y:S02]  /*40a0*/  FSEL R0, R13, RZ, P3 ;  /* 0x000000ff0d007208 */ /* 0x004fe40001800000 */
[----:B------:R-:W-:Y:S02]  /*40b0*/  PLOP3.LUT P3, PT, PT, PT, UP1, 0x80, 0x8 ;  /* 0x000000000008781c */ /* 0x000fe40003f6f018 */
[----:B------:R-:W-:Y:S01]  /*40c0*/  IADD3 R13, PT, PT, R164, -0x2f, RZ ;  /* 0xffffffd1a40d7810 */ /* 0x000fe20007ffe0ff */
[--C-:B------:R-:W-:Y:S01]  /*40d0*/  FFMA.FTZ R5, R5, UR9, -R0.reuse ;  /* 0x0000000905057c23 */ /* 0x100fe20008010800 */
[----:B------:R-:W-:Y:S01]  /*40e0*/  FFMA.FTZ R4, R4, UR9, -R0 ;  /* 0x0000000904047c23 */ /* 0x000fe20008010800 */
[----:B------:R-:W-:Y:S02]  /*40f0*/  PLOP3.LUT P0, PT, PT, PT, UP1, 0x80, 0x8 ;  /* 0x000000000008781c */ /* 0x000fe40003f0f018 */
[----:B------:R1:W-:Y:S01]  /*4100*/  MUFU.EX2 R248, R5 ;  /* 0x0000000500f87308 */ /* 0x0003e20000000800 */
[----:B------:R-:W-:Y:S04]  /*4110*/  IABS R13, R13 ;  /* 0x0000000d000d7213 */ /* 0x000fe80000000000 */
[----:B------:R-:W-:Y:S05]  /*4120*/  I2FP.F32.S32 R13, R13 ;  /* 0x0000000d000d7245 */ /* 0x000fea0000201400 */
[----:B------:R2:W-:Y:S01]  /*4130*/  MUFU.EX2 R245, R4 ;  /* 0x0000000400f57308 */ /* 0x0005e20000000800 */
[----:B-1----:R-:W-:Y:S01]  /*4140*/  VIADD R5, R164, 0x11 ;  /* 0x00000011a4057836 */ /* 0x002fe20000000000 */
[C---:B--2---:R-:W-:Y:S02]  /*4150*/  @P2 IADD3 R4, PT, PT, R9.reuse, 0x8, RZ ;  /* 0x0000000809042810 */ /* 0x044fe40007ffe0ff */
[----:B------:R-:W-:Y:S02]  /*4160*/  PLOP3.LUT P2, PT, PT, PT, UP1, 0x80, 0x8 ;  /* 0x000000000008781c */ /* 0x000fe40003f4f018 */
[----:B------:R-:W-:Y:S02]  /*4170*/  @P5 ISETP.GE.AND P5, PT, R4, UR36, PT ;  /* 0x0000002404005c0c */ /* 0x000fe4000bfa6270 */
[----:B------:R-:W-:Y:S04]  /*4180*/  IABS R4, R5 ;  /* 0x0000000500047213 */ /* 0x000fe80000000000 */
[----:B------:R-:W-:Y:S02]  /*4190*/  MOV R5, R4 ;  /* 0x0000000400057202 */ /* 0x000fe40000000f00 */
[----:B------:R-:W-:Y:S01]  /*41a0*/  IABS R4, R12 ;  /* 0x0000000c00047213 */ /* 0x000fe20000000000 */
[----:B------:R-:W-:Y:S01]  /*41b0*/  @P3 VIADD R12, R9, 0x9 ;  /* 0x00000009090c3836 */ /* 0x000fe20000000000 */
[----:B------:R-:W-:Y:S02]  /*41c0*/  I2FP.F32.S32 R17, R5 ;  /* 0x0000000500117245 */ /* 0x000fe40000201400 */
[----:B------:R-:W-:Y:S01]  /*41d0*/  PLOP3.LUT P3, PT, PT, PT, UP1, 0x80, 0x8 ;  /* 0x000000000008781c */ /* 0x000fe20003f6f018 */
[----:B------:R-:W-:Y:S01]  /*41e0*/  IMAD.MOV.U32 R5, RZ, RZ, R4 ;  /* 0x000000ffff057224 */ /* 0x000fe200078e0004 */
[----:B------:R-:W-:Y:S01]  /*41f0*/  @P6 ISETP.GE.AND P6, PT, R12, UR36, PT ;  /* 0x000000240c006c0c */ /* 0x000fe2000bfc6270 */
[----:B------:R-:W-:Y:S03]  /*4200*/  FFMA.FTZ R4, R17, -UR15, R162 ;  /* 0x8000000f11047c23 */ /* 0x000fe600080100a2 */
[----:B------:R-:W-:Y:S02]  /*4210*/  I2FP.F32.S32 R18, R5 ;  /* 0x0000000500127245 */ /* 0x000fe40000201400 */
[----:B------:R-:W-:Y:S02]  /*4220*/  @P2 FSEL R4, R4, -INF , !P5 ;  /* 0xff80000004042808 */ /* 0x000fe40006800000 */
[----:B------:R-:W-:Y:S01]  /*4230*/  PLOP3.LUT P2, PT, PT, PT, UP1, 0x80, 0x8 ;  /* 0x000000000008781c */ /* 0x000fe20003f4f018 */
[----:B------:R-:W-:Y:S02]  /*4240*/  FFMA.FTZ R5, R18, -UR15, R250 ;  /* 0x8000000f12057c23 */ /* 0x000fe400080100fa */
[----:B------:R-:W-:Y:S01]  /*4250*/  FFMA.FTZ R12, R4, UR9, -R2 ;  /* 0x00000009040c7c23 */ /* 0x000fe20008010802 */
[----:B------:R-:W-:Y:S01]  /*4260*/  FFMA.FTZ R4, R10, -UR15, R161 ;  /* 0x8000000f0a047c23 */ /* 0x000fe200080100a1 */
[----:B------:R-:W-:Y:S01]  /*4270*/  FFMA.FTZ R10, R11, -UR15, R160 ;  /* 0x8000000f0b0a7c23 */ /* 0x000fe200080100a0 */
[----:B------:R-:W-:Y:S01]  /*4280*/  @P0 FSEL R5, R5, -INF , !P6 ;  /* 0xff80000005050808 */ /* 0x000fe20007000000 */
[----:B------:R1:W-:Y:S01]  /*4290*/  MUFU.EX2 R226, R12 ;  /* 0x0000000c00e27308 */ /* 0x0003e20000000800 */
[----:B------:R-:W-:Y:S01]  /*42a0*/  PLOP3.LUT P0, PT, PT, PT, UP1, 0x80, 0x8 ;  /* 0x000000000008781c */ /* 0x000fe20003f0f018 */
[----:B------:R-:W-:Y:S01]  /*42b0*/  FFMA.FTZ R11, R15, -UR15, R231 ;  /* 0x8000000f0f0b7c23 */ /* 0x000fe200080100e7 */
[----:B------:R-:W-:Y:S01]  /*42c0*/  @P3 FSEL R4, R4, -INF , !P5 ;  /* 0xff80000004043808 */ /* 0x000fe20006800000 */
[----:B------:R-:W-:Y:S01]  /*42d0*/  FFMA.FTZ R5, R5, UR9, -R2 ;  /* 0x0000000905057c23 */ /* 0x000fe20008010802 */
[----:B------:R-:W-:Y:S02]  /*42e0*/  IADD3 R15, PT, PT, R164, -0x38, RZ ;  /* 0xffffffc8a40f7810 */ /* 0x000fe40007ffe0ff */
[----:B------:R-:W-:Y:S03]  /*42f0*/  @P2 FSEL R10, R10, -INF , !P6 ;  /* 0xff8000000a0a2808 */ /* 0x000fe60007000000 */
[----:B------:R-:W-:Y:S01]  /*4300*/  MUFU.EX2 R224, R5 ;  /* 0x0000000500e07308 */ /* 0x000fe20000000800 */
[----:B------:R-:W-:Y:S01]  /*4310*/  PLOP3.LUT P2, PT, PT, PT, UP1, 0x80, 0x8 ;  /* 0x000000000008781c */ /* 0x000fe20003f4f018 */
[--C-:B------:R-:W-:Y:S01]  /*4320*/  FFMA.FTZ R4, R4, UR9, -R0.reuse ;  /* 0x0000000904047c23 */ /* 0x100fe20008010800 */
[----:B------:R-:W-:Y:S01]  /*4330*/  PLOP3.LUT P3, PT, PT, PT, UP1, 0x80, 0x8 ;  /* 0x000000000008781c */ /* 0x000fe20003f6f018 */
[----:B------:R-:W-:Y:S06]  /*4340*/  FFMA.FTZ R10, R10, UR9, -R0 ;  /* 0x000000090a0a7c23 */ /* 0x000fec0008010800 */
[----:B------:R2:W-:Y:S01]  /*4350*/  MUFU.EX2 R243, R10 ;  /* 0x0000000a00f37308 */ /* 0x0005e20000000800 */
[----:B-1----:R-:W-:Y:S05]  /*4360*/  FFMA.FTZ R12, R14, -UR15, R91 ;  /* 0x8000000f0e0c7c23 */ /* 0x002fea000801005b */
[----:B------:R-:W-:Y:S04]  /*4370*/  @P0 FSEL R12, R12, -INF , !P6 ;  /* 0xff8000000c0c0808 */ /* 0x000fe80007000000 */
[----:B------:R1:W-:Y:S01]  /*4380*/  MUFU.EX2 R244, R4 ;  /* 0x0000000400f47308 */ /* 0x0003e20000000800 */
[----:B------:R-:W-:Y:S01]  /*4390*/  @P3 FSEL R11, R11, -INF , !P5 ;  /* 0xff8000000b0b3808 */ /* 0x000fe20006800000 */
[----:B------:R-:W-:Y:S01]  /*43a0*/  FFMA.FTZ R12, R12, UR9, -R8 ;  /* 0x000000090c0c7c23 */ /* 0x000fe20008010808 */
[----:B------:R-:W-:Y:S03]  /*43b0*/  PLOP3.LUT P3, PT, PT, PT, UP1, 0x80, 0x8 ;  /* 0x000000000008781c */ /* 0x000fe60003f6f018 */
[--C-:B------:R-:W-:Y:S01]  /*43c0*/  FFMA.FTZ R11, R11, UR9, -R3.reuse ;  /* 0x000000090b0b7c23 */ /* 0x100fe20008010803 */
[----:B------:R-:W-:Y:S03]  /*43d0*/  PLOP3.LUT P0, PT, PT, PT, UP1, 0x80, 0x8 ;  /* 0x000000000008781c */ /* 0x000fe60003f0f018 */
[----:B------:R3:W-:Y:S01]  /*43e0*/  MUFU.EX2 R95, R12 ;  /* 0x0000000c005f7308 */ /* 0x0007e20000000800 */
[----:B--2---:R-:W-:Y:S05]  /*43f0*/  FFMA.FTZ R10, R13, -UR15, R92 ;  /* 0x8000000f0d0a7c23 */ /* 0x004fea000801005c */
[----:B------:R-:W-:Y:S04]  /*4400*/  @P2 FSEL R10, R10, -INF , !P5 ;  /* 0xff8000000a0a2808 */ /* 0x000fe80006800000 */
[----:B------:R-:W-:Y:S01]  /*4410*/  MUFU.EX2 R202, R11 ;  /* 0x0000000b00ca7308 */ /* 0x000fe20000000800 */
[----:B------:R-:W-:Y:S01]  /*4420*/  PLOP3.LUT P2, PT, PT, PT, UP1, 0x80, 0x8 ;  /* 0x000000000008781c */ /* 0x000fe20003f4f018 */
[----:B-1----:R-:W1:Y:S01]  /*4430*/  LDSM.16.M88.4 R4, [R151+0x6800] ;  /* 0x006800009704783b */ /* 0x002e620000000200 */
[----:B------:R-:W-:Y:S01]  /*4440*/  FFMA.FTZ R10, R10, UR9, -R8 ;  /* 0x000000090a0a7c23 */ /* 0x000fe20008010808 */
[----:B------:R-:W-:Y:S06]  /*4450*/  PLOP3.LUT P5, PT, PT, PT, UP1, 0x80, 0x8 ;  /* 0x000000000008781c */ /* 0x000fec0003faf018 */
[----:B------:R2:W-:Y:S01]  /*4460*/  MUFU.EX2 R96, R10 ;  /* 0x0000000a00607308 */ /* 0x0005e20000000800 */
[----:B---3--:R-:W-:Y:S01]  /*4470*/  @P0 VIADD R12, R9, 0x10 ;  /* 0x00000010090c0836 */ /* 0x008fe20000000000 */
[----:B------:R-:W-:Y:S05]  /*4480*/  PLOP3.LUT P0, PT, PT, PT, UP1, 0x80, 0x8 ;  /* 0x000000000008781c */ /* 0x000fea0003f0f018 */
[----:B------:R-:W-:Y:S01]  /*4490*/  @P5 ISETP.GE.AND P5, PT, R12, UR36, PT ;  /* 0x000000240c005c0c */ /* 0x000fe2000bfa6270 */
[----:B--2---:R-:W-:Y:S05]  /*44a0*/  FFMA.FTZ R10, R16, -UR15, R230 ;  /* 0x8000000f100a7c23 */ /* 0x004fea00080100e6 */
[----:B------:R-:W-:Y:S02]  /*44b0*/  @P2 FSEL R10, R10, -INF , !P6 ;  /* 0xff8000000a0a2808 */ /* 0x000fe40007000000 */
[----:B------:R-:W-:Y:S02]  /*44c0*/  PLOP3.LUT P2, PT, PT, PT, UP1, 0x80, 0x8 ;  /* 0x000000000008781c */ /* 0x000fe40003f4f018 */
[----:B------:R-:W-:Y:S01]  /*44d0*/  PLOP3.LUT P6, PT, PT, PT, UP1, 0x80, 0x8 ;  /* 0x000000000008781c */ /* 0x000fe20003fcf018 */
[----:B------:R-:W-:Y:S04]  /*44e0*/  FFMA.FTZ R10, R10, UR9, -R3 ;  /* 0x000000090a0a7c23 */ /* 0x000fe80008010803 */
[----:B------:R2:W-:Y:S01]  /*44f0*/  MUFU.EX2 R203, R10 ;  /* 0x0000000a00cb7308 */ /* 0x0005e20000000800 */
[-C--:B-1----:R-:W-:Y:S08]  /*4500*/  HMMA.16816.F32.BF16 R36, R104, R4.reuse, R36 ;  /* 0x000000046824723c */ /* 0x082ff00000041824 */
[C---:B------:R-:W-:Y:S04]  /*4510*/  HMMA.16816.F32.BF16 R40, R112.reuse, R4, R40 ;  /* 0x000000047028723c */ /* 0x040fe80000041828 */
[----:B------:R-:W-:Y:S01]  /*4520*/  FFMA.FTZ R4, R14, -UR15, R225 ;  /* 0x8000000f0e047c23 */ /* 0x000fe200080100e1 */
[C---:B------:R-:W-:Y:S02]  /*4530*/  VIADD R14, R164.reuse, 0xffffffc0 ;  /* 0xffffffc0a40e7836 */ /* 0x040fe40000000000 */
[----:B--2---:R-:W-:Y:S01]  /*4540*/  VIADD R10, R164, 0xffffffc9 ;  /* 0xffffffc9a40a7836 */ /* 0x004fe20000000000 */
[-C--:B------:R-:W-:Y:S03]  /*4550*/  HMMA.16816.F32.BF16 R44, R112, R6.reuse, R44 ;  /* 0x00000006702c723c */ /* 0x080fe6000004182c */
[----:B------:R-:W-:Y:S01]  /*4560*/  IABS R14, R14 ;  /* 0x0000000e000e7213 */ /* 0x000fe20000000000 */
[----:B------:R-:W-:Y:S01]  /*4570*/  FMUL.FTZ R36, R36, UR10 ;  /* 0x0000000a24247c20 */ /* 0x000fe20008410000 */
[----:B------:R-:W-:Y:S01]  /*4580*/  IABS R10, R10 ;  /* 0x0000000a000a7213 */ /* 0x000fe20000000000 */
[----:B------:R-:W-:Y:S01]  /*4590*/  FMUL.FTZ R37, R37, UR10 ;  /* 0x0000000a25257c20 */ /* 0x000fe20008410000 */
[----:B------:R-:W-:Y:S01]  /*45a0*/  I2FP.F32.S32 R14, R14 ;  /* 0x0000000e000e7245 */ /* 0x000fe20000201400 */
[----:B------:R-:W-:Y:S01]  /*45b0*/  MUFU.TANH R82, R36 ;  /* 0x0000002400527308 */ /* 0x000fe20000002400 */
[C---:B------:R-:W-:Y:S04]  /*45c0*/  HMMA.16816.F32.BF16 R48, R104.reuse, R6, R48 ;  /* 0x000000066830723c */ /* 0x040fe80000041830 */
[----:B------:R-:W-:Y:S01]  /*45d0*/  IMAD.MOV.U32 R11, RZ, RZ, R10 ;  /* 0x000000ffff0b7224 */ /* 0x000fe200078e000a */
[----:B------:R-:W-:Y:S01]  /*45e0*/  IABS R10, R15 ;  /* 0x0000000f000a7213 */ /* 0x000fe20000000000 */
[----:B------:R-:W-:Y:S03]  /*45f0*/  FMUL.FTZ R39, R39, UR10 ;  /* 0x0000000a27277c20 */ /* 0x000fe60008410000 */
[----:B------:R-:W-:Y:S01]  /*4600*/  MUFU.TANH R81, R37 ;  /* 0x0000002500517308 */ /* 0x000fe20000002400 */
[----:B------:R-:W-:Y:S01]  /*4610*/  FMUL.FTZ R38, R38, UR10 ;  /* 0x0000000a26267c20 */ /* 0x000fe20008410000 */
[----:B------:R-:W-:Y:S01]  /*4620*/  I2FP.F32.S32 R15, R11 ;  /* 0x0000000b000f7245 */ /* 0x000fe20000201400 */
[----:B------:R-:W-:Y:S01]  /*4630*/  FMUL.FTZ R47, R47, UR10 ;  /* 0x0000000a2f2f7c20 */ /* 0x000fe20008410000 */
[----:B------:R-:W-:Y:S01]  /*4640*/  MOV R11, R10 ;  /* 0x0000000a000b7202 */ /* 0x000fe20000000f00 */
[----:B------:R-:W-:Y:S01]  /*4650*/  FMUL.FTZ R43, R43, UR10 ;  /* 0x0000000a2b2b7c20 */ /* 0x000fe20008410000 */
[----:B------:R-:W-:Y:S01]  /*4660*/  FMUL.FTZ R41, R41, UR10 ;  /* 0x0000000a29297c20 */ /* 0x000fe20008410000 */
[----:B------:R-:W-:Y:S03]  /*4670*/  FFMA.FTZ R10, R15, -UR15, R90 ;  /* 0x8000000f0f0a7c23 */ /* 0x000fe6000801005a */
[----:B------:R-:W1:Y:S01]  /*4680*/  MUFU.TANH R205, R39 ;  /* 0x0000002700cd7308 */ /* 0x000e620000002400 */
[----:B------:R-:W-:Y:S01]  /*4690*/  I2FP.F32.S32 R16, R11 ;  /* 0x0000000b00107245 */ /* 0x000fe20000201400 */
[----:B------:R-:W-:Y:S01]  /*46a0*/  @P3 VIADD R11, R9, 0x11 ;  /* 0x00000011090b3836 */ /* 0x000fe20000000000 */
[----:B------:R-:W-:Y:S01]  /*46b0*/  PLOP3.LUT P3, PT, PT, PT, UP1, 0x80, 0x8 ;  /* 0x000000000008781c */ /* 0x000fe20003f6f018 */
[----:B------:R-:W-:Y:S01]  /*46c0*/  FMUL.FTZ R48, R48, UR10 ;  /* 0x0000000a30307c20 */ /* 0x000fe20008410000 */
[----:B------:R-:W-:Y:S01]  /*46d0*/  @P2 FSEL R10, R10, -INF , !P5 ;  /* 0xff8000000a0a2808 */ /* 0x000fe20006800000 */
[----:B------:R-:W-:Y:S01]  /*46e0*/  FMUL.FTZ R49, R49, UR10 ;  /* 0x0000000a31317c20 */ /* 0x000fe20008410000 */
[----:B------:R-:W-:Y:S03]  /*46f0*/  PLOP3.LUT P2, PT, PT, PT, UP1, 0x80, 0x8 ;  /* 0x000000000008781c */ /* 0x000fe60003f4f018 */
[----:B------:R-:W-:Y:S01]  /*4700*/  MUFU.TANH R78, R48 ;  /* 0x00000030004e7308 */ /* 0x000fe20000002400 */
[----:B------:R-:W-:Y:S01]  /*4710*/  @P6 ISETP.GE.AND P6, PT, R11, UR36, PT ;  /* 0x000000240b006c0c */ /* 0x000fe2000bfc6270 */
[----:B------:R-:W-:Y:S01]  /*4720*/  FFMA.FTZ R11, R16, -UR15, R89 ;  /* 0x8000000f100b7c23 */ /* 0x000fe20008010059 */
[--C-:B------:R-:W-:Y:S01]  /*4730*/  FFMA.FTZ R12, R10, UR9, -R8.reuse ;  /* 0x000000090a0c7c23 */ /* 0x100fe20008010808 */
[----:B------:R-:W-:Y:S01]  /*4740*/  FFMA.FTZ R10, R13, -UR15, R227 ;  /* 0x8000000f0d0a7c23 */ /* 0x000fe200080100e3 */
[----:B------:R-:W-:Y:S01]  /*4750*/  IADD3 R13, PT, PT, R164, -0x3f, RZ ;  /* 0xffffffc1a40d7810 */ /* 0x000fe20007ffe0ff */
[----:B------:R-:W-:Y:S01]  /*4760*/  FMUL.FTZ R50, R50, UR10 ;  /* 0x0000000a32327c20 */ /* 0x000fe20008410000 */
[----:B------:R-:W-:Y:S03]  /*4770*/  @P0 FSEL R11, R11, -INF , !P6 ;  /* 0xff8000000b0b0808 */ /* 0x000fe60007000000 */
[----:B------:R-:W-:Y:S01]  /*4780*/  MUFU.TANH R206, R38 ;  /* 0x0000002600ce7308 */ /* 0x000fe20000002400 */
[----:B------:R-:W-:Y:S01]  /*4790*/  @P3 FSEL R10, R10, -INF , !P5 ;  /* 0xff8000000a0a3808 */ /* 0x000fe20006800000 */
[----:B------:R-:W-:Y:S01]  /*47a0*/  FMUL.FTZ R51, R51, UR10 ;  /* 0x0000000a33337c20 */ /* 0x000fe20008410000 */
[----:B------:R-:W-:Y:S01]  /*47b0*/  PLOP3.LUT P0, PT, PT, PT, UP1, 0x80, 0x8 ;  /* 0x000000000008781c */ /* 0x000fe20003f0f018 */
[----:B------:R-:W-:Y:S01]  /*47c0*/  FFMA.FTZ R11, R11, UR9, -R8 ;  /* 0x000000090b0b7c23 */ /* 0x000fe20008010808 */
[----:B------:R-:W-:Y:S01]  /*47d0*/  @P2 FSEL R4, R4, -INF , !P6 ;  /* 0xff80000004042808 */ /* 0x000fe20007000000 */
[--C-:B------:R-:W-:Y:S01]  /*47e0*/  FFMA.FTZ R10, R10, UR9, -R3.reuse ;  /* 0x000000090a0a7c23 */ /* 0x100fe20008010803 */
[----:B------:R-:W-:Y:S03]  /*47f0*/  IABS R13, R13 ;  /* 0x0000000d000d7213 */ /* 0x000fe60000000000 */
[----:B------:R2:W-:Y:S01]  /*4800*/  MUFU.EX2 R93, R11 ;  /* 0x0000000b005d7308 */ /* 0x0005e20000000800 */
[----:B------:R-:W-:Y:S01]  /*4810*/  PLOP3.LUT P2, PT, PT, PT, UP1, 0x80, 0x8 ;  /* 0x000000000008781c */ /* 0x000fe20003f4f018 */
[----:B------:R-:W-:Y:S01]  /*4820*/  FFMA.FTZ R4, R4, UR9, -R3 ;  /* 0x0000000904047c23 */ /* 0x000fe20008010803 */
[----:B------:R-:W-:Y:S01]  /*4830*/  I2FP.F32.S32 R13, R13 ;  /* 0x0000000d000d7245 */ /* 0x000fe20000201400 */
[----:B------:R-:W-:Y:S01]  /*4840*/  FMUL.FTZ R40, R40, UR10 ;  /* 0x0000000a28287c20 */ /* 0x000fe20008410000 */
[----:B------:R-:W-:Y:S01]  /*4850*/  PLOP3.LUT P3, PT, PT, PT, UP1, 0x80, 0x8 ;  /* 0x000000000008781c */ /* 0x000fe20003f6f018 */
[----:B------:R-:W-:Y:S01]  /*4860*/  FMUL.FTZ R42, R42, UR10 ;  /* 0x0000000a2a2a7c20 */ /* 0x000fe20008410000 */
[----:B------:R-:W-:Y:S03]  /*4870*/  FMUL.FTZ R44, R44, UR10 ;  /* 0x0000000a2c2c7c20 */ /* 0x000fe60008410000 */
[----:B------:R-:W-:Y:S01]  /*4880*/  MUFU.TANH R221, R40 ;  /* 0x0000002800dd7308 */ /* 0x000fe20000002400 */
[----:B------:R-:W-:Y:S01]  /*4890*/  FMUL.FTZ R46, R46, UR10 ;  /* 0x0000000a2e2e7c20 */ /* 0x000fe20008410000 */
[----:B------:R-:W-:Y:S08]  /*48a0*/  FMUL.FTZ R45, R45, UR10 ;  /* 0x0000000a2d2d7c20 */ /* 0x000ff00008410000 */
[----:B------:R3:W-:Y:S01]  /*48b0*/  MUFU.EX2 R196, R4 ;  /* 0x0000000400c47308 */ /* 0x0007e20000000800 */
[C---:B--2---:R-:W-:Y:S04]  /*48c0*/  IADD3 R11, PT, PT, R164.reuse, 0x8, RZ ;  /* 0x00000008a40b7810 */ /* 0x044fe80007ffe0ff */
[----:B------:R-:W-:Y:S05]  /*48d0*/  IABS R11, R11 ;  /* 0x0000000b000b7213 */ /* 0x000fea0000000000 */
[----:B------:R-:W-:Y:S01]  /*48e0*/  MUFU.TANH R239, R43 ;  /* 0x0000002b00ef7308 */ /* 0x000fe20000002400 */
[----:B------:R-:W-:Y:S09]  /*48f0*/  I2FP.F32.S32 R11, R11 ;  /* 0x0000000b000b7245 */ /* 0x000ff20000201400 */
[----:B------:R2:W-:Y:S01]  /*4900*/  MUFU.EX2 R197, R10 ;  /* 0x0000000a00c57308 */ /* 0x0005e20000000800 */
[----:B---3--:R-:W-:Y:S05]  /*4910*/  VIADD R4, R164, 0x9 ;  /* 0x00000009a4047836 */ /* 0x008fea0000000000 */
[----:B------:R-:W-:Y:S04]  /*4920*/  IABS R4, R4 ;  /* 0x0000000400047213 */ /* 0x000fe80000000000 */
[----:B------:R-:W-:Y:S10]  /*4930*/  MUFU.TANH R220, R41 ;  /* 0x0000002900dc7308 */ /* 0x000ff40000002400 */
[----:B------:R-:W-:Y:S01]  /*4940*/  MUFU.EX2 R94, R12 ;  /* 0x0000000c005e7308 */ /* 0x000fe20000000800 */
[----:B--2---:R-:W-:Y:S01]  /*4950*/  I2FP.F32.S32 R10, R4 ;  /* 0x00000004000a7245 */ /* 0x004fe20000201400 */
[----:B------:R-:W-:Y:S04]  /*4960*/  FFMA.FTZ R4, R11, -UR15, R241 ;  /* 0x8000000f0b047c23 */ /* 0x000fe800080100f1 */
[----:B------:R-:W-:Y:S01]  /*4970*/  FFMA.FTZ R5, R10, -UR15, R242 ;  /* 0x8000000f0a057c23 */ /* 0x000fe200080100f2 */
[----:B------:R-:W-:Y:S03]  /*4980*/  @P0 FSEL R4, R4, -INF , !P6 ;  /* 0xff80000004040808 */ /* 0x000fe60007000000 */
[----:B------:R-:W-:Y:S01]  /*4990*/  MUFU.TANH R240, R42 ;  /* 0x0000002a00f07308 */ /* 0x000fe20000002400 */
[----:B------:R-:W-:Y:S02]  /*49a0*/  PLOP3.LUT P0, PT, PT, PT, UP1, 0x80, 0x8 ;  /* 0x000000000008781c */ /* 0x000fe40003f0f018 */
[----:B------:R-:W-:Y:S01]  /*49b0*/  @P2 FSEL R5, R5, -INF , !P5 ;  /* 0xff80000005052808 */ /* 0x000fe20006800000 */
[--C-:B------:R-:W-:Y:S01]  /*49c0*/  FFMA.FTZ R4, R4, UR9, -R2.reuse ;  /* 0x0000000904047c23 */ /* 0x100fe20008010802 */
[----:B------:R-:W-:Y:S05]  /*49d0*/  PLOP3.LUT P2, PT, PT, PT, UP1, 0x80, 0x8 ;  /* 0x000000000008781c */ /* 0x000fea0003f4f018 */
[----:B------:R2:W-:Y:S01]  /*49e0*/  MUFU.EX2 R214, R4 ;  /* 0x0000000400d67308 */ /* 0x0005e20000000800 */
[----:B------:R-:W-:Y:S09]  /*49f0*/  FFMA.FTZ R5, R5, UR9, -R2 ;  /* 0x0000000905057c23 */ /* 0x000ff20008010802 */
[----:B------:R3:W-:Y:S10]  /*4a00*/  MUFU.EX2 R215, R5 ;  /* 0x0000000500d77308 */ /* 0x0007f40000000800 */
[----:B------:R-:W-:Y:S01]  /*4a10*/  MUFU.TANH R217, R44 ;  /* 0x0000002c00d97308 */ /* 0x000fe20000002400 */
[----:B--2---:R-:W-:Y:S05]  /*4a20*/  FFMA.FTZ R4, R18, -UR15, R19 ;  /* 0x8000000f12047c23 */ /* 0x004fea0008010013 */
[----:B------:R-:W-:Y:S04]  /*4a30*/  @P2 FSEL R4, R4, -INF , !P6 ;  /* 0xff80000004042808 */ /* 0x000fe80007000000 */
[----:B------:R-:W-:Y:S01]  /*4a40*/  MUFU.TANH R234, R46 ;  /* 0x0000002e00ea7308 */ /* 0x000fe20000002400 */
[----:B---3--:R-:W-:Y:S01]  /*4a50*/  FFMA.FTZ R5, R17, -UR15, R21 ;  /* 0x8000000f11057c23 */ /* 0x008fe20008010015 */
[----:B------:R-:W-:Y:S01]  /*4a60*/  PLOP3.LUT P2, PT, PT, PT, UP1, 0x80, 0x8 ;  /* 0x000000000008781c */ /* 0x000fe20003f4f018 */
[--C-:B------:R-:W-:Y:S01]  /*4a70*/  FFMA.FTZ R4, R4, UR9, -R0.reuse ;  /* 0x0000000904047c23 */ /* 0x100fe20008010800 */
[----:B------:R-:W-:Y:S02]  /*4a80*/  PLOP3.LUT P6, PT, PT, PT, UP1, 0x80, 0x8 ;  /* 0x000000000008781c */ /* 0x000fe40003fcf018 */
[----:B------:R-:W-:Y:S04]  /*4a90*/  @P3 FSEL R5, R5, -INF , !P5 ;  /* 0xff80000005053808 */ /* 0x000fe80006800000 */
[----:B------:R2:W-:Y:S01]  /*4aa0*/  MUFU.EX2 R228, R4 ;  /* 0x0000000400e47308 */ /* 0x0005e20000000800 */
[----:B------:R-:W-:Y:S01]  /*4ab0*/  PLOP3.LUT P5, PT, PT, PT, UP1, 0x80, 0x8 ;  /* 0x000000000008781c */ /* 0x000fe20003faf018 */
[----:B------:R-:W-:Y:S01]  /*4ac0*/  FFMA.FTZ R5, R5, UR9, -R0 ;  /* 0x0000000905057c23 */ /* 0x000fe20008010800 */
[----:B------:R-:W-:Y:S07]  /*4ad0*/  PLOP3.LUT P3, PT, PT, PT, UP1, 0x80, 0x8 ;  /* 0x000000000008781c */ /* 0x000fee0003f6f018 */
[----:B------:R3:W-:Y:S10]  /*4ae0*/  MUFU.EX2 R229, R5 ;  /* 0x0000000500e57308 */ /* 0x0007f40000000800 */
[----:B------:R-:W-:Y:S01]  /*4af0*/  MUFU.TANH R216, R45 ;  /* 0x0000002d00d87308 */ /* 0x000fe20000002400 */
[----:B--2---:R-:W-:Y:S02]  /*4b00*/  VIADD R4, R164, 0x1 ;  /* 0x00000001a4047836 */ /* 0x004fe40000000000 */
[C---:B------:R-:W-:Y:S01]  /*4b10*/  @P3 VIADD R12, R9.reuse, 0x19 ;  /* 0x00000019090c3836 */ /* 0x040fe20000000000 */
[----:B------:R-:W-:Y:S02]  /*4b20*/  PLOP3.LUT P3, PT, PT, PT, UP1, 0x80, 0x8 ;  /* 0x000000000008781c */ /* 0x000fe40003f6f018 */
[----:B------:R-:W-:Y:S04]  /*4b30*/  IABS R4, R4 ;  /* 0x0000000400047213 */ /* 0x000fe80000000000 */
[----:B------:R-:W2:Y:S01]  /*4b40*/  MUFU.TANH R192, R50 ;  /* 0x0000003200c07308 */ /* 0x000ea20000002400 */
[----:B---3--:R-:W-:Y:S01]  /*4b50*/  @P0 VIADD R5, R9, 0x18 ;  /* 0x0000001809050836 */ /* 0x008fe20000000000 */
[----:B------:R-:W-:Y:S02]  /*4b60*/  @P6 ISETP.GE.AND P6, PT, R12, UR36, PT ;  /* 0x000000240c006c0c */ /* 0x000fe4000bfc6270 */
[----:B------:R-:W-:Y:S02]  /*4b70*/  PLOP3.LUT P0, PT, PT, PT, UP1, 0x80, 0x8 ;  /* 0x000000000008781c */ /* 0x000fe40003f0f018 */
[----:B------:R-:W-:Y:S04]  /*4b80*/  @P5 ISETP.GE.AND P5, PT, R5, UR36, PT ;  /* 0x0000002405005c0c */ /* 0x000fe8000bfa6270 */
[----:B------:R-:W-:Y:S01]  /*4b90*/  MUFU.TANH R232, R47 ;  /* 0x0000002f00e87308 */ /* 0x000fe20000002400 */
[----:B------:R-:W-:Y:S02]  /*4ba0*/  MOV R5, R4 ;  /* 0x0000000400057202 */ /* 0x000fe40000000f00 */
[----:B------:R-:W-:Y:S02]  /*4bb0*/  IABS R4, R164 ;  /* 0x000000a400047213 */ /* 0x000fe40000000000 */
[----:B------:R-:W-:Y:S05]  /*4bc0*/  I2FP.F32.S32 R18, R5 ;  /* 0x0000000500127245 */ /* 0x000fea0000201400 */
[----:B------:R-:W-:Y:S01]  /*4bd0*/  MUFU.TANH R77, R49 ;  /* 0x00000031004d7308 */ /* 0x000fe20000002400 */
[----:B------:R-:W-:Y:S02]  /*4be0*/  IMAD.MOV.U32 R5, RZ, RZ, R4 ;  /* 0x000000ffff057224 */ /* 0x000fe400078e0004 */
[----:B------:R-:W-:Y:S03]  /*4bf0*/  FFMA.FTZ R4, R18, -UR15, R238 ;  /* 0x8000000f12047c23 */ /* 0x000fe600080100ee */
[----:B------:R-:W-:Y:S04]  /*4c00*/  I2FP.F32.S32 R19, R5 ;  /* 0x0000000500137245 */ /* 0x000fe80000201400 */
[----:B------:R-:W-:Y:S01]  /*4c10*/  MUFU.TANH R190, R51 ;  /* 0x0000003300be7308 */ /* 0x000fe20000002400 */
[----:B------:R-:W-:Y:S02]  /*4c20*/  @P2 FSEL R4, R4, -INF , !P5 ;  /* 0xff80000004042808 */ /* 0x000fe40006800000 */
[----:B------:R-:W-:Y:S01]  /*4c30*/  PLOP3.LUT P2, PT, PT, PT, UP1, 0x80, 0x8 ;  /* 0x000000000008781c */ /* 0x000fe20003f4f018 */
[----:B------:R-:W-:Y:S02]  /*4c40*/  FFMA.FTZ R5, R19, -UR15, R236 ;  /* 0x8000000f13057c23 */ /* 0x000fe400080100ec */
[----:B------:R-:W-:Y:S01]  /*4c50*/  FFMA.FTZ R12, R4, UR9, -R2 ;  /* 0x00000009040c7c23 */ /* 0x000fe20008010802 */
[----:B------:R-:W-:Y:S01]  /*4c60*/  FFMA.FTZ R4, R10, -UR15, R20 ;  /* 0x8000000f0a047c23 */ /* 0x000fe20008010014 */
[----:B------:R-:W-:Y:S01]  /*4c70*/  FFMA.FTZ R10, R11, -UR15, R252 ;  /* 0x8000000f0b0a7c23 */ /* 0x000fe200080100fc */
[----:B------:R-:W3:Y:S01]  /*4c80*/  LDL R20, [R1+0x28] ;  /* 0x0000280001147983 */ /* 0x000ee20000100800 */
[----:B------:R4:W-:Y:S01]  /*4c90*/  MUFU.EX2 R207, R12 ;  /* 0x0000000c00cf7308 */ /* 0x0009e20000000800 */
[----:B------:R-:W-:Y:S01]  /*4ca0*/  @P0 FSEL R5, R5, -INF , !P6 ;  /* 0xff80000005050808 */ /* 0x000fe20007000000 */
[----:B------:R-:W-:Y:S01]  /*4cb0*/  FFMA.FTZ R11, R15, -UR15, R213 ;  /* 0x8000000f0f0b7c23 */ /* 0x000fe200080100d5 */
[----:B------:R-:W-:Y:S02]  /*4cc0*/  @P3 FSEL R4, R4, -INF , !P5 ;  /* 0xff80000004043808 */ /* 0x000fe40006800000 */
[----:B------:R-:W-:Y:S01]  /*4cd0*/  PLOP3.LUT P3, PT, PT, PT, UP1, 0x80, 0x8 ;  /* 0x000000000008781c */ /* 0x000fe20003f6f018 */
[----:B------:R-:W-:Y:S01]  /*4ce0*/  FFMA.FTZ R5, R5, UR9, -R2 ;  /* 0x0000000905057c23 */ /* 0x000fe20008010802 */
[----:B------:R-:W-:Y:S01]  /*4cf0*/  @P2 FSEL R10, R10, -INF , !P6 ;  /* 0xff8000000a0a2808 */ /* 0x000fe20007000000 */
[--C-:B------:R-:W-:Y:S01]  /*4d00*/  FFMA.FTZ R4, R4, UR9, -R0.reuse ;  /* 0x0000000904047c23 */ /* 0x100fe20008010800 */
[----:B------:R-:W-:Y:S01]  /*4d10*/  PLOP3.LUT P2, PT, PT, PT, UP1, 0x80, 0x8 ;  /* 0x000000000008781c */ /* 0x000fe20003f4f018 */
[----:B------:R-:W-:Y:S01]  /*4d20*/  MUFU.EX2 R204, R5 ;  /* 0x0000000500cc7308 */ /* 0x000fe20000000800 */
[----:B------:R-:W-:Y:S01]  /*4d30*/  IADD3 R15, PT, PT, R164, -0x48, RZ ;  /* 0xffffffb8a40f7810 */ /* 0x000fe20007ffe0ff */
[----:B------:R-:W-:Y:S01]  /*4d40*/  FFMA.FTZ R10, R10, UR9, -R0 ;  /* 0x000000090a0a7c23 */ /* 0x000fe20008010800 */
[----:B------:R-:W-:Y:S01]  /*4d50*/  PLOP3.LUT P0, PT, PT, PT, UP1, 0x80, 0x8 ;  /* 0x000000000008781c */ /* 0x000fe20003f0f018 */
[----:B----4-:R-:W-:Y:S06]  /*4d60*/  FFMA.FTZ R12, R14, -UR15, R85 ;  /* 0x8000000f0e0c7c23 */ /* 0x010fec0008010055 */
[----:B------:R4:W-:Y:S01]  /*4d70*/  MUFU.EX2 R222, R10 ;  /* 0x0000000a00de7308 */ /* 0x0009e20000000800 */
[----:B------:R-:W-:Y:S02]  /*4d80*/  @P3 FSEL R11, R11, -INF , !P5 ;  /* 0xff8000000b0b3808 */ /* 0x000fe40006800000 */
[----:B------:R-:W-:Y:S03]  /*4d90*/  PLOP3.LUT P3, PT, PT, PT, UP1, 0x80, 0x8 ;  /* 0x000000000008781c */ /* 0x000fe60003f6f018 */
[--C-:B------:R-:W-:Y:S04]  /*4da0*/  FFMA.FTZ R11, R11, UR9, -R3.reuse ;  /* 0x000000090b0b7c23 */ /* 0x100fe80008010803 */
[----:B------:R1:W-:Y:S01]  /*4db0*/  MUFU.EX2 R223, R4 ;  /* 0x0000000400df7308 */ /* 0x0003e20000000800 */
[----:B------:R-:W-:Y:S02]  /*4dc0*/  @P0 FSEL R12, R12, -INF , !P6 ;  /* 0xff8000000c0c0808 */ /* 0x000fe40007000000 */
[----:B------:R-:W-:Y:S03]  /*4dd0*/  PLOP3.LUT P0, PT, PT, PT, UP1, 0x80, 0x8 ;  /* 0x000000000008781c */ /* 0x000fe60003f0f018 */
[----:B------:R-:W-:Y:S04]  /*4de0*/  FFMA.FTZ R12, R12, UR9, -R8 ;  /* 0x000000090c0c7c23 */ /* 0x000fe80008010808 */
[----:B------:R-:W-:Y:S01]  /*4df0*/  MUFU.EX2 R184, R11 ;  /* 0x0000000b00b87308 */ /* 0x000fe20000000800 */
[----:B----4-:R-:W-:Y:S05]  /*4e00*/  FFMA.FTZ R10, R13, -UR15, R86 ;  /* 0x8000000f0d0a7c23 */ /* 0x010fea0008010056 */
[----:B------:R-:W-:Y:S04]  /*4e10*/  @P2 FSEL R10, R10, -INF , !P5 ;  /* 0xff8000000a0a2808 */ /* 0x000fe80006800000 */
[----:B------:R4:W-:Y:S01]  /*4e20*/  MUFU.EX2 R87, R12 ;  /* 0x0000000c00577308 */ /* 0x0009e20000000800 */
[----:B------:R-:W-:Y:S01]  /*4e30*/  PLOP3.LUT P2, PT, PT, PT, UP1, 0x80, 0x8 ;  /* 0x000000000008781c */ /* 0x000fe20003f4f018 */
[----:B-1----:R-:W1:Y:S01]  /*4e40*/  LDSM.16.M88.4 R4, [R151+0x6c00] ;  /* 0x006c00009704783b */ /* 0x002e620000000200 */
[----:B------:R-:W-:Y:S01]  /*4e50*/  FFMA.FTZ R10, R10, UR9, -R8 ;  /* 0x000000090a0a7c23 */ /* 0x000fe20008010808 */
[----:B------:R-:W-:Y:S06]  /*4e60*/  PLOP3.LUT P5, PT, PT, PT, UP1, 0x80, 0x8 ;  /* 0x000000000008781c */ /* 0x000fec0003faf018 */
[----:B------:R2:W-:Y:S01]  /*4e70*/  MUFU.EX2 R88, R10 ;  /* 0x0000000a00587308 */ /* 0x0005e20000000800 */
[----:B----4-:R-:W-:Y:S01]  /*4e80*/  @P0 VIADD R12, R9, 0x20 ;  /* 0x00000020090c0836 */ /* 0x010fe20000000000 */
        /* <DEDUP_REMOVED lines=11> */
[----:B--2---:R-:W-:Y:S03]  /*4f40*/  VIADD R10, R164, 0xffffffb9 ;  /* 0xffffffb9a40a7836 */ /* 0x004fe60000000000 */
[-C--:B------:R-:W-:Y:S03]  /*4f50*/  HMMA.16816.F32.BF16 R60, R112, R6.reuse, R60 ;  /* 0x00000006703c723c */ /* 0x080fe6000004183c */
[----:B------:R-:W-:Y:S01]  /*4f60*/  IABS R10, R10 ;  /* 0x0000000a000a7213 */ /* 0x000fe20000000000 */
[----:B------:R-:W-:Y:S01]  /*4f70*/  FMUL.FTZ R52, R52, UR10 ;  /* 0x0000000a34347c20 */ /* 0x000fe20008410000 */
[----:B------:R-:W-:Y:S01]  /*4f80*/  LEA R113, R24, UR4, 0x1 ;  /* 0x0000000418717c11 */ /* 0x000fe2000f8e08ff */
[----:B------:R-:W-:Y:S01]  /*4f90*/  FMUL.FTZ R53, R53, UR10 ;  /* 0x0000000a35357c20 */ /* 0x000fe20008410000 */
[----:B------:R-:W-:Y:S01]  /*4fa0*/  IMAD.MOV.U32 R24, RZ, RZ, 0x10 ;  /* 0x00000010ff187424 */ /* 0x000fe200078e00ff */
[----:B------:R-:W-:Y:S01]  /*4fb0*/  MUFU.TANH R74, R52 ;  /* 0x00000034004a7308 */ /* 0x000fe20000002400 */
[----:B------:R-:W-:Y:S01]  /*4fc0*/  IMAD.MOV.U32 R11, RZ, RZ, R10 ;  /* 0x000000ffff0b7224 */ /* 0x000fe200078e000a */
[----:B------:R-:W-:Y:S01]  /*4fd0*/  IABS R10, R15 ;  /* 0x0000000f000a7213 */ /* 0x000fe20000000000 */
[----:B------:R-:W-:Y:S04]  /*4fe0*/  HMMA.16816.F32.BF16 R64, R104, R6, R64 ;  /* 0x000000066840723c */ /* 0x000fe80000041840 */
[----:B------:R-:W-:Y:S03]  /*4ff0*/  I2FP.F32.S32 R16, R11 ;  /* 0x0000000b00107245 */ /* 0x000fe60000201400 */
[----:B------:R-:W-:Y:S01]  /*5000*/  MUFU.TANH R73, R53 ;  /* 0x0000003500497308 */ /* 0x000fe20000002400 */
[----:B------:R-:W-:Y:S01]  /*5010*/  MOV R11, R10 ;  /* 0x0000000a000b7202 */ /* 0x000fe20000000f00 */
[----:B------:R-:W-:Y:S01]  /*5020*/  FMUL.FTZ R55, R55, UR10 ;  /* 0x0000000a37377c20 */ /* 0x000fe20008410000 */
[----:B------:R-:W-:Y:S01]  /*5030*/  IADD3 R15, PT, PT, R164, -0x8, RZ ;  /* 0xfffffff8a40f7810 */ /* 0x000fe20007ffe0ff */
[----:B------:R-:W-:Y:S01]  /*5040*/  FFMA.FTZ R10, R16, -UR15, R82 ;  /* 0x8000000f100a7c23 */ /* 0x000fe20008010052 */
[----:B------:R-:W-:Y:S01]  /*5050*/  I2FP.F32.S32 R17, R11 ;  /* 0x0000000b00117245 */ /* 0x000fe20000201400 */
[----:B------:R-:W-:Y:S01]  /*5060*/  @P3 VIADD R11, R9, 0x21 ;  /* 0x00000021090b3836 */ /* 0x000fe20000000000 */
[----:B------:R-:W-:Y:S03]  /*5070*/  PLOP3.LUT P3, PT, PT, PT, UP1, 0x80, 0x8 ;  /* 0x000000000008781c */ /* 0x000fe60003f6f018 */
[----:B------:R-:W-:Y:S01]  /*5080*/  MUFU.TANH R186, R55 ;  /* 0x0000003700ba7308 */ /* 0x000fe20000002400 */
[----:B------:R-:W-:Y:S01]  /*5090*/  @P2 FSEL R10, R10, -INF , !P5 ;  /* 0xff8000000a0a2808 */ /* 0x000fe20006800000 */
[----:B------:R-:W-:Y:S01]  /*50a0*/  FFMA.FTZ R14, R16, -UR15, R192 ;  /* 0x8000000f100e7c23 */ /* 0x000fe200080100c0 */
[----:B------:R-:W-:Y:S01]  /*50b0*/  PLOP3.LUT P2, PT, PT, PT, UP1, 0x80, 0x8 ;  /* 0x000000000008781c */ /* 0x000fe20003f4f018 */
[----:B------:R-:W-:Y:S01]  /*50c0*/  FMUL.FTZ R56, R56, UR10 ;  /* 0x0000000a38387c20 */ /* 0x000fe20008410000 */
[----:B------:R-:W-:Y:S01]  /*50d0*/  @P6 ISETP.GE.AND P6, PT, R11, UR36, PT ;  /* 0x000000240b006c0c */ /* 0x000fe2000bfc6270 */
[----:B------:R-:W-:Y:S01]  /*50e0*/  FFMA.FTZ R12, R10, UR9, -R8 ;  /* 0x000000090a0c7c23 */ /* 0x000fe20008010808 */
[----:B------:R-:W-:Y:S03]  /*50f0*/  FFMA.FTZ R11, R17, -UR15, R81 ;  /* 0x8000000f110b7c23 */ /* 0x000fe60008010051 */
[----:B------:R-:W-:Y:S01]  /*5100*/  MUFU.TANH R201, R56 ;  /* 0x0000003800c97308 */ /* 0x000fe20000002400 */
[----:B------:R-:W-:Y:S01]  /*5110*/  FMUL.FTZ R60, R60, UR10 ;  /* 0x0000000a3c3c7c20 */ /* 0x000fe20008410000 */
[----:B------:R-:W-:Y:S01]  /*5120*/  FMUL.FTZ R61, R61, UR10 ;  /* 0x0000000a3d3d7c20 */ /* 0x000fe20008410000 */
[----:B------:R-:W-:Y:S01]  /*5130*/  FMUL.FTZ R64, R64, UR10 ;  /* 0x0000000a40407c20 */ /* 0x000fe20008410000 */
[----:B------:R-:W-:Y:S01]  /*5140*/  FMUL.FTZ R65, R65, UR10 ;  /* 0x0000000a41417c20 */ /* 0x000fe20008410000 */
[----:B------:R-:W-:Y:S01]  /*5150*/  FMUL.FTZ R66, R66, UR10 ;  /* 0x0000000a42427c20 */ /* 0x000fe20008410000 */
[----:B------:R-:W-:Y:S01]  /*5160*/  FMUL.FTZ R67, R67, UR10 ;  /* 0x0000000a43437c20 */ /* 0x000fe20008410000 */
[----:B------:R-:W-:Y:S03]  /*5170*/  FMUL.FTZ R62, R62, UR10 ;  /* 0x0000000a3e3e7c20 */ /* 0x000fe60008410000 */
[----:B------:R1:W-:Y:S01]  /*5180*/  MUFU.EX2 R84, R12 ;  /* 0x0000000c00547308 */ /* 0x0003e20000000800 */
[----:B------:R-:W-:Y:S01]  /*5190*/  @P2 FSEL R4, R4, -INF , !P6 ;  /* 0xff80000004042808 */ /* 0x000fe20007000000 */
[----:B------:R-:W-:Y:S01]  /*51a0*/  FFMA.FTZ R10, R13, -UR15, R206 ;  /* 0x8000000f0d0a7c23 */ /* 0x000fe200080100ce */
[----:B------:R-:W-:Y:S01]  /*51b0*/  PLOP3.LUT P2, PT, PT, PT, UP1, 0x80, 0x8 ;  /* 0x000000000008781c */ /* 0x000fe20003f4f018 */
[----:B------:R-:W-:Y:S01]  /*51c0*/  FMUL.FTZ R58, R58, UR10 ;  /* 0x0000000a3a3a7c20 */ /* 0x000fe20008410000 */
[----:B------:R-:W-:Y:S01]  /*51d0*/  @P0 FSEL R11, R11, -INF , !P6 ;  /* 0xff8000000b0b0808 */ /* 0x000fe20007000000 */
[----:B------:R-:W-:Y:S01]  /*51e0*/  FFMA.FTZ R4, R4, UR9, -R3 ;  /* 0x0000000904047c23 */ /* 0x000fe20008010803 */
[----:B------:R-:W-:Y:S03]  /*51f0*/  FMUL.FTZ R63, R63, UR10 ;  /* 0x0000000a3f3f7c20 */ /* 0x000fe60008410000 */
[----:B------:R-:W-:Y:S01]  /*5200*/  MUFU.TANH R219, R58 ;  /* 0x0000003a00db7308 */ /* 0x000fe20000002400 */
[----:B------:R-:W-:Y:S02]  /*5210*/  IMAD.IADD R160, R113, 0x1, R25 ;  /* 0x0000000171a07824 */ /* 0x000fe400078e0219 */
[----:B------:R-:W-:Y:S01]  /*5220*/  FFMA.FTZ R11, R11, UR9, -R8 ;  /* 0x000000090b0b7c23 */ /* 0x000fe20008010808 */
[----:B------:R-:W-:Y:S01]  /*5230*/  IADD3 R114, PT, PT, R113, 0x10040, RZ ;  /* 0x0001004071727810 */ /* 0x000fe20007ffe0ff */
[----:B------:R-:W-:Y:S01]  /*5240*/  FMUL.FTZ R54, R54, UR10 ;  /* 0x0000000a36367c20 */ /* 0x000fe20008410000 */
[----:B------:R-:W-:Y:S01]  /*5250*/  SEL R24, R24, 0xfffffff0, !P1 ;  /* 0xfffffff018187807 */ /* 0x000fe20004800000 */
[----:B------:R-:W-:Y:S01]  /*5260*/  FMUL.FTZ R59, R59, UR10 ;  /* 0x0000000a3b3b7c20 */ /* 0x000fe20008410000 */
[C---:B------:R-:W-:Y:S02]  /*5270*/  IADD3 R13, PT, PT, R164.reuse, -0x10, RZ ;  /* 0xfffffff0a40d7810 */ /* 0x040fe40007ffe0ff */
[----:B------:R2:W-:Y:S01]  /*5280*/  MUFU.EX2 R179, R4 ;  /* 0x0000000400b37308 */ /* 0x0005e20000000800 */
[----:B-1----:R-:W-:Y:S01]  /*5290*/  VIADD R12, R164, 0xfffffff9 ;  /* 0xfffffff9a40c7836 */ /* 0x002fe20000000000 */
[----:B------:R-:W-:Y:S01]  /*52a0*/  @P3 FSEL R10, R10, -INF , !P5 ;  /* 0xff8000000a0a3808 */ /* 0x000fe20006800000 */
[C---:B------:R-:W-:Y:S01]  /*52b0*/  IMAD.IADD R163, R24.reuse, 0x1, R160 ;  /* 0x0000000118a37824 */ /* 0x040fe200078e02a0 */
[----:B------:R-:W-:Y:S01]  /*52c0*/  IADD3 R165, PT, PT, R24, R113, RZ ;  /* 0x0000007118a57210 */ /* 0x000fe20007ffe0ff */
[----:B------:R-:W-:Y:S01]  /*52d0*/  FMUL.FTZ R57, R57, UR10 ;  /* 0x0000000a39397c20 */ /* 0x000fe20008410000 */
[----:B------:R-:W-:Y:S01]  /*52e0*/  IABS R12, R12 ;  /* 0x0000000c000c7213 */ /* 0x000fe20000000000 */
[----:B------:R-:W-:Y:S03]  /*52f0*/  FFMA.FTZ R10, R10, UR9, -R3 ;  /* 0x000000090a0a7c23 */ /* 0x000fe60008010803 */
[----:B------:R1:W-:Y:S01]  /*5300*/  MUFU.EX2 R83, R11 ;  /* 0x0000000b00537308 */ /* 0x0003e20000000800 */
[----:B------:R-:W-:Y:S02]  /*5310*/  IABS R15, R15 ;  /* 0x0000000f000f7213 */ /* 0x000fe40000000000 */
[----:B------:R-:W-:Y:S02]  /*5320*/  I2FP.F32.S32 R12, R12 ;  /* 0x0000000c000c7245 */ /* 0x000fe40000201400 */
[----:B------:R-:W-:Y:S02]  /*5330*/  I2FP.F32.S32 R15, R15 ;  /* 0x0000000f000f7245 */ /* 0x000fe40000201400 */
[----:B------:R-:W-:Y:S03]  /*5340*/  PLOP3.LUT P3, PT, PT, PT, UP1, 0x80, 0x8 ;  /* 0x000000000008781c */ /* 0x000fe60003f6f018 */
[----:B------:R4:W-:Y:S01]  /*5350*/  MUFU.EX2 R178, R10 ;  /* 0x0000000a00b27308 */ /* 0x0009e20000000800 */
[C---:B--2---:R-:W-:Y:S01]  /*5360*/  FFMA.FTZ R4, R12.reuse, -UR15, R221 ;  /* 0x8000000f0c047c23 */ /* 0x044fe200080100dd */
[----:B------:R-:W-:Y:S01]  /*5370*/  PLOP3.LUT P0, PT, PT, PT, UP1, 0x80, 0x8 ;  /* 0x000000000008781c */ /* 0x000fe20003f0f018 */
[----:B------:R-:W-:Y:S01]  /*5380*/  FFMA.FTZ R5, R15, -UR15, R220 ;  /* 0x8000000f0f057c23 */ /* 0x000fe200080100dc */
[----:B------:R-:W-:Y:S02]  /*5390*/  FFMA.FTZ R7, R12, -UR15, R234 ;  /* 0x8000000f0c077c23 */ /* 0x000fe400080100ea */
[----:B------:R-:W-:Y:S04]  /*53a0*/  @P2 FSEL R4, R4, -INF , !P5 ;  /* 0xff80000004042808 */ /* 0x000fe80006800000 */
[----:B------:R-:W2:Y:S01]  /*53b0*/  MUFU.TANH R187, R54 ;  /* 0x0000003600bb7308 */ /* 0x000ea20000002400 */
[----:B------:R-:W-:Y:S01]  /*53c0*/  PLOP3.LUT P2, PT, PT, PT, UP1, 0x80, 0x8 ;  /* 0x000000000008781c */ /* 0x000fe20003f4f018 */
[----:B-1----:R-:W-:Y:S01]  /*53d0*/  FFMA.FTZ R11, R18, -UR15, R240 ;  /* 0x8000000f120b7c23 */ /* 0x002fe200080100f0 */
[----:B------:R-:W-:Y:S04]  /*53e0*/  FFMA.FTZ R4, R4, UR9, -R2 ;  /* 0x0000000904047c23 */ /* 0x000fe80008010802 */
[----:B------:R-:W-:Y:S03]  /*53f0*/  @P3 FSEL R11, R11, -INF , !P5 ;  /* 0xff8000000b0b3808 */ /* 0x000fe60006800000 */
[----:B------:R1:W-:Y:S01]  /*5400*/  MUFU.EX2 R193, R4 ;  /* 0x0000000400c17308 */ /* 0x0003e20000000800 */
[----:B------:R-:W-:Y:S01]  /*5410*/  @P0 FSEL R5, R5, -INF , !P6 ;  /* 0xff80000005050808 */ /* 0x000fe20007000000 */
[----:B----4-:R-:W-:Y:S01]  /*5420*/  FFMA.FTZ R10, R19, -UR15, R239 ;  /* 0x8000000f130a7c23 */ /* 0x010fe200080100ef */
[----:B------:R-:W-:Y:S01]  /*5430*/  PLOP3.LUT P3, PT, PT, PT, UP1, 0x80, 0x8 ;  /* 0x000000000008781c */ /* 0x000fe20003f6f018 */
[----:B------:R-:W-:Y:S01]  /*5440*/  FFMA.FTZ R11, R11, UR9, -R0 ;  /* 0x000000090b0b7c23 */ /* 0x000fe20008010800 */
[----:B------:R-:W-:Y:S01]  /*5450*/  PLOP3.LUT P0, PT, PT, PT, UP1, 0x80, 0x8 ;  /* 0x000000000008781c */ /* 0x000fe20003f0f018 */
[----:B------:R-:W-:Y:S01]  /*5460*/  FFMA.FTZ R5, R5, UR9, -R2 ;  /* 0x0000000905057c23 */ /* 0x000fe20008010802 */
[----:B------:R-:W-:Y:S03]  /*5470*/  @P2 FSEL R10, R10, -INF , !P6 ;  /* 0xff8000000a0a2808 */ /* 0x000fe60007000000 */
[----:B------:R4:W-:Y:S01]  /*5480*/  MUFU.EX2 R210, R11 ;  /* 0x0000000b00d27308 */ /* 0x0009e20000000800 */
[----:B------:R-:W-:Y:S02]  /*5490*/  PLOP3.LUT P6, PT, PT, PT, UP1, 0x80, 0x8 ;  /* 0x000000000008781c */ /* 0x000fe40003fcf018 */
[----:B------:R-:W-:Y:S01]  /*54a0*/  PLOP3.LUT P5, PT, PT, PT, UP1, 0x80, 0x8 ;  /* 0x000000000008781c */ /* 0x000fe20003faf018 */
[--C-:B------:R-:W-:Y:S06]  /*54b0*/  FFMA.FTZ R10, R10, UR9, -R0.reuse ;  /* 0x000000090a0a7c23 */ /* 0x100fec0008010800 */
[----:B------:R2:W-:Y:S01]  /*54c0*/  MUFU.EX2 R209, R10 ;  /* 0x0000000a00d17308 */ /* 0x0005e20000000800 */
[----:B-1----:R-:W-:Y:S09]  /*54d0*/  IMAD.U32 R4, RZ, RZ, UR20 ;  /* 0x00000014ff047e24 */ /* 0x002ff2000f8e00ff */
[----:B------:R1:W-:Y:S01]  /*54e0*/  MUFU.EX2 R191, R5 ;  /* 0x0000000500bf7308 */ /* 0x0003e20000000800 */
[----:B----4-:R-:W-:Y:S02]  /*54f0*/  @P0 IADD3 R11, PT, PT, R9, 0x28, RZ ;  /* 0x00000028090b0810 */ /* 0x010fe40007ffe0ff */
[----:B------:R-:W-:Y:S02]  /*5500*/  PLOP3.LUT P0, PT, PT, PT, UP1, 0x80, 0x8 ;  /* 0x000000000008781c */ /* 0x000fe40003f0f018 */
[----:B------:R-:W-:Y:S05]  /*5510*/  @P5 ISETP.GE.AND P5, PT, R11, UR36, PT ;  /* 0x000000240b005c0c */ /* 0x000fea000bfa6270 */
[----:B------:R-:W4:Y:S01]  /*5520*/  MUFU.TANH R199, R57 ;  /* 0x0000003900c77308 */ /* 0x000f220000002400 */
[----:B--2---:R-:W-:Y:S01]  /*5530*/  @P3 VIADD R10, R9, 0x29 ;  /* 0x00000029090a3836 */ /* 0x004fe20000000000 */
[----:B------:R-:W-:Y:S04]  /*5540*/  PLOP3.LUT P3, PT, PT, PT, UP1, 0x80, 0x8 ;  /* 0x000000000008781c */ /* 0x000fe80003f6f018 */
[----:B------:R-:W-:Y:S01]  /*5550*/  @P6 ISETP.GE.AND P6, PT, R10, UR36, PT ;  /* 0x000000240a006c0c */ /* 0x000fe2000bfc6270 */
[C---:B------:R-:W-:Y:S01]  /*5560*/  VIADD R10, R164.reuse, 0xfffffff1 ;  /* 0xfffffff1a40a7836 */ /* 0x040fe20000000000 */
[----:B------:R-:W-:Y:S01]  /*5570*/  @P0 FSEL R7, R7, -INF , !P5 ;  /* 0xff80000007070808 */ /* 0x000fe20006800000 */
[----:B-1----:R-:W-:Y:S01]  /*5580*/  IMAD.U32 R5, RZ, RZ, UR19 ;  /* 0x00000013ff057e24 */ /* 0x002fe2000f8e00ff */
[----:B------:R-:W-:Y:S01]  /*5590*/  PLOP3.LUT P0, PT, PT, PT, UP1, 0x80, 0x8 ;  /* 0x000000000008781c */ /* 0x000fe20003f0f018 */
[----:B------:R-:W-:Y:S01]  /*55a0*/  MUFU.TANH R218, R59 ;  /* 0x0000003b00da7308 */ /* 0x000fe20000002400 */
[----:B------:R-:W-:Y:S01]  /*55b0*/  IABS R11, R10 ;  /* 0x0000000a000b7213 */ /* 0x000fe20000000000 */
[----:B------:R-:W-:Y:S01]  /*55c0*/  FFMA.FTZ R7, R7, UR9, -R0 ;  /* 0x0000000907077c23 */ /* 0x000fe20008010800 */
[----:B------:R-:W-:Y:S01]  /*55d0*/  IABS R10, R13 ;  /* 0x0000000d000a7213 */ /* 0x000fe20000000000 */
[----:B------:R-:W-:Y:S01]  /*55e0*/  VIADD R13, R164, 0xffffffb1 ;  /* 0xffffffb1a40d7836 */ /* 0x000fe20000000000 */
[----:B------:R-:W-:Y:S02]  /*55f0*/  I2FP.F32.S32 R18, R11 ;  /* 0x0000000b00127245 */ /* 0x000fe40000201400 */
[----:B------:R-:W-:Y:S03]  /*5600*/  I2FP.F32.S32 R22, R10 ;  /* 0x0000000a00167245 */ /* 0x000fe60000201400 */
[----:B------:R-:W-:Y:S01]  /*5610*/  MUFU.EX2 R200, R7 ;  /* 0x0000000700c87308 */ /* 0x000fe20000000800 */
[----:B------:R-:W-:Y:S01]  /*5620*/  IABS R11, R13 ;  /* 0x0000000d000b7213 */ /* 0x000fe20000000000 */
[----:B------:R-:W-:Y:S01]  /*5630*/  FFMA.FTZ R10, R18, -UR15, R217 ;  /* 0x8000000f120a7c23 */ /* 0x000fe200080100d9 */
[----:B------:R-:W-:Y:S02]  /*5640*/  FFMA.FTZ R6, R22, -UR15, R216 ;  /* 0x8000000f16067c23 */ /* 0x000fe400080100d8 */
[----:B------:R-:W-:Y:S05]  /*5650*/  I2FP.F32.S32 R11, R11 ;  /* 0x0000000b000b7245 */ /* 0x000fea0000201400 */
[----:B------:R-:W1:Y:S01]  /*5660*/  MUFU.TANH R195, R60 ;  /* 0x0000003c00c37308 */ /* 0x000e620000002400 */
[----:B------:R-:W-:Y:S01]  /*5670*/  @P3 FSEL R6, R6, -INF , !P6 ;  /* 0xff80000006063808 */ /* 0x000fe20007000000 */
[C---:B------:R-:W-:Y:S01]  /*5680*/  FFMA.FTZ R13, R11.reuse, -UR15, R78 ;  /* 0x8000000f0b0d7c23 */ /* 0x040fe2000801004e */
[----:B------:R-:W-:Y:S01]  /*5690*/  PLOP3.LUT P3, PT, PT, PT, UP1, 0x80, 0x8 ;  /* 0x000000000008781c */ /* 0x000fe20003f6f018 */
[----:B------:R-:W-:Y:S02]  /*56a0*/  FFMA.FTZ R11, R11, -UR15, R187 ;  /* 0x8000000f0b0b7c23 */ /* 0x000fe400080100bb */
[----:B------:R-:W-:Y:S01]  /*56b0*/  FFMA.FTZ R12, R6, UR9, -R2 ;  /* 0x00000009060c7c23 */ /* 0x000fe20008010802 */
[----:B------:R-:W-:Y:S03]  /*56c0*/  FFMA.FTZ R6, R15, -UR15, R232 ;  /* 0x8000000f0f067c23 */ /* 0x000fe600080100e8 */
[----:B------:R-:W2:Y:S02]  /*56d0*/  MUFU.TANH R194, R61 ;  /* 0x0000003d00c27308 */ /* 0x000ea40000002400 */
[----:B------:R-:W-:Y:S02]  /*56e0*/  @P0 FSEL R6, R6, -INF , !P6 ;  /* 0xff80000006060808 */ /* 0x000fe40007000000 */
[----:B------:R-:W-:Y:S02]  /*56f0*/  PLOP3.LUT P0, PT, PT, PT, UP1, 0x80, 0x8 ;  /* 0x000000000008781c */ /* 0x000fe40003f0f018 */
[----:B------:R-:W-:Y:S04]  /*5700*/  @P3 FSEL R14, R14, -INF , !P5 ;  /* 0xff8000000e0e3808 */ /* 0x000fe80006800000 */
[----:B------:R4:W-:Y:S01]  /*5710*/  MUFU.EX2 R182, R12 ;  /* 0x0000000c00b67308 */ /* 0x0009e20000000800 */
[----:B------:R-:W-:Y:S01]  /*5720*/  PLOP3.LUT P3, PT, PT, PT, UP1, 0x80, 0x8 ;  /* 0x000000000008781c */ /* 0x000fe20003f6f018 */
[----:B------:R-:W-:Y:S01]  /*5730*/  FFMA.FTZ R6, R6, UR9, -R0 ;  /* 0x0000000906067c23 */ /* 0x000fe20008010800 */
[----:B------:R-:W-:Y:S07]  /*5740*/  FFMA.FTZ R14, R14, UR9, -R3 ;  /* 0x000000090e0e7c23 */ /* 0x000fee0008010803 */
[----:B------:R3:W-:Y:S10]  /*5750*/  MUFU.EX2 R198, R6 ;  /* 0x0000000600c67308 */ /* 0x0007f40000000800 */
[----:B------:R-:W-:Y:S01]  /*5760*/  MUFU.EX2 R171, R14 ;  /* 0x0000000e00ab7308 */ /* 0x000fe20000000800 */
[----:B----4-:R-:W-:Y:S05]  /*5770*/  FFMA.FTZ R12, R17, -UR15, R190 ;  /* 0x8000000f110c7c23 */ /* 0x010fea00080100be */
[----:B------:R-:W-:Y:S02]  /*5780*/  @P0 FSEL R12, R12, -INF , !P6 ;  /* 0xff8000000c0c0808 */ /* 0x000fe40007000000 */
[----:B------:R-:W-:Y:S02]  /*5790*/  PLOP3.LUT P0, PT, PT, PT, UP1, 0x80, 0x8 ;  /* 0x000000000008781c */ /* 0x000fe40003f0f018 */
[----:B------:R-:W4:Y:S01]  /*57a0*/  MUFU.TANH R251, R64 ;  /* 0x0000004000fb7308 */ /* 0x000f220000002400 */
[----:B---3--:R-:W-:Y:S04]  /*57b0*/  IADD3 R6, PT, PT, R164, -0x58, RZ ;  /* 0xffffffa8a4067810 */ /* 0x008fe80007ffe0ff */
[----:B------:R-:W-:Y:S05]  /*57c0*/  IABS R6, R6 ;  /* 0x0000000600067213 */ /* 0x000fea0000000000 */
[----:B------:R-:W3:Y:S01]  /*57d0*/  MUFU.TANH R249, R65 ;  /* 0x0000004100f97308 */ /* 0x000ee20000002400 */
[C---:B------:R-:W-:Y:S04]  /*57e0*/  LEA R4, P2, R20.reuse, R4, 0x2 ;  /* 0x0000000414047211 */ /* 0x040fe800078410ff */
[----:B------:R-:W-:Y:S02]  /*57f0*/  LEA.HI.X R5, R20, R5, RZ, 0x2, P2 ;  /* 0x0000000514057211 */ /* 0x000fe400010f14ff */
[----:B------:R-:W-:Y:S03]  /*5800*/  PLOP3.LUT P2, PT, PT, PT, UP1, 0x80, 0x8 ;  /* 0x000000000008781c */ /* 0x000fe60003f4f018 */
[----:B------:R-:W-:Y:S01]  /*5810*/  MUFU.TANH R173, R66 ;  /* 0x0000004200ad7308 */ /* 0x000fe20000002400 */
[----:B------:R-:W-:Y:S01]  /*5820*/  I2FP.F32.S32 R20, R6 ;  /* 0x0000000600147245 */ /* 0x000fe20000201400 */
[----:B------:R-:W3:Y:S04]  /*5830*/  LDG.E R112, desc[UR30][R4.64] ;  /* 0x0000001e04707981 */ /* 0x000ee8000c1e1900 */
[----:B------:R-:W3:Y:S01]  /*5840*/  LDG.E R111, desc[UR30][R4.64+0x20] ;  /* 0x0000201e046f7981 */ /* 0x000ee2000c1e1900 */
[----:B------:R-:W-:Y:S03]  /*5850*/  FFMA.FTZ R6, R20, -UR15, R73 ;  /* 0x8000000f14067c23 */ /* 0x000fe60008010049 */
[----:B------:R-:W3:Y:S01]  /*5860*/  MUFU.TANH R172, R67 ;  /* 0x0000004300ac7308 */ /* 0x000ee20000002400 */
[----:B------:R-:W5:Y:S01]  /*5870*/  LDG.E R110, desc[UR30][R4.64+0x100] ;  /* 0x0001001e046e7981 */ /* 0x000f62000c1e1900 */
[----:B------:R-:W-:Y:S03]  /*5880*/  @P2 FSEL R10, R10, -INF , !P5 ;  /* 0xff8000000a0a2808 */ /* 0x000fe60006800000 */
[----:B------:R1:W5:Y:S01]  /*5890*/  LDG.E R109, desc[UR30][R4.64+0x120] ;  /* 0x0001201e046d7981 */ /* 0x000362000c1e1900 */
[----:B------:R-:W-:Y:S04]  /*58a0*/  PLOP3.LUT P2, PT, PT, PT, UP1, 0x80, 0x8 ;  /* 0x000000000008781c */ /* 0x000fe80003f4f018 */
[----:B------:R-:W-:Y:S01]  /*58b0*/  MUFU.TANH R211, R62 ;  /* 0x0000003e00d37308 */ /* 0x000fe20000002400 */
[----:B------:R-:W-:Y:S09]  /*58c0*/  FFMA.FTZ R10, R10, UR9, -R2 ;  /* 0x000000090a0a7c23 */ /* 0x000ff20008010802 */
[----:B------:R2:W-:Y:S01]  /*58d0*/  MUFU.EX2 R185, R10 ;  /* 0x0000000a00b97308 */ /* 0x0005e20000000800 */
[----:B------:R-:W-:Y:S02]  /*58e0*/  @P2 FSEL R13, R13, -INF , !P5 ;  /* 0xff8000000d0d2808 */ /* 0x000fe40006800000 */
[----:B------:R-:W-:Y:S02]  /*58f0*/  PLOP3.LUT P2, PT, PT, PT, UP1, 0x80, 0x8 ;  /* 0x000000000008781c */ /* 0x000fe40003f4f018 */
[----:B------:R-:W-:Y:S01]  /*5900*/  PLOP3.LUT P5, PT, PT, PT, UP1, 0x80, 0x8 ;  /* 0x000000000008781c */ /* 0x000fe20003faf018 */
[----:B------:R-:W-:Y:S04]  /*5910*/  FFMA.FTZ R13, R13, UR9, -R8 ;  /* 0x000000090d0d7c23 */ /* 0x000fe80008010808 */
[----:B------:R-:W3:Y:S01]  /*5920*/  MUFU.TANH R208, R63 ;  /* 0x0000003f00d07308 */ /* 0x000ee20000002400 */
[----:B-1----:R-:W-:Y:S01]  /*5930*/  F2FP.BF16.F32.PACK_AB R4, R203, R202 ;  /* 0x000000cacb04723e */ /* 0x002fe200000010ff */
[C---:B--2---:R-:W-:Y:S08]  /*5940*/  VIADD R10, R164.reuse, 0xffffffb0 ;  /* 0xffffffb0a40a7836 */ /* 0x044ff00000000000 */
[----:B------:R1:W-:Y:S01]  /*5950*/  MUFU.EX2 R80, R13 ;  /* 0x0000000d00507308 */ /* 0x0003e20000000800 */
[----:B------:R-:W-:Y:S01]  /*5960*/  @P2 VIADD R7, R9, 0x30 ;  /* 0x0000003009072836 */ /* 0x000fe20000000000 */
[----:B------:R-:W-:Y:S02]  /*5970*/  PLOP3.LUT P2, PT, PT, PT, UP1, 0x80, 0x8 ;  /* 0x000000000008781c */ /* 0x000fe40003f4f018 */
[----:B------:R-:W-:Y:S02]  /*5980*/  IABS R10, R10 ;  /* 0x0000000a000a7213 */ /* 0x000fe40000000000 */
[----:B------:R-:W-:Y:S01]  /*5990*/  @P3 ISETP.GE.AND P3, PT, R7, UR36, PT ;  /* 0x0000002407003c0c */ /* 0x000fe2000bf66270 */
[----:B------:R-:W-:Y:S01]  /*59a0*/  VIADD R7, R164, 0xffffffa9 ;  /* 0xffffffa9a4077836 */ /* 0x000fe20000000000 */
[----:B------:R-:W-:Y:S02]  /*59b0*/  MOV R15, R10 ;  /* 0x0000000a000f7202 */ /* 0x000fe40000000f00 */
[----:B------:R-:W-:Y:S02]  /*59c0*/  F2FP.BF16.F32.PACK_AB R5, R95, R96 ;  /* 0x000000605f05723e */ /* 0x000fe400000010ff */
[----:B------:R-:W-:Y:S02]  /*59d0*/  IABS R7, R7 ;  /* 0x0000000700077213 */ /* 0x000fe40000000000 */
[----:B------:R-:W-:Y:S01]  /*59e0*/  I2FP.F32.S32 R15, R15 ;  /* 0x0000000f000f7245 */ /* 0x000fe20000201400 */
[----:B------:R-:W-:Y:S01]  /*59f0*/  @P2 VIADD R16, R9, 0x31 ;  /* 0x0000003109102836 */ /* 0x000fe20000000000 */
[----:B------:R-:W-:Y:S01]  /*5a00*/  PLOP3.LUT P2, PT, PT, PT, UP1, 0x80, 0x8 ;  /* 0x000000000008781c */ /* 0x000fe20003f4f018 */
[----:B-1----:R-:W-:Y:S01]  /*5a10*/  VIADD R13, R113, 0x10000 ;  /* 0x00010000710d7836 */ /* 0x002fe20000000000 */
[----:B------:R-:W-:Y:S01]  /*5a20*/  I2FP.F32.S32 R19, R7 ;  /* 0x0000000700137245 */ /* 0x000fe20000201400 */
[----:B------:R-:W-:Y:S01]  /*5a30*/  FFMA.FTZ R10, R15, -UR15, R77 ;  /* 0x8000000f0f0a7c23 */ /* 0x000fe2000801004d */
[----:B------:R-:W-:Y:S01]  /*5a40*/  @P0 ISETP.GE.AND P0, PT, R16, UR36, PT ;  /* 0x0000002410000c0c */ /* 0x000fe2000bf06270 */
[----:B------:R-:W-:Y:S02]  /*5a50*/  @P4 VIADD R114, R13, 0xffffffc0 ;  /* 0xffffffc00d724836 */ /* 0x000fe40000000000 */
[----:B------:R-:W-:Y:S01]  /*5a60*/  FFMA.FTZ R13, R12, UR9, -R3 ;  /* 0x000000090c0d7c23 */ /* 0x000fe20008010803 */
[----:B------:R-:W-:Y:S01]  /*5a70*/  FFMA.FTZ R7, R19, -UR15, R74 ;  /* 0x8000000f13077c23 */ /* 0x000fe2000801004a */
[----:B------:R-:W-:Y:S01]  /*5a80*/  @P5 FSEL R10, R10, -INF , !P6 ;  /* 0xff8000000a0a5808 */ /* 0x000fe20007000000 */
[----:B------:R-:W-:Y:S01]  /*5a90*/  VIADD R16, R164, 0xffffffe9 ;  /* 0xffffffe9a4107836 */ /* 0x000fe20000000000 */
[----:B------:R-:W-:Y:S01]  /*5aa0*/  PLOP3.LUT P5, PT, PT, PT, UP1, 0x80, 0x8 ;  /* 0x000000000008781c */ /* 0x000fe20003faf018 */
[----:B------:R-:W1:Y:S01]  /*5ab0*/  MUFU.EX2 R170, R13 ;  /* 0x0000000d00aa7308 */ /* 0x000e620000000800 */
[----:B------:R-:W-:Y:S01]  /*5ac0*/  PLOP3.LUT P6, PT, PT, PT, UP1, 0x80, 0x8 ;  /* 0x000000000008781c */ /* 0x000fe20003fcf018 */
[----:B------:R-:W-:Y:S01]  /*5ad0*/  IMAD.IADD R115, R25, 0x1, R114 ;  /* 0x0000000119737824 */ /* 0x000fe200078e0272 */
[----:B------:R-:W-:Y:S02]  /*5ae0*/  @P2 FSEL R7, R7, -INF , !P3 ;  /* 0xff80000007072808 */ /* 0x000fe40005800000 */
[----:B------:R-:W-:Y:S02]  /*5af0*/  F2FP.BF16.F32.PACK_AB R12, R97, R158 ;  /* 0x0000009e610c723e */ /* 0x000fe400000010ff */
[C---:B------:R-:W-:Y:S01]  /*5b00*/  IADD3 R162, PT, PT, R24.reuse, R114, RZ ;  /* 0x0000007218a27210 */ /* 0x040fe20007ffe0ff */
[--C-:B------:R-:W-:Y:S01]  /*5b10*/  FFMA.FTZ R7, R7, UR9, -R8.reuse ;  /* 0x0000000907077c23 */ /* 0x100fe20008010808 */
[----:B------:R-:W-:Y:S01]  /*5b20*/  IADD3 R161, PT, PT, R24, R115, RZ ;  /* 0x0000007318a17210 */ /* 0x000fe20007ffe0ff */
[----:B------:R2:W-:Y:S01]  /*5b30*/  STS [R113+0x10000], R12 ;  /* 0x0100000c71007388 */ /* 0x0005e20000000800 */
[----:B------:R-:W-:Y:S01]  /*5b40*/  PLOP3.LUT P2, PT, PT, PT, UP1, 0x80, 0x8 ;  /* 0x000000000008781c */ /* 0x000fe20003f4f018 */
[----:B------:R4:W-:Y:S01]  /*5b50*/  MUFU.EX2 R76, R7 ;  /* 0x00000007004c7308 */ /* 0x0009e20000000800 */
[C---:B------:R-:W-:Y:S01]  /*5b60*/  @P5 VIADD R21, R9.reuse, 0x38 ;  /* 0x0000003809155836 */ /* 0x040fe20000000000 */
[----:B------:R-:W-:Y:S01]  /*5b70*/  @P6 IADD3 R17, PT, PT, R9, 0x39, RZ ;  /* 0x0000003909116810 */ /* 0x000fe20007ffe0ff */
[--C-:B------:R-:W-:Y:S01]  /*5b80*/  FFMA.FTZ R9, R10, UR9, -R8.reuse ;  /* 0x000000090a097c23 */ /* 0x100fe20008010808 */
[----:B------:R-:W-:Y:S02]  /*5b90*/  PLOP3.LUT P5, PT, PT, PT, UP1, 0x80, 0x8 ;  /* 0x000000000008781c */ /* 0x000fe40003faf018 */
[----:B------:R-:W-:Y:S04]  /*5ba0*/  IABS R10, R16 ;  /* 0x00000010000a7213 */ /* 0x000fe80000000000 */
[----:B------:R1:W3:Y:S01]  /*5bb0*/  MUFU.EX2 R79, R9 ;  /* 0x00000009004f7308 */ /* 0x0002e20000000800 */
[----:B------:R-:W-:Y:S02]  /*5bc0*/  PLOP3.LUT P6, PT, PT, PT, UP1, 0x80, 0x8 ;  /* 0x000000000008781c */ /* 0x000fe40003fcf018 */
[----:B------:R-:W-:Y:S05]  /*5bd0*/  I2FP.F32.S32 R14, R10 ;  /* 0x0000000a000e7245 */ /* 0x000fea0000201400 */
[----:B------:R-:W-:Y:S01]  /*5be0*/  FFMA.FTZ R10, R14, -UR15, R201 ;  /* 0x8000000f0e0a7c23 */ /* 0x000fe200080100c9 */
[----:B----4-:R-:W-:Y:S02]  /*5bf0*/  F2FP.BF16.F32.PACK_AB R7, R159, R70 ;  /* 0x000000469f07723e */ /* 0x010fe400000010ff */
[----:B------:R-:W-:Y:S02]  /*5c00*/  @P5 FSEL R6, R6, -INF , !P0 ;  /* 0xff80000006065808 */ /* 0x000fe40004000000 */
[----:B------:R-:W-:Y:S01]  /*5c10*/  PLOP3.LUT P5, PT, PT, PT, UP1, 0x80, 0x8 ;  /* 0x000000000008781c */ /* 0x000fe20003faf018 */
[----:B------:R-:W-:Y:S01]  /*5c20*/  STS [R113+0x10400], R7 ;  /* 0x0104000771007388 */ /* 0x000fe20000000800 */
[----:B--2---:R-:W-:Y:S02]  /*5c30*/  VIADD R12, R164, 0xffffffe8 ;  /* 0xffffffe8a40c7836 */ /* 0x004fe40000000000 */
[----:B------:R-:W-:Y:S01]  /*5c40*/  FFMA.FTZ R6, R6, UR9, -R8 ;  /* 0x0000000906067c23 */ /* 0x000fe20008010808 */
[----:B------:R-:W-:Y:S01]  /*5c50*/  @P6 FSEL R11, R11, -INF , !P3 ;  /* 0xff8000000b0b6808 */ /* 0x000fe20005800000 */
[----:B------:R2:W-:Y:S01]  /*5c60*/  STS [R165+0x10400], R4 ;  /* 0x01040004a5007388 */ /* 0x0005e20000000800 */
[----:B-1----:R-:W-:Y:S01]  /*5c70*/  FFMA.FTZ R9, R15, -UR15, R186 ;  /* 0x8000000f0f097c23 */ /* 0x002fe200080100ba */
[----:B------:R1:W-:Y:S01]  /*5c80*/  MUFU.EX2 R75, R6 ;  /* 0x00000006004b7308 */ /* 0x0003e20000000800 */
[----:B------:R-:W-:Y:S01]  /*5c90*/  PLOP3.LUT P6, PT, PT, PT, UP1, 0x80, 0x8 ;  /* 0x000000000008781c */ /* 0x000fe20003fcf018 */
[----:B------:R4:W-:Y:S01]  /*5ca0*/  STS [R165+0x10000], R5 ;  /* 0x01000005a5007388 */ /* 0x0009e20000000800 */
[--C-:B------:R-:W-:Y:S01]  /*5cb0*/  FFMA.FTZ R11, R11, UR9, -R3.reuse ;  /* 0x000000090b0b7c23 */ /* 0x100fe20008010803 */
[----:B------:R-:W-:Y:S02]  /*5cc0*/  @P2 FSEL R9, R9, -INF , !P0 ;  /* 0xff80000009092808 */ /* 0x000fe40004000000 */
[----:B------:R-:W-:Y:S04]  /*5cd0*/  PLOP3.LUT P2, PT, PT, PT, UP1, 0x80, 0x8 ;  /* 0x000000000008781c */ /* 0x000fe80003f4f018 */
[----:B------:R4:W-:Y:S01]  /*5ce0*/  MUFU.EX2 R169, R11 ;  /* 0x0000000b00a97308 */ /* 0x0009e20000000800 */
[----:B------:R-:W-:Y:S01]  /*5cf0*/  FFMA.FTZ R9, R9, UR9, -R3 ;  /* 0x0000000909097c23 */ /* 0x000fe20008010803 */
[----:B------:R-:W-:Y:S02]  /*5d00*/  @P5 ISETP.GE.AND P5, PT, R21, UR36, PT ;  /* 0x0000002415005c0c */ /* 0x000fe4000bfa6270 */
[----:B------:R-:W-:Y:S06]  /*5d10*/  @P6 ISETP.GE.AND P6, PT, R17, UR36, PT ;  /* 0x0000002411006c0c */ /* 0x000fec000bfc6270 */
[----:B------:R4:W-:Y:S01]  /*5d20*/  MUFU.EX2 R168, R9 ;  /* 0x0000000900a87308 */ /* 0x0009e20000000800 */
[----:B-1----:R-:W-:Y:S02]  /*5d30*/  IABS R6, R12 ;  /* 0x0000000c00067213 */ /* 0x002fe40000000000 */
[----:B------:R-:W-:Y:S02]  /*5d40*/  @P2 FSEL R10, R10, -INF , !P3 ;  /* 0xff8000000a0a2808 */ /* 0x000fe40005800000 */
[----:B------:R-:W-:Y:S02]  /*5d50*/  PLOP3.LUT P2, PT, PT, PT, UP1, 0x80, 0x8 ;  /* 0x000000000008781c */ /* 0x000fe40003f4f018 */
[----:B--2---:R-:W-:Y:S01]  /*5d60*/  F2FP.BF16.F32.PACK_AB R4, R245, R248 ;  /* 0x000000f8f504723e */ /* 0x004fe200000010ff */
[----:B------:R-:W-:Y:S01]  /*5d70*/  FFMA.FTZ R10, R10, UR9, -R2 ;  /* 0x000000090a0a7c23 */ /* 0x000fe20008010802 */
[----:B------:R-:W-:Y:S02]  /*5d80*/  F2FP.BF16.F32.PACK_AB R7, R93, R94 ;  /* 0x0000005e5d07723e */ /* 0x000fe400000010ff */
[----:B----4-:R-:W-:Y:S01]  /*5d90*/  F2FP.BF16.F32.PACK_AB R11, R224, R226 ;  /* 0x000000e2e00b723e */ /* 0x010fe200000010ff */
[----:B------:R1:W-:Y:S01]  /*5da0*/  STS [R113+0x12400], R4 ;  /* 0x0124000471007388 */ /* 0x0003e20000000800 */
[----:B------:R-:W-:Y:S01]  /*5db0*/  FFMA.FTZ R5, R18, -UR15, R219 ;  /* 0x8000000f12057c23 */ /* 0x000fe200080100db */
[----:B------:R-:W-:Y:S01]  /*5dc0*/  MOV R12, R6 ;  /* 0x00000006000c7202 */ /* 0x000fe20000000f00 */
[----:B------:R-:W-:Y:S01]  /*5dd0*/  MUFU.EX2 R177, R10 ;  /* 0x0000000a00b17308 */ /* 0x000fe20000000800 */
[----:B------:R-:W-:Y:S02]  /*5de0*/  F2FP.BF16.F32.PACK_AB R6, R233, R235 ;  /* 0x000000ebe906723e */ /* 0x000fe400000010ff */
[----:B------:R-:W-:Y:S02]  /*5df0*/  @P2 FSEL R5, R5, -INF , !P3 ;  /* 0xff80000005052808 */ /* 0x000fe40005800000 */
[----:B------:R-:W-:Y:S01]  /*5e00*/  PLOP3.LUT P2, PT, PT, PT, UP1, 0x80, 0x8 ;  /* 0x000000000008781c */ /* 0x000fe20003f4f018 */
[----:B------:R2:W-:Y:S01]  /*5e10*/  STS [R113+0x12000], R6 ;  /* 0x0120000671007388 */ /* 0x0005e20000000800 */
[----:B------:R-:W-:Y:S01]  /*5e20*/  I2FP.F32.S32 R12, R12 ;  /* 0x0000000c000c7245 */ /* 0x000fe20000201400 */
[----:B------:R-:W-:Y:S01]  /*5e30*/  FFMA.FTZ R5, R5, UR9, -R0 ;  /* 0x0000000905057c23 */ /* 0x000fe20008010800 */
[----:B------:R-:W-:Y:S01]  /*5e40*/  F2FP.BF16.F32.PACK_AB R9, R243, R244 ;  /* 0x000000f4f309723e */ /* 0x000fe200000010ff */
[----:B------:R-:W-:Y:S01]  /*5e50*/  STS [R165+0x12000], R11 ;  /* 0x0120000ba5007388 */ /* 0x000fe20000000800 */
[----:B------:R-:W-:Y:S01]  /*5e60*/  PLOP3.LUT P3, PT, PT, PT, UP1, 0x80, 0x8 ;  /* 0x000000000008781c */ /* 0x000fe20003f6f018 */
[----:B------:R4:W-:Y:S02]  /*5e70*/  MUFU.EX2 R189, R5 ;  /* 0x0000000500bd7308 */ /* 0x0009e40000000800 */
[----:B------:R-:W-:Y:S04]  /*5e80*/  STS [R165+0x12400], R9 ;  /* 0x01240009a5007388 */ /* 0x000fe80000000800 */
[----:B------:R2:W-:Y:S01]  /*5e90*/  STS [R160+0x10000], R7 ;  /* 0x01000007a0007388 */ /* 0x0005e20000000800 */
[----:B-1----:R-:W-:Y:S05]  /*5ea0*/  FFMA.FTZ R4, R12, -UR15, R199 ;  /* 0x8000000f0c047c23 */ /* 0x002fea00080100c7 */
[----:B------:R-:W-:Y:S02]  /*5eb0*/  @P2 FSEL R4, R4, -INF , !P0 ;  /* 0xff80000004042808 */ /* 0x000fe40004000000 */
[----:B------:R-:W-:Y:S01]  /*5ec0*/  PLOP3.LUT P2, PT, PT, PT, UP1, 0x80, 0x8 ;  /* 0x000000000008781c */ /* 0x000fe20003f4f018 */
[----:B----4-:R-:W-:Y:S01]  /*5ed0*/  FFMA.FTZ R5, R23, -UR15, R195 ;  /* 0x8000000f17057c23 */ /* 0x010fe200080100c3 */
[----:B--2---:R-:W-:Y:S01]  /*5ee0*/  F2FP.BF16.F32.PACK_AB R6, R196, R197 ;  /* 0x000000c5c406723e */ /* 0x004fe200000010ff */
[--C-:B------:R-:W-:Y:S04]  /*5ef0*/  FFMA.FTZ R4, R4, UR9, -R2.reuse ;  /* 0x0000000904047c23 */ /* 0x100fe80008010802 */
[----:B------:R1:W-:Y:S01]  /*5f00*/  MUFU.EX2 R176, R4 ;  /* 0x0000000400b07308 */ /* 0x0003e20000000800 */
[----:B------:R2:W-:Y:S05]  /*5f10*/  STS [R160+0x10400], R6 ;  /* 0x01040006a0007388 */ /* 0x0005ea0000000800 */
[----:B------:R-:W-:Y:S02]  /*5f20*/  @P2 FSEL R5, R5, -INF , !P5 ;  /* 0xff80000005052808 */ /* 0x000fe40006800000 */
[----:B------:R-:W-:Y:S02]  /*5f30*/  IADD3 R7, PT, PT, R164, -0x5f, RZ ;  /* 0xffffffa1a4077810 */ /* 0x000fe40007ffe0ff */
[----:B------:R-:W-:Y:S01]  /*5f40*/  PLOP3.LUT P2, PT, PT, PT, UP1, 0x80, 0x8 ;  /* 0x000000000008781c */ /* 0x000fe20003f4f018 */
[----:B------:R-:W-:Y:S01]  /*5f50*/  FFMA.FTZ R5, R5, UR9, -R2 ;  /* 0x0000000905057c23 */ /* 0x000fe20008010802 */
[----:B------:R-:W-:Y:S03]  /*5f60*/  IABS R7, R7 ;  /* 0x0000000700077213 */ /* 0x000fe60000000000 */
[----:B------:R-:W-:Y:S01]  /*5f70*/  MUFU.EX2 R175, R5 ;  /* 0x0000000500af7308 */ /* 0x000fe20000000800 */
[----:B-1----:R-:W-:Y:S01]  /*5f80*/  FFMA.FTZ R4, R22, -UR15, R218 ;  /* 0x8000000f16047c23 */ /* 0x002fe200080100da */
[----:B------:R-:W-:Y:S04]  /*5f90*/  IMAD.MOV.U32 R9, RZ, RZ, R7 ;  /* 0x000000ffff097224 */ /* 0x000fe800078e0007 */
[----:B------:R-:W-:Y:S02]  /*5fa0*/  @P3 FSEL R4, R4, -INF , !P0 ;  /* 0xff80000004043808 */ /* 0x000fe40004000000 */
[----:B------:R-:W-:Y:S02]  /*5fb0*/  PLOP3.LUT P0, PT, PT, PT, UP1, 0x80, 0x8 ;  /* 0x000000000008781c */ /* 0x000fe40003f0f018 */
[----:B--2---:R-:W-:Y:S01]  /*5fc0*/  F2FP.BF16.F32.PACK_AB R6, R87, R88 ;  /* 0x000000585706723e */ /* 0x004fe200000010ff */
[----:B------:R-:W-:Y:S01]  /*5fd0*/  FFMA.FTZ R4, R4, UR9, -R0 ;  /* 0x0000000904047c23 */ /* 0x000fe20008010800 */
[----:B------:R-:W-:Y:S03]  /*5fe0*/  PLOP3.LUT P3, PT, PT, PT, UP1, 0x80, 0x8 ;  /* 0x000000000008781c */ /* 0x000fe60003f6f018 */
[----:B------:R1:W-:Y:S01]  /*5ff0*/  MUFU.EX2 R188, R4 ;  /* 0x0000000400bc7308 */ /* 0x0003e20000000800 */
[----:B------:R2:W-:Y:S01]  /*6000*/  STS [R163+0x10000], R6 ;  /* 0x01000006a3007388 */ /* 0x0005e20000000800 */
[----:B-1----:R-:W-:Y:S05]  /*6010*/  FFMA.FTZ R4, R100, -UR15, R194 ;  /* 0x8000000f64047c23 */ /* 0x002fea00080100c2 */
[----:B------:R-:W-:Y:S02]  /*6020*/  @P0 FSEL R4, R4, -INF , !P6 ;  /* 0xff80000004040808 */ /* 0x000fe40007000000 */
[----:B------:R-:W-:Y:S02]  /*6030*/  PLOP3.LUT P0, PT, PT, PT, UP1, 0x80, 0x8 ;  /* 0x000000000008781c */ /* 0x000fe40003f0f018 */
[----:B--2---:R-:W-:Y:S01]  /*6040*/  IADD3 R6, PT, PT, R164, -0x60, RZ ;  /* 0xffffffa0a4067810 */ /* 0x004fe20007ffe0ff */
[----:B------:R-:W-:Y:S01]  /*6050*/  FFMA.FTZ R2, R4, UR9, -R2 ;  /* 0x0000000904027c23 */ /* 0x000fe20008010802 */
[----:B------:R-:W-:Y:S02]  /*6060*/  F2FP.BF16.F32.PACK_AB R4, R183, R184 ;  /* 0x000000b8b704723e */ /* 0x000fe400000010ff */
[----:B------:R-:W-:Y:S01]  /*6070*/  IABS R7, R6 ;  /* 0x0000000600077213 */ /* 0x000fe20000000000 */
[----:B------:R3:W-:Y:S01]  /*6080*/  MUFU.EX2 R174, R2 ;  /* 0x0000000200ae7308 */ /* 0x0007e20000000800 */
[----:B------:R-:W-:Y:S01]  /*6090*/  I2FP.F32.S32 R6, R9 ;  /* 0x0000000900067245 */ /* 0x000fe20000201400 */
[----:B------:R1:W-:Y:S01]  /*60a0*/  STS [R163+0x10400], R4 ;  /* 0x01040004a3007388 */ /* 0x0003e20000000800 */
[----:B------:R-:W-:Y:S03]  /*60b0*/  I2FP.F32.S32 R7, R7 ;  /* 0x0000000700077245 */ /* 0x000fe60000201400 */
[----:B------:R-:W-:Y:S01]  /*60c0*/  FFMA.FTZ R5, R6, -UR15, R251 ;  /* 0x8000000f06057c23 */ /* 0x000fe200080100fb */
[----:B------:R-:W-:Y:S04]  /*60d0*/  F2FP.BF16.F32.PACK_AB R6, R214, R215 ;  /* 0x000000d7d606723e */ /* 0x000fe800000010ff */
[----:B------:R-:W-:Y:S01]  /*60e0*/  @P2 FSEL R5, R5, -INF , !P5 ;  /* 0xff80000005052808 */ /* 0x000fe20006800000 */
[----:B------:R2:W-:Y:S01]  /*60f0*/  STS [R160+0x12000], R6 ;  /* 0x01200006a0007388 */ /* 0x0005e20000000800 */
[----:B------:R-:W-:Y:S01]  /*6100*/  PLOP3.LUT P2, PT, PT, PT, UP1, 0x80, 0x8 ;  /* 0x000000000008781c */ /* 0x000fe20003f4f018 */
[----:B---3--:R-:W-:Y:S05]  /*6110*/  FFMA.FTZ R2, R7, -UR15, R249 ;  /* 0x8000000f07027c23 */ /* 0x008fea00080100f9 */
[----:B------:R-:W-:Y:S02]  /*6120*/  @P0 FSEL R2, R2, -INF , !P6 ;  /* 0xff80000002020808 */ /* 0x000fe40007000000 */
[----:B------:R-:W-:Y:S01]  /*6130*/  PLOP3.LUT P0, PT, PT, PT, UP1, 0x80, 0x8 ;  /* 0x000000000008781c */ /* 0x000fe20003f0f018 */
[--C-:B-1----:R-:W-:Y:S01]  /*6140*/  FFMA.FTZ R4, R5, UR9, -R8.reuse ;  /* 0x0000000905047c23 */ /* 0x102fe20008010808 */
[----:B------:R-:W-:Y:S01]  /*6150*/  F2FP.BF16.F32.PACK_AB R5, R228, R229 ;  /* 0x000000e5e405723e */ /* 0x000fe200000010ff */
[----:B------:R-:W-:Y:S01]  /*6160*/  FFMA.FTZ R8, R2, UR9, -R8 ;  /* 0x0000000902087c23 */ /* 0x000fe20008010808 */
[----:B------:R-:W-:Y:S01]  /*6170*/  FFMA.FTZ R2, R20, -UR15, R172 ;  /* 0x8000000f14027c23 */ /* 0x000fe200080100ac */
[----:B------:R1:W-:Y:S02]  /*6180*/  MUFU.EX2 R72, R4 ;  /* 0x0000000400487308 */ /* 0x0003e40000000800 */
[----:B------:R3:W-:Y:S01]  /*6190*/  STS [R160+0x12400], R5 ;  /* 0x01240005a0007388 */ /* 0x0007e20000000800 */
[----:B--2---:R-:W-:Y:S05]  /*61a0*/  F2FP.BF16.F32.PACK_AB R6, R204, R207 ;  /* 0x000000cfcc06723e */ /* 0x004fea00000010ff */
[----:B------:R-:W-:Y:S02]  /*61b0*/  @P0 FSEL R2, R2, -INF , !P6 ;  /* 0xff80000002020808 */ /* 0x000fe40007000000 */
[----:B------:R-:W-:Y:S01]  /*61c0*/  MUFU.EX2 R71, R8 ;  /* 0x0000000800477308 */ /* 0x000fe20000000800 */
[----:B------:R2:W-:Y:S01]  /*61d0*/  STS [R163+0x12000], R6 ;  /* 0x01200006a3007388 */ /* 0x0005e20000000800 */
[----:B-1----:R-:W-:Y:S05]  /*61e0*/  FFMA.FTZ R4, R19, -UR15, R173 ;  /* 0x8000000f13047c23 */ /* 0x002fea00080100ad */
[----:B------:R-:W-:Y:S02]  /*61f0*/  @P2 FSEL R4, R4, -INF , !P5 ;  /* 0xff80000004042808 */ /* 0x000fe40006800000 */
[----:B------:R-:W-:Y:S02]  /*6200*/  PLOP3.LUT P2, PT, PT, PT, UP1, 0x80, 0x8 ;  /* 0x000000000008781c */ /* 0x000fe40003f4f018 */
[----:B---3--:R-:W-:Y:S01]  /*6210*/  F2FP.BF16.F32.PACK_AB R5, R222, R223 ;  /* 0x000000dfde05723e */ /* 0x008fe200000010ff */
[--C-:B------:R-:W-:Y:S01]  /*6220*/  FFMA.FTZ R4, R4, UR9, -R3.reuse ;  /* 0x0000000904047c23 */ /* 0x100fe20008010803 */
[----:B------:R-:W-:Y:S01]  /*6230*/  FFMA.FTZ R3, R2, UR9, -R3 ;  /* 0x0000000902037c23 */ /* 0x000fe20008010803 */
[----:B------:R-:W-:Y:S02]  /*6240*/  FFMA.FTZ R2, R12, -UR15, R208 ;  /* 0x8000000f0c027c23 */ /* 0x000fe400080100d0 */
[----:B------:R1:W-:Y:S01]  /*6250*/  STS [R163+0x12400], R5 ;  /* 0x01240005a3007388 */ /* 0x0003e20000000800 */
[----:B------:R3:W-:Y:S01]  /*6260*/  MUFU.EX2 R167, R4 ;  /* 0x0000000400a77308 */ /* 0x0007e20000000800 */
[----:B--2---:R-:W-:Y:S04]  /*6270*/  F2FP.BF16.F32.PACK_AB R6, R83, R84 ;  /* 0x000000545306723e */ /* 0x004fe800000010ff */
[----:B------:R-:W-:Y:S05]  /*6280*/  @P2 FSEL R2, R2, -INF , !P6 ;  /* 0xff80000002022808 */ /* 0x000fea0007000000 */
[----:B------:R2:W4:Y:S01]  /*6290*/  MUFU.EX2 R166, R3 ;  /* 0x0000000300a67308 */ /* 0x0005220000000800 */
[----:B------:R-:W-:Y:S01]  /*62a0*/  STS [R114], R6 ;  /* 0x0000000672007388 */ /* 0x000fe20000000800 */
[----:B---3--:R-:W-:Y:S05]  /*62b0*/  FFMA.FTZ R4, R14, -UR15, R211 ;  /* 0x8000000f0e047c23 */ /* 0x008fea00080100d3 */
[----:B------:R-:W-:Y:S02]  /*62c0*/  @P3 FSEL R4, R4, -INF , !P5 ;  /* 0xff80000004043808 */ /* 0x000fe40006800000 */
[----:B-1----:R-:W-:Y:S02]  /*62d0*/  F2FP.BF16.F32.PACK_AB R5, R179, R178 ;  /* 0x000000b2b305723e */ /* 0x002fe400000010ff */
[----:B--2---:R-:W-:Y:S03]  /*62e0*/  F2FP.BF16.F32.PACK_AB R3, R170, R171 ;  /* 0x000000abaa03723e */ /* 0x004fe600000010ff */
[----:B------:R1:W-:Y:S04]  /*62f0*/  STS [R114+0x400], R5 ;  /* 0x0004000572007388 */ /* 0x0003e80000000800 */
[----:B------:R2:W-:Y:S01]  /*6300*/  STS [R162+0x400], R3 ;  /* 0x00040003a2007388 */ /* 0x0005e20000000800 */
[--C-:B-1----:R-:W-:Y:S01]  /*6310*/  FFMA.FTZ R5, R4, UR9, -R0.reuse ;  /* 0x0000000904057c23 */ /* 0x102fe20008010800 */
[----:B------:R-:W-:Y:S01]  /*6320*/  F2FP.BF16.F32.PACK_AB R4, R79, R80 ;  /* 0x000000504f04723e */ /* 0x000fe200000010ff */
[----:B------:R-:W-:Y:S01]  /*6330*/  FFMA.FTZ R0, R2, UR9, -R0 ;  /* 0x0000000902007c23 */ /* 0x000fe20008010800 */
[----:B------:R-:W-:Y:S01]  /*6340*/  F2FP.BF16.F32.PACK_AB R2, R182, R185 ;  /* 0x000000b9b602723e */ /* 0x000fe200000010ff */
[----:B------:R1:W-:Y:S01]  /*6350*/  MUFU.EX2 R181, R5 ;  /* 0x0000000500b57308 */ /* 0x0003e20000000800 */
[----:B--2---:R-:W-:Y:S01]  /*6360*/  F2FP.BF16.F32.PACK_AB R3, R209, R210 ;  /* 0x000000d2d103723e */ /* 0x004fe200000010ff */
[----:B------:R2:W-:Y:S04]  /*6370*/  STS [R162], R4 ;  /* 0x00000004a2007388 */ /* 0x0005e80000000800 */
[----:B------:R3:W-:Y:S04]  /*6380*/  STS [R114+0x2400], R3 ;  /* 0x0024000372007388 */ /* 0x0007e80000000800 */
[----:B------:R4:W3:Y:S01]  /*6390*/  MUFU.EX2 R180, R0 ;  /* 0x0000000000b47308 */ /* 0x0008e20000000800 */
[----:B-1----:R-:W-:Y:S05]  /*63a0*/  F2FP.BF16.F32.PACK_AB R5, R191, R193 ;  /* 0x000000c1bf05723e */ /* 0x002fea00000010ff */
[----:B------:R1:W-:Y:S01]  /*63b0*/  STS [R114+0x2000], R5 ;  /* 0x0020000572007388 */ /* 0x0003e20000000800 */
[----:B----4-:R-:W-:Y:S03]  /*63c0*/  F2FP.BF16.F32.PACK_AB R0, R166, R167 ;  /* 0x000000a7a600723e */ /* 0x010fe600000010ff */
[----:B------:R4:W-:Y:S01]  /*63d0*/  STS [R162+0x2000], R2 ;  /* 0x00200002a2007388 */ /* 0x0009e20000000800 */
[----:B--2---:R-:W-:Y:S02]  /*63e0*/  F2FP.BF16.F32.PACK_AB R4, R75, R76 ;  /* 0x0000004c4b04723e */ /* 0x004fe400000010ff */
[----:B---3--:R-:W-:Y:S02]  /*63f0*/  F2FP.BF16.F32.PACK_AB R3, R168, R169 ;  /* 0x000000a9a803723e */ /* 0x008fe400000010ff */
[----:B-1----:R-:W-:Y:S02]  /*6400*/  F2FP.BF16.F32.PACK_AB R5, R198, R200 ;  /* 0x000000c8c605723e */ /* 0x002fe400000010ff */
[----:B----4-:R-:W-:Y:S03]  /*6410*/  F2FP.BF16.F32.PACK_AB R2, R71, R72 ;  /* 0x000000484702723e */ /* 0x010fe600000010ff */
[----:B------:R1:W-:Y:S04]  /*6420*/  STS [R162+0x2400], R5 ;  /* 0x00240005a2007388 */ /* 0x0003e80000000800 */
        /* <DEDUP_REMOVED lines=8> */
[----:B------:R-:W-:Y:S01]  /*64b0*/  STS [R115+0x2400], R4 ;  /* 0x0024000473007388 */ /* 0x000fe20000000800 */
[----:B----4-:R-:W-:Y:S03]  /*64c0*/  F2FP.BF16.F32.PACK_AB R2, R180, R181 ;  /* 0x000000b5b402723e */ /* 0x010fe600000010ff */
[----:B------:R1:W-:Y:S01]  /*64d0*/  STS [R161+0x2000], R3 ;  /* 0x00200003a1007388 */ /* 0x0003e20000000800 */
[----:B------:R-:W-:Y:S03]  /*64e0*/  LEA R0, R155, UR4, 0x1 ;  /* 0x000000049b007c11 */ /* 0x000fe6000f8e08ff */
[----:B------:R2:W-:Y:S04]  /*64f0*/  STS [R161+0x2400], R2 ;  /* 0x00240002a1007388 */ /* 0x0005e80000000800 */
[----:B------:R-:W3:Y:S08]  /*6500*/  LDSM.16.M88.4 R64, [R0+0x4000] ;  /* 0x004000000040783b */ /* 0x000ef00000000200 */
[----:B------:R4:W3:Y:S01]  /*6510*/  LDSM.16.M88.4 R60, [R0+0x5000] ;  /* 0x00500000003c783b */ /* 0x0008e20000000200 */
[----:B-1----:R-:W-:Y:S01]  /*6520*/  IMAD.MOV.U32 R3, RZ, RZ, R101 ;  /* 0x000000ffff037224 */ /* 0x002fe200078e0065 */
[C---:B--2---:R-:W-:Y:S03]  /*6530*/  IADD3 R2, PT, PT, R0.reuse, 0x4000, RZ ;  /* 0x0000400000027810 */ /* 0x044fe60007ffe0ff */
[----:B------:R-:W-:Y:S04]  /*6540*/  FFMA.FTZ R3, -R3, R3, 1 ;  /* 0x3f80000003037423 */ /* 0x000fe80000010103 */
        /* <DEDUP_REMOVED lines=29> */
[----:B------:R-:W-:Y:S02]  /*6720*/  FMUL.FTZ R5, R97, R5 ;  /* 0x0000000561057220 */ /* 0x000fe40000410000 */
[----:B------:R1:W5:Y:S02]  /*6730*/  LDL.LU R97, [R1+0xd0] ;  /* 0x0000d00001617983 */ /* 0x0003640000300800 */
        /* <DEDUP_REMOVED lines=109> */
[----:B------:R-:W-:Y:S01]  /*6e10*/  FMUL.FTZ R17, R17, UR10 ;  /* 0x0000000a11117c20 */ /* 0x000fe20008410000 */
[----:B------:R-:W-:Y:S01]  /*6e20*/  FMUL.FTZ R32, R72, R32 ;  /* 0x0000002048207220 */ /* 0x000fe20000410000 */
[----:B------:R-:W-:Y:S01]  /*6e30*/  FMUL.FTZ R5, R5, UR10 ;  /* 0x0000000a05057c20 */ /* 0x000fe20008410000 */
[----:B------:R1:W5:Y:S01]  /*6e40*/  LDL.LU R76, [R1+0x7c] ;  /* 0x00007c00014c7983 */ /* 0x0003620000300800 */
[----:B------:R-:W-:Y:S01]  /*6e50*/  F2FP.BF16.F32.PACK_AB R48, R0, R4 ;  /* 0x000000040030723e */ /* 0x000fe200000010ff */
[----:B------:R-:W-:Y:S01]  /*6e60*/  FFMA.FTZ R0, -R69, R69, 1 ;  /* 0x3f80000045007423 */ /* 0x000fe20000010145 */
[----:B------:R-:W-:Y:S01]  /*6e70*/  FMUL.FTZ R17, R17, R36 ;  /* 0x0000002411117220 */ /* 0x000fe20000410000 */
[----:B------:R1:W5:Y:S01]  /*6e80*/  LDL.LU R75, [R1+0x78] ;  /* 0x00007800014b7983 */ /* 0x0003620000300800 */
[----:B------:R-:W-:Y:S01]  /*6e90*/  FMUL.FTZ R5, R5, R37 ;  /* 0x0000002505057220 */ /* 0x000fe20000410000 */
[----:B------:R-:W-:Y:S01]  /*6ea0*/  FFMA.FTZ R21, -R249, R249, 1 ;  /* 0x3f800000f9157423 */ /* 0x000fe200000101f9 */
[----:B------:R-:W-:Y:S01]  /*6eb0*/  LOP3.LUT R103, R156, 0x18, RZ, 0xc0, !PT ;  /* 0x000000189c677812 */ /* 0x000fe200078ec0ff */
[----:B------:R1:W5:Y:S01]  /*6ec0*/  LDL.LU R74, [R1+0x74] ;  /* 0x00007400014a7983 */ /* 0x0003620000300800 */
[----:B------:R-:W-:Y:S01]  /*6ed0*/  FMUL.FTZ R6, R6, UR10 ;  /* 0x0000000a06067c20 */ /* 0x000fe20008410000 */
[----:B------:R-:W-:Y:S01]  /*6ee0*/  F2FP.BF16.F32.PACK_AB R49, R5, R17 ;  /* 0x000000110531723e */ /* 0x000fe200000010ff */
[----:B------:R-:W-:Y:S01]  /*6ef0*/  FADD.FTZ R17, -R112, R65 ;  /* 0x0000004170117221 */ /* 0x000fe20000010100 */
[----:B------:R1:W5:Y:S01]  /*6f00*/  LDL.LU R73, [R1+0x70] ;  /* 0x0000700001497983 */ /* 0x0003620000300800 */
[----:B------:R-:W-:Y:S01]  /*6f10*/  FFMA.FTZ R5, -R251, R251, 1 ;  /* 0x3f800000fb057423 */ /* 0x000fe200000101fb */
[----:B------:R-:W-:Y:S01]  /*6f20*/  FMUL.FTZ R21, R21, UR10 ;  /* 0x0000000a15157c20 */ /* 0x000fe20008410000 */
[----:B------:R-:W-:Y:S01]  /*6f30*/  FMUL.FTZ R17, R71, R17 ;  /* 0x0000001147117220 */ /* 0x000fe20000410000 */
[----:B------:R1:W5:Y:S01]  /*6f40*/  LDL.LU R72, [R1+0x6c] ;  /* 0x00006c0001487983 */ /* 0x0003620000300800 */
[----:B------:R-:W-:Y:S02]  /*6f50*/  FMUL.FTZ R5, R5, UR10 ;  /* 0x0000000a05057c20 */ /* 0x000fe40008410000 */
[----:B------:R-:W-:Y:S01]  /*6f60*/  FMUL.FTZ R21, R21, R17 ;  /* 0x0000001115157220 */ /* 0x000fe20000410000 */
[----:B------:R1:W5:Y:S01]  /*6f70*/  LDL.LU R71, [R1+0x68] ;  /* 0x0000680001477983 */ /* 0x0003620000300800 */
[----:B------:R-:W-:Y:S01]  /*6f80*/  FMUL.FTZ R17, R159, R7 ;  /* 0x000000079f117220 */ /* 0x000fe20000410000 */
[----:B------:R-:W-:Y:S01]  /*6f90*/  FMUL.FTZ R32, R5, R32 ;  /* 0x0000002005207220 */ /* 0x000fe20000410000 */
[----:B------:R-:W-:Y:S01]  /*6fa0*/  SHF.L.U32 R159, R157, 0x5, RZ ;  /* 0x000000059d9f7819 */ /* 0x000fe200000006ff */
[----:B------:R1:W5:Y:S01]  /*6fb0*/  LDL.LU R70, [R1+0x64] ;  /* 0x0000640001467983 */ /* 0x0003620000300800 */
[----:B------:R-:W-:Y:S03]  /*6fc0*/  FMUL.FTZ R7, R0, UR10 ;  /* 0x0000000a00077c20 */ /* 0x000fe60008410000 */
        /* <DEDUP_REMOVED lines=10> */
[----:B------:R-:W3:Y:S03]  /*7070*/  LDL.LU R36, [R1+0x2c] ;  /* 0x00002c0001247983 */ /* 0x000ee60000300800 */
[----:B------:R-:W-:Y:S06]  /*7080*/  USEL UR14, UR33, 0x2000, !UP2 ;  /* 0x00002000210e7887 */ /* 0x000fec000d000000 */
[----:B------:R-:W-:Y:S02]  /*7090*/  VIADD R237, R237, UR14 ;  /* 0x0000000eeded7c36 */ /* 0x000fe40008000000 */
[----:B------:R-:W-:Y:S02]  /*70a0*/  VIADD R149, R149, UR14 ;  /* 0x0000000e95957c36 */ /* 0x000fe40008000000 */
[----:B---3--:R-:W-:Y:S02]  /*70b0*/  VIADD R36, R36, UR14 ;  /* 0x0000000e24247c36 */ /* 0x008fe40008000000 */
[----:B------:R-:W-:Y:S04]  /*70c0*/  IMAD.SHL.U32 R0, R33, 0x80, RZ ;  /* 0x0000008021007824 */ /* 0x000fe800078e00ff */
[----:B------:R-:W-:Y:S01]  /*70d0*/  IMAD.X R0, RZ, RZ, ~R0, P0 ;  /* 0x000000ffff007224 */ /* 0x000fe200000e0e00 */
[----:B------:R-:W-:Y:S04]  /*70e0*/  ISETP.GE.AND P0, PT, R103, UR5, PT ;  /* 0x0000000567007c0c */ /* 0x000fe8000bf06270 */
[----:B------:R-:W-:Y:S04]  /*70f0*/  SHF.R.S64 R4, R4, 0x1f, R0 ;  /* 0x0000001f04047819 */ /* 0x000fe80000001000 */
[----:B--2---:R-:W-:Y:S04]  /*7100*/  IADD3 R64, P3, PT, R4, R64, RZ ;  /* 0x0000004004407210 */ /* 0x004fe80007f7e0ff */
        /* <DEDUP_REMOVED lines=22> */
.L_x_734:
        /* <DEDUP_REMOVED lines=13> */
[----:B------:R-:W-:Y:S01]  /*7340*/  FADD.FTZ R11, -R109, R11 ;  /* 0x0000000b6d0b7221 */ /* 0x000fe20000010100 */
[----:B------:R-:W-:Y:S01]  /*7350*/  FADD.FTZ R40, -R110, R40 ;  /* 0x000000286e287221 */ /* 0x000fe20000010100 */
[----:B------:R-:W-:Y:S01]  /*7360*/  FADD.FTZ R35, -R111, R35 ;  /* 0x000000236f237221 */ /* 0x000fe20000010100 */
[----:B------:R-:W4:Y:S01]  /*7370*/  LDL.LU R106, [R1+0x20] ;  /* 0x00002000016a7983 */ /* 0x000f220000300800 */
[----:B------:R-:W-:Y:S01]  /*7380*/  FMUL.FTZ R11, R245, R11 ;  /* 0x0000000bf50b7220 */ /* 0x000fe20000410000 */
[----:B------:R-:W-:Y:S01]  /*7390*/  FMUL.FTZ R40, R193, R40 ;  /* 0x00000028c1287220 */ /* 0x000fe20000410000 */
[----:B------:R-:W-:Y:S01]  /*73a0*/  FMUL.FTZ R35, R183, R35 ;  /* 0x00000023b7237220 */ /* 0x000fe20000410000 */
[----:B------:R-:W4:Y:S01]  /*73b0*/  LDL.LU R105, [R1+0x1c] ;  /* 0x00001c0001697983 */ /* 0x000f220000300800 */
[----:B------:R-:W-:Y:S01]  /*73c0*/  FADD.FTZ R22, -R111, R22 ;  /* 0x000000166f167221 */ /* 0x000fe20000010100 */
[----:B------:R-:W-:Y:S01]  /*73d0*/  FFMA.FTZ R4, -R227, R227, 1 ;  /* 0x3f800000e3047423 */ /* 0x000fe200000101e3 */
[----:B------:R-:W-:Y:S01]  /*73e0*/  FADD.FTZ R0, -R111, R23 ;  /* 0x000000176f007221 */ /* 0x000fe20000010100 */
[----:B------:R1:W-:Y:S01]  /*73f0*/  STS [R113+0x8000], R3 ;  /* 0x0080000371007388 */ /* 0x0003e20000000800 */
[----:B------:R-:W-:Y:S01]  /*7400*/  FMUL.FTZ R22, R197, R22 ;  /* 0x00000016c5167220 */ /* 0x000fe20000410000 */
[----:B------:R-:W-:Y:S01]  /*7410*/  FMUL.FTZ R4, R4, UR10 ;  /* 0x0000000a04047c20 */ /* 0x000fe20008410000 */
[----:B------:R-:W-:Y:S01]  /*7420*/  FMUL.FTZ R0, R196, R0 ;  /* 0x00000000c4007220 */ /* 0x000fe20000410000 */
[C---:B------:R-:W-:Y:S01]  /*7430*/  FADD.FTZ R19, -R111.reuse, R19 ;  /* 0x000000136f137221 */ /* 0x040fe20000010100 */
[----:B------:R-:W-:Y:S01]  /*7440*/  FFMA.FTZ R5, -R230, R230, 1 ;  /* 0x3f800000e6057423 */ /* 0x000fe200000101e6 */
[----:B------:R-:W-:Y:S01]  /*7450*/  FMUL.FTZ R22, R4, R22 ;  /* 0x0000001604167220 */ /* 0x000fe20000410000 */
[----:B------:R-:W-:Y:S01]  /*7460*/  FADD.FTZ R38, -R111, R38 ;  /* 0x000000266f267221 */ /* 0x000fe20000010100 */
[----:B------:R-:W-:Y:S01]  /*7470*/  FMUL.FTZ R19, R203, R19 ;  /* 0x00000013cb137220 */ /* 0x000fe20000410000 */
[----:B------:R-:W-:Y:S01]  /*7480*/  FMUL.FTZ R5, R5, UR10 ;  /* 0x0000000a05057c20 */ /* 0x000fe20008410000 */
[C---:B------:R-:W-:Y:S01]  /*7490*/  FADD.FTZ R34, -R111.reuse, R34 ;  /* 0x000000226f227221 */ /* 0x040fe20000010100 */
[----:B------:R-:W-:Y:S01]  /*74a0*/  FMUL.FTZ R38, R178, R38 ;  /* 0x00000026b2267220 */ /* 0x000fe20000410000 */
[----:B------:R-:W-:Y:S01]  /*74b0*/  FADD.FTZ R50, -R111, R50 ;  /* 0x000000326f327221 */ /* 0x000fe20000010100 */
[----:B------:R-:W-:Y:S01]  /*74c0*/  FMUL.FTZ R19, R5, R19 ;  /* 0x0000001305137220 */ /* 0x000fe20000410000 */
[----:B------:R-:W-:Y:S01]  /*74d0*/  FFMA.FTZ R5, -R206, R206, 1 ;  /* 0x3f800000ce057423 */ /* 0x000fe200000101ce */
[----:B------:R-:W-:Y:S01]  /*74e0*/  FMUL.FTZ R34, R184, R34 ;  /* 0x00000022b8227220 */ /* 0x000fe20000410000 */
[----:B------:R-:W-:Y:S01]  /*74f0*/  FADD.FTZ R55, -R111, R55 ;  /* 0x000000376f377221 */ /* 0x000fe20000010100 */
[----:B------:R-:W-:Y:S01]  /*7500*/  FMUL.FTZ R50, R171, R50 ;  /* 0x00000032ab327220 */ /* 0x000fe20000410000 */
[----:B------:R-:W-:Y:S01]  /*7510*/  FMUL.FTZ R5, R5, UR10 ;  /* 0x0000000a05057c20 */ /* 0x000fe20008410000 */
[----:B------:R-:W-:Y:S01]  /*7520*/  FADD.FTZ R66, -R111, R66 ;  /* 0x000000426f427221 */ /* 0x000fe20000010100 */
[----:B------:R-:W-:Y:S01]  /*7530*/  FMUL.FTZ R55, R168, R55 ;  /* 0x00000037a8377220 */ /* 0x000fe20000410000 */
[----:B------:R-:W4:Y:S01]  /*7540*/  LDL.LU R102, [R1+0x18] ;  /* 0x0000180001667983 */ /* 0x000f220000300800 */
[----:B------:R-:W-:Y:S01]  /*7550*/  FMUL.FTZ R38, R5, R38 ;  /* 0x0000002605267220 */ /* 0x000fe20000410000 */
[----:B------:R-:W-:Y:S01]  /*7560*/  FFMA.FTZ R5, -R192, R192, 1 ;  /* 0x3f800000c0057423 */ /* 0x000fe200000101c0 */
[----:B------:R-:W-:Y:S01]  /*7570*/  FMUL.FTZ R66, R167, R66 ;  /* 0x00000042a7427220 */ /* 0x000fe20000410000 */
[----:B-1----:R-:W-:Y:S01]  /*7580*/  FFMA.FTZ R3, -R231, R231, 1 ;  /* 0x3f800000e7037423 */ /* 0x002fe200000101e7 */
[----:B------:R-:W-:Y:S01]  /*7590*/  FADD.FTZ R18, -R111, R18 ;  /* 0x000000126f127221 */ /* 0x000fe20000010100 */
[----:B------:R-:W-:Y:S01]  /*75a0*/  FMUL.FTZ R5, R5, UR10 ;  /* 0x0000000a05057c20 */ /* 0x000fe20008410000 */
[----:B------:R-:W-:Y:S01]  /*75b0*/  FADD.FTZ R12, -R110, R12 ;  /* 0x0000000c6e0c7221 */ /* 0x000fe20000010100 */
[----:B------:R-:W-:Y:S01]  /*75c0*/  FMUL.FTZ R17, R3, UR10 ;  /* 0x0000000a03117c20 */ /* 0x000fe20008410000 */
        /* <DEDUP_REMOVED lines=10> */
[----:B------:R-:W-:Y:S01]  /*7670*/  FFMA.FTZ R6, -R213, R213, 1 ;  /* 0x3f800000d5067423 */ /* 0x000fe200000101d5 */
[----:B------:R-:W-:Y:S01]  /*7680*/  FFMA.FTZ R7, -R186, R186, 1 ;  /* 0x3f800000ba077423 */ /* 0x000fe200000101ba */
[----:B------:R-:W-:Y:S01]  /*7690*/  F2FP.BF16.F32.PACK_AB R0, R19, R18 ;  /* 0x000000121300723e */ /* 0x000fe200000010ff */
[----:B------:R-:W-:Y:S01]  /*76a0*/  FADD.FTZ R8, -R110, R8 ;  /* 0x000000086e087221 */ /* 0x000fe20000010100 */
[----:B------:R-:W-:Y:S01]  /*76b0*/  F2FP.BF16.F32.PACK_AB R36, R4, R22 ;  /* 0x000000160424723e */ /* 0x000fe200000010ff */
[----:B------:R-:W-:Y:S01]  /*76c0*/  FFMA.FTZ R4, -R212, R212, 1 ;  /* 0x3f800000d4047423 */ /* 0x000fe200000101d4 */
[----:B------:R-:W-:Y:S01]  /*76d0*/  FMUL.FTZ R6, R6, UR10 ;  /* 0x0000000a06067c20 */ /* 0x000fe20008410000 */
[----:B------:R-:W-:Y:S01]  /*76e0*/  FMUL.FTZ R7, R7, UR10 ;  /* 0x0000000a07077c20 */ /* 0x000fe20008410000 */
[----:B------:R1:W-:Y:S01]  /*76f0*/  STS [R113+0x8400], R3 ;  /* 0x0084000371007388 */ /* 0x0003e20000000800 */
[----:B------:R-:W-:Y:S01]  /*7700*/  FMUL.FTZ R33, R4, UR10 ;  /* 0x0000000a04217c20 */ /* 0x000fe20008410000 */
[----:B------:R-:W-:Y:S01]  /*7710*/  FFMA.FTZ R4, -R205, R205, 1 ;  /* 0x3f800000cd047423 */ /* 0x000fe200000101cd */
[----:B------:R-:W-:Y:S01]  /*7720*/  FMUL.FTZ R34, R6, R34 ;  /* 0x0000002206227220 */ /* 0x000fe20000410000 */
[----:B------:R-:W-:Y:S01]  /*7730*/  FFMA.FTZ R6, -R173, R173, 1 ;  /* 0x3f800000ad067423 */ /* 0x000fe200000101ad */
[----:B------:R-:W-:Y:S01]  /*7740*/  FMUL.FTZ R32, R7, R55 ;  /* 0x0000003707207220 */ /* 0x000fe20000410000 */
[----:B------:R-:W-:Y:S01]  /*7750*/  FMUL.FTZ R4, R4, UR10 ;  /* 0x0000000a04047c20 */ /* 0x000fe20008410000 */
[----:B------:R4:W-:Y:S01]  /*7760*/  STS [R165+0x8400], R0 ;  /* 0x00840000a5007388 */ /* 0x0009e20000000800 */
[----:B------:R-:W-:Y:S01]  /*7770*/  FMUL.FTZ R6, R6, UR10 ;  /* 0x0000000a06067c20 */ /* 0x000fe20008410000 */
[----:B------:R-:W-:Y:S01]  /*7780*/  FADD.FTZ R9, -R110, R9 ;  /* 0x000000096e097221 */ /* 0x000fe20000010100 */
[----:B------:R-:W-:Y:S01]  /*7790*/  FMUL.FTZ R21, R4, R39 ;  /* 0x0000002704157220 */ /* 0x000fe20000410000 */
[----:B------:R-:W-:Y:S01]  /*77a0*/  FFMA.FTZ R4, -R190, R190, 1 ;  /* 0x3f800000be047423 */ /* 0x000fe200000101be */
[----:B------:R-:W-:Y:S01]  /*77b0*/  FMUL.FTZ R23, R6, R66 ;  /* 0x0000004206177220 */ /* 0x000fe20000410000 */
[----:B------:R-:W-:Y:S01]  /*77c0*/  FMUL.FTZ R8, R235, R8 ;  /* 0x00000008eb087220 */ /* 0x000fe20000410000 */
[----:B------:R-:W-:Y:S01]  /*77d0*/  FMUL.FTZ R9, R233, R9 ;  /* 0x00000009e9097220 */ /* 0x000fe20000410000 */
[----:B------:R-:W-:Y:S01]  /*77e0*/  FMUL.FTZ R22, R4, UR10 ;  /* 0x0000000a04167c20 */ /* 0x000fe20008410000 */
[----:B------:R-:W-:Y:S01]  /*77f0*/  FADD.FTZ R4, -R111, R67 ;  /* 0x000000436f047221 */ /* 0x000fe20000010100 */
[----:B------:R-:W-:Y:S01]  /*7800*/  STS [R165+0x8000], R16 ;  /* 0x00800010a5007388 */ /* 0x000fe20000000800 */
[C---:B------:R-:W-:Y:S01]  /*7810*/  FADD.FTZ R41, -R110.reuse, R41 ;  /* 0x000000296e297221 */ /* 0x040fe20000010100 */
[----:B------:R-:W-:Y:S01]  /*7820*/  FADD.FTZ R44, -R110, R44 ;  /* 0x0000002c6e2c7221 */ /* 0x000fe20000010100 */
[----:B------:R-:W-:Y:S01]  /*7830*/  FMUL.FTZ R4, R166, R4 ;  /* 0x00000004a6047220 */ /* 0x000fe20000410000 */
[C---:B------:R-:W-:Y:S01]  /*7840*/  FADD.FTZ R61, -R110.reuse, R61 ;  /* 0x0000003d6e3d7221 */ /* 0x040fe20000010100 */
[----:B------:R-:W-:Y:S01]  /*7850*/  FMUL.FTZ R41, R191, R41 ;  /* 0x00000029bf297220 */ /* 0x000fe20000410000 */
[----:B------:R-:W-:Y:S01]  /*7860*/  FMUL.FTZ R44, R185, R44 ;  /* 0x0000002cb92c7220 */ /* 0x000fe20000410000 */
[----:B------:R-:W-:Y:S01]  /*7870*/  FMUL.FTZ R4, R5, R4 ;  /* 0x0000000405047220 */ /* 0x000fe20000410000 */
[----:B-1----:R-:W-:Y:S01]  /*7880*/  FADD.FTZ R3, -R110, R13 ;  /* 0x0000000d6e037221 */ /* 0x002fe20000010100 */
[----:B------:R-:W-:Y:S01]  /*7890*/  FADD.FTZ R54, -R111, R54 ;  /* 0x000000366f367221 */ /* 0x000fe20000010100 */
[----:B------:R-:W-:Y:S01]  /*78a0*/  FFMA.FTZ R17, -R187, R187, 1 ;  /* 0x3f800000bb117423 */ /* 0x000fe200000101bb */
[----:B------:R-:W-:Y:S01]  /*78b0*/  FMUL.FTZ R61, R174, R61 ;  /* 0x0000003dae3d7220 */ /* 0x000fe20000410000 */
[----:B------:R-:W-:Y:S01]  /*78c0*/  F2FP.BF16.F32.PACK_AB R23, R4, R23 ;  /* 0x000000170417723e */ /* 0x000fe200000010ff */
[----:B------:R-:W-:Y:S01]  /*78d0*/  FFMA.FTZ R4, -R250, R250, 1 ;  /* 0x3f800000fa047423 */ /* 0x000fe200000101fa */
[----:B------:R-:W-:Y:S01]  /*78e0*/  FMUL.FTZ R3, R224, R3 ;  /* 0x00000003e0037220 */ /* 0x000fe20000410000 */
[C---:B------:R-:W-:Y:S01]  /*78f0*/  FADD.FTZ R57, -R110.reuse, R57 ;  /* 0x000000396e397221 */ /* 0x040fe20000010100 */
[----:B------:R-:W-:Y:S01]  /*7900*/  FADD.FTZ R60, -R110, R60 ;  /* 0x0000003c6e3c7221 */ /* 0x000fe20000010100 */
[----:B------:R-:W-:Y:S01]  /*7910*/  FMUL.FTZ R4, R4, UR10 ;  /* 0x0000000a04047c20 */ /* 0x000fe20008410000 */
[----:B------:R-:W-:Y:S01]  /*7920*/  FMUL.FTZ R54, R169, R54 ;  /* 0x00000036a9367220 */ /* 0x000fe20000410000 */
[----:B------:R-:W-:Y:S01]  /*7930*/  FMUL.FTZ R17, R17, UR10 ;  /* 0x0000000a11117c20 */ /* 0x000fe20008410000 */
[----:B------:R-:W-:Y:S01]  /*7940*/  FMUL.FTZ R57, R176, R57 ;  /* 0x00000039b0397220 */ /* 0x000fe20000410000 */
[----:B------:R-:W-:Y:S01]  /*7950*/  FMUL.FTZ R19, R4, R3 ;  /* 0x0000000304137220 */ /* 0x000fe20000410000 */
[----:B------:R-:W-:Y:S01]  /*7960*/  FADD.FTZ R3, -R110, R29 ;  /* 0x0000001d6e037221 */ /* 0x000fe20000010100 */
[----:B------:R-:W-:Y:S01]  /*7970*/  FFMA.FTZ R4, -R236, R236, 1 ;  /* 0x3f800000ec047423 */ /* 0x000fe200000101ec */
[----:B------:R-:W-:Y:S01]  /*7980*/  FMUL.FTZ R60, R175, R60 ;  /* 0x0000003caf3c7220 */ /* 0x000fe20000410000 */
[----:B------:R-:W-:Y:S01]  /*7990*/  FMUL.FTZ R54, R17, R54 ;  /* 0x0000003611367220 */ /* 0x000fe20000410000 */
[----:B------:R-:W-:Y:S01]  /*79a0*/  FMUL.FTZ R3, R204, R3 ;  /* 0x00000003cc037220 */ /* 0x000fe20000410000 */
[----:B------:R-:W-:Y:S01]  /*79b0*/  FMUL.FTZ R4, R4, UR10 ;  /* 0x0000000a04047c20 */ /* 0x000fe20008410000 */
[----:B------:R-:W-:Y:S01]  /*79c0*/  FADD.FTZ R24, -R110, R24 ;  /* 0x000000186e187221 */ /* 0x000fe20000010100 */
        /* <DEDUP_REMOVED lines=23> */
[----:B------:R-:W-:Y:S01]  /*7b40*/  F2FP.BF16.F32.PACK_AB R33, R33, R34 ;  /* 0x000000222121723e */ /* 0x000fe200000010ff */
[----:B------:R-:W-:Y:S01]  /*7b50*/  FMUL.FTZ R56, R177, R56 ;  /* 0x00000038b1387220 */ /* 0x000fe20000410000 */
[----:B------:R-:W-:Y:S01]  /*7b60*/  FADD.FTZ R46, -R109, R46 ;  /* 0x0000002e6d2e7221 */ /* 0x000fe20000010100 */
[----:B------:R-:W-:Y:S01]  /*7b70*/  FMUL.FTZ R58, R189, R58 ;  /* 0x0000003abd3a7220 */ /* 0x000fe20000410000 */
[----:B------:R-:W-:Y:S01]  /*7b80*/  FADD.FTZ R51, -R111, R51 ;  /* 0x000000336f337221 */ /* 0x000fe20000010100 */
[C---:B------:R-:W-:Y:S01]  /*7b90*/  FADD.FTZ R43, -R109.reuse, R43 ;  /* 0x0000002b6d2b7221 */ /* 0x040fe20000010100 */
[----:B------:R-:W-:Y:S01]  /*7ba0*/  FMUL.FTZ R46, R200, R46 ;  /* 0x0000002ec82e7220 */ /* 0x000fe20000410000 */
[----:B------:R-:W-:Y:S01]  /*7bb0*/  FADD.FTZ R62, -R109, R62 ;  /* 0x0000003e6d3e7221 */ /* 0x000fe20000010100 */
[----:B------:R-:W-:Y:S01]  /*7bc0*/  FMUL.FTZ R51, R170, R51 ;  /* 0x00000033aa337220 */ /* 0x000fe20000410000 */
[----:B------:R-:W-:Y:S01]  /*7bd0*/  FMUL.FTZ R43, R209, R43 ;  /* 0x0000002bd12b7220 */ /* 0x000fe20000410000 */
[----:B------:R-:W-:Y:S01]  /*7be0*/  F2FP.BF16.F32.PACK_AB R21, R21, R38 ;  /* 0x000000261515723e */ /* 0x000fe200000010ff */
[----:B------:R-:W-:Y:S01]  /*7bf0*/  FMUL.FTZ R62, R181, R62 ;  /* 0x0000003eb53e7220 */ /* 0x000fe20000410000 */
[----:B------:R-:W-:Y:S01]  /*7c00*/  FMUL.FTZ R22, R22, R51 ;  /* 0x0000003316167220 */ /* 0x000fe20000410000 */
[----:B------:R-:W-:Y:S01]  /*7c10*/  FADD.FTZ R59, -R109, R59 ;  /* 0x0000003b6d3b7221 */ /* 0x000fe20000010100 */
[----:B------:R-:W-:Y:S03]  /*7c20*/  F2FP.BF16.F32.PACK_AB R32, R32, R54 ;  /* 0x000000362020723e */ /* 0x000fe600000010ff */
[----:B------:R-:W-:Y:S01]  /*7c30*/  F2FP.BF16.F32.PACK_AB R22, R22, R50 ;  /* 0x000000321616723e */ /* 0x000fe200000010ff */
[----:B------:R-:W-:Y:S01]  /*7c40*/  FMUL.FTZ R59, R188, R59 ;  /* 0x0000003bbc3b7220 */ /* 0x000fe20000410000 */
[----:B--2---:R-:W-:Y:S02]  /*7c50*/  FFMA.FTZ R7, -R101, R101, 1 ;  /* 0x3f80000065077423 */ /* 0x004fe40000010165 */
[----:B------:R-:W2:Y:S01]  /*7c60*/  LDL.LU R101, [R1+0x14] ;  /* 0x0000140001657983 */ /* 0x000ea20000300800 */
[----:B---3--:R-:W-:Y:S01]  /*7c70*/  FFMA.FTZ R6, -R65, R65, 1 ;  /* 0x3f80000041067423 */ /* 0x008fe20000010141 */
[----:B------:R-:W-:Y:S02]  /*7c80*/  FMUL.FTZ R7, R7, UR10 ;  /* 0x0000000a07077c20 */ /* 0x000fe40008410000 */
[----:B------:R-:W3:Y:S01]  /*7c90*/  LDL.LU R65, [R1+0x10] ;  /* 0x0000100001417983 */ /* 0x000ee20000300800 */
[----:B----4-:R-:W-:Y:S01]  /*7ca0*/  FFMA.FTZ R5, -R64, R64, 1 ;  /* 0x3f80000040057423 */ /* 0x010fe20000010140 */
[----:B------:R-:W-:Y:S02]  /*7cb0*/  FMUL.FTZ R6, R6, UR10 ;  /* 0x0000000a06067c20 */ /* 0x000fe40008410000 */
[----:B------:R-:W4:Y:S01]  /*7cc0*/  LDL.LU R64, [R1] ;  /* 0x0000000001407983 */ /* 0x000f220000300800 */
        /* <DEDUP_REMOVED lines=8> */
[----:B------:R-:W-:Y:S01]  /*7d50*/  FMUL.FTZ R6, R6, UR10 ;  /* 0x0000000a06067c20 */ /* 0x000fe20008410000 */
[----:B------:R-:W-:Y:S01]  /*7d60*/  FMUL.FTZ R7, R7, UR10 ;  /* 0x0000000a07077c20 */ /* 0x000fe20008410000 */
[----:B------:R-:W-:Y:S01]  /*7d70*/  FMUL.FTZ R5, R5, UR10 ;  /* 0x0000000a05057c20 */ /* 0x000fe20008410000 */
[----:B------:R-:W-:Y:S01]  /*7d80*/  F2FP.BF16.F32.PACK_AB R19, R19, R12 ;  /* 0x0000000c1313723e */ /* 0x000fe200000010ff */
[----:B------:R1:W-:Y:S01]  /*7d90*/  STS [R113+0xa000], R0 ;  /* 0x00a0000071007388 */ /* 0x0003e20000000800 */
[----:B------:R-:W-:Y:S01]  /*7da0*/  FMUL.FTZ R18, R6, R25 ;  /* 0x0000001906127220 */ /* 0x000fe20000410000 */
[----:B------:R-:W-:Y:S01]  /*7db0*/  FMUL.FTZ R20, R5, R28 ;  /* 0x0000001c05147220 */ /* 0x000fe20000410000 */
[----:B------:R-:W-:Y:S01]  /*7dc0*/  FFMA.FTZ R6, -R220, R220, 1 ;  /* 0x3f800000dc067423 */ /* 0x000fe200000101dc */
[----:B------:R-:W-:Y:S01]  /*7dd0*/  FFMA.FTZ R5, -R217, R217, 1 ;  /* 0x3f800000d9057423 */ /* 0x000fe200000101d9 */
[----:B------:R-:W-:Y:S01]  /*7de0*/  FMUL.FTZ R24, R7, R24 ;  /* 0x0000001807187220 */ /* 0x000fe20000410000 */
[----:B------:R-:W-:Y:S01]  /*7df0*/  FFMA.FTZ R7, -R221, R221, 1 ;  /* 0x3f800000dd077423 */ /* 0x000fe200000101dd */
[----:B------:R-:W-:Y:S01]  /*7e00*/  F2FP.BF16.F32.PACK_AB R20, R3, R20 ;  /* 0x000000140314723e */ /* 0x000fe200000010ff */
[----:B------:R-:W-:Y:S01]  /*7e10*/  FADD.FTZ R3, -R110, R45 ;  /* 0x0000002d6e037221 */ /* 0x000fe20000010100 */
[----:B------:R-:W-:Y:S01]  /*7e20*/  FMUL.FTZ R6, R6, UR10 ;  /* 0x0000000a06067c20 */ /* 0x000fe20008410000 */
[----:B------:R-:W-:Y:S01]  /*7e30*/  FMUL.FTZ R5, R5, UR10 ;  /* 0x0000000a05057c20 */ /* 0x000fe20008410000 */
[----:B------:R-:W-:Y:S01]  /*7e40*/  FMUL.FTZ R7, R7, UR10 ;  /* 0x0000000a07077c20 */ /* 0x000fe20008410000 */
[----:B------:R-:W-:Y:S01]  /*7e50*/  FMUL.FTZ R3, R182, R3 ;  /* 0x00000003b6037220 */ /* 0x000fe20000410000 */
[----:B------:R-:W-:Y:S01]  /*7e60*/  FMUL.FTZ R12, R6, R41 ;  /* 0x00000029060c7220 */ /* 0x000fe20000410000 */
[----:B------:R-:W-:Y:S01]  /*7e70*/  FMUL.FTZ R44, R5, R44 ;  /* 0x0000002c052c7220 */ /* 0x000fe20000410000 */
[----:B------:R-:W-:Y:S01]  /*7e80*/  FFMA.FTZ R5, -R199, R199, 1 ;  /* 0x3f800000c7057423 */ /* 0x000fe200000101c7 */
[----:B------:R-:W-:Y:S01]  /*7e90*/  FMUL.FTZ R13, R4, R3 ;  /* 0x00000003040d7220 */ /* 0x000fe20000410000 */
[----:B------:R-:W-:Y:S01]  /*7ea0*/  FFMA.FTZ R3, -R201, R201, 1 ;  /* 0x3f800000c9037423 */ /* 0x000fe200000101c9 */
[----:B------:R-:W-:Y:S01]  /*7eb0*/  FFMA.FTZ R4, -R195, R195, 1 ;  /* 0x3f800000c3047423 */ /* 0x000fe200000101c3 */
[----:B------:R-:W-:Y:S01]  /*7ec0*/  FMUL.FTZ R5, R5, UR10 ;  /* 0x0000000a05057c20 */ /* 0x000fe20008410000 */
[----:B------:R-:W-:Y:S01]  /*7ed0*/  FMUL.FTZ R7, R7, R40 ;  /* 0x0000002807077220 */ /* 0x000fe20000410000 */
[----:B------:R-:W-:Y:S01]  /*7ee0*/  FMUL.FTZ R6, R3, UR10 ;  /* 0x0000000a03067c20 */ /* 0x000fe20008410000 */
[----:B------:R-:W-:Y:S01]  /*7ef0*/  FFMA.FTZ R3, -R194, R194, 1 ;  /* 0x3f800000c2037423 */ /* 0x000fe200000101c2 */
[----:B------:R-:W-:Y:S01]  /*7f00*/  FMUL.FTZ R4, R4, UR10 ;  /* 0x0000000a04047c20 */ /* 0x000fe20008410000 */
[----:B------:R-:W-:Y:S01]  /*7f10*/  FMUL.FTZ R17, R5, R57 ;  /* 0x0000003905117220 */ /* 0x000fe20000410000 */
[----:B-1----:R-:W-:Y:S01]  /*7f20*/  FFMA.FTZ R0, -R106, R106, 1 ;  /* 0x3f8000006a007423 */ /* 0x002fe2000001016a */
[----:B------:R-:W-:Y:S01]  /*7f30*/  FMUL.FTZ R3, R3, UR10 ;  /* 0x0000000a03037c20 */ /* 0x000fe20008410000 */
[----:B------:R-:W-:Y:S01]  /*7f40*/  FMUL.FTZ R60, R4, R60 ;  /* 0x0000003c043c7220 */ /* 0x000fe20000410000 */
        /* <DEDUP_REMOVED lines=8> */
[----:B------:R-:W-:Y:S01]  /*7fd0*/  FFMA.FTZ R3, -R105, R105, 1 ;  /* 0x3f80000069037423 */ /* 0x000fe20000010169 */
[----:B------:R-:W-:Y:S01]  /*7fe0*/  FMUL.FTZ R0, R0, UR10 ;  /* 0x0000000a00007c20 */ /* 0x000fe20008410000 */
[----:B------:R-:W-:Y:S01]  /*7ff0*/  FMUL.FTZ R7, R7, UR10 ;  /* 0x0000000a07077c20 */ /* 0x000fe20008410000 */
[----:B------:R-:W-:Y:S01]  /*8000*/  FMUL.FTZ R5, R5, R10 ;  /* 0x0000000a05057220 */ /* 0x000fe20000410000 */
[----:B------:R-:W-:Y:S01]  /*8010*/  FMUL.FTZ R3, R3, UR10 ;  /* 0x0000000a03037c20 */ /* 0x000fe20008410000 */
[----:B------:R-:W-:Y:S01]  /*8020*/  FMUL.FTZ R15, R0, R15 ;  /* 0x0000000f000f7220 */ /* 0x000fe20000410000 */
[----:B------:R-:W-:Y:S01]  /*8030*/  FMUL.FTZ R42, R7, R42 ;  /* 0x0000002a072a7220 */ /* 0x000fe20000410000 */
[----:B------:R-:W-:Y:S01]  /*8040*/  FFMA.FTZ R7, -R219, R219, 1 ;  /* 0x3f800000db077423 */ /* 0x000fe200000101db */
[----:B------:R-:W-:Y:S01]  /*8050*/  FMUL.FTZ R14, R3, R14 ;  /* 0x0000000e030e7220 */ /* 0x000fe20000410000 */
[----:B------:R-:W-:Y:S01]  /*8060*/  F2FP.BF16.F32.PACK_AB R8, R8, R5 ;  /* 0x000000050808723e */ /* 0x000fe200000010ff */
[----:B------:R-:W-:Y:S01]  /*8070*/  FFMA.FTZ R5, -R234, R234, 1 ;  /* 0x3f800000ea057423 */ /* 0x000fe200000101ea */
[----:B------:R-:W-:Y:S01]  /*8080*/  FMUL.FTZ R7, R7, UR10 ;  /* 0x0000000a07077c20 */ /* 0x000fe20008410000 */
[----:B------:R-:W-:Y:S01]  /*8090*/  F2FP.BF16.F32.PACK_AB R18, R18, R24 ;  /* 0x000000181212723e */ /* 0x000fe200000010ff */
[----:B------:R-:W-:Y:S01]  /*80a0*/  FMUL.FTZ R56, R6, R56 ;  /* 0x0000003806387220 */ /* 0x000fe20000410000 */
[----:B------:R-:W-:Y:S01]  /*80b0*/  STS [R113+0xa400], R8 ;  /* 0x00a4000871007388 */ /* 0x000fe20000000800 */
[----:B------:R-:W-:Y:S01]  /*80c0*/  FMUL.FTZ R58, R7, R58 ;  /* 0x0000003a073a7220 */ /* 0x000fe20000410000 */
[----:B------:R-:W-:Y:S01]  /*80d0*/  FMUL.FTZ R5, R5, UR10 ;  /* 0x0000000a05057c20 */ /* 0x000fe20008410000 */
[----:B------:R-:W-:Y:S01]  /*80e0*/  FFMA.FTZ R6, -R239, R239, 1 ;  /* 0x3f800000ef067423 */ /* 0x000fe200000101ef */
[----:B------:R-:W-:Y:S01]  /*80f0*/  STS [R165+0xa000], R19 ;  /* 0x00a00013a5007388 */ /* 0x000fe20000000800 */
[----:B------:R-:W-:Y:S01]  /*8100*/  F2FP.BF16.F32.PACK_AB R13, R13, R44 ;  /* 0x0000002c0d0d723e */ /* 0x000fe200000010ff */
[----:B------:R-:W-:Y:S01]  /*8110*/  FMUL.FTZ R46, R5, R46 ;  /* 0x0000002e052e7220 */ /* 0x000fe20000410000 */
[----:B------:R-:W-:Y:S01]  /*8120*/  FMUL.FTZ R6, R6, UR10 ;  /* 0x0000000a06067c20 */ /* 0x000fe20008410000 */
[----:B------:R-:W-:Y:S01]  /*8130*/  FFMA.FTZ R5, -R211, R211, 1 ;  /* 0x3f800000d3057423 */ /* 0x000fe200000101d3 */
[----:B------:R-:W-:Y:S01]  /*8140*/  F2FP.BF16.F32.PACK_AB R17, R17, R56 ;  /* 0x000000381111723e */ /* 0x000fe200000010ff */
[----:B------:R-:W1:Y:S01]  /*8150*/  LDC R40, c[0x0][0x44c] ;  /* 0x00011300ff287b82 */ /* 0x000e620000000800 */
[----:B------:R-:W-:Y:S01]  /*8160*/  FMUL.FTZ R43, R6, R43 ;  /* 0x0000002b062b7220 */ /* 0x000fe20000410000 */
[----:B------:R-:W-:Y:S01]  /*8170*/  FMUL.FTZ R5, R5, UR10 ;  /* 0x0000000a05057c20 */ /* 0x000fe20008410000 */
[----:B------:R-:W-:Y:S01]  /*8180*/  FFMA.FTZ R6, -R218, R218, 1 ;  /* 0x3f800000da067423 */ /* 0x000fe200000101da */
[----:B------:R-:W-:Y:S02]  /*8190*/  F2FP.BF16.F32.PACK_AB R16, R16, R60 ;  /* 0x0000003c1010723e */ /* 0x000fe400000010ff */
[----:B------:R-:W-:Y:S01]  /*81a0*/  FMUL.FTZ R62, R5, R62 ;  /* 0x0000003e053e7220 */ /* 0x000fe20000410000 */
[----:B------:R-:W-:Y:S01]  /*81b0*/  F2FP.BF16.F32.PACK_AB R5, R43, R42 ;  /* 0x0000002a2b05723e */ /* 0x000fe200000010ff */
[----:B------:R-:W-:Y:S01]  /*81c0*/  FMUL.FTZ R6, R6, UR10 ;  /* 0x0000000a06067c20 */ /* 0x000fe20008410000 */
[----:B------:R-:W-:Y:S03]  /*81d0*/  SHF.L.U32 R60, R157, 0x2, RZ ;  /* 0x000000029d3c7819 */ /* 0x000fe600000006ff */
[----:B------:R-:W-:Y:S05]  /*81e0*/  FMUL.FTZ R6, R6, R59 ;  /* 0x0000003b06067220 */ /* 0x000fea0000410000 */
[----:B------:R-:W-:Y:S01]  /*81f0*/  F2FP.BF16.F32.PACK_AB R6, R6, R58 ;  /* 0x0000003a0606723e */ /* 0x000fe200000010ff */
[----:B-1----:R-:W-:Y:S02]  /*8200*/  IMAD R102, R40, UR8, RZ ;  /* 0x0000000828667c24 */ /* 0x002fe4000f8e02ff */
[----:B--2---:R-:W-:Y:S01]  /*8210*/  FFMA.FTZ R3, -R101, R101, 1 ;  /* 0x3f80000065037423 */ /* 0x004fe20000010165 */
[----:B---3--:R-:W-:Y:S03]  /*8220*/  FFMA.FTZ R0, -R65, R65, 1 ;  /* 0x3f80000041007423 */ /* 0x008fe60000010141 */
[----:B------:R-:W-:Y:S01]  /*8230*/  FMUL.FTZ R4, R3, UR10 ;  /* 0x0000000a03047c20 */ /* 0x000fe20008410000 */
[----:B------:R-:W-:Y:S01]  /*8240*/  FMUL.FTZ R9, R0, UR10 ;  /* 0x0000000a00097c20 */ /* 0x000fe20008410000 */
[----:B----4-:R-:W-:Y:S01]  /*8250*/  FFMA.FTZ R3, -R64, R64, 1 ;  /* 0x3f80000040037423 */ /* 0x010fe20000010140 */
[----:B------:R-:W-:Y:S01]  /*8260*/  FFMA.FTZ R0, -R252, R252, 1 ;  /* 0x3f800000fc007423 */ /* 0x000fe200000101fc */
[----:B------:R-:W-:Y:S01]  /*8270*/  FMUL.FTZ R26, R4, R26 ;  /* 0x0000001a041a7220 */ /* 0x000fe20000410000 */
[----:B------:R-:W-:Y:S01]  /*8280*/  FMUL.FTZ R9, R9, R27 ;  /* 0x0000001b09097220 */ /* 0x000fe20000410000 */
[----:B------:R-:W-:Y:S01]  /*8290*/  FMUL.FTZ R4, R3, UR10 ;  /* 0x0000000a03047c20 */ /* 0x000fe20008410000 */
[----:B------:R-:W-:Y:S01]  /*82a0*/  FMUL.FTZ R3, R0, UR10 ;  /* 0x0000000a00037c20 */ /* 0x000fe20008410000 */
[----:B------:R-:W-:Y:S02]  /*82b0*/  F2FP.BF16.F32.PACK_AB R0, R15, R14 ;  /* 0x0000000e0f00723e */ /* 0x000fe400000010ff */
[----:B------:R-:W-:Y:S01]  /*82c0*/  FMUL.FTZ R30, R4, R30 ;  /* 0x0000001e041e7220 */ /* 0x000fe20000410000 */
[----:B------:R-:W-:Y:S01]  /*82d0*/  FMUL.FTZ R31, R3, R31 ;  /* 0x0000001f031f7220 */ /* 0x000fe20000410000 */
[----:B------:R-:W-:Y:S01]  /*82e0*/  FADD.FTZ R3, -R109, R47 ;  /* 0x0000002f6d037221 */ /* 0x000fe20000010100 */
[----:B------:R-:W-:Y:S01]  /*82f0*/  FFMA.FTZ R4, -R232, R232, 1 ;  /* 0x3f800000e8047423 */ /* 0x000fe200000101e8 */
[----:B------:R1:W-:Y:S01]  /*8300*/  STS [R165+0xa400], R0 ;  /* 0x00a40000a5007388 */ /* 0x0003e20000000800 */
[----:B------:R-:W-:Y:S01]  /*8310*/  F2FP.BF16.F32.PACK_AB R9, R9, R26 ;  /* 0x0000001a0909723e */ /* 0x000fe200000010ff */
[----:B------:R-:W-:Y:S01]  /*8320*/  FMUL.FTZ R3, R198, R3 ;  /* 0x00000003c6037220 */ /* 0x000fe20000410000 */
[----:B------:R-:W-:Y:S01]  /*8330*/  FMUL.FTZ R4, R4, UR10 ;  /* 0x0000000a04047c20 */ /* 0x000fe20008410000 */
[----:B------:R-:W-:Y:S03]  /*8340*/  STS [R160+0x8000], R100 ;  /* 0x00800064a0007388 */ /* 0x000fe60000000800 */
[----:B------:R-:W-:Y:S01]  /*8350*/  FMUL.FTZ R10, R4, R3 ;  /* 0x00000003040a7220 */ /* 0x000fe20000410000 */
[----:B------:R-:W-:Y:S01]  /*8360*/  FADD.FTZ R3, -R109, R63 ;  /* 0x0000003f6d037221 */ /* 0x000fe20000010100 */
[----:B------:R-:W-:Y:S01]  /*8370*/  FFMA.FTZ R4, -R208, R208, 1 ;  /* 0x3f800000d0047423 */ /* 0x000fe200000101d0 */
[----:B------:R-:W-:Y:S02]  /*8380*/  STS [R160+0x8400], R36 ;  /* 0x00840024a0007388 */ /* 0x000fe40000000800 */
[----:B------:R-:W-:Y:S01]  /*8390*/  FMUL.FTZ R3, R180, R3 ;  /* 0x00000003b4037220 */ /* 0x000fe20000410000 */
[----:B------:R-:W-:Y:S01]  /*83a0*/  FMUL.FTZ R4, R4, UR10 ;  /* 0x0000000a04047c20 */ /* 0x000fe20008410000 */
[----:B------:R-:W-:Y:S03]  /*83b0*/  STS [R163+0x8000], R53 ;  /* 0x00800035a3007388 */ /* 0x000fe60000000800 */
[----:B------:R-:W-:Y:S01]  /*83c0*/  FMUL.FTZ R7, R4, R3 ;  /* 0x0000000304077220 */ /* 0x000fe20000410000 */
[----:B------:R-:W-:Y:S01]  /*83d0*/  STS [R163+0x8400], R33 ;  /* 0x00840021a3007388 */ /* 0x000fe20000000800 */
[----:B------:R-:W-:Y:S02]  /*83e0*/  F2FP.BF16.F32.PACK_AB R3, R31, R30 ;  /* 0x0000001e1f03723e */ /* 0x000fe400000010ff */
[----:B------:R-:W-:Y:S01]  /*83f0*/  F2FP.BF16.F32.PACK_AB R4, R10, R46 ;  /* 0x0000002e0a04723e */ /* 0x000fe200000010ff */
[----:B------:R-:W-:Y:S01]  /*8400*/  STS [R160+0xa000], R18 ;  /* 0x00a00012a0007388 */ /* 0x000fe20000000800 */
[----:B------:R-:W-:Y:S02]  /*8410*/  F2FP.BF16.F32.PACK_AB R7, R7, R62 ;  /* 0x0000003e0707723e */ /* 0x000fe400000010ff */
[--C-:B-1----:R-:W-:Y:S01]  /*8420*/  SHF.R.U32.HI R0, RZ, 0x4, R157.reuse ;  /* 0x00000004ff007819 */ /* 0x102fe2000001169d */
[----:B------:R-:W-:Y:S03]  /*8430*/  STS [R160+0xa400], R9 ;  /* 0x00a40009a0007388 */ /* 0x000fe60000000800 */
[----:B------:R-:W-:Y:S01]  /*8440*/  LOP3.LUT R59, R0, 0x8, RZ, 0xc0, !PT ;  /* 0x00000008003b7812 */ /* 0x000fe200078ec0ff */
[----:B------:R-:W-:Y:S01]  /*8450*/  STS [R163+0xa000], R20 ;  /* 0x00a00014a3007388 */ /* 0x000fe20000000800 */
[----:B------:R-:W-:Y:S03]  /*8460*/  LEA R0, -R102, RZ, 0x7 ;  /* 0x000000ff66007211 */ /* 0x000fe600078e39ff */
[----:B------:R1:W-:Y:S04]  /*8470*/  STS [R163+0xa400], R3 ;  /* 0x00a40003a3007388 */ /* 0x0003e80000000800 */
[----:B------:R-:W-:Y:S04]  /*8480*/  STS [R114+-0x8000], R52 ;  /* 0xff80003472007388 */ /* 0x000fe80000000800 */
[----:B------:R-:W-:Y:S04]  /*8490*/  STS [R114+-0x7c00], R21 ;  /* 0xff84001572007388 */ /* 0x000fe80000000800 */
[----:B------:R-:W-:Y:S04]  /*84a0*/  STS [R162+-0x8000], R49 ;  /* 0xff800031a2007388 */ /* 0x000fe80000000800 */
[----:B------:R-:W-:Y:S04]  /*84b0*/  STS [R162+-0x7c00], R22 ;  /* 0xff840016a2007388 */ /* 0x000fe80000000800 */
[----:B------:R-:W-:Y:S04]  /*84c0*/  STS [R114+-0x6000], R12 ;  /* 0xffa0000c72007388 */ /* 0x000fe80000000800 */
[----:B------:R-:W-:Y:S01]  /*84d0*/  STS [R114+-0x5c00], R5 ;  /* 0xffa4000572007388 */ /* 0x000fe20000000800 */
[----:B-1----:R-:W-:Y:S03]  /*84e0*/  LOP3.LUT R3, R59, 0x10, R157, 0xf8, !PT ;  /* 0x000000103b037812 */ /* 0x002fe600078ef89d */
        /* <DEDUP_REMOVED lines=69> */
[----:B------:R-:W-:Y:S02]  /*8940*/  LEA R6, P0, R0, R246, 0x2 ;  /* 0x000000f600067211 */ /* 0x000fe400078010ff */
[-C--:B--2---:R-:W-:Y:S05]  /*8950*/  HMMA.16816.F32.BF16 R68, R16, R20.reuse, R68 ;  /* 0x000000141044723c */ /* 0x084fea0000041844 */
[----:B------:R-:W-:Y:S02]  /*8960*/  LOP3.LUT R4, R4, 0x18, R157, 0x78, !PT ;  /* 0x0000001804047812 */ /* 0x000fe400078e789d */
[----:B------:R-:W-:Y:S01]  /*8970*/  MOV R246, R6 ;  /* 0x0000000600f67202 */ /* 0x000fe20000000f00 */
[C---:B------:R-:W-:Y:S04]  /*8980*/  HMMA.16816.F32.BF16 R72, R24.reuse, R20, R72 ;  /* 0x000000141848723c */ /* 0x040fe80000041848 */
[----:B------:R-:W-:Y:S02]  /*8990*/  LOP3.LUT R5, R4, 0x1f20, R156, 0xf8, !PT ;  /* 0x00001f2004057812 */ /* 0x000fe400078ef89c */
[----:B------:R-:W-:Y:S02]  /*89a0*/  LEA.HI.X.SX32 R4, R0, R247, 0x2, P0 ;  /* 0x000000f700047211 */ /* 0x000fe400000f16ff */
[-C--:B------:R-:W-:Y:S03]  /*89b0*/  HMMA.16816.F32.BF16 R76, R24, R22.reuse, R76 ;  /* 0x00000016184c723c */ /* 0x080fe6000004184c */
[----:B------:R-:W-:Y:S02]  /*89c0*/  LOP3.LUT R0, R158, 0x1c0, RZ, 0xc0, !PT ;  /* 0x000001c09e007812 */ /* 0x000fe400078ec0ff */
[----:B------:R-:W-:Y:S02]  /*89d0*/  LEA R61, R5, UR4, 0x1 ;  /* 0x00000004053d7c11 */ /* 0x000fe4000f8e08ff */
[----:B------:R-:W-:Y:S01]  /*89e0*/  MOV R247, R4 ;  /* 0x0000000400f77202 */ /* 0x000fe20000000f00 */
        /* <DEDUP_REMOVED lines=32> */
.L_x_735:
[----:B------:R-:W2:Y:S01]  /*8bf0*/  LDL R110, [R1+0x28] ;  /* 0x00002800016e7983 */ /* 0x000ea20000100800 */
[----:B------:R-:W-:Y:S01]  /*8c00*/  LOP3.LUT R0, R0, 0x38, R156, 0xf8, !PT ;  /* 0x0000003800007812 */ /* 0x000fe200078ef89c */
[----:B------:R-:W-:Y:S01]  /*8c10*/  IMAD.U32 R100, RZ, RZ, UR42 ;  /* 0x0000002aff647e24 */ /* 0x000fe2000f8e00ff */
[----:B------:R-:W-:Y:S01]  /*8c20*/  PLOP3.LUT P2, PT, PT, PT, UP0, 0x80, 0x8 ;  /* 0x000000000008781c */ /* 0x000fe20003f4f008 */
[----:B------:R-:W3:Y:S01]  /*8c30*/  LDL R109, [R1+0x4c] ;  /* 0x00004c00016d7983 */ /* 0x000ee20000100800 */
[----:B------:R-:W-:Y:S01]  /*8c40*/  LOP3.LUT R0, R0, 0x8, R108, 0x78, !PT ;  /* 0x0000000800007812 */ /* 0x000fe200078e786c */
[----:B------:R-:W-:Y:S01]  /*8c50*/  IMAD.MOV.U32 R111, RZ, RZ, 0x4 ;  /* 0x00000004ff6f7424 */ /* 0x000fe200078e00ff */
[----:B------:R-:W-:Y:S01]  /*8c60*/  LEA R100, P0, R100, R246, 0x2 ;  /* 0x000000f664647211 */ /* 0x000fe200078010ff */
[----:B------:R-:W4:Y:S01]  /*8c70*/  LDL R107, [R1+0x48] ;  /* 0x00004800016b7983 */ /* 0x000f220000100800 */
[----:B------:R-:W-:Y:S01]  /*8c80*/  LOP3.LUT R0, R154, R0, RZ, 0xfc, !PT ;  /* 0x000000009a007212 */ /* 0x000fe200078efcff */
[----:B------:R-:W-:Y:S01]  /*8c90*/  ULOP3.LUT UR14, UR43, 0x1, URZ, 0xc0, !UPT ;  /* 0x000000012b0e7892 */ /* 0x000fe2000f8ec0ff */
[----:B------:R-:W-:Y:S01]  /*8ca0*/  VIADD R164, R164, 0xffffff80 ;  /* 0xffffff80a4a47836 */ /* 0x000fe20000000000 */
        /* <DEDUP_REMOVED lines=18> */
[----:B-1----:R-:W-:Y:S04]  /*8dd0*/  LDSM.16.MT88.4 R40, [R3+0x6800] ;  /* 0x006800000328783b */ /* 0x002fe80000004200 */
[----:B------:R-:W1:Y:S04]  /*8de0*/  LDSM.16.M88.4 R36, [R56] ;  /* 0x000000003824783b */ /* 0x000e680000000200 */
[----:B------:R-:W1:Y:S04]  /*8df0*/  LDSM.16.M88.4 R44, [R56+0x2000] ;  /* 0x00200000382c783b */ /* 0x000e680000000200 */
[----:B------:R-:W-:Y:S04]  /*8e00*/  LDSM.16.MT88.4 R48, [R3+0x6c00] ;  /* 0x006c00000330783b */ /* 0x000fe80000004200 */
[----:B------:R-:W-:Y:S01]  /*8e10*/  LDSM.16.M88.4 R52, [R58+0x2000] ;  /* 0x002000003a34783b */ /* 0x000fe20000000200 */
[-C--:B------:R-:W-:Y:S08]  /*8e20*/  HMMA.16816.F32.BF16 R4, R16, R20.reuse, RZ ;  /* 0x000000141004723c */ /* 0x080ff000000418ff */
        /* <DEDUP_REMOVED lines=11> */
[-C--:B-1----:R-:W-:Y:S08]  /*8ee0*/  HMMA.16816.F32.BF16 R4, R36, R40.reuse, R4 ;  /* 0x000000282404723c */ /* 0x082ff00000041804 */
[C---:B------:R-:W-:Y:S08]  /*8ef0*/  HMMA.16816.F32.BF16 R8, R44.reuse, R40, R8 ;  /* 0x000000282c08723c */ /* 0x040ff00000041808 */
[-C--:B------:R-:W-:Y:S01]  /*8f00*/  HMMA.16816.F32.BF16 R12, R44, R42.reuse, R12 ;  /* 0x0000002a2c0c723c */ /* 0x080fe2000004180c */
[----:B------:R-:W-:Y:S01]  /*8f10*/  LDSM.16.MT88.4 R44, [R3+0x7800] ;  /* 0x00780000032c783b */ /* 0x000fe20000004200 */
[----:B------:R-:W-:Y:S06]  /*8f20*/  IMAD.U32 R0, RZ, RZ, UR42 ;  /* 0x0000002aff007e24 */ /* 0x000fec000f8e00ff */
        /* <DEDUP_REMOVED lines=48> */
[C---:B------:R-:W-:Y:S04]  /*9230*/  HMMA.16816.F32.BF16 R8, R36.reuse, R28, R8 ;  /* 0x0000001c2408723c */ /* 0x040fe80000041808 */
[----:B--2---:R-:W-:Y:S01]  /*9240*/  @P2 LOP3.LUT R110, R104, 0x7, R0, 0xf8, !PT ;  /* 0x00000007686e2812 */ /* 0x004fe200078ef800 */
        /* <DEDUP_REMOVED lines=10> */
[----:B---3--:R-:W2:Y:S01]  /*92f0*/  @P2 LDG.E R109, desc[UR30][R24.64+-0x200] ;  /* 0xfffe001e186d2981 */ /* 0x008ea2000c1e1900 */
[----:B------:R-:W-:Y:S02]  /*9300*/  @UP0 UMOV UR51, UR14 ;  /* 0x0000000e00330c82 */ /* 0x000fe40008000000 */
[C---:B------:R-:W-:Y:S01]  /*9310*/  LEA.HI.X.SX32 R27, R102.reuse, R29, 0x5, P0 ;  /* 0x0000001d661b7211 */ /* 0x040fe200000f2eff */
[----:B----4-:R-:W3:Y:S01]  /*9320*/  @P2 LDG.E R107, desc[UR30][R24.64+-0x1e0] ;  /* 0xfffe201e186b2981 */ /* 0x010ee2000c1e1900 */
[C---:B------:R-:W-:Y:S03]  /*9330*/  LEA R20, P0, R102.reuse, R26, 0x5 ;  /* 0x0000001a66147211 */ /* 0x040fe600078028ff */
[----:B-----5:R-:W4:Y:S01]  /*9340*/  @P2 LDG.E R106, desc[UR30][R24.64+-0x100] ;  /* 0xffff001e186a2981 */ /* 0x020f22000c1e1900 */
        /* <DEDUP_REMOVED lines=169> */
.L_x_737:
[----:B------:R-:W1:Y:S01]  /*9de0*/  LDCU.64 UR14, c[0x0][0x5c0] ;  /* 0x0000b800ff0e77ac */ /* 0x000e620008000a00 */
[----:B------:R-:W-:-:S05]  /*9df0*/  IADD3 R2, PT, PT, R11, UR37, RZ ;  /* 0x000000250b027c10 */ /* 0x000fca000fffe0ff */
[C---:B-1----:R-:W-:Y:S02]  /*9e00*/  IMAD R0, R2.reuse, UR15, RZ ;  /* 0x0000000f02007c24 */ /* 0x042fe4000f8e02ff */
[----:B------:R-:W-:-:S05]  /*9e10*/  IMAD.WIDE.U32 R2, R2, UR14, RZ ;  /* 0x0000000e02027c25 */ /* 0x000fca000f8e00ff */
[----:B------:R-:W-:Y:S02]  /*9e20*/  IADD3 R8, PT, PT, R3, R0, RZ ;  /* 0x0000000003087210 */ /* 0x000fe40007ffe0ff */
[----:B------:R-:W-:Y:S02]  /*9e30*/  MOV R5, R2 ;  /* 0x0000000200057202 */ /* 0x000fe40000000f00 */
.L_x_738:
        /* <DEDUP_REMOVED lines=17> */
.L_x_739:
[----:B------:R-:W1:Y:S01]  /*9f50*/  LDCU.64 UR10, c[0x0][0x5c8] ;  /* 0x0000b900ff0a77ac */ /* 0x000e620008000a00 */
[----:B------:R-:W-:-:S05]  /*9f60*/  IADD3 R2, PT, PT, R11, UR37, RZ ;  /* 0x000000250b027c10 */ /* 0x000fca000fffe0ff */
[C---:B-1----:R-:W-:Y:S02]  /*9f70*/  IMAD R0, R2.reuse, UR11, RZ ;  /* 0x0000000b02007c24 */ /* 0x042fe4000f8e02ff */
[----:B------:R-:W-:-:S05]  /*9f80*/  IMAD.WIDE.U32 R2, R2, UR10, RZ ;  /* 0x0000000a02027c25 */ /* 0x000fca000f8e00ff */
[----:B------:R-:W-:Y:S02]  /*9f90*/  IADD3 R19, PT, PT, R3, R0, RZ ;  /* 0x0000000003137210 */ /* 0x000fe40007ffe0ff */
[----:B------:R-:W-:-:S07]  /*9fa0*/  MOV R18, R2 ;  /* 0x0000000200127202 */ /* 0x000fce0000000f00 */
.L_x_740:
        /* <DEDUP_REMOVED lines=42> */
.L_x_742:
[----:B------:R-:W-:Y:S05]  /*a250*/  BSYNC.RECONVERGENT B0 ;  /* 0x0000000000007941 */ /* 0x000fea0003800200 */
.L_x_741:
        /* <DEDUP_REMOVED lines=11> */
.L_x_744:
[----:B------:R-:W-:Y:S05]  /*a310*/  BSYNC.RECONVERGENT B0 ;  /* 0x0000000000007941 */ /* 0x000fea0003800200 */
.L_x_743:
        /* <DEDUP_REMOVED lines=25> */
.L_x_709:
[----:B------:R-:W-:Y:S05]  /*a4b0*/  BSYNC.RECONVERGENT B1 ;  /* 0x0000000000017941 */ /* 0x000fea0003800200 */
.L_x_691:
        /* <DEDUP_REMOVED lines=11> */
.L_x_746:
        /* <DEDUP_REMOVED lines=9> */
.L_x_1594:


//--------------------- .text._ZN5flash44flash_bwd_dq_dk_dv_loop_seqk_parallel_kernelI23Flash_bwd_kernel_traitsILi32ELi128ELi128ELi8ELi4ELi4ELi4ELb1ELb0EN7cutlass10bfloat16_tE19Flash_kernel_traitsILi32ELi128ELi128ELi8ES3_EELb1ELb0ELb1ELb0ELb0ELb1ELb0EEEvNS_16Flash_bwd_paramsE --------------------------
	.section	.text._ZN5flash44flash_bwd_dq_dk_dv_loop_seqk_parallel_kernelI23Flash_bwd_kernel_traitsILi32ELi128ELi128ELi8ELi4ELi4ELi4ELb1ELb0EN7cutlass10bfloat16_tE19Flash_kernel_traitsILi32ELi128ELi128ELi8ES3_EELb1ELb0ELb1ELb0ELb0ELb1ELb0EEEvNS_16Flash_bwd_paramsE,"ax",@progbits
	.align	128
        .global         _ZN5flash44flash_bwd_dq_dk_dv_loop_seqk_parallel_kernelI23Flash_bwd_kernel_traitsILi32ELi128ELi128ELi8ELi4ELi4ELi4ELb1ELb0EN7cutlass10bfloat16_tE19Flash_kernel_traitsILi32ELi128ELi128ELi8ES3_EELb1ELb0ELb1ELb0ELb0ELb1ELb0EEEvNS_16Flash_bwd_paramsE
        .type           _ZN5flash44flash_bwd_dq_dk_dv_loop_seqk_parallel_kernelI23Flash_bwd_kernel_traitsILi32ELi128ELi128ELi8ELi4ELi4ELi4ELb1ELb0EN7cutlass10bfloat16_tE19Flash_kernel_traitsILi32ELi128ELi128ELi8ES3_EELb1ELb0ELb1ELb0ELb0ELb1ELb0EEEvNS_16Flash_bwd_paramsE,@function
        .size           _ZN5flash44flash_bwd_dq_dk_dv_loop_seqk_parallel_kernelI23Flash_bwd_kernel_traitsILi32ELi128ELi128ELi8ELi4ELi4ELi4ELb1ELb0EN7cutlass10bfloat16_tE19Flash_kernel_traitsILi32ELi128ELi128ELi8ES3_EELb1ELb0ELb1ELb0ELb0ELb1ELb0EEEvNS_16Flash_bwd_paramsE,(.L_x_1595 - _ZN5flash44flash_bwd_dq_dk_dv_loop_seqk_parallel_kernelI23Flash_bwd_kernel_traitsILi32ELi128ELi128ELi8ELi4ELi4ELi4ELb1ELb0EN7cutlass10bfloat16_tE19Flash_kernel_traitsILi32ELi128ELi128ELi8ES3_EELb1ELb0ELb1ELb0ELb0ELb1ELb0EEEvNS_16Flash_bwd_paramsE)
        .other          _ZN5flash44flash_bwd_dq_dk_dv_loop_seqk_parallel_kernelI23Flash_bwd_kernel_traitsILi32ELi128ELi128ELi8ELi4ELi4ELi4ELb1ELb0EN7cutlass10bfloat16_tE19Flash_kernel_traitsILi32ELi128ELi128ELi8ES3_EELb1ELb0ELb1ELb0ELb0ELb1ELb0EEEvNS_16Flash_bwd_paramsE,@"STO_CUDA_ENTRY STV_DEFAULT"
_ZN5flash44flash_bwd_dq_dk_dv_loop_seqk_parallel_kernelI23Flash_bwd_kernel_traitsILi32ELi128ELi128ELi8ELi4ELi4ELi4ELb1ELb0EN7cutlass10bfloat16_tE19Flash_kernel_traitsILi32ELi128ELi128ELi8ES3_EELb1ELb0ELb1ELb0ELb0ELb1ELb0EEEvNS_16Flash_bwd_paramsE:
.text._ZN5flash44flash_bwd_dq_dk_dv_loop_seqk_parallel_kernelI23Flash_bwd_kernel_traitsILi32ELi128ELi128ELi8ELi4ELi4ELi4ELb1ELb0EN7cutlass10bfloat16_tE19Flash_kernel_traitsILi32ELi128ELi128ELi8ES3_EELb1ELb0ELb1ELb0ELb0ELb1ELb0EEEvNS_16Flash_bwd_paramsE:
        /* <DEDUP_REMOVED lines=13> */
[----:B------:R-:W-:Y:S01]  /*00d0*/  UMOV UR5, 0x400 ;  /* 0x0000040000057882 */ /* 0x000fe20000000000 */
[----:B------:R-:W-:-:S04]  /*00e0*/  UMOV UR9, 0x400 ;  /* 0x0000040000097882 */ /* 0x000fc80000000000 */
[----:B------:R-:W4:Y:S01]  /*00f0*/  S2UR UR4, SR_CgaCtaId ;  /* 0x00000000000479c3 */ /* 0x000f220000008800 */
[----:B------:R-:W-:Y:S01]  /*0100*/  UMOV UR8, 0x400 ;  /* 0x0000040000087882 */ /* 0x000fe20000000000 */
[----:B------:R-:W1:Y:S01]  /*0110*/  LDCU.64 UR28, c[0x0][0x358] ;  /* 0x00006b00ff1c77ac */ /* 0x000e620008000a00 */
[----:B------:R-:W1:Y:S05]  /*0120*/  LDCU.64 UR14, c[0x0][0x460] ;  /* 0x00008c00ff0e77ac */ /* 0x000e6a0008000a00 */
[----:B------:R-:W5:Y:S01]  /*0130*/  S2UR UR24, SR_CgaCtaId ;  /* 0x00000000001879c3 */ /* 0x000f620000008800 */
[----:B------:R-:W4:Y:S01]  /*0140*/  LDCU.64 UR12, c[0x0][0x470] ;  /* 0x00008e00ff0c77ac */ /* 0x000f220008000a00 */
[----:B---3--:R-:W-:Y:S01]  /*0150*/  IMAD.U32 R7, RZ, RZ, UR7 ;  /* 0x00000007ff077e24 */ /* 0x008fe2000f8e00ff */
[----:B------:R-:W-:Y:S01]  /*0160*/  UMOV UR31, URZ ;  /* 0x000000ff001f7c82 */ /* 0x000fe20008000000 */
[----:B------:R-:W-:-:S04]  /*0170*/  UMOV UR32, URZ ;  /* 0x000000ff00207c82 */ /* 0x000fc80008000000 */
[----:B------:R-:W3:Y:S01]  /*0180*/  S2UR UR27, SR_CgaCtaId ;  /* 0x00000000001b79c3 */ /* 0x000ee20000008800 */
[----:B--2---:R-:W-:Y:S01]  /*0190*/  ULEA UR6, UR6, UR10, 0x18 ;  /* 0x0000000a06067291 */ /* 0x004fe2000f8ec0ff */
[C---:B-1----:R-:W-:Y:S01]  /*01a0*/  IMAD.SHL.U32 R2, R8.reuse, 0x40, RZ ;  /* 0x0000004008027824 */ /* 0x042fe200078e00ff */
[--C-:B------:R-:W-:Y:S01]  /*01b0*/  SHF.R.U32.HI R6, RZ, 0x1, R8.reuse ;  /* 0x00000001ff067819 */ /* 0x100fe20000011608 */
[C---:B------:R-:W-:Y:S01]  /*01c0*/  IMAD.SHL.U32 R3, R8.reuse, 0x10, RZ ;  /* 0x0000001008037824 */ /* 0x040fe200078e00ff */
[--C-:B------:R-:W-:Y:S01]  /*01d0*/  SHF.R.U32.HI R203, RZ, 0x4, R8.reuse ;  /* 0x00000004ffcb7819 */ /* 0x100fe20000011608 */
[----:B------:R-:W-:Y:S01]  /*01e0*/  IMAD.SHL.U32 R0, R8, 0x8, RZ ;  /* 0x0000000808007824 */ /* 0x000fe200078e00ff */
[----:B------:R-:W-:Y:S01]  /*01f0*/  LOP3.LUT R201, R2, 0x1c0, RZ, 0xc0, !PT ;  /* 0x000001c002c97812 */ /* 0x000fe200078ec0ff */
[----:B------:R-:W-:Y:S01]  /*0200*/  IMAD.SHL.U32 R209, R8, 0x2, RZ ;  /* 0x0000000208d17824 */ /* 0x000fe200078e00ff */
[----:B------:R-:W-:Y:S01]  /*0210*/  SHF.R.U32.HI R5, RZ, 0x2, R8 ;  /* 0x00000002ff057819 */ /* 0x000fe20000011608 */
[----:B------:R-:W1:Y:S01]  /*0220*/  S2UR UR25, SR_CTAID.X ;  /* 0x00000000001979c3 */ /* 0x000e620000002500 */
[----:B------:R-:W-:Y:S01]  /*0230*/  LOP3.LUT R208, R6, 0x30, RZ, 0xc0, !PT ;  /* 0x0000003006d07812 */ /* 0x000fe200078ec0ff */
[----:B----4-:R-:W-:Y:S01]  /*0240*/  ULEA UR4, UR4, UR5, 0x18 ;  /* 0x0000000504047291 */ /* 0x010fe2000f8ec0ff */
[C---:B------:R-:W-:Y:S01]  /*0250*/  LOP3.LUT P0, R4, R8.reuse, 0x10, RZ, 0xc0, !PT ;  /* 0x0000001008047812 */ /* 0x040fe2000780c0ff */
[----:B------:R-:W-:Y:S01]  /*0260*/  UIADD3 UR5, UPT, UPT, UR6, 0x8000, URZ ;  /* 0x0000800006057890 */ /* 0x000fe2000fffe0ff */
[----:B------:R-:W-:Y:S01]  /*0270*/  LOP3.LUT R203, R203, 0x8, RZ, 0xc0, !PT ;  /* 0x00000008cbcb7812 */ /* 0x000fe200078ec0ff */
[----:B-----5:R-:W-:Y:S01]  /*0280*/  ULEA UR24, UR24, UR9, 0x18 ;  /* 0x0000000918187291 */ /* 0x020fe2000f8ec0ff */
[----:B------:R-:W-:Y:S01]  /*0290*/  LOP3.LUT R10, R3, 0x1c0, RZ, 0xc0, !PT ;  /* 0x000001c0030a7812 */ /* 0x000fe200078ec0ff */
[----:B------:R-:W2:Y:S01]  /*02a0*/  S2UR UR23, SR_CTAID.Y ;  /* 0x00000000001779c3 */ /* 0x000ea20000002600 */
[----:B------:R-:W-:Y:S01]  /*02b0*/  LOP3.LUT R201, R201, 0x38, R0, 0xf8, !PT ;  /* 0x00000038c9c97812 */ /* 0x000fe200078ef800 */
[----:B------:R-:W-:Y:S01]  /*02c0*/  IMAD.SHL.U32 R0, R8, 0x20, RZ ;  /* 0x0000002008007824 */ /* 0x000fe200078e00ff */
[----:B------:R-:W-:Y:S01]  /*02d0*/  LOP3.LUT R208, R208, 0x7, R5, 0xf8, !PT ;  /* 0x00000007d0d07812 */ /* 0x000fe200078ef805 */
[----:B------:R-:W-:Y:S01]  /*02e0*/  IMAD.SHL.U32 R5, R8, 0x4, RZ ;  /* 0x0000000408057824 */ /* 0x000fe200078e00ff */
[----:B------:R-:W-:Y:S01]  /*02f0*/  LOP3.LUT R203, R203, R4, RZ, 0xfc, !PT ;  /* 0x00000004cbcb7212 */ /* 0x000fe200078efcff */
[----:B---3--:R-:W-:Y:S01]  /*0300*/  ULEA UR27, UR27, UR8, 0x18 ;  /* 0x000000081b1b7291 */ /* 0x008fe2000f8ec0ff */
[----:B------:R-:W-:Y:S01]  /*0310*/  LOP3.LUT R10, R10, 0x38, R209, 0xf8, !PT ;  /* 0x000000380a0a7812 */ /* 0x000fe200078ef8d1 */
[----:B------:R-:W3:Y:S01]  /*0320*/  S2UR UR22, SR_CTAID.Z ;  /* 0x00000000001679c3 */ /* 0x000ee20000002700 */
[----:B------:R-:W-:-:S02]  /*0330*/  LOP3.LUT R209, R209, 0xe006, R2, 0xc8, !PT ;  /* 0x0000e006d1d17812 */ /* 0x000fc400078ec802 */
[----:B------:R-:W-:Y:S02]  /*0340*/  LOP3.LUT R5, R5, 0x18, RZ, 0xc0, !PT ;  /* 0x0000001805057812 */ /* 0x000fe400078ec0ff */
[--C-:B------:R-:W-:Y:S02]  /*0350*/  LOP3.LUT R203, R203, 0xc0, R0.reuse, 0xf8, !PT ;  /* 0x000000c0cbcb7812 */ /* 0x100fe400078ef800 */
[--C-:B------:R-:W-:Y:S02]  /*0360*/  LOP3.LUT R209, R209, 0xc00, R0.reuse, 0xf8, !PT ;  /* 0x00000c00d1d17812 */ /* 0x100fe400078ef800 */
[----:B------:R-:W-:Y:S02]  /*0370*/  LOP3.LUT R204, R0, 0x20, RZ, 0xc0, !PT ;  /* 0x0000002000cc7812 */ /* 0x000fe400078ec0ff */
[----:B------:R-:W-:Y:S02]  /*0380*/  LOP3.LUT R205, R5, 0xc0, R0, 0xf8, !PT ;  /* 0x000000c005cd7812 */ /* 0x000fe400078ef800 */
[----:B------:R-:W-:-:S02]  /*0390*/  LOP3.LUT R203, R203, R5, RZ, 0x3c, !PT ;  /* 0x00000005cbcb7212 */ /* 0x000fc400078e3cff */
[----:B------:R-:W-:Y:S02]  /*03a0*/  LOP3.LUT R209, R209, R10, RZ, 0xfc, !PT ;  /* 0x0000000ad1d17212 */ /* 0x000fe400078efcff */
[----:B------:R-:W-:Y:S02]  /*03b0*/  LOP3.LUT R5, R2, 0x200, RZ, 0xc0, !PT ;  /* 0x0000020002057812 */ /* 0x000fe400078ec0ff */
[----:B------:R-:W-:Y:S02]  /*03c0*/  LOP3.LUT R4, R0, 0x120, RZ, 0xc0, !PT ;  /* 0x0000012000047812 */ /* 0x000fe400078ec0ff */
[----:B------:R-:W-:Y:S02]  /*03d0*/  LOP3.LUT R204, R204, 0x3800, R3, 0xf8, !PT ;  /* 0x00003800cccc7812 */ /* 0x000fe400078ef803 */
[----:B------:R-:W-:Y:S02]  /*03e0*/  LOP3.LUT R201, R201, 0x8, R6, 0x78, !PT ;  /* 0x00000008c9c97812 */ /* 0x000fe400078e7806 */
[----:B------:R-:W-:-:S02]  /*03f0*/  LOP3.LUT R2, R5, 0xc00, R0, 0xf8, !PT ;  /* 0x00000c0005027812 */ /* 0x000fc400078ef800 */
[----:B------:R-:W-:Y:S02]  /*0400*/  LEA R209, R209, UR6, 0x1 ;  /* 0x00000006d1d17c11 */ /* 0x000fe4000f8e08ff */
[----:B------:R-:W-:Y:S01]  /*0410*/  LOP3.LUT R203, R203, 0x120, R0, 0xf8, !PT ;  /* 0x00000120cbcb7812 */ /* 0x000fe200078ef800 */
[----:B------:R-:W-:Y:S01]  /*0420*/  IMAD.MOV.U32 R0, RZ, RZ, 0x20 ;  /* 0x00000020ff007424 */ /* 0x000fe200078e00ff */
[--C-:B------:R-:W-:Y:S01]  /*0430*/  LOP3.LUT R4, R4, 0x600, R3.reuse, 0xf8, !PT ;  /* 0x0000060004047812 */ /* 0x100fe200078ef803 */
[----:B------:R-:W-:Y:S01]  /*0440*/  VIADD R207, R209, 0x10040 ;  /* 0x00010040d1cf7836 */ /* 0x000fe20000000000 */
[----:B------:R-:W-:Y:S02]  /*0450*/  LOP3.LUT R204, R204, 0x100, R3, 0xf8, !PT ;  /* 0x00000100cccc7812 */ /* 0x000fe400078ef803 */
[----:B------:R-:W-:Y:S02]  /*0460*/  LOP3.LUT P1, RZ, R8, 0x8, RZ, 0xc0, !PT ;  /* 0x0000000808ff7812 */ /* 0x000fe4000782c0ff */
[----:B------:R-:W-:-:S02]  /*0470*/  LOP3.LUT R3, R205, 0x8, R8, 0x78, !PT ;  /* 0x00000008cd037812 */ /* 0x000fc400078e7808 */
[----:B------:R-:W-:Y:S01]  /*0480*/  LOP3.LUT R201, R2, R201, RZ, 0xfc, !PT ;  /* 0x000000c902c97212 */ /* 0x000fe200078efcff */
[----:B------:R-:W-:Y:S01]  /*0490*/  VIADD R2, R209, 0x10000 ;  /* 0x00010000d1027836 */ /* 0x000fe20000000000 */
[----:B------:R-:W-:Y:S02]  /*04a0*/  LOP3.LUT R205, R205, 0x8, R6, 0x78, !PT ;  /* 0x00000008cdcd7812 */ /* 0x000fe400078e7806 */
[----:B------:R-:W-:Y:S01]  /*04b0*/  SEL R0, R0, 0xffffffe0, !P1 ;  /* 0xffffffe000007807 */ /* 0x000fe20004800000 */
[----:B------:R-:W-:Y:S01]  /*04c0*/  @P0 VIADD R207, R2, 0xffffffc0 ;  /* 0xffffffc002cf0836 */ /* 0x000fe20000000000 */
[----:B------:R-:W-:Y:S02]  /*04d0*/  LOP3.LUT R205, R4, R205, RZ, 0xfc, !PT ;  /* 0x000000cd04cd7212 */ /* 0x000fe400078efcff */
[----:B------:R-:W-:Y:S01]  /*04e0*/  LOP3.LUT R204, R204, R3, RZ, 0xfc, !PT ;  /* 0x00000003cccc7212 */ /* 0x000fe200078efcff */
[----:B------:R-:W-:Y:S01]  /*04f0*/  IMAD.IADD R210, R209, 0x1, R0 ;  /* 0x00000001d1d27824 */ /* 0x000fe200078e0200 */
[----:B------:R-:W-:Y:S01]  /*0500*/  LEA R205, R205, UR6, 0x1 ;  /* 0x00000006cdcd7c11 */ /* 0x000fe2000f8e08ff */
[----:B------:R-:W-:Y:S01]  /*0510*/  IMAD.IADD R213, R0, 0x1, R207 ;  /* 0x0000000100d57824 */ /* 0x000fe200078e02cf */
[----:B------:R-:W-:-:S02]  /*0520*/  LEA R204, R204, UR5, 0x1 ;  /* 0x00000005cccc7c11 */ /* 0x000fc4000f8e08ff */
[----:B------:R-:W-:Y:S02]  /*0530*/  LEA R201, R201, UR5, 0x1 ;  /* 0x00000005c9c97c11 */ /* 0x000fe4000f8e08ff */
[----:B-123--:R-:W-:-:S07]  /*0540*/  LEA R203, R203, UR6, 0x1 ;  /* 0x00000006cbcb7c11 */ /* 0x00efce000f8e08ff */
.L_x_780:
[----:B-1----:R-:W1:Y:S01]  /*0550*/  LDC.64 R2, c[0x0][0x478] ;  /* 0x00011e00ff027b82 */ /* 0x002e620000000a00 */
[----:B----4-:R-:W2:Y:S01]  /*0560*/  S2R R8, SR_CTAID.Y ;  /* 0x0000000000087919 */ /* 0x010ea20000002600 */
        /* <DEDUP_REMOVED lines=17> */
[----:B------:R-:W-:Y:S01]  /*0680*/  IMAD.MOV.U32 R0, RZ, RZ, -0x1 ;  /* 0xffffffffff007424 */ /* 0x000fe200078e00ff */
[----:B------:R-:W2:Y:S02]  /*0690*/  @P0 LDG.E R228, desc[UR28][R16.64] ;  /* 0x0000001c10e40981 */ /* 0x000ea4000c1e1900 */
[----:B------:R-:W-:Y:S01]  /*06a0*/  ISETP.NE.AND.EX P3, PT, RZ, UR15, PT, P3 ;  /* 0x0000000fff007c0c */ /* 0x000fe2000bf65330 */
[----:B---3--:R-:W-:Y:S01]  /*06b0*/  IMAD.WIDE.U32 R14, R8, 0x4, R14 ;  /* 0x00000004080e7825 */ /* 0x008fe200078e000e */
[----:B------:R-:W2:Y:S04]  /*06c0*/  @P2 LDG.E R11, desc[UR28][R2.64] ;  /* 0x0000001c020b2981 */ /* 0x000ea8000c1e1900 */
[----:B-----5:R3:W5:Y:S07]  /*06d0*/  @P5 LDG.E R0, desc[UR28][R14.64] ;  /* 0x0000001c0e005981 */ /* 0x02076e000c1e1900 */
[----:B------:R3:W5:Y:S01]  /*06e0*/  @P3 LDG.E R9, desc[UR28][R14.64+0x4] ;  /* 0x0000041c0e093981 */ /* 0x000762000c1e1900 */
[----:B----4-:R-:W-:-:S02]  /*06f0*/  ISETP.NE.AND P4, PT, R10, RZ, PT ;  /* 0x000000ff0a00720c */ /* 0x010fc40003f85270 */
[----:B-1----:R-:W-:-:S04]  /*0700*/  ISETP.EQ.U32.AND P1, PT, R4, RZ, PT ;  /* 0x000000ff0400720c */ /* 0x002fc80003f22070 */
[----:B------:R-:W-:Y:S02]  /*0710*/  ISETP.EQ.OR.EX P1, PT, R5, RZ, !P4, P1 ;  /* 0x000000ff0500720c */ /* 0x000fe40006722710 */
[----:B------:R-:W-:Y:S01]  /*0720*/  IADD3 R12, P0, PT, R13, R4, RZ ;  /* 0x000000040d0c7210 */ /* 0x000fe20007f1e0ff */
[----:B------:R-:W1:Y:S01]  /*0730*/  @!P2 LDC.64 R2, c[0x0][0x488] ;  /* 0x00012200ff02ab82 */ /* 0x000e620000000a00 */
[----:B------:R-:W-:-:S03]  /*0740*/  IMAD.MOV.U32 R233, RZ, RZ, -0x1 ;  /* 0xffffffffffe97424 */ /* 0x000fc600078e00ff */
[----:B------:R-:W-:-:S04]  /*0750*/  IMAD.X R13, R6, 0x1, R5, P0 ;  /* 0x00000001060d7824 */ /* 0x000fc800000e0605 */
[----:B------:R-:W4:Y:S02]  /*0760*/  @!P2 LDC R6, c[0x0][0x43c] ;  /* 0x00010f00ff06ab82 */ /* 0x000f240000000800 */
[----:B------:R3:W5:Y:S01]  /*0770*/  @!P1 LDG.E R233, desc[UR28][R12.64] ;  /* 0x0000001c0ce99981 */ /* 0x000762000c1e1900 */
[----:B------:R-:W-:-:S05]  /*0780*/  ISETP.NE.U32.AND P1, PT, R4, RZ, PT ;  /* 0x000000ff0400720c */ /* 0x000fca0003f25070 */
        /* <DEDUP_REMOVED lines=11> */
.L_x_747:
        /* <DEDUP_REMOVED lines=12> */
[----:B------:R-:W3:Y:S08]  /*0900*/  @!P3 LDC.64 R4, c[0x0][0x398] ;  /* 0x0000e600ff04bb82 */ /* 0x000ef00000000a00 */
[----:B------:R-:W4:Y:S01]  /*0910*/  @P3 LDC.64 R2, c[0x0][0x3b0] ;  /* 0x0000ec00ff023b82 */ /* 0x000f220000000a00 */
[----:B--2---:R-:W-:-:S05]  /*0920*/  IADD3 R10, PT, PT, R211, R10, -R226 ;  /* 0x0000000ad30a7210 */ /* 0x004fca0007ffe8e2 */
[----:B------:R-:W-:-:S05]  /*0930*/  VIADD R10, R10, 0x7f ;  /* 0x0000007f0a0a7836 */ /* 0x000fca0000000000 */
[----:B------:R-:W-:-:S04]  /*0940*/  SHF.R.S32.HI R11, RZ, 0x1f, R10 ;  /* 0x0000001fff0b7819 */ /* 0x000fc8000001140a */
[----:B------:R-:W-:Y:S01]  /*0950*/  LEA.HI R11, R11, R10, RZ, 0x7 ;  /* 0x0000000a0b0b7211 */ /* 0x000fe200078f38ff */
[C---:B---3--:R-:W-:Y:S01]  /*0960*/  @!P3 IMAD.WIDE.U32 R28, R8.reuse, R4, RZ ;  /* 0x00000004081cb225 */ /* 0x048fe200078e00ff */
[----:B------:R-:W-:Y:S02]  /*0970*/  SHF.R.S32.HI R4, RZ, 0x7, R6 ;  /* 0x00000007ff047819 */ /* 0x000fe40000011406 */
[----:B------:R-:W-:Y:S01]  /*0980*/  SHF.R.S32.HI R11, RZ, 0x7, R11 ;  /* 0x00000007ff0b7819 */ /* 0x000fe2000001140b */
[----:B------:R-:W-:-:S03]  /*0990*/  @!P3 IMAD R10, R8, R5, R29 ;  /* 0x00000005080ab224 */ /* 0x000fc600078e021d */
        /* <DEDUP_REMOVED lines=16> */
[----:B------:R-:W-:Y:S06]  /*0aa0*/  BRA `(.L_x_750) ;  /* 0x0000000000147947 */ /* 0x000fec0003800000 */
.L_x_749:
[----:B------:R-:W2:Y:S01]  /*0ab0*/  LDCU.64 UR16, c[0x0][0x3b8] ;  /* 0x00007700ff1077ac */ /* 0x000ea20008000a00 */
[----:B------:R-:W-:-:S05]  /*0ac0*/  IADD3 R26, PT, PT, R228, R233, RZ ;  /* 0x000000e9e41a7210 */ /* 0x000fca0007ffe0ff */
[C---:B--2---:R-:W-:Y:S02]  /*0ad0*/  IMAD R18, R26.reuse, UR17, RZ ;  /* 0x000000111a127c24 */ /* 0x044fe4000f8e02ff */
[----:B------:R-:W-:-:S05]  /*0ae0*/  IMAD.WIDE.U32 R26, R26, UR16, RZ ;  /* 0x000000101a1a7c25 */ /* 0x000fca000f8e00ff */
[----:B------:R-:W-:Y:S02]  /*0af0*/  IADD3 R18, PT, PT, R27, R18, RZ ;  /* 0x000000121b127210 */ /* 0x000fe40007ffe0ff */
.L_x_750:
[----:B------:R-:W2:Y:S01]  /*0b00*/  LDC R2, c[0x0][0x3e8] ;  /* 0x0000fa00ff027b82 */ /* 0x000ea20000000800 */
[----:B------:R-:W3:Y:S01]  /*0b10*/  S2R R7, SR_CTAID.Z ;  /* 0x0000000000077919 */ /* 0x000ee20000002700 */
[----:B------:R-:W-:Y:S01]  /*0b20*/  USHF.R.S32.HI UR5, URZ, 0x1f, UR30 ;  /* 0x0000001fff057899 */ /* 0x000fe2000801141e */
[----:B--2---:R-:W-:-:S04]  /*0b30*/  IABS R5, R2 ;  /* 0x0000000200057213 */ /* 0x004fc80000000000 */
[----:B------:R-:W1:Y:S08]  /*0b40*/  I2F.RP R6, R5 ;  /* 0x0000000500067306 */ /* 0x000e700000209400 */
[----:B-1----:R-:W1:Y:S02]  /*0b50*/  MUFU.RCP R12, R6 ;  /* 0x00000006000c7308 */ /* 0x002e640000001000 */
[----:B-1----:R-:W-:-:S06]  /*0b60*/  VIADD R12, R12, 0xffffffe ;  /* 0x0ffffffe0c0c7836 */ /* 0x002fcc0000000000 */
[----:B------:R-:W1:Y:S02]  /*0b70*/  F2I.FTZ.U32.TRUNC.NTZ R13, R12 ;  /* 0x0000000c000d7305 */ /* 0x000e64000021f000 */
[----:B-1----:R-:W-:Y:S01]  /*0b80*/  IMAD.MOV R3, RZ, RZ, -R13 ;  /* 0x000000ffff037224 */ /* 0x002fe200078e0a0d */
[----:B------:R-:W-:-:S03]  /*0b90*/  MOV R12, RZ ;  /* 0x000000ff000c7202 */ /* 0x000fc60000000f00 */
[----:B------:R-:W-:Y:S01]  /*0ba0*/  IMAD R4, R3, R5, RZ ;  /* 0x0000000503047224 */ /* 0x000fe200078e02ff */
[----:B---3--:R-:W-:-:S03]  /*0bb0*/  IABS R3, R7 ;  /* 0x0000000700037213 */ /* 0x008fc60000000000 */
        /* <DEDUP_REMOVED lines=26> */
.L_x_751:
[----:B------:R-:W1:Y:S01]  /*0d60*/  LDCU.64 UR6, c[0x0][0x3c0] ;  /* 0x00007800ff0677ac */ /* 0x000e620008000a00 */
[----:B------:R-:W-:-:S05]  /*0d70*/  IADD3 R22, PT, PT, R228, R233, RZ ;  /* 0x000000e9e4167210 */ /* 0x000fca0007ffe0ff */
[C---:B-1----:R-:W-:Y:S02]  /*0d80*/  IMAD R20, R22.reuse, UR7, RZ ;  /* 0x0000000716147c24 */ /* 0x042fe4000f8e02ff */
[----:B------:R-:W-:-:S05]  /*0d90*/  IMAD.WIDE.U32 R22, R22, UR6, RZ ;  /* 0x0000000616167c25 */ /* 0x000fca000f8e00ff */
[----:B------:R-:W-:Y:S02]  /*0da0*/  IADD3 R20, PT, PT, R23, R20, RZ ;  /* 0x0000001417147210 */ /* 0x000fe40007ffe0ff */
.L_x_752:
        /* <DEDUP_REMOVED lines=20> */
[----:B------:R-:W-:Y:S02]  /*0ef0*/  IMAD R3, R3, R24, R2 ;  /* 0x0000001803037224 */ /* 0x000fe400078e0202 */
[----:B------:R-:W-:-:S03]  /*0f00*/  IMAD.WIDE.U32 R32, R12, UR19, RZ ;  /* 0x000000130c207c25 */ /* 0x000fc6000f8e00ff */
[----:B------:R-:W-:-:S05]  /*0f10*/  IADD3 R3, PT, PT, R13, R3, RZ ;  /* 0x000000030d037210 */ /* 0x000fca0007ffe0ff */
[----:B------:R-:W-:-:S04]  /*0f20*/  IMAD R30, R3, UR19, RZ ;  /* 0x00000013031e7c24 */ /* 0x000fc8000f8e02ff */
[----:B------:R-:W-:-:S05]  /*0f30*/  IMAD R30, R12, UR8, R30 ;  /* 0x000000080c1e7c24 */ /* 0x000fca000f8e021e */
[----:B------:R-:W-:Y:S01]  /*0f40*/  IADD3 R30, PT, PT, R33, R30, RZ ;  /* 0x0000001e211e7210 */ /* 0x000fe20007ffe0ff */
[----:B------:R-:W-:Y:S06]  /*0f50*/  BRA `(.L_x_754) ;  /* 0x00000000000c7947 */ /* 0x000fec0003800000 */
.L_x_753:
[-C--:B------:R-:W-:Y:S02]  /*0f60*/  IMAD R30, R5, R0.reuse, RZ ;  /* 0x00000000051e7224 */ /* 0x080fe400078e02ff */
[----:B------:R-:W-:-:S05]  /*0f70*/  IMAD.WIDE.U32 R32, R4, R0, RZ ;  /* 0x0000000004207225 */ /* 0x000fca00078e00ff */
[----:B------:R-:W-:Y:S02]  /*0f80*/  IADD3 R30, PT, PT, R33, R30, RZ ;  /* 0x0000001e211e7210 */ /* 0x000fe40007ffe0ff */
.L_x_754:
        /* <DEDUP_REMOVED lines=20> */
.L_x_755:
[----:B------:R-:W1:Y:S01]  /*10d0*/  LDC R12, c[0x0][0x434] ;  /* 0x00010d00ff0c7b82 */ /* 0x000e620000000800 */
[----:B------:R-:W-:-:S04]  /*10e0*/  IMAD R3, R8, R6, R7 ;  /* 0x0000000608037224 */ /* 0x000fc800078e0207 */
[----:B-1----:R-:W-:-:S03]  /*10f0*/  IMAD R12, R3, R12, RZ ;  /* 0x0000000c030c7224 */ /* 0x002fc600078e02ff */
.L_x_756:
        /* <DEDUP_REMOVED lines=11> */
.L_x_757:
[----:B------:R-:W1:Y:S01]  /*11b0*/  LDC R16, c[0x0][0x444] ;  /* 0x00011100ff107b82 */ /* 0x000e620000000800 */
[----:B------:R-:W-:-:S04]  /*11c0*/  IMAD R3, R8, R6, R7 ;  /* 0x0000000608037224 */ /* 0x000fc800078e0207 */
[----:B-1----:R-:W-:-:S07]  /*11d0*/  IMAD R16, R3, R16, RZ ;  /* 0x0000001003107224 */ /* 0x002fce00078e02ff */
.L_x_758:
[----:B------:R-:W1:Y:S01]  /*11e0*/  S2R R0, SR_TID.X ;  /* 0x0000000000007919 */ /* 0x000e620000002100 */
[----:B------:R-:W2:Y:S01]  /*11f0*/  LDCU.128 UR8, c[0x0][0x590] ;  /* 0x0000b200ff0877ac */ /* 0x000ea20008000c00 */
[----:B------:R-:W3:Y:S01]  /*1200*/  LDC.64 R4, c[0x0][0x5f8] ;  /* 0x00017e00ff047b82 */ /* 0x000ee20000000a00 */
[----:B------:R-:W-:Y:S01]  /*1210*/  IMAD.MOV.U32 R25, RZ, RZ, RZ ;  /* 0x000000ffff197224 */ /* 0x000fe200078e00ff */
[----:B------:R-:W-:Y:S01]  /*1220*/  ISETP.NE.AND P6, PT, RZ, UR18, PT ;  /* 0x00000012ff007c0c */ /* 0x000fe2000bfc5270 */
[----:B------:R-:W4:Y:S01]  /*1230*/  LDCU.64 UR20, c[0x0][0x3c8] ;  /* 0x00007900ff1477ac */ /* 0x000f220008000a00 */
[----:B------:R-:W-:Y:S01]  /*1240*/  IMAD R221, R6, UR19, RZ ;  /* 0x0000001306dd7c24 */ /* 0x000fe2000f8e02ff */
[----:B------:R-:W-:Y:S01]  /*1250*/  BSSY.RECONVERGENT B1, `(.L_x_748) ;  /* 0x000083b000017945 */ /* 0x000fe20003800200 */
[----:B------:R-:W5:Y:S02]  /*1260*/  LDCU.64 UR18, c[0x0][0x550] ;  /* 0x0000aa00ff1277ac */ /* 0x000f640008000a00 */
[----:B------:R-:W4:Y:S08]  /*1270*/  LDC.64 R2, c[0x0][0x3b0] ;  /* 0x0000ec00ff027b82 */ /* 0x000f300000000a00 */
[----:B------:R-:W5:Y:S01]  /*1280*/  LDC.64 R236, c[0x0][0x420] ;  /* 0x00010800ffec7b82 */ /* 0x000f620000000a00 */
[----:B--2---:R-:W-:Y:S01]  /*1290*/  IMAD R34, R17, UR8, RZ ;  /* 0x0000000811227c24 */ /* 0x004fe2000f8e02ff */
[----:B------:R-:W-:-:S03]  /*12a0*/  USHF.L.U64.HI UR33, UR8, 0x6, UR9 ;  /* 0x0000000608217899 */ /* 0x000fc60008010209 */
[----:B------:R-:W-:Y:S02]  /*12b0*/  IMAD R31, R19, UR9, R34 ;  /* 0x00000009131f7c24 */ /* 0x000fe4000f8e0222 */
[C---:B-1----:R-:W-:Y:S01]  /*12c0*/  IMAD.SHL.U32 R13, R0.reuse, 0x8, RZ ;  /* 0x00000008000d7824 */ /* 0x042fe200078e00ff */
[----:B------:R-:W-:-:S04]  /*12d0*/  LOP3.LUT R238, R0, 0x1f, RZ, 0xc0, !PT ;  /* 0x0000001f00ee7812 */ /* 0x000fc800078ec0ff */
[----:B------:R-:W-:-:S04]  /*12e0*/  LOP3.LUT R24, R13, 0x18, RZ, 0xc0, !PT ;  /* 0x000000180d187812 */ /* 0x000fc800078ec0ff */
[----:B------:R-:W-:-:S05]  /*12f0*/  IADD3 R38, P1, PT, R24, R38, RZ ;  /* 0x0000002618267210 */ /* 0x000fca0007f3e0ff */
[----:B------:R-:W-:Y:S01]  /*1300*/  IMAD.X R39, RZ, RZ, R9, P1 ;  /* 0x000000ffff277224 */ /* 0x000fe200008e0609 */
[--C-:B------:R-:W-:Y:S01]  /*1310*/  IADD3 R32, P2, P1, R36, R32, R23.reuse ;  /* 0x0000002024207210 */ /* 0x100fe2000795e017 */
[----:B------:R-:W1:Y:S01]  /*1320*/  S2R R9, SR_TID.X ;  /* 0x0000000000097919 */ /* 0x000e620000002100 */
[----:B------:R-:W-:Y:S01]  /*1330*/  SHF.R.S32.HI R23, RZ, 0x1f, R23 ;  /* 0x0000001fff177819 */ /* 0x000fe20000011417 */
[----:B------:R-:W-:-:S03]  /*1340*/  IMAD.WIDE.U32 R34, R19, UR8, R38 ;  /* 0x0000000813227c25 */ /* 0x000fc6000f8e0026 */
[----:B------:R-:W-:Y:S01]  /*1350*/  IADD3.X R21, PT, PT, R21, R30, R23, P2, P1 ;  /* 0x0000001e15157210 */ /* 0x000fe200017e2417 */
[----:B------:R-:W-:Y:S01]  /*1360*/  IMAD.IADD R31, R35, 0x1, R31 ;  /* 0x00000001231f7824 */ /* 0x000fe200078e021f */
[----:B------:R-:W-:Y:S01]  /*1370*/  SHF.R.U32.HI R23, RZ, 0x5, R0 ;  /* 0x00000005ff177819 */ /* 0x000fe20000011600 */
[----:B------:R-:W-:Y:S02]  /*1380*/  IMAD.MOV.U32 R30, RZ, RZ, R34 ;  /* 0x000000ffff1e7224 */ /* 0x000fe400078e0022 */
[----:B---3--:R-:W-:-:S04]  /*1390*/  IMAD.WIDE.U32 R34, R4, UR25, RZ ;  /* 0x0000001904227c25 */ /* 0x008fc8000f8e00ff */
[-C--:B----4-:R-:W-:Y:S01]  /*13a0*/  IMAD R4, R17, R2.reuse, RZ ;  /* 0x0000000211047224 */ /* 0x090fe200078e02ff */
[----:B------:R-:W-:Y:S01]  /*13b0*/  SEL R27, R34, RZ, P6 ;  /* 0x000000ff221b7207 */ /* 0x000fe20003000000 */
[----:B------:R-:W2:Y:S01]  /*13c0*/  LDC R17, c[0x0][0x508] ;  /* 0x00014200ff117b82 */ /* 0x000ea20000000800 */
[----:B------:R-:W-:-:S04]  /*13d0*/  IMAD.WIDE.U32 R36, R19, R2, R24 ;  /* 0x0000000213247225 */ /* 0x000fc800078e0018 */
[----:B------:R-:W-:Y:S01]  /*13e0*/  IMAD R19, R19, R3, R4 ;  /* 0x0000000313137224 */ /* 0x000fe200078e0204 */
[----:B------:R-:W-:Y:S01]  /*13f0*/  IADD3 R34, P3, PT, R28, R36, RZ ;  /* 0x000000241c227210 */ /* 0x000fe20007f7e0ff */
[----:B------:R-:W-:Y:S01]  /*1400*/  IMAD R5, R5, UR25, R35 ;  /* 0x0000001905057c24 */ /* 0x000fe2000f8e0223 */
[----:B------:R-:W3:Y:S01]  /*1410*/  LDC.64 R28, c[0x0][0x5e8] ;  /* 0x00017a00ff1c7b82 */ /* 0x000ee20000000a00 */
[----:B------:R-:W-:Y:S01]  /*1420*/  IMAD R23, R221, R23, R238 ;  /* 0x00000017dd177224 */ /* 0x000fe200078e02ee */
[----:B------:R-:W-:Y:S01]  /*1430*/  IADD3.X R35, PT, PT, R10, R37, R19, P3, !PT ;  /* 0x000000250a237210 */ /* 0x000fe20001ffe413 */
[----:B------:R-:W-:Y:S01]  /*1440*/  IMAD.WIDE.U32 R30, R7, UR10, R30 ;  /* 0x0000000a071e7c25 */ /* 0x000fe2000f8e001e */
[----:B------:R-:W-:Y:S02]  /*1450*/  SEL R5, R5, RZ, P6 ;  /* 0x000000ff05057207 */ /* 0x000fe40003000000 */
[----:B------:R-:W-:Y:S01]  /*1460*/  IADD3 R32, P2, P1, R23, R32, R27 ;  /* 0x0000002017207210 */ /* 0x000fe2000795e01b */
[----:B------:R-:W-:Y:S01]  /*1470*/  IMAD.WIDE.U32 R34, R7, UR20, R34 ;  /* 0x0000001407227c25 */ /* 0x000fe2000f8e0022 */
[----:B------:R-:W-:-:S02]  /*1480*/  SHF.R.S32.HI R4, RZ, 0x1f, R23 ;  /* 0x0000001fff047819 */ /* 0x000fc40000011417 */
[----:B-1----:R-:W-:Y:S01]  /*1490*/  SHF.R.U32.HI R9, RZ, 0x2, R9 ;  /* 0x00000002ff097819 */ /* 0x002fe20000011609 */
[----:B------:R-:W-:Y:S01]  /*14a0*/  IMAD R33, R7, UR21, R35 ;  /* 0x0000001507217c24 */ /* 0x000fe2000f8e0223 */
[----:B------:R-:W1:Y:S01]  /*14b0*/  LDCU.64 UR20, c[0x0][0x380] ;  /* 0x00007000ff1477ac */ /* 0x000e620008000a00 */
[----:B------:R-:W-:Y:S01]  /*14c0*/  IMAD.MOV.U32 R36, RZ, RZ, R30 ;  /* 0x000000ffff247224 */ /* 0x000fe200078e001e */
[----:B------:R-:W-:Y:S01]  /*14d0*/  IADD3.X R4, PT, PT, R4, R21, R5, P2, P1 ;  /* 0x0000001504047210 */ /* 0x000fe200017e2405 */
[----:B------:R-:W-:Y:S02]  /*14e0*/  IMAD.SHL.U32 R19, R221, 0x80, RZ ;  /* 0x00000080dd137824 */ /* 0x000fe400078e00ff */
[----:B--2---:R-:W-:Y:S02]  /*14f0*/  IMAD.IADD R10, R226, 0x1, R17 ;  /* 0x00000001e20a7824 */ /* 0x004fe400078e0211 */
[----:B------:R-:W-:Y:S01]  /*1500*/  IMAD R37, R7, UR11, R31 ;  /* 0x0000000b07257c24 */ /* 0x000fe2000f8e021f */
[----:B------:R-:W-:Y:S01]  /*1510*/  IADD3 R5, P1, PT, R19, R32, RZ ;  /* 0x0000002013057210 */ /* 0x000fe20007f3e0ff */
[----:B------:R-:W2:Y:S01]  /*1520*/  LDCU.64 UR10, c[0x0][0x570] ;  /* 0x0000ae00ff0a77ac */ /* 0x000ea20008000a00 */
[----:B------:R-:W-:Y:S01]  /*1530*/  IADD3 R30, PT, PT, R211, -0x80, -R10 ;  /* 0xffffff80d31e7810 */ /* 0x000fe20007ffe80a */
[----:B------:R-:W-:Y:S01]  /*1540*/  IMAD.WIDE.U32 R36, R9, UR8, R36 ;  /* 0x0000000809247c25 */ /* 0x000fe2000f8e0024 */
[----:B------:R-:W-:-:S02]  /*1550*/  LEA.HI.X.SX32 R4, R19, R4, 0x1, P1 ;  /* 0x0000000413047211 */ /* 0x000fc400008f0eff */
[----:B------:R-:W-:Y:S01]  /*1560*/  SHF.R.S32.HI R17, RZ, 0x1f, R30 ;  /* 0x0000001fff117819 */ /* 0x000fe2000001141e */
[----:B------:R-:W-:Y:S01]  /*1570*/  IMAD.MOV.U32 R32, RZ, RZ, R34 ;  /* 0x000000ffff207224 */ /* 0x000fe200078e0022 */
[C---:B-----5:R-:W-:Y:S01]  /*1580*/  LEA R218, P2, R36.reuse, UR18, 0x1 ;  /* 0x0000001224da7c11 */ /* 0x060fe2000f8408ff */
[----:B------:R-:W-:Y:S01]  /*1590*/  IMAD R219, R9, UR9, R37 ;  /* 0x0000000909db7c24 */ /* 0x000fe2000f8e0225 */
[----:B------:R-:W-:Y:S01]  /*15a0*/  LEA.HI R17, R17, R30, RZ, 0x7 ;  /* 0x0000001e11117211 */ /* 0x000fe200078f38ff */
[C---:B------:R-:W-:Y:S01]  /*15b0*/  IMAD.WIDE.U32 R32, R9.reuse, R2, R32 ;  /* 0x0000000209207225 */ /* 0x040fe200078e0020 */
[----:B------:R-:W-:Y:S02]  /*15c0*/  USHF.L.U32 UR18, UR8, 0x6, URZ ;  /* 0x0000000608127899 */ /* 0x000fe400080006ff */
[----:B------:R-:W-:Y:S01]  /*15d0*/  SHF.R.S32.HI R17, RZ, 0x7, R17 ;  /* 0x00000007ff117819 */ /* 0x000fe20000011411 */
[----:B------:R-:W-:Y:S01]  /*15e0*/  IMAD R217, R9, R3, R33 ;  /* 0x0000000309d97224 */ /* 0x000fe200078e0221 */
[----:B------:R-:W-:Y:S01]  /*15f0*/  LEA.HI.X R219, R36, UR19, R219, 0x1, P2 ;  /* 0x0000001324db7c11 */ /* 0x000fe200090f0cdb */
[----:B------:R-:W-:Y:S01]  /*1600*/  IMAD R19, R229, 0x80, R16 ;  /* 0x00000080e5137824 */ /* 0x000fe200078e0210 */
[----:B-1----:R-:W-:-:S02]  /*1610*/  LEA R216, P2, R32, UR20, 0x1 ;  /* 0x0000001420d87c11 */ /* 0x002fc4000f8408ff */
[----:B------:R-:W-:Y:S01]  /*1620*/  VIMNMX R212, PT, PT, RZ, R17, !PT ;  /* 0x00000011ffd47248 */ /* 0x000fe20007fe0100 */
[----:B---3--:R-:W-:Y:S01]  /*1630*/  IMAD.WIDE R214, R19, 0x4, R28 ;  /* 0x0000000413d67825 */ /* 0x008fe200078e021c */
[----:B------:R-:W-:Y:S02]  /*1640*/  LEA.HI.X R217, R32, UR21, R217, 0x1, P2 ;  /* 0x0000001520d97c11 */ /* 0x000fe400090f0cd9 */
[----:B------:R-:W-:Y:S01]  /*1650*/  ISETP.GT.AND P2, PT, R11, R212, PT ;  /* 0x000000d40b00720c */ /* 0x000fe20003f44270 */
[C---:B------:R-:W-:Y:S01]  /*1660*/  IMAD.SHL.U32 R19, R2.reuse, 0x40, RZ ;  /* 0x0000004002137824 */ /* 0x040fe200078e00ff */
[C---:B--2---:R-:W-:Y:S02]  /*1670*/  LEA R234, P1, R5.reuse, UR10, 0x2 ;  /* 0x0000000a05ea7c11 */ /* 0x044fe4000f8210ff */
[----:B------:R-:W-:Y:S02]  /*1680*/  SHF.L.U64.HI R16, R2, 0x6, R3 ;  /* 0x0000000602107819 */ /* 0x000fe40000010203 */
[----:B------:R-:W-:Y:S01]  /*1690*/  LEA.HI.X R235, R5, UR11, R4, 0x2, P1 ;  /* 0x0000000b05eb7c11 */ /* 0x000fe200088f1404 */
[----:B------:R-:W-:Y:S01]  /*16a0*/  IMAD R5, R229, 0x80, R12 ;  /* 0x00000080e5057824 */ /* 0x000fe200078e020c */
[----:B------:R-:W-:-:S02]  /*16b0*/  IADD3 R12, P1, PT, R9, 0x40, RZ ;  /* 0x00000040090c7810 */ /* 0x000fc40007f3e0ff */
[----:B------:R-:W-:Y:S01]  /*16c0*/  LEA.HI R4, R0, 0x40, RZ, 0x1e ;  /* 0x0000004000047811 */ /* 0x000fe200078ff0ff */
[----:B------:R-:W-:-:S04]  /*16d0*/  IMAD.WIDE R236, R5, 0x4, R236 ;  /* 0x0000000405ec7825 */ /* 0x000fc800078e02ec */
        /* <DEDUP_REMOVED lines=13> */
.L_x_760:
[----:B------:R-:W1:Y:S01]  /*17b0*/  LDCU.64 UR10, c[0x0][0x5c0] ;  /* 0x0000b800ff0a77ac */ /* 0x000e620008000a00 */
[----:B------:R-:W-:-:S05]  /*17c0*/  IADD3 R0, PT, PT, R228, R233, RZ ;  /* 0x000000e9e4007210 */ /* 0x000fca0007ffe0ff */
[C---:B-1----:R-:W-:Y:S02]  /*17d0*/  IMAD R2, R0.reuse, UR11, RZ ;  /* 0x0000000b00027c24 */ /* 0x042fe4000f8e02ff */
[----:B------:R-:W-:-:S05]  /*17e0*/  IMAD.WIDE.U32 R10, R0, UR10, RZ ;  /* 0x0000000a000a7c25 */ /* 0x000fca000f8e00ff */
[----:B------:R-:W-:Y:S02]  /*17f0*/  IADD3 R0, PT, PT, R11, R2, RZ ;  /* 0x000000020b007210 */ /* 0x000fe40007ffe0ff */
[----:B------:R-:W-:Y:S02]  /*1800*/  MOV R2, R10 ;  /* 0x0000000a00027202 */ /* 0x000fe40000000f00 */
.L_x_761:
        /* <DEDUP_REMOVED lines=12> */
.L_x_762:
[----:B------:R-:W1:Y:S01]  /*18d0*/  LDCU.64 UR8, c[0x0][0x5c8] ;  /* 0x0000b900ff0877ac */ /* 0x000e620008000a00 */
[----:B------:R-:W-:-:S05]  /*18e0*/  IADD3 R228, PT, PT, R228, R233, RZ ;  /* 0x000000e9e4e47210 */ /* 0x000fca0007ffe0ff */
[C---:B-1----:R-:W-:Y:S02]  /*18f0*/  IMAD R8, R228.reuse, UR9, RZ ;  /* 0x00000009e4087c24 */ /* 0x042fe4000f8e02ff */
[----:B------:R-:W-:-:S05]  /*1900*/  IMAD.WIDE.U32 R228, R228, UR8, RZ ;  /* 0x00000008e4e47c25 */ /* 0x000fca000f8e00ff */
[----:B------:R-:W-:Y:S02]  /*1910*/  IADD3 R8, PT, PT, R229, R8, RZ ;  /* 0x00000008e5087210 */ /* 0x000fe40007ffe0ff */
[----:B------:R-:W-:Y:S02]  /*1920*/  MOV R6, R228 ;  /* 0x000000e400067202 */ /* 0x000fe40000000f00 */
.L_x_763:
[----:B------:R-:W-:Y:S01]  /*1930*/  VIADD R226, R226, -UR30 ;  /* 0x8000001ee2e27c36 */ /* 0x000fe20008000000 */
[----:B------:R-:W1:Y:S01]  /*1940*/  LDCU.64 UR6, c[0x0][0x5d8] ;  /* 0x0000bb00ff0677ac */ /* 0x000e620008000a00 */
[----:B------:R-:W-:Y:S01]  /*1950*/  IMAD.U32 R11, RZ, RZ, UR10 ;  /* 0x0000000aff0b7e24 */ /* 0x000fe2000f8e00ff */
[----:B------:R-:W-:Y:S01]  /*1960*/  BSSY.RECONVERGENT B0, `(.L_x_764) ;  /* 0x000001c000007945 */ /* 0x000fe20003800200 */
[----:B------:R-:W-:Y:S01]  /*1970*/  MOV R5, UR8 ;  /* 0x0000000800057c02 */ /* 0x000fe20008000f00 */
[----:B------:R-:W-:Y:S01]  /*1980*/  UIMAD UR16, UR5, UR10, URZ ;  /* 0x0000000a051072a4 */ /* 0x000fe2000f8e02ff */
[-C--:B------:R-:W-:Y:S01]  /*1990*/  ISETP.GE.AND P2, PT, R9, R226.reuse, PT ;  /* 0x000000e20900720c */ /* 0x080fe20003f46270 */
[----:B------:R-:W-:Y:S01]  /*19a0*/  IMAD.WIDE.U32 R10, R11, UR30, R24 ;  /* 0x0000001e0b0a7c25 */ /* 0x000fe2000f8e0018 */
[----:B------:R-:W-:Y:S01]  /*19b0*/  ISETP.GE.AND P1, PT, R4, R226, PT ;  /* 0x000000e20400720c */ /* 0x000fe20003f26270 */
[----:B------:R-:W-:Y:S01]  /*19c0*/  UIMAD UR16, UR30, UR11, UR16 ;  /* 0x0000000b1e1072a4 */ /* 0x000fe2000f8e0210 */
[----:B------:R-:W-:-:S05]  /*19d0*/  IADD3 R10, P0, PT, R2, R10, RZ ;  /* 0x0000000a020a7210 */ /* 0x000fca0007f1e0ff */
[----:B------:R-:W-:-:S04]  /*19e0*/  IADD3.X R11, PT, PT, R0, UR16, R11, P0, !PT ;  /* 0x00000010000b7c10 */ /* 0x000fc800087fe40b */
        /* <DEDUP_REMOVED lines=12> */
[----:B-1----:R-:W-:Y:S02]  /*1ab0*/  IMAD R3, R17, UR10, RZ ;  /* 0x0000000a11037c24 */ /* 0x002fe4000f8e02ff */
[----:B------:R-:W-:-:S04]  /*1ac0*/  IMAD.WIDE.U32 R10, R12, UR10, R10 ;  /* 0x0000000a0c0a7c25 */ /* 0x000fc8000f8e000a */
[----:B------:R-:W-:-:S05]  /*1ad0*/  IMAD R3, R12, UR11, R3 ;  /* 0x0000000b0c037c24 */ /* 0x000fca000f8e0203 */
[----:B------:R-:W-:Y:S02]  /*1ae0*/  IADD3 R3, PT, PT, R11, R3, RZ ;  /* 0x000000030b037210 */ /* 0x000fe40007ffe0ff */
[----:B--2---:R-:W-:-:S04]  /*1af0*/  LEA R2, P0, R10, UR6, 0x1 ;  /* 0x000000060a027c11 */ /* 0x004fc8000f8008ff */
[----:B------:R-:W-:-:S05]  /*1b00*/  LEA.HI.X R3, R10, UR7, R3, 0x1, P0 ;  /* 0x000000070a037c11 */ /* 0x000fca00080f0c03 */
[----:B------:R2:W-:Y:S04]  /*1b10*/  STG.E.128 desc[UR28][R2.64], RZ ;  /* 0x000000ff02007986 */ /* 0x0005e8000c101d1c */
.L_x_765:
[----:B------:R-:W-:Y:S05]  /*1b20*/  BSYNC.RECONVERGENT B0 ;  /* 0x0000000000007941 */ /* 0x000fea0003800200 */
.L_x_764:
        /* <DEDUP_REMOVED lines=20> */
[----:B--2---:R-:W-:-:S05]  /*1c70*/  IMAD R3, R12, UR9, R17 ;  /* 0x000000090c037c24 */ /* 0x004fca000f8e0211 */
[----:B------:R-:W-:Y:S02]  /*1c80*/  IADD3 R3, PT, PT, R5, R3, RZ ;  /* 0x0000000305037210 */ /* 0x000fe40007ffe0ff */
[----:B-1----:R-:W-:-:S04]  /*1c90*/  LEA R2, P0, R4, UR6, 0x1 ;  /* 0x0000000604027c11 */ /* 0x002fc8000f8008ff */
[----:B------:R-:W-:-:S05]  /*1ca0*/  LEA.HI.X R3, R4, UR7, R3, 0x1, P0 ;  /* 0x0000000704037c11 */ /* 0x000fca00080f0c03 */
[----:B------:R3:W-:Y:S01]  /*1cb0*/  STG.E.128 desc[UR28][R2.64], RZ ;  /* 0x000000ff02007986 */ /* 0x0007e2000c101d1c */
[----:B------:R-:W-:Y:S05]  /*1cc0*/  BRA `(.L_x_766) ;  /* 0x00000078004c7947 */ /* 0x000fea0003800000 */
.L_x_759:
[----:B------:R-:W-:Y:S01]  /*1cd0*/  VIADD R2, R226, -UR30 ;  /* 0x8000001ee2027c36 */ /* 0x000fe20008000000 */
[----:B------:R-:W1:Y:S01]  /*1ce0*/  LDCU.64 UR10, c[0x0][0x3d8] ;  /* 0x00007b00ff0a77ac */ /* 0x000e620008000a00 */
[----:B------:R-:W-:Y:S01]  /*1cf0*/  IMAD.U32 R5, RZ, RZ, UR6 ;  /* 0x00000006ff057e24 */ /* 0x000fe2000f8e00ff */
[----:B------:R-:W-:Y:S01]  /*1d00*/  LOP3.LUT R21, R229, 0x80000001, RZ, 0xc0, !PT ;  /* 0x80000001e5157812 */ /* 0x000fe200078ec0ff */
[----:B------:R-:W-:Y:S01]  /*1d10*/  IMAD.U32 R3, RZ, RZ, UR16 ;  /* 0x00000010ff037e24 */ /* 0x000fe2000f8e00ff */
[-C--:B------:R-:W-:Y:S01]  /*1d20*/  ISETP.GE.AND P3, PT, R4, R2.reuse, PT ;  /* 0x000000020400720c */ /* 0x080fe20003f66270 */
[----:B------:R-:W-:Y:S01]  /*1d30*/  UIMAD UR19, UR5, UR6, URZ ;  /* 0x00000006051372a4 */ /* 0x000fe2000f8e02ff */
[--C-:B------:R-:W-:Y:S01]  /*1d40*/  IMAD.WIDE.U32 R30, R5, UR30, R24.reuse ;  /* 0x0000001e051e7c25 */ /* 0x100fe2000f8e0018 */
[----:B------:R-:W-:Y:S01]  /*1d50*/  ISETP.GE.AND P4, PT, R9, R2, PT ;  /* 0x000000020900720c */ /* 0x000fe20003f86270 */
[----:B------:R-:W2:Y:S01]  /*1d60*/  LDCU.64 UR8, c[0x0][0x3d0] ;  /* 0x00007a00ff0877ac */ /* 0x000ea20008000a00 */
[----:B------:R-:W-:Y:S01]  /*1d70*/  ISETP.NE.AND P5, PT, R21, 0x1, PT ;  /* 0x000000011500780c */ /* 0x000fe20003fa5270 */
[----:B------:R-:W-:Y:S01]  /*1d80*/  IMAD.WIDE.U32 R28, R3, UR30, R24 ;  /* 0x0000001e031c7c25 */ /* 0x000fe2000f8e0018 */
[----:B------:R-:W-:Y:S01]  /*1d90*/  IADD3 R24, P0, PT, R22, R30, RZ ;  /* 0x0000001e16187210 */ /* 0x000fe20007f1e0ff */
[----:B------:R-:W-:Y:S01]  /*1da0*/  UIMAD UR19, UR30, UR7, UR19 ;  /* 0x000000071e1372a4 */ /* 0x000fe2000f8e0213 */
[----:B------:R-:W-:Y:S01]  /*1db0*/  SEL R200, RZ, 0x2000, P5 ;  /* 0x00002000ffc87807 */ /* 0x000fe20002800000 */
[----:B------:R-:W-:Y:S01]  /*1dc0*/  UIMAD UR5, UR5, UR16, URZ ;  /* 0x00000010050572a4 */ /* 0x000fe2000f8e02ff */
[----:B------:R-:W-:-:S02]  /*1dd0*/  IMAD R11, R229, -0x80, R231 ;  /* 0xffffff80e50b7824 */ /* 0x000fc400078e02e7 */
[----:B------:R-:W3:Y:S01]  /*1de0*/  @!P3 LDC.64 R2, c[0x0][0x390] ;  /* 0x0000e400ff02bb82 */ /* 0x000ee20000000a00 */
[----:B------:R-:W-:Y:S01]  /*1df0*/  IADD3.X R25, PT, PT, R20, UR19, R31, P0, !PT ;  /* 0x0000001314197c10 */ /* 0x000fe200087fe41f */
[----:B-1----:R-:W-:Y:S01]  /*1e00*/  IMAD R20, R14, UR10, RZ ;  /* 0x0000000a0e147c24 */ /* 0x002fe2000f8e02ff */
[----:B------:R-:W-:Y:S01]  /*1e10*/  UIMAD UR5, UR30, UR17, UR5 ;  /* 0x000000111e0572a4 */ /* 0x000fe2000f8e0205 */
[----:B------:R-:W-:Y:S01]  /*1e20*/  IADD3 R26, P0, PT, R26, R28, RZ ;  /* 0x0000001c1a1a7210 */ /* 0x000fe20007f1e0ff */
[----:B------:R-:W-:Y:S01]  /*1e30*/  @!P3 IMAD R23, R17, UR6, RZ ;  /* 0x000000061117bc24 */ /* 0x000fe2000f8e02ff */
[----:B------:R-:W-:Y:S01]  /*1e40*/  ISETP.GE.AND P2, PT, R4, R11, PT ;  /* 0x0000000b0400720c */ /* 0x000fe20003f46270 */
[C---:B------:R-:W-:Y:S02]  /*1e50*/  IMAD R5, R15.reuse, UR11, R20 ;  /* 0x0000000b0f057c24 */ /* 0x040fe4000f8e0214 */
[----:B------:R-:W-:Y:S01]  /*1e60*/  IMAD.WIDE.U32 R24, R15, UR10, R24 ;  /* 0x0000000a0f187c25 */ /* 0x000fe2000f8e0018 */
[----:B------:R-:W-:-:S02]  /*1e70*/  IADD3.X R27, PT, PT, R18, UR5, R29, P0, !PT ;  /* 0x00000005121b7c10 */ /* 0x000fc400087fe41d */
[----:B------:R-:W-:Y:S01]  /*1e80*/  LOP3.LUT R29, R13, 0xd8, RZ, 0xc0, !PT ;  /* 0x000000d80d1d7812 */ /* 0x000fe200078ec0ff */
[----:B------:R-:W-:Y:S02]  /*1e90*/  IMAD.IADD R25, R25, 0x1, R5 ;  /* 0x0000000119197824 */ /* 0x000fe400078e0205 */
[----:B------:R-:W-:Y:S01]  /*1ea0*/  IMAD.MOV.U32 R225, RZ, RZ, 0x7f800000 ;  /* 0x7f800000ffe17424 */ /* 0x000fe200078e00ff */
[----:B------:R-:W1:Y:S01]  /*1eb0*/  @!P4 LDC.64 R4, c[0x0][0x390] ;  /* 0x0000e400ff04cb82 */ /* 0x000e620000000a00 */
[C---:B------:R-:W-:Y:S01]  /*1ec0*/  @!P3 IMAD R18, R12.reuse, UR7, R23 ;  /* 0x000000070c12bc24 */ /* 0x040fe2000f8e0217 */
[----:B------:R-:W-:Y:S01]  /*1ed0*/  LOP3.LUT R20, R29, 0x18, R0, 0x78, !PT ;  /* 0x000000181d147812 */ /* 0x000fe200078e7800 */
[----:B------:R-:W-:-:S04]  /*1ee0*/  @!P3 IMAD.WIDE.U32 R22, R12, UR6, R24 ;  /* 0x000000060c16bc25 */ /* 0x000fc8000f8e0018 */
[----:B------:R-:W-:Y:S01]  /*1ef0*/  IMAD.MOV.U32 R224, RZ, RZ, 0x7f800000 ;  /* 0x7f800000ffe07424 */ /* 0x000fe200078e00ff */
[----:B------:R-:W-:Y:S01]  /*1f00*/  LOP3.LUT R13, R20, 0x1f20, R13, 0xf8, !PT ;  /* 0x00001f20140d7812 */ /* 0x000fe200078ef80d */
[----:B--2---:R-:W-:Y:S01]  /*1f10*/  IMAD R14, R14, UR8, RZ ;  /* 0x000000080e0e7c24 */ /* 0x004fe2000f8e02ff */
[C---:B---3--:R-:W-:Y:S01]  /*1f20*/  @!P3 LEA R20, P0, R22.reuse, R2, 0x1 ;  /* 0x000000021614b211 */ /* 0x048fe200078008ff */
[----:B------:R-:W-:Y:S02]  /*1f30*/  @!P3 IMAD.IADD R18, R23, 0x1, R18 ;  /* 0x000000011712b824 */ /* 0x000fe400078e0212 */
[----:B------:R-:W-:Y:S02]  /*1f40*/  IMAD.MOV.U32 R223, RZ, RZ, 0x7f800000 ;  /* 0x7f800000ffdf7424 */ /* 0x000fe400078e00ff */
[----:B------:R-:W-:Y:S01]  /*1f50*/  IMAD.MOV.U32 R222, RZ, RZ, 0x7f800000 ;  /* 0x7f800000ffde7424 */ /* 0x000fe200078e00ff */
[----:B------:R-:W-:Y:S01]  /*1f60*/  @!P3 LEA.HI.X R21, R22, R3, R18, 0x1, P0 ;  /* 0x000000031615b211 */ /* 0x000fe200000f0c12 */
[----:B------:R-:W-:Y:S01]  /*1f70*/  IMAD R14, R15, UR9, R14 ;  /* 0x000000090f0e7c24 */ /* 0x000fe2000f8e020e */
[----:B------:R-:W-:Y:S01]  /*1f80*/  @!P2 LEA R18, P0, R19, R216, 0x1 ;  /* 0x000000d81312a211 */ /* 0x000fe200078008ff */
[----:B------:R-:W-:Y:S01]  /*1f90*/  IMAD.WIDE.U32 R26, R15, UR8, R26 ;  /* 0x000000080f1a7c25 */ /* 0x000fe2000f8e001a */
[----:B------:R-:W2:Y:S02]  /*1fa0*/  LDCU UR9, c[0x0][0x590] ;  /* 0x0000b200ff0977ac */ /* 0x000ea40008000800 */
[----:B------:R-:W-:Y:S01]  /*1fb0*/  @!P2 LEA.HI.X R19, R19, R217, R16, 0x1, P0 ;  /* 0x000000d91313a211 */ /* 0x000fe200000f0c10 */
[----:B------:R-:W-:Y:S01]  /*1fc0*/  IMAD.U32 R15, RZ, RZ, UR18 ;  /* 0x00000012ff0f7e24 */ /* 0x000fe2000f8e00ff */
[----:B------:R-:W-:Y:S01]  /*1fd0*/  ISETP.GE.AND P0, PT, R9, R11, PT ;  /* 0x0000000b0900720c */ /* 0x000fe20003f06270 */
[----:B------:R-:W-:Y:S01]  /*1fe0*/  IMAD.U32 R3, RZ, RZ, UR18 ;  /* 0x00000012ff037e24 */ /* 0x000fe2000f8e00ff */
[----:B------:R-:W-:Y:S01]  /*1ff0*/  @P6 BAR.SYNC.DEFER_BLOCKING 0x0 ;  /* 0x0000000000006b1d */ /* 0x000fe20000010000 */
[----:B------:R-:W-:Y:S01]  /*2000*/  IMAD.U32 R2, RZ, RZ, UR33 ;  /* 0x00000021ff027e24 */ /* 0x000fe2000f8e00ff */
[----:B------:R-:W-:Y:S01]  /*2010*/  @!P2 LEA R22, P1, R15, R218, 0x1 ;  /* 0x000000da0f16a211 */ /* 0x000fe200078208ff */
[----:B------:R-:W-:Y:S01]  /*2020*/  @!P4 IMAD.WIDE.U32 R30, R9, UR6, R24 ;  /* 0x00000006091ecc25 */ /* 0x000fe2000f8e0018 */
[----:B------:R-:W-:-:S02]  /*2030*/  LEA R15, R13, UR24, 0x1 ;  /* 0x000000180d0f7c11 */ /* 0x000fc4000f8e08ff */
[----:B------:R-:W-:Y:S01]  /*2040*/  @!P2 LEA.HI.X R23, R3, R219, R2, 0x1, P1 ;  /* 0x000000db0317a211 */ /* 0x000fe200008f0c02 */
[----:B------:R-:W-:Y:S01]  /*2050*/  @!P4 IMAD R2, R9, UR7, R31 ;  /* 0x000000070902cc24 */ /* 0x000fe2000f8e021f */
[C---:B-1----:R-:W-:Y:S01]  /*2060*/  @!P4 LEA R24, P1, R30.reuse, R4, 0x1 ;  /* 0x000000041e18c211 */ /* 0x042fe200078208ff */
[----:B------:R-:W-:Y:S01]  /*2070*/  IMAD.IADD R27, R27, 0x1, R14 ;  /* 0x000000011b1b7824 */ /* 0x000fe200078e020e */
[----:B------:R-:W-:Y:S01]  /*2080*/  CS2R R154, SRZ ;  /* 0x00000000009a7805 */ /* 0x000fe2000001ff00 */
[----:B------:R-:W-:Y:S01]  /*2090*/  @!P3 IMAD.MOV.U32 R28, RZ, RZ, R26 ;  /* 0x000000ffff1cb224 */ /* 0x000fe200078e001a */
[----:B------:R-:W-:Y:S01]  /*20a0*/  @!P4 LEA.HI.X R25, R30, R5, R2, 0x1, P1 ;  /* 0x000000051e19c211 */ /* 0x000fe200008f0c02 */
[--C-:B------:R-:W-:Y:S01]  /*20b0*/  @!P3 IMAD.MOV.U32 R29, RZ, RZ, R27.reuse ;  /* 0x000000ffff1db224 */ /* 0x100fe200078e001b */
[----:B------:R-:W1:Y:S01]  /*20c0*/  @!P4 LDC.64 R4, c[0x0][0x388] ;  /* 0x0000e200ff04cb82 */ /* 0x000e620000000a00 */
[----:B------:R-:W-:Y:S01]  /*20d0*/  @!P3 IMAD R17, R17, UR16, RZ ;  /* 0x000000101111bc24 */ /* 0x000fe2000f8e02ff */
[----:B------:R-:W-:Y:S01]  /*20e0*/  CS2R R152, SRZ ;  /* 0x0000000000987805 */ /* 0x000fe2000001ff00 */
[----:B------:R-:W-:Y:S01]  /*20f0*/  @!P4 IMAD.WIDE.U32 R26, R9, UR16, R26 ;  /* 0x00000010091acc25 */ /* 0x000fe2000f8e001a */
[----:B------:R-:W-:-:S02]  /*2100*/  CS2R R158, SRZ ;  /* 0x00000000009e7805 */ /* 0x000fc4000001ff00 */
[----:B------:R-:W-:Y:S02]  /*2110*/  CS2R R156, SRZ ;  /* 0x00000000009c7805 */ /* 0x000fe4000001ff00 */
[----:B------:R-:W-:Y:S01]  /*2120*/  CS2R R150, SRZ ;  /* 0x0000000000967805 */ /* 0x000fe2000001ff00 */
[C---:B------:R-:W-:Y:S01]  /*2130*/  @!P3 IMAD R13, R12.reuse, UR17, R17 ;  /* 0x000000110c0dbc24 */ /* 0x040fe2000f8e0211 */
[----:B------:R-:W3:Y:S01]  /*2140*/  @!P3 LDC.64 R2, c[0x0][0x388] ;  /* 0x0000e200ff02bb82 */ /* 0x000ee20000000a00 */
[----:B------:R-:W-:Y:S01]  /*2150*/  @!P3 IMAD.WIDE.U32 R28, R12, UR16, R28 ;  /* 0x000000100c1cbc25 */ /* 0x000fe2000f8e001c */
[----:B------:R-:W-:Y:S01]  /*2160*/  @!PT LDS RZ, [RZ] ;  /* 0x00000000fffff984 */ /* 0x000fe20000000800 */
[----:B------:R-:W-:Y:S01]  /*2170*/  @!PT LDS RZ, [RZ] ;  /* 0x00000000fffff984 */ /* 0x000fe20000000800 */
[----:B------:R-:W-:Y:S01]  /*2180*/  @!PT LDS RZ, [RZ] ;  /* 0x00000000fffff984 */ /* 0x000fe20000000800 */
[----:B------:R-:W-:Y:S01]  /*2190*/  @!P4 LDGSTS.E.BYPASS.LTC128B.128 [R15+0x8000], desc[UR28][R24.64] ;  /* 0x08000000180fcfae */ /* 0x000fe2000b981a1c */
[----:B------:R-:W-:Y:S02]  /*21a0*/  CS2R R148, SRZ ;  /* 0x0000000000947805 */ /* 0x000fe4000001ff00 */
[----:B------:R-:W-:Y:S01]  /*21b0*/  CS2R R146, SRZ ;  /* 0x0000000000927805 */ /* 0x000fe2000001ff00 */
[----:B------:R-:W-:Y:S01]  /*21c0*/  @!P4 IMAD R12, R9, UR17, R27 ;  /* 0x00000011090ccc24 */ /* 0x000fe2000f8e021b */
[----:B------:R-:W-:Y:S01]  /*21d0*/  @P4 STS.128 [R15+0x8000], RZ ;  /* 0x008000ff0f004388 */ /* 0x000fe20000000c00 */
[----:B------:R-:W-:Y:S01]  /*21e0*/  IMAD.IADD R227, R200, 0x1, R15 ;  /* 0x00000001c8e37824 */ /* 0x000fe200078e020f */
[----:B------:R-:W4:Y:S01]  /*21f0*/  LDC.64 R16, c[0x0][0x528] ;  /* 0x00014a00ff107b82 */ /* 0x000f220000000a00 */
[----:B------:R-:W-:Y:S01]  /*2200*/  @!P3 IMAD.IADD R13, R29, 0x1, R13 ;  /* 0x000000011d0db824 */ /* 0x000fe200078e020d */
[----:B------:R-:W-:Y:S01]  /*2210*/  @P3 STS.128 [R15+0x9000], RZ ;  /* 0x009000ff0f003388 */ /* 0x000fe20000000c00 */
[----:B------:R-:W-:Y:S01]  /*2220*/  VIADD R14, R208, 0x48 ;  /* 0x00000048d00e7836 */ /* 0x000fe20000000000 */
[----:B------:R-:W-:Y:S01]  /*2230*/  CS2R R144, SRZ ;  /* 0x0000000000907805 */ /* 0x000fe2000001ff00 */
[----:B------:R-:W-:Y:S01]  /*2240*/  IMAD.IADD R202, R205, 0x1, R200 ;  /* 0x00000001cdca7824 */ /* 0x000fe200078e02c8 */
[----:B------:R-:W-:Y:S01]  /*2250*/  @!PT LDS RZ, [RZ] ;  /* 0x00000000fffff984 */ /* 0x000fe20000000800 */
[----:B------:R-:W-:Y:S01]  /*2260*/  @!PT LDS RZ, [RZ] ;  /* 0x00000000fffff984 */ /* 0x000fe20000000800 */
[----:B------:R-:W-:Y:S01]  /*2270*/  @!PT LDS RZ, [RZ] ;  /* 0x00000000fffff984 */ /* 0x000fe20000000800 */
[----:B------:R2:W-:Y:S01]  /*2280*/  @!P3 LDGSTS.E.BYPASS.LTC128B.128 [R15+0x9000], desc[UR28][R20.64] ;  /* 0x09000000140fbfae */ /* 0x0005e2000b981a1c */
[----:B------:R-:W-:Y:S01]  /*2290*/  IMAD.IADD R211, R211, 0x1, -R10 ;  /* 0x00000001d3d37824 */ /* 0x000fe200078e0a0a */
[----:B-1----:R-:W-:Y:S01]  /*22a0*/  @!P4 LEA R4, P5, R26, R4, 0x1 ;  /* 0x000000041a04c211 */ /* 0x002fe200078a08ff */
[----:B------:R-:W-:Y:S01]  /*22b0*/  IMAD.SHL.U32 R221, R221, 0x8, RZ ;  /* 0x00000008dddd7824 */ /* 0x000fe200078e00ff */
[----:B------:R-:W0:Y:S01]  /*22c0*/  LDGDEPBAR ;  /* 0x00000000000079af */ /* 0x000e220000000000 */
[----:B------:R-:W-:-:S02]  /*22d0*/  CS2R R138, SRZ ;  /* 0x00000000008a7805 */ /* 0x000fc4000001ff00 */
[----:B------:R-:W-:Y:S01]  /*22e0*/  @!P4 LEA.HI.X R5, R26, R5, R12, 0x1, P5 ;  /* 0x000000051a05c211 */ /* 0x000fe200028f0c0c */
[----:B------:R-:W-:Y:S01]  /*22f0*/  VIADD R12, R208, 0x8 ;  /* 0x00000008d00c7836 */ /* 0x000fe20000000000 */
[----:B------:R-:W-:Y:S01]  /*2300*/  @!P0 LDGSTS.E.BYPASS.LTC128B.128 [R15+0x4000], desc[UR28][R218.64] ;  /* 0x04000000da0f8fae */ /* 0x000fe2000b981a1c */
[----:B------:R-:W-:Y:S02]  /*2310*/  CS2R R136, SRZ ;  /* 0x0000000000887805 */ /* 0x000fe4000001ff00 */
[C---:B---3--:R-:W-:Y:S02]  /*2320*/  @!P3 LEA R2, P1, R28.reuse, R2, 0x1 ;  /* 0x000000021c02b211 */ /* 0x048fe400078208ff */
[----:B------:R-:W-:Y:S01]  /*2330*/  CS2R R142, SRZ ;  /* 0x00000000008e7805 */ /* 0x000fe2000001ff00 */
[----:B------:R-:W-:Y:S01]  /*2340*/  @P0 STS.128 [R15+0x4000], RZ ;  /* 0x004000ff0f000388 */ /* 0x000fe20000000c00 */
[----:B------:R-:W-:Y:S02]  /*2350*/  CS2R R140, SRZ ;  /* 0x00000000008c7805 */ /* 0x000fe4000001ff00 */
[----:B------:R-:W-:-:S02]  /*2360*/  @!P3 LEA.HI.X R3, R28, R3, R13, 0x1, P1 ;  /* 0x000000031c03b211 */ /* 0x000fc400008f0c0d */
[----:B------:R-:W-:Y:S01]  /*2370*/  CS2R R134, SRZ ;  /* 0x0000000000867805 */ /* 0x000fe2000001ff00 */
[----:B------:R-:W-:Y:S01]  /*2380*/  @P2 STS.128 [R15+0x5000], RZ ;  /* 0x005000ff0f002388 */ /* 0x000fe20000000c00 */
[----:B------:R-:W-:Y:S02]  /*2390*/  CS2R R132, SRZ ;  /* 0x0000000000847805 */ /* 0x000fe4000001ff00 */
[----:B------:R-:W-:Y:S02]  /*23a0*/  CS2R R130, SRZ ;  /* 0x0000000000827805 */ /* 0x000fe4000001ff00 */
[----:B------:R-:W-:Y:S01]  /*23b0*/  CS2R R128, SRZ ;  /* 0x0000000000807805 */ /* 0x000fe2000001ff00 */
[----:B------:R-:W-:Y:S01]  /*23c0*/  @!PT LDS RZ, [RZ] ;  /* 0x00000000fffff984 */ /* 0x000fe20000000800 */
[----:B------:R-:W-:Y:S01]  /*23d0*/  @!PT LDS RZ, [RZ] ;  /* 0x00000000fffff984 */ /* 0x000fe20000000800 */
[----:B------:R-:W-:Y:S01]  /*23e0*/  @!PT LDS RZ, [RZ] ;  /* 0x00000000fffff984 */ /* 0x000fe20000000800 */
[----:B------:R-:W-:Y:S01]  /*23f0*/  @!P2 LDGSTS.E.BYPASS.LTC128B.128 [R15+0x5000], desc[UR28][R22.64] ;  /* 0x05000000160fafae */ /* 0x000fe2000b981a1c */
[----:B------:R-:W1:Y:S03]  /*2400*/  LDCU UR6, c[0x0][0x504] ;  /* 0x0000a080ff0677ac */ /* 0x000e660008000800 */
[----:B------:R-:W-:Y:S01]  /*2410*/  @!P0 LDGSTS.E.BYPASS.LTC128B.128 [R227], desc[UR28][R216.64] ;  /* 0x00000000d8e38fae */ /* 0x000fe2000b981a1c */
[----:B------:R-:W3:Y:S01]  /*2420*/  LDCU UR5, c[0x0][0x3e0] ;  /* 0x00007c00ff0577ac */ /* 0x000ee20008000800 */
[----:B--2---:R-:W-:-:S02]  /*2430*/  LOP3.LUT R20, R208, 0x40, RZ, 0xfc, !PT ;  /* 0x00000040d0147812 */ /* 0x004fc400078efcff */
[----:B------:R-:W-:Y:S01]  /*2440*/  @P0 STS.128 [R227], RZ ;  /* 0x000000ffe3000388 */ /* 0x000fe20000000c00 */
[-C--:B------:R-:W-:Y:S01]  /*2450*/  ISETP.GE.AND P0, PT, R14, R11.reuse, PT ;  /* 0x0000000b0e00720c */ /* 0x080fe20003f06270 */
[----:B------:R-:W2:Y:S01]  /*2460*/  LDCU UR8, c[0x0][0x45c] ;  /* 0x00008b80ff0877ac */ /* 0x000ea20008000800 */
[-C--:B------:R-:W-:Y:S01]  /*2470*/  ISETP.GE.AND P1, PT, R20, R11.reuse, PT ;  /* 0x0000000b1400720c */ /* 0x080fe20003f26270 */
[----:B------:R-:W-:Y:S01]  /*2480*/  @P2 STS.128 [R227+0x1000], RZ ;  /* 0x001000ffe3002388 */ /* 0x000fe20000000c00 */
[----:B------:R-:W1:Y:S03]  /*2490*/  LDCU.U8 UR7, c[0x0][0x4f8] ;  /* 0x00009f00ff0777ac */ /* 0x000e660008000000 */
[----:B------:R-:W-:Y:S01]  /*24a0*/  @!PT LDS RZ, [RZ] ;  /* 0x00000000fffff984 */ /* 0x000fe20000000800 */
[----:B------:R-:W-:Y:S01]  /*24b0*/  @!PT LDS RZ, [RZ] ;  /* 0x00000000fffff984 */ /* 0x000fe20000000800 */
[----:B------:R-:W-:Y:S01]  /*24c0*/  @!PT LDS RZ, [RZ] ;  /* 0x00000000fffff984 */ /* 0x000fe20000000800 */
[----:B------:R-:W-:Y:S01]  /*24d0*/  @!P2 LDGSTS.E.BYPASS.LTC128B.128 [R227+0x1000], desc[UR28][R18.64] ;  /* 0x0100000012e3afae */ /* 0x000fe2000b981a1c */
[----:B------:R-:W-:Y:S01]  /*24e0*/  ISETP.GE.AND P2, PT, R12, R11, PT ;  /* 0x0000000b0c00720c */ /* 0x000fe20003f46270 */
[----:B------:R-:W-:-:S02]  /*24f0*/  IMAD.WIDE.U32 R12, R208, 0x4, R236 ;  /* 0x00000004d00c7825 */ /* 0x000fc400078e00ec */
[----:B------:R3:W-:Y:S04]  /*2500*/  @!P4 LDGSTS.E.BYPASS.LTC128B.128 [R15+0x6000], desc[UR28][R4.64] ;  /* 0x06000000040fcfae */ /* 0x0007e8000b981a1c */
[----:B------:R-:W-:Y:S04]  /*2510*/  @P4 STS.128 [R15+0x6000], RZ ;  /* 0x006000ff0f004388 */ /* 0x000fe80000000c00 */
[----:B------:R-:W-:Y:S04]  /*2520*/  @P3 STS.128 [R15+0x7000], RZ ;  /* 0x007000ff0f003388 */ /* 0x000fe80000000c00 */
[----:B------:R-:W-:Y:S01]  /*2530*/  @!PT LDS RZ, [RZ] ;  /* 0x00000000fffff984 */ /* 0x000fe20000000800 */
[----:B------:R-:W-:Y:S01]  /*2540*/  @!PT LDS RZ, [RZ] ;  /* 0x00000000fffff984 */ /* 0x000fe20000000800 */
[----:B------:R-:W-:Y:S01]  /*2550*/  @!PT LDS RZ, [RZ] ;  /* 0x00000000fffff984 */ /* 0x000fe20000000800 */
[----:B------:R2:W-:Y:S01]  /*2560*/  @!P3 LDGSTS.E.BYPASS.LTC128B.128 [R15+0x7000], desc[UR28][R2.64] ;  /* 0x07000000020fbfae */ /* 0x0005e2000b981a1c */
[----:B------:R-:W-:-:S03]  /*2570*/  ISETP.GE.AND P3, PT, R208, R11, PT ;  /* 0x0000000bd000720c */ /* 0x000fc60003f66270 */
[----:B------:R-:W0:Y:S04]  /*2580*/  LDGDEPBAR ;  /* 0x00000000000079af */ /* 0x000e280000000000 */
[----:B------:R1:W5:Y:S04]  /*2590*/  @!P2 LDG.E R224, desc[UR28][R12.64+0x20] ;  /* 0x0000201c0ce0a981 */ /* 0x000368000c1e1900 */
[----:B------:R1:W5:Y:S04]  /*25a0*/  @!P1 LDG.E R223, desc[UR28][R12.64+0x100] ;  /* 0x0001001c0cdf9981 */ /* 0x000368000c1e1900 */
[----:B------:R1:W5:Y:S04]  /*25b0*/  @!P3 LDG.E R225, desc[UR28][R12.64] ;  /* 0x0000001c0ce1b981 */ /* 0x000368000c1e1900 */
[----:B------:R1:W5:Y:S01]  /*25c0*/  @!P0 LDG.E R222, desc[UR28][R12.64+0x120] ;  /* 0x0001201c0cde8981 */ /* 0x000362000c1e1900 */
[----:B------:R-:W-:-:S04]  /*25d0*/  DEPBAR.LE SB0, 0x1 ;  /* 0x000080400000791a */ /* 0x000fc80000000000 */
[----:B------:R-:W-:Y:S06]  /*25e0*/  BAR.SYNC.DEFER_BLOCKING 0x0 ;  /* 0x0000000000007b1d */ /* 0x000fec0000010000 */
[----:B----4-:R-:W4:Y:S04]  /*25f0*/  LDG.E.64 R2, desc[UR28][R16.64] ;  /* 0x0000001c10027981 */ /* 0x010f28000c1e1b00 */
[----:B------:R-:W3:Y:S04]  /*2600*/  LDG.E.64 R4, desc[UR28][R16.64+0x8] ;  /* 0x0000081c10047981 */ /* 0x000ee8000c1e1b00 */
[----:B------:R-:W1:Y:S04]  /*2610*/  LDSM.16.M88.4 R160, [R204] ;  /* 0x00000000cca0783b */ /* 0x000e680000000200 */
[----:B------:R-:W1:Y:S04]  /*2620*/  LDSM.16.M88.4 R164, [R204+0x400] ;  /* 0x00040000cca4783b */ /* 0x000e680000000200 */
[----:B------:R-:W1:Y:S04]  /*2630*/  LDSM.16.M88.4 R168, [R204+0x800] ;  /* 0x00080000cca8783b */ /* 0x000e680000000200 */
[----:B------:R-:W1:Y:S01]  /*2640*/  LDSM.16.M88.4 R172, [R204+0xc00] ;  /* 0x000c0000ccac783b */ /* 0x000e620000000200 */
[----:B------:R-:W-:Y:S01]  /*2650*/  IMAD R9, R8, R6, R7 ;  /* 0x0000000608097224 */ /* 0x000fe200078e0207 */
[----:B------:R-:W-:-:S02]  /*2660*/  SHF.R.U32.HI R6, RZ, 0x6, R0 ;  /* 0x00000006ff067819 */ /* 0x000fc40000011600 */
[----:B------:R-:W-:Y:S01]  /*2670*/  LOP3.LUT P0, RZ, R0, 0x4, RZ, 0xc0, !PT ;  /* 0x0000000400ff7812 */ /* 0x000fe2000780c0ff */
[----:B------:R-:W-:Y:S01]  /*2680*/  IMAD.SHL.U32 R9, R9, 0x20, RZ ;  /* 0x0000002009097824 */ /* 0x000fe200078e00ff */
[----:B------:R-:W-:Y:S01]  /*2690*/  LOP3.LUT R6, R6, 0xe, RZ, 0xc0, !PT ;  /* 0x0000000e06067812 */ /* 0x000fe200078ec0ff */
[----:B------:R-:W-:-:S04]  /*26a0*/  IMAD.U32 R7, RZ, RZ, UR26 ;  /* 0x0000001aff077e24 */ /* 0x000fc8000f8e00ff */
[----:B------:R-:W-:Y:S02]  /*26b0*/  IMAD R7, R7, 0x4, R6 ;  /* 0x0000000407077824 */ /* 0x000fe400078e0206 */
[----:B------:R-:W-:-:S04]  /*26c0*/  VIADD R0, R204, 0x20 ;  /* 0x00000020cc007836 */ /* 0x000fc80000000000 */
[----:B------:R-:W-:Y:S02]  /*26d0*/  @P0 VIADD R0, R204, 0xffffffe0 ;  /* 0xffffffe0cc000836 */ /* 0x000fe40000000000 */
[----:B------:R-:W-:-:S03]  /*26e0*/  IMAD.IADD R200, R203, 0x1, R200 ;  /* 0x00000001cbc87824 */ /* 0x000fc600078e02c8 */
[----:B------:R-:W1:Y:S04]  /*26f0*/  LDSM.16.M88.4 R180, [R0] ;  /* 0x0000000000b4783b */ /* 0x000e680000000200 */
[----:B------:R-:W1:Y:S04]  /*2700*/  LDSM.16.M88.4 R188, [R0+0x400] ;  /* 0x0004000000bc783b */ /* 0x000e680000000200 */
[----:B------:R-:W1:Y:S04]  /*2710*/  LDSM.16.M88.4 R192, [R0+0x800] ;  /* 0x0008000000c0783b */ /* 0x000e680000000200 */
[----:B------:R2:W1:Y:S01]  /*2720*/  LDSM.16.M88.4 R196, [R0+0xc00] ;  /* 0x000c000000c4783b */ /* 0x0004620000000200 */
[----:B------:R-:W-:Y:S01]  /*2730*/  USHF.L.U32 UR9, UR9, 0x7, URZ ;  /* 0x0000000709097899 */ /* 0x000fe200080006ff */
[----:B----4-:R-:W-:-:S02]  /*2740*/  R2UR UR10, R3 ;  /* 0x00000000030a72ca */ /* 0x010fc400000e0000 */
[----:B---3--:R-:W-:Y:S02]  /*2750*/  IADD3 R238, P2, P1, R9, R4, R238 ;  /* 0x0000000409ee7210 */ /* 0x008fe4000795e0ee */
[----:B------:R-:W-:Y:S01]  /*2760*/  SHF.R.S32.HI R4, RZ, 0x1f, R9 ;  /* 0x0000001fff047819 */ /* 0x000fe20000011409 */
[----:B--2---:R-:W-:-:S03]  /*2770*/  IMAD.MOV.U32 R3, RZ, RZ, 0x20 ;  /* 0x00000020ff037424 */ /* 0x004fc600078e00ff */
[----:B------:R-:W-:Y:S01]  /*2780*/  IADD3.X R220, PT, PT, R4, R5, RZ, P2, P1 ;  /* 0x0000000504dc7210 */ /* 0x000fe200017e24ff */
[----:B------:R-:W-:Y:S01]  /*2790*/  VIADD R5, R7, 0x1 ;  /* 0x0000000107057836 */ /* 0x000fe20000000000 */
[----:B------:R-:W-:Y:S01]  /*27a0*/  SEL R3, R3, 0xffffffe0, !P0 ;  /* 0xffffffe003037807 */ /* 0x000fe20004000000 */
[----:B------:R-:W-:Y:S02]  /*27b0*/  IMAD.WIDE.U32 R238, R238, -0x2daee0ad, RZ ;  /* 0xd2511f53eeee7825 */ /* 0x000fe400078e00ff */
[----:B------:R-:W-:Y:S02]  /*27c0*/  LOP3.LUT R7, R7, UR10, RZ, 0x3c, !PT ;  /* 0x0000000a07077c12 */ /* 0x000fe4000f8e3cff */
[----:B------:R-:W-:Y:S01]  /*27d0*/  LOP3.LUT R5, R5, UR10, RZ, 0x3c, !PT ;  /* 0x0000000a05057c12 */ /* 0x000fe2000f8e3cff */
[----:B------:R-:W-:Y:S01]  /*27e0*/  IMAD.IADD R0, R204, 0x1, R3 ;  /* 0x00000001cc007824 */ /* 0x000fe200078e0203 */
[----:B------:R-:W-:Y:S01]  /*27f0*/  R2UR UR34, R2 ;  /* 0x00000000022272ca */ /* 0x000fe200000e0000 */
[----:B------:R-:W-:Y:S01]  /*2800*/  IMAD.MOV.U32 R2, RZ, RZ, 0x20 ;  /* 0x00000020ff027424 */ /* 0x000fe200078e00ff */
[----:B------:R-:W-:-:S02]  /*2810*/  LOP3.LUT R232, R239, R7, RZ, 0x3c, !PT ;  /* 0x00000007efe87212 */ /* 0x000fc400078e3cff */
[----:B------:R-:W-:Y:S01]  /*2820*/  LOP3.LUT R230, R239, R5, RZ, 0x3c, !PT ;  /* 0x00000005efe67212 */ /* 0x000fe200078e3cff */
[----:B------:R-:W-:Y:S02]  /*2830*/  UIADD3 UR30, UPT, UPT, UR10, -0x4498517b, URZ ;  /* 0xbb67ae850a1e7890 */ /* 0x000fe4000fffe0ff */
[----:B------:R-:W-:Y:S02]  /*2840*/  UIADD3 UR21, UPT, UPT, UR10, 0x76cf5d0a, URZ ;  /* 0x76cf5d0a0a157890 */ /* 0x000fe4000fffe0ff */
[----:B------:R-:W-:Y:S02]  /*2850*/  UIADD3 UR20, UPT, UPT, UR10, 0x32370b8f, URZ ;  /* 0x32370b8f0a147890 */ /* 0x000fe4000fffe0ff */
[----:B------:R-:W-:Y:S02]  /*2860*/  UIADD3 UR19, UPT, UPT, UR10, -0x126145ec, URZ ;  /* 0xed9eba140a137890 */ /* 0x000fe4000fffe0ff */
[----:B------:R-:W-:Y:S02]  /*2870*/  UIADD3 UR17, UPT, UPT, UR10, -0x56f99767, URZ ;  /* 0xa90668990a117890 */ /* 0x000fe4000fffe0ff */
[----:B-1----:R-:W-:-:S12]  /*2880*/  UIADD3 UR16, UPT, UPT, UR10, 0x646e171e, URZ ;  /* 0x646e171e0a107890 */ /* 0x002fd8000fffe0ff */
.L_x_771:
[----:B------:R-:W0:Y:S01]  /*2890*/  LDGDEPBAR ;  /* 0x00000000000079af */ /* 0x000e220000000000 */
[----:B------:R-:W-:Y:S01]  /*28a0*/  LEA R118, P0, R208, R214, 0x2 ;  /* 0x000000d6d0767211 */ /* 0x000fe200078010ff */
[----:B------:R-:W-:Y:S02]  /*28b0*/  IMAD.IADD R116, R202, 0x1, R3 ;  /* 0x00000001ca747824 */ /* 0x000fe400078e0203 */
[----:B------:R-:W-:Y:S01]  /*28c0*/  IMAD.SHL.U32 R117, R229, 0x80, RZ ;  /* 0x00000080e5757824 */ /* 0x000fe200078e00ff */
[----:B------:R-:W-:Y:S04]  /*28d0*/  LEA.HI.X R119, R208, R215, RZ, 0x2, P0 ;  /* 0x000000d7d0777211 */ /* 0x000fe800000f14ff */
[----:B------:R-:W-:Y:S01]  /*28e0*/  ISETP.GE.AND P0, PT, R117, R211, PT ;  /* 0x000000d37500720c */ /* 0x000fe20003f06270 */
[----:B------:R-:W-:Y:S04]  /*28f0*/  DEPBAR.LE SB0, 0x0 ;  /* 0x000080000000791a */ /* 0x000fe80000000000 */
[----:B------:R-:W-:Y:S06]  /*2900*/  BAR.SYNC.DEFER_BLOCKING 0x0 ;  /* 0x0000000000007b1d */ /* 0x000fec0000010000 */
[----:B------:R-:W-:Y:S05]  /*2910*/  LDSM.16.M88.4 R68, [R202] ;  /* 0x00000000ca44783b */ /* 0x000fea0000000200 */
[----:B------:R-:W1:Y:S05]  /*2920*/  LDSM.16.M88.4 R72, [R204+-0x2000] ;  /* 0xffe00000cc48783b */ /* 0x000e6a0000000200 */
[----:B------:R-:W2:Y:S05]  /*2930*/  LDSM.16.M88.4 R76, [R202+0x1000] ;  /* 0x00100000ca4c783b */ /* 0x000eaa0000000200 */
[----:B-----5:R3:W5:Y:S05]  /*2940*/  LDG.E R243, desc[UR28][R118.64] ;  /* 0x0000001c76f37981 */ /* 0x02076a000c1e1900 */
[----:B------:R3:W5:Y:S05]  /*2950*/  LDG.E R242, desc[UR28][R118.64+0x20] ;  /* 0x0000201c76f27981 */ /* 0x00076a000c1e1900 */
[----:B------:R3:W5:Y:S05]  /*2960*/  LDG.E R241, desc[UR28][R118.64+0x100] ;  /* 0x0001001c76f17981 */ /* 0x00076a000c1e1900 */
[----:B------:R3:W5:Y:S05]  /*2970*/  LDG.E R240, desc[UR28][R118.64+0x120] ;  /* 0x0001201c76f07981 */ /* 0x00076a000c1e1900 */
[----:B------:R-:W4:Y:S05]  /*2980*/  LDSM.16.M88.4 R80, [R204+-0x1c00] ;  /* 0xffe40000cc50783b */ /* 0x000f2a0000000200 */
[----:B------:R-:W3:Y:S05]  /*2990*/  LDSM.16.M88.4 R84, [R204+-0x1800] ;  /* 0xffe80000cc54783b */ /* 0x000eea0000000200 */
[----:B------:R-:W3:Y:S01]  /*29a0*/  LDSM.16.M88.4 R88, [R204+-0x1400] ;  /* 0xffec0000cc58783b */ /* 0x000ee20000000200 */
[-C--:B-1----:R-:W-:Y:S04]  /*29b0*/  HMMA.16816.F32.BF16 R4, R68, R72.reuse, RZ ;  /* 0x000000484404723c */ /* 0x082fe800000418ff */
[----:B------:R-:W-:Y:S05]  /*29c0*/  LDSM.16.M88.4 R92, [R116] ;  /* 0x00000000745c783b */ /* 0x000fea0000000200 */
[----:B------:R-:W1:Y:S01]  /*29d0*/  LDSM.16.M88.4 R96, [R0+-0x2000] ;  /* 0xffe000000060783b */ /* 0x000e620000000200 */
[C---:B--2---:R-:W-:Y:S04]  /*29e0*/  HMMA.16816.F32.BF16 R8, R76.reuse, R72, RZ ;  /* 0x000000484c08723c */ /* 0x044fe800000418ff */
[----:B------:R-:W2:Y:S04]  /*29f0*/  LDSM.16.M88.4 R100, [R116+0x1000] ;  /* 0x001000007464783b */ /* 0x000ea80000000200 */
[-C--:B------:R-:W-:Y:S01]  /*2a00*/  HMMA.16816.F32.BF16 R12, R76, R74.reuse, RZ ;  /* 0x0000004a4c0c723c */ /* 0x080fe200000418ff */
[----:B------:R-:W2:Y:S05]  /*2a10*/  LDSM.16.M88.4 R104, [R0+-0x1c00] ;  /* 0xffe400000068783b */ /* 0x000eaa0000000200 */
[----:B------:R-:W2:Y:S02]  /*2a20*/  LDSM.16.M88.4 R108, [R0+-0x1800] ;  /* 0xffe80000006c783b */ /* 0x000ea40000000200 */
[C---:B------:R-:W-:Y:S03]  /*2a30*/  HMMA.16816.F32.BF16 R16, R68.reuse, R74, RZ ;  /* 0x0000004a4410723c */ /* 0x040fe600000418ff */
[----:B------:R-:W2:Y:S05]  /*2a40*/  LDSM.16.M88.4 R112, [R0+-0x1400] ;  /* 0xffec00000070783b */ /* 0x000eaa0000000200 */
[-C--:B----4-:R-:W-:Y:S08]  /*2a50*/  HMMA.16816.F32.BF16 R20, R68, R80.reuse, RZ ;  /* 0x000000504414723c */ /* 0x090ff000000418ff */
[C---:B------:R-:W-:Y:S08]  /*2a60*/  HMMA.16816.F32.BF16 R24, R76.reuse, R80, RZ ;  /* 0x000000504c18723c */ /* 0x040ff000000418ff */
[-C--:B------:R-:W-:Y:S08]  /*2a70*/  HMMA.16816.F32.BF16 R28, R76, R82.reuse, RZ ;  /* 0x000000524c1c723c */ /* 0x080ff000000418ff */
[C---:B------:R-:W-:Y:S08]  /*2a80*/  HMMA.16816.F32.BF16 R32, R68.reuse, R82, RZ ;  /* 0x000000524420723c */ /* 0x040ff000000418ff */
[-C--:B---3--:R-:W-:Y:S08]  /*2a90*/  HMMA.16816.F32.BF16 R36, R68, R84.reuse, RZ ;  /* 0x000000544424723c */ /* 0x088ff000000418ff */
        /* <DEDUP_REMOVED lines=25> */
[----:B------:R-:W-:Y:S06]  /*2c30*/  USHF.L.U32 UR10, UR26, 0x7, URZ ;  /* 0x000000071a0a7899 */ /* 0x000fec00080006ff */
[----:B------:R-:W-:Y:S01]  /*2c40*/  VIADD R69, R231, UR10 ;  /* 0x0000000ae7457c36 */ /* 0x000fe20008000000 */
[----:B------:R-:W-:Y:S03]  /*2c50*/  UIADD3 UR10, UPT, UPT, UR10, 0x80, URZ ;  /* 0x000000800a0a7890 */ /* 0x000fe6000fffe0ff */
[----:B------:R-:W-:Y:S03]  /*2c60*/  VIADD R69, R69, 0x80 ;  /* 0x0000008045457836 */ /* 0x000fe60000000000 */
[----:B------:R-:W-:Y:S02]  /*2c70*/  ISETP.GT.AND P0, PT, R226, UR10, PT ;  /* 0x0000000ae2007c0c */ /* 0x000fe4000bf04270 */
[----:B------:R-:W-:Y:S02]  /*2c80*/  IADD3 R68, PT, PT, R69, UR6, -R226 ;  /* 0x0000000645447c10 */ /* 0x000fe4000fffe8e2 */
[----:B------:R-:W-:Y:S03]  /*2c90*/  IADD3 R69, PT, PT, R117, 0x80, RZ ;  /* 0x0000008075457810 */ /* 0x000fe60007ffe0ff */
[----:B------:R-:W-:Y:S05]  /*2ca0*/  VIADD R68, R68, 0xffffff80 ;  /* 0xffffff8044447836 */ /* 0x000fea0000000000 */
[----:B------:R-:W-:Y:S11]  /*2cb0*/  ISETP.GE.AND P1, PT, R69, R68, PT ;  /* 0x000000444500720c */ /* 0x000ff60003f26270 */
[----:B------:R-:W-:Y:S02]  /*2cc0*/  @!UPT UIADD3 URZ, UPT, UPT, URZ, URZ, URZ ;  /* 0x000000fffffff290 */ /* 0x000fe4000fffe0ff */
[----:B------:R-:W-:Y:S05]  /*2cd0*/  @!P1 BRA P0, `(.L_x_768) ;  /* 0x0000001000949947 */ /* 0x000fea0000000000 */
.L_x_767:
[----:B------:R-:W1:Y:S01]  /*2ce0*/  LDC R69, c[0x0][0x504] ;  /* 0x00014100ff457b82 */ /* 0x000e620000000800 */
[----:B------:R-:W2:Y:S01]  /*2cf0*/  S2R R70, SR_TID.X ;  /* 0x0000000000467919 */ /* 0x000ea20000002100 */
[----:B------:R-:W-:Y:S06]  /*2d00*/  IMAD.IADD R68, R208, 0x1, R117 ;  /* 0x00000001d0447824 */ /* 0x000fec00078e0275 */
[----:B------:R-:W3:Y:S01]  /*2d10*/  LDC R85, c[0x0][0x508] ;  /* 0x00014200ff557b82 */ /* 0x000ee20000000800 */
[----:B------:R-:W-:Y:S01]  /*2d20*/  IMAD.U32 R83, RZ, RZ, UR26 ;  /* 0x0000001aff537e24 */ /* 0x000fe2000f8e00ff */
[C-C-:B-1----:R-:W-:Y:S02]  /*2d30*/  IADD3 R69, PT, PT, R226.reuse, -R69, -R231.reuse ;  /* 0x80000045e2457210 */ /* 0x142fe40007ffe8e7 */
[----:B---3--:R-:W-:Y:S03]  /*2d40*/  IADD3 R85, PT, PT, R226, R85, -R231 ;  /* 0x00000055e2557210 */ /* 0x008fe60007ffe8e7 */
[----:B------:R-:W-:Y:S02]  /*2d50*/  IMAD.IADD R84, R68, 0x1, R69 ;  /* 0x0000000144547824 */ /* 0x000fe400078e0245 */
[----:B--2---:R-:W-:Y:S01]  /*2d60*/  IMAD.SHL.U32 R71, R70, 0x2, RZ ;  /* 0x0000000246477824 */ /* 0x004fe200078e00ff */
[----:B------:R-:W-:Y:S01]  /*2d70*/  SHF.R.U32.HI R70, RZ, 0x1, R70 ;  /* 0x00000001ff467819 */ /* 0x000fe20000011646 */
[----:B------:R-:W-:Y:S01]  /*2d80*/  IMAD.IADD R85, R68, 0x1, R85 ;  /* 0x0000000144557824 */ /* 0x000fe200078e0255 */
[----:B------:R-:W-:Y:S02]  /*2d90*/  VIMNMX R87, PT, PT, RZ, R84, !PT ;  /* 0x00000054ff577248 */ /* 0x000fe40007fe0100 */
[----:B------:R-:W-:Y:S02]  /*2da0*/  LOP3.LUT R71, R71, 0x6, RZ, 0xc0, !PT ;  /* 0x0000000647477812 */ /* 0x000fe400078ec0ff */
[----:B------:R-:W-:Y:S02]  /*2db0*/  VIADDMNMX R86, R84, 0x8, RZ, !PT ;  /* 0x0000000854567846 */ /* 0x000fe400078001ff */
[----:B------:R-:W-:Y:S02]  /*2dc0*/  LOP3.LUT R70, R71, 0x1c0, R70, 0xf8, !PT ;  /* 0x000001c047467812 */ /* 0x000fe400078ef846 */
[----:B------:R-:W-:Y:S03]  /*2dd0*/  VIADDMNMX R125, R85, 0x49, R226, PT ;  /* 0x00000049557d7846 */ /* 0x000fe600038001e2 */
        /* <DEDUP_REMOVED lines=73> */
[----:B------:R-:W-:Y:S02]  /*3270*/  ISETP.GE.AND P2, PT, R82, R86, PT ;  /* 0x000000565200720c */ /* 0x000fe40003f46270 */
        /* <DEDUP_REMOVED lines=39> */
[----:B------:R-:W-:Y:S02]  /*34f0*/  ISETP.GE.AND P0, PT, R74, R84, PT ;  /* 0x000000544a00720c */ /* 0x000fe40003f06270 */
[----:B------:R-:W-:Y:S02]  /*3500*/  FSEL R179, R40, -INF , P3 ;  /* 0xff80000028b37808 */ /* 0x000fe40001800000 */
[----:B------:R-:W-:Y:S02]  /*3510*/  FSEL R178, R41, -INF , P2 ;  /* 0xff80000029b27808 */ /* 0x000fe40001000000 */
[----:B------:R-:W-:Y:S02]  /*3520*/  ISETP.GE.AND P5, PT, R69, R87, PT ;  /* 0x000000574500720c */ /* 0x000fe40003fa6270 */
[----:B------:R-:W-:Y:S02]  /*3530*/  ISETP.GE.AND P3, PT, R72, R86, PT ;  /* 0x000000564800720c */ /* 0x000fe40003f66270 */
[----:B------:R-:W-:Y:S02]  /*3540*/  ISETP.GE.AND P2, PT, R73, R84, PT ;  /* 0x000000544900720c */ /* 0x000fe40003f46270 */
[----:B------:R-:W-:Y:S02]  /*3550*/  FSEL R247, R53, -INF , P6 ;  /* 0xff80000035f77808 */ /* 0x000fe40003000000 */
[----:B------:R-:W-:Y:S02]  /*3560*/  FSEL R249, R65, -INF , P4 ;  /* 0xff80000041f97808 */ /* 0x000fe40002000000 */
[----:B------:R-:W-:Y:S02]  /*3570*/  FSEL R90, R42, -INF , P1 ;  /* 0xff8000002a5a7808 */ /* 0x000fe40000800000 */
[----:B------:R-:W-:Y:S02]  /*3580*/  FSEL R89, R43, -INF , P0 ;  /* 0xff8000002b597808 */ /* 0x000fe40000000000 */
[----:B------:R-:W-:Y:S02]  /*3590*/  ISETP.GE.AND P4, PT, R73, R86, PT ;  /* 0x000000564900720c */ /* 0x000fe40003f86270 */
[----:B------:R-:W-:Y:S02]  /*35a0*/  ISETP.GE.AND P1, PT, R72, R84, PT ;  /* 0x000000544800720c */ /* 0x000fe40003f26270 */
[-C--:B------:R-:W-:Y:S02]  /*35b0*/  ISETP.GE.AND P0, PT, R71, R86.reuse, PT ;  /* 0x000000564700720c */ /* 0x080fe40003f06270 */
[-C--:B------:R-:W-:Y:S02]  /*35c0*/  ISETP.GE.AND P6, PT, R70, R86.reuse, PT ;  /* 0x000000564600720c */ /* 0x080fe40003fc6270 */
[--C-:B------:R-:W-:Y:S02]  /*35d0*/  VIADDMNMX R7, R85, 0x1, R226.reuse, PT ;  /* 0x0000000155077846 */ /* 0x100fe400038001e2 */
[----:B------:R-:W-:Y:S02]  /*35e0*/  FSEL R250, R64, -INF , P5 ;  /* 0xff80000040fa7808 */ /* 0x000fe40002800000 */
[----:B------:R-:W-:Y:S02]  /*35f0*/  FSEL R186, R45, -INF , P3 ;  /* 0xff8000002dba7808 */ /* 0x000fe40001800000 */
[----:B------:R-:W-:Y:S02]  /*3600*/  FSEL R88, R46, -INF , P2 ;  /* 0xff8000002e587808 */ /* 0x000fe40001000000 */
[----:B------:R-:W-:Y:S02]  /*3610*/  ISETP.GE.AND P5, PT, R69, R86, PT ;  /* 0x000000564500720c */ /* 0x000fe40003fa6270 */
[-C--:B------:R-:W-:Y:S02]  /*3620*/  ISETP.GE.AND P3, PT, R71, R84.reuse, PT ;  /* 0x000000544700720c */ /* 0x080fe40003f66270 */
[----:B------:R-:W-:Y:S02]  /*3630*/  ISETP.GE.AND P2, PT, R70, R84, PT ;  /* 0x000000544600720c */ /* 0x000fe40003f46270 */
[----:B------:R-:W-:Y:S02]  /*3640*/  FSEL R187, R44, -INF , P4 ;  /* 0xff8000002cbb7808 */ /* 0x000fe40002000000 */
[----:B------:R-:W-:Y:S02]  /*3650*/  FSEL R87, R47, -INF , P1 ;  /* 0xff8000002f577808 */ /* 0x000fe40000800000 */
[----:B------:R-:W-:Y:S02]  /*3660*/  FSEL R246, R56, -INF , P0 ;  /* 0xff80000038f67808 */ /* 0x000fe40000000000 */
[----:B------:R-:W-:Y:S02]  /*3670*/  FSEL R245, R57, -INF , P6 ;  /* 0xff80000039f57808 */ /* 0x000fe40003000000 */
[C-C-:B------:R-:W-:Y:S02]  /*3680*/  VIADDMNMX R9, R85.reuse, 0x9, R226.reuse, PT ;  /* 0x0000000955097846 */ /* 0x140fe400038001e2 */
        /* <DEDUP_REMOVED lines=9> */
[C---:B------:R-:W-:Y:S02]  /*3720*/  ISETP.GE.AND P2, PT, R83.reuse, R11, PT ;  /* 0x0000000b5300720c */ /* 0x040fe40003f46270 */
        /* <DEDUP_REMOVED lines=128> */
.L_x_768:
[----:B------:R-:W-:Y:S01]  /*3f30*/  FSETP.NEU.FTZ.AND P0, PT, R225, -INF , PT ;  /* 0xff800000e100780b */ /* 0x000fe20003f1d000 */
[----:B------:R-:W-:Y:S01]  /*3f40*/  VIADD R184, R205, 0x4020 ;  /* 0x00004020cdb87836 */ /* 0x000fe20000000000 */
[----:B------:R-:W1:Y:S01]  /*3f50*/  S2R R206, SR_TID.X ;  /* 0x0000000000ce7919 */ /* 0x000e620000002100 */
[----:B------:R-:W-:Y:S01]  /*3f60*/  UIADD3 UR11, UPT, UPT, UR34, 0x3c6ef372, URZ ;  /* 0x3c6ef372220b7890 */ /* 0x000fe2000fffe0ff */
[----:B------:R-:W-:Y:S01]  /*3f70*/  FMUL.FTZ R70, R225, 1.4426950216293334961 ;  /* 0x3fb8aa3be1467820 */ /* 0x000fe20000410000 */
[----:B------:R-:W-:Y:S01]  /*3f80*/  FMUL.FTZ R68, R224, 1.4426950216293334961 ;  /* 0x3fb8aa3be0447820 */ /* 0x000fe20000410000 */
[C---:B------:R-:W-:Y:S01]  /*3f90*/  FMUL.FTZ R77, R223.reuse, 1.4426950216293334961 ;  /* 0x3fb8aa3bdf4d7820 */ /* 0x040fe20000410000 */
        /* <DEDUP_REMOVED lines=15> */
[--C-:B------:R-:W-:Y:S01]  /*4090*/  FFMA.FTZ R79, R51, UR8, -R68.reuse ;  /* 0x00000008334f7c23 */ /* 0x100fe20008010844 */
[--C-:B------:R-:W-:Y:S01]  /*40a0*/  FFMA.FTZ R71, R35, UR8, -R68.reuse ;  /* 0x0000000823477c23 */ /* 0x100fe20008010844 */
[--C-:B------:R-:W-:Y:S01]  /*40b0*/  FFMA.FTZ R76, R9, UR8, -R77.reuse ;  /* 0x00000008094c7c23 */ /* 0x100fe2000801084d */
[----:B------:R-:W-:Y:S01]  /*40c0*/  FSEL R73, R73, RZ, P0 ;  /* 0x000000ff49497208 */ /* 0x000fe20000000000 */
[--C-:B------:R-:W-:Y:S01]  /*40d0*/  FFMA.FTZ R56, R56, UR8, -R77.reuse ;  /* 0x0000000838387c23 */ /* 0x100fe2000801084d */
[----:B------:R2:W-:Y:S01]  /*40e0*/  MUFU.EX2 R35, R69 ;  /* 0x0000004500237308 */ /* 0x0005e20000000800 */
[--C-:B------:R-:W-:Y:S01]  /*40f0*/  FFMA.FTZ R75, R23, UR8, -R68.reuse ;  /* 0x00000008174b7c23 */ /* 0x100fe20008010844 */
[----:B------:R-:W-:Y:S01]  /*4100*/  FFMA.FTZ R252, R34, UR8, -R68 ;  /* 0x0000000822fc7c23 */ /* 0x000fe20008010844 */
[--C-:B------:R-:W-:Y:S01]  /*4110*/  FFMA.FTZ R74, R28, UR8, -R77.reuse ;  /* 0x000000081c4a7c23 */ /* 0x100fe2000801084d */
[--C-:B------:R-:W-:Y:S01]  /*4120*/  FFMA.FTZ R98, R61, UR8, -R77.reuse ;  /* 0x000000083d627c23 */ /* 0x100fe2000801084d */
[----:B------:R-:W-:Y:S01]  /*4130*/  FFMA.FTZ R89, R8, UR8, -R77 ;  /* 0x0000000808597c23 */ /* 0x000fe2000801084d */
[----:B------:R-:W-:Y:S01]  /*4140*/  FFMA.FTZ R100, R17, UR8, -R70 ;  /* 0x0000000811647c23 */ /* 0x000fe20008010846 */
[----:B------:R-:W-:Y:S03]  /*4150*/  FFMA.FTZ R85, R19, UR8, -R68 ;  /* 0x0000000813557c23 */ /* 0x000fe60008010844 */
[----:B------:R-:W-:Y:S01]  /*4160*/  MUFU.EX2 R61, R86 ;  /* 0x00000056003d7308 */ /* 0x000fe20000000800 */
[--C-:B------:R-:W-:Y:S01]  /*4170*/  FFMA.FTZ R101, R16, UR8, -R70.reuse ;  /* 0x0000000810657c23 */ /* 0x100fe20008010846 */
[--C-:B------:R-:W-:Y:S01]  /*4180*/  FFMA.FTZ R249, R32, UR8, -R70.reuse ;  /* 0x0000000820f97c23 */ /* 0x100fe20008010846 */
[--C-:B------:R-:W-:Y:S01]  /*4190*/  FFMA.FTZ R244, R64, UR8, -R70.reuse ;  /* 0x0000000840f47c23 */ /* 0x100fe20008010846 */
[----:B------:R-:W-:Y:S01]  /*41a0*/  FFMA.FTZ R248, R52, UR8, -R70 ;  /* 0x0000000834f87c23 */ /* 0x000fe20008010846 */
[----:B------:R-:W-:Y:S01]  /*41b0*/  FFMA.FTZ R84, R22, UR8, -R68 ;  /* 0x0000000816547c23 */ /* 0x000fe20008010844 */
[--C-:B------:R-:W-:Y:S01]  /*41c0*/  FFMA.FTZ R94, R48, UR8, -R70.reuse ;  /* 0x00000008305e7c23 */ /* 0x100fe20008010846 */
[--C-:B------:R-:W-:Y:S03]  /*41d0*/  FFMA.FTZ R93, R49, UR8, -R70.reuse ;  /* 0x00000008315d7c23 */ /* 0x100fe60008010846 */
[----:B------:R-:W-:Y:S01]  /*41e0*/  MUFU.EX2 R8, R80 ;  /* 0x0000005000087308 */ /* 0x000fe20000000800 */
[----:B--2---:R-:W-:Y:S01]  /*41f0*/  FFMA.FTZ R69, R31, UR8, -R73 ;  /* 0x000000081f457c23 */ /* 0x004fe20008010849 */
[--C-:B------:R-:W-:Y:S01]  /*4200*/  FFMA.FTZ R82, R21, UR8, -R70.reuse ;  /* 0x0000000815527c23 */ /* 0x100fe20008010846 */
[--C-:B------:R-:W-:Y:S01]  /*4210*/  FFMA.FTZ R92, R4, UR8, -R70.reuse ;  /* 0x00000008045c7c23 */ /* 0x100fe20008010846 */
[----:B------:R-:W-:Y:S01]  /*4220*/  FFMA.FTZ R88, R36, UR8, -R70 ;  /* 0x0000000824587c23 */ /* 0x000fe20008010846 */
[--C-:B------:R-:W-:Y:S01]  /*4230*/  FFMA.FTZ R251, R55, UR8, -R68.reuse ;  /* 0x0000000837fb7c23 */ /* 0x100fe20008010844 */
[--C-:B------:R-:W-:Y:S01]  /*4240*/  FFMA.FTZ R81, R7, UR8, -R68.reuse ;  /* 0x0000000807517c23 */ /* 0x100fe20008010844 */
[--C-:B------:R-:W-:Y:S03]  /*4250*/  FFMA.FTZ R78, R54, UR8, -R68.reuse ;  /* 0x00000008364e7c23 */ /* 0x100fe60008010844 */
[----:B------:R-:W-:Y:S01]  /*4260*/  MUFU.EX2 R28, R76 ;  /* 0x0000004c001c7308 */ /* 0x000fe20000000800 */
[--C-:B------:R-:W-:Y:S01]  /*4270*/  FFMA.FTZ R247, R67, UR8, -R68.reuse ;  /* 0x0000000843f77c23 */ /* 0x100fe20008010844 */
[----:B------:R-:W-:Y:S01]  /*4280*/  FFMA.FTZ R246, R66, UR8, -R68 ;  /* 0x0000000842f67c23 */ /* 0x000fe20008010844 */
[----:B------:R-:W-:Y:S01]  /*4290*/  FFMA.FTZ R72, R29, UR8, -R77 ;  /* 0x000000081d487c23 */ /* 0x000fe2000801084d */
[----:B------:R-:W-:Y:S01]  /*42a0*/  FFMA.FTZ R99, R14, UR8, -R73 ;  /* 0x000000080e637c23 */ /* 0x000fe20008010849 */
[----:B-1----:R-:W-:Y:S01]  /*42b0*/  SHF.R.U32.HI R14, RZ, 0x5, R206 ;  /* 0x00000005ff0e7819 */ /* 0x002fe200000116ce */
[--C-:B------:R-:W-:Y:S01]  /*42c0*/  FFMA.FTZ R97, R24, UR8, -R77.reuse ;  /* 0x0000000818617c23 */ /* 0x100fe2000801084d */
[--C-:B------:R-:W-:Y:S03]  /*42d0*/  FFMA.FTZ R96, R12, UR8, -R77.reuse ;  /* 0x000000080c607c23 */ /* 0x100fe6000801084d */
[----:B------:R1:W-:Y:S01]  /*42e0*/  MUFU.EX2 R33, R71 ;  /* 0x0000004700217308 */ /* 0x0003e20000000800 */
[--C-:B------:R-:W-:Y:S01]  /*42f0*/  FFMA.FTZ R95, R13, UR8, -R77.reuse ;  /* 0x000000080d5f7c23 */ /* 0x100fe2000801084d */
[--C-:B------:R-:W-:Y:S01]  /*4300*/  FFMA.FTZ R91, R44, UR8, -R77.reuse ;  /* 0x000000082c5b7c23 */ /* 0x100fe2000801084d */
[--C-:B------:R-:W-:Y:S01]  /*4310*/  FFMA.FTZ R90, R45, UR8, -R77.reuse ;  /* 0x000000082d5a7c23 */ /* 0x100fe2000801084d */
[--C-:B------:R-:W-:Y:S01]  /*4320*/  FFMA.FTZ R87, R25, UR8, -R77.reuse ;  /* 0x0000000819577c23 */ /* 0x100fe2000801084d */
[----:B------:R-:W-:Y:S01]  /*4330*/  FFMA.FTZ R83, R40, UR8, -R77 ;  /* 0x0000000828537c23 */ /* 0x000fe2000801084d */
[--C-:B------:R-:W-:Y:S01]  /*4340*/  FFMA.FTZ R9, R27, UR8, -R73.reuse ;  /* 0x000000081b097c23 */ /* 0x100fe20008010849 */
[--C-:B------:R-:W-:Y:S03]  /*4350*/  FFMA.FTZ R27, R59, UR8, -R73.reuse ;  /* 0x000000083b1b7c23 */ /* 0x100fe60008010849 */
[----:B------:R2:W-:Y:S10]  /*4360*/  MUFU.EX2 R65, R75 ;  /* 0x0000004b00417308 */ /* 0x0005f40000000800 */
[----:B------:R3:W-:Y:S01]  /*4370*/  MUFU.EX2 R34, R72 ;  /* 0x0000004800227308 */ /* 0x0007e20000000800 */
[----:B-1----:R-:W-:Y:S09]  /*4380*/  FFMA.FTZ R71, R30, UR8, -R73 ;  /* 0x000000081e477c23 */ /* 0x002ff20008010849 */
[----:B------:R1:W-:Y:S01]  /*4390*/  MUFU.EX2 R30, R69 ;  /* 0x00000045001e7308 */ /* 0x0003e20000000800 */
[--C-:B--2---:R-:W-:Y:S09]  /*43a0*/  FFMA.FTZ R75, R60, UR8, -R77.reuse ;  /* 0x000000083c4b7c23 */ /* 0x104ff2000801084d */
[----:B------:R2:W-:Y:S01]  /*43b0*/  MUFU.EX2 R29, R71 ;  /* 0x00000047001d7308 */ /* 0x0005e20000000800 */
[--C-:B---3--:R-:W-:Y:S09]  /*43c0*/  FFMA.FTZ R72, R39, UR8, -R68.reuse ;  /* 0x0000000827487c23 */ /* 0x108ff20008010844 */
[----:B------:R3:W-:Y:S01]  /*43d0*/  MUFU.EX2 R23, R74 ;  /* 0x0000004a00177308 */ /* 0x0007e20000000800 */
[--C-:B-1----:R-:W-:Y:S01]  /*43e0*/  FFMA.FTZ R69, R6, UR8, -R68.reuse ;  /* 0x0000000806457c23 */ /* 0x102fe20008010844 */
[----:B------:R-:W-:Y:S08]  /*43f0*/  FFMA.FTZ R68, R38, UR8, -R68 ;  /* 0x0000000826447c23 */ /* 0x000ff00008010844 */
[----:B------:R-:W-:Y:S01]  /*4400*/  MUFU.EX2 R54, R68 ;  /* 0x0000004400367308 */ /* 0x000fe20000000800 */
[--C-:B--2---:R-:W-:Y:S09]  /*4410*/  FFMA.FTZ R71, R5, UR8, -R70.reuse ;  /* 0x0000000805477c23 */ /* 0x104ff20008010846 */
[----:B------:R-:W-:Y:S01]  /*4420*/  MUFU.EX2 R52, R71 ;  /* 0x0000004700347308 */ /* 0x000fe20000000800 */
[--C-:B---3--:R-:W-:Y:S01]  /*4430*/  FFMA.FTZ R74, R53, UR8, -R70.reuse ;  /* 0x00000008354a7c23 */ /* 0x108fe20008010846 */
[----:B------:R-:W-:Y:S08]  /*4440*/  FFMA.FTZ R70, R37, UR8, -R70 ;  /* 0x0000000825467c23 */ /* 0x000ff00008010846 */
[----:B------:R-:W-:Y:S10]  /*4450*/  MUFU.EX2 R31, R70 ;  /* 0x00000046001f7308 */ /* 0x000ff40000000800 */
[----:B------:R1:W-:Y:S10]  /*4460*/  MUFU.EX2 R6, R75 ;  /* 0x0000004b00067308 */ /* 0x0003f40000000800 */
[----:B------:R2:W-:Y:S10]  /*4470*/  MUFU.EX2 R5, R98 ;  /* 0x0000006200057308 */ /* 0x0005f40000000800 */
[----:B------:R3:W-:Y:S01]  /*4480*/  MUFU.EX2 R39, R100 ;  /* 0x0000006400277308 */ /* 0x0007e20000000800 */
[--C-:B-1----:R-:W-:Y:S01]  /*4490*/  FFMA.FTZ R75, R41, UR8, -R77.reuse ;  /* 0x00000008294b7c23 */ /* 0x102fe2000801084d */
[----:B------:R-:W-:Y:S01]  /*44a0*/  FFMA.FTZ R41, R57, UR8, -R77 ;  /* 0x0000000839297c23 */ /* 0x000fe2000801084d */
[--C-:B------:R-:W-:Y:S01]  /*44b0*/  FFMA.FTZ R57, R46, UR8, -R73.reuse ;  /* 0x000000082e397c23 */ /* 0x100fe20008010849 */
[--C-:B------:R-:W-:Y:S01]  /*44c0*/  FFMA.FTZ R77, R26, UR8, -R73.reuse ;  /* 0x000000081a4d7c23 */ /* 0x100fe20008010849 */
[----:B------:R-:W-:Y:S01]  /*44d0*/  LOP3.LUT R26, R14, 0x3, RZ, 0xc0, !PT ;  /* 0x000000030e1a7812 */ /* 0x000fe200078ec0ff */
[--C-:B------:R-:W-:Y:S01]  /*44e0*/  FFMA.FTZ R14, R43, UR8, -R73.reuse ;  /* 0x000000082b0e7c23 */ /* 0x100fe20008010849 */
[--C-:B------:R-:W-:Y:S03]  /*44f0*/  FFMA.FTZ R46, R47, UR8, -R73.reuse ;  /* 0x000000082f2e7c23 */ /* 0x100fe60008010849 */
[----:B------:R-:W-:Y:S01]  /*4500*/  MUFU.EX2 R21, R75 ;  /* 0x0000004b00157308 */ /* 0x000fe20000000800 */
[--C-:B--2---:R-:W-:Y:S01]  /*4510*/  FFMA.FTZ R98, R15, UR8, -R73.reuse ;  /* 0x000000080f627c23 */ /* 0x104fe20008010849 */
[--C-:B------:R-:W-:Y:S01]  /*4520*/  FFMA.FTZ R15, R11, UR8, -R73.reuse ;  /* 0x000000080b0f7c23 */ /* 0x100fe20008010849 */
[--C-:B------:R-:W-:Y:S01]  /*4530*/  FFMA.FTZ R11, R10, UR8, -R73.reuse ;  /* 0x000000080a0b7c23 */ /* 0x100fe20008010849 */
[--C-:B------:R-:W-:Y:S01]  /*4540*/  FFMA.FTZ R10, R42, UR8, -R73.reuse ;  /* 0x000000082a0a7c23 */ /* 0x100fe20008010849 */
[--C-:B------:R-:W-:Y:S01]  /*4550*/  FFMA.FTZ R42, R58, UR8, -R73.reuse ;  /* 0x000000083a2a7c23 */ /* 0x100fe20008010849 */
[----:B------:R-:W-:Y:S02]  /*4560*/  IMAD R43, R229, 0x8, R26 ;  /* 0x00000008e52b7824 */ /* 0x000fe400078e021a */
[--C-:B------:R-:W-:Y:S02]  /*4570*/  FFMA.FTZ R26, R62, UR8, -R73.reuse ;  /* 0x000000083e1a7c23 */ /* 0x100fe40008010849 */
[----:B------:R1:W-:Y:S01]  /*4580*/  MUFU.EX2 R12, R85 ;  /* 0x00000055000c7308 */ /* 0x0003e20000000800 */
[----:B------:R-:W-:Y:S01]  /*4590*/  FFMA.FTZ R73, R63, UR8, -R73 ;  /* 0x000000083f497c23 */ /* 0x000fe20008010849 */
[C---:B------:R-:W-:Y:S04]  /*45a0*/  IMAD.WIDE.U32 R102, R43.reuse, -0x326172a9, RZ ;  /* 0xcd9e8d572b667825 */ /* 0x040fe800078e00ff */
[----:B------:R-:W-:Y:S01]  /*45b0*/  VIADD R43, R43, 0x4 ;  /* 0x000000042b2b7836 */ /* 0x000fe20000000000 */
[----:B------:R-:W-:Y:S03]  /*45c0*/  LOP3.LUT R62, R220, UR34, R103, 0x96, !PT ;  /* 0x00000022dc3e7c12 */ /* 0x000fe6000f8e9667 */
[----:B------:R-:W-:Y:S01]  /*45d0*/  MUFU.EX2 R37, R101 ;  /* 0x0000006500257308 */ /* 0x000fe20000000800 */
[C---:B------:R-:W-:Y:S01]  /*45e0*/  LOP3.LUT R104, R102.reuse, UR10, R109, 0x96, !PT ;  /* 0x0000000a66687c12 */ /* 0x040fe2000f8e966d */
[----:B------:R-:W-:Y:S01]  /*45f0*/  IMAD.WIDE.U32 R58, R43, -0x326172a9, RZ ;  /* 0xcd9e8d572b3a7825 */ /* 0x000fe200078e00ff */
[----:B------:R-:W-:Y:S03]  /*4600*/  LOP3.LUT R102, R102, UR10, R107, 0x96, !PT ;  /* 0x0000000a66667c12 */ /* 0x000fe6000f8e966b */
[----:B------:R-:W-:Y:S01]  /*4610*/  IMAD.WIDE.U32 R62, R62, -0x2daee0ad, RZ ;  /* 0xd2511f533e3e7825 */ /* 0x000fe200078e00ff */
[----:B------:R-:W-:Y:S03]  /*4620*/  LOP3.LUT R43, R220, UR34, R59, 0x96, !PT ;  /* 0x00000022dc2b7c12 */ /* 0x000fe6000f8e963b */
[----:B------:R2:W-:Y:S01]  /*4630*/  MUFU.EX2 R55, R84 ;  /* 0x0000005400377308 */ /* 0x0005e20000000800 */
[----:B---3--:R-:W-:Y:S01]  /*4640*/  LOP3.LUT R100, R58, UR10, R109, 0x96, !PT ;  /* 0x0000000a3a647c12 */ /* 0x008fe2000f8e966d */
[----:B------:R-:W-:Y:S01]  /*4650*/  IMAD.WIDE.U32 R104, R104, -0x2daee0ad, RZ ;  /* 0xd2511f5368687825 */ /* 0x000fe200078e00ff */
[----:B-1----:R-:W-:Y:S01]  /*4660*/  LOP3.LUT R85, R58, UR10, R107, 0x96, !PT ;  /* 0x0000000a3a557c12 */ /* 0x002fe2000f8e966b */
[----:B------:R-:W-:Y:S01]  /*4670*/  UIADD3 UR10, UPT, UPT, UR34, -0x255992d5, URZ ;  /* 0xdaa66d2b220a7890 */ /* 0x000fe2000fffe0ff */
[----:B------:R-:W-:Y:S01]  /*4680*/  LOP3.LUT R47, R238, UR30, R63, 0x96, !PT ;  /* 0x0000001eee2f7c12 */ /* 0x000fe2000f8e963f */
[----:B------:R-:W-:Y:S01]  /*4690*/  IMAD.WIDE.U32 R114, R43, -0x2daee0ad, RZ ;  /* 0xd2511f532b727825 */ /* 0x000fe200078e00ff */
[----:B------:R-:W-:Y:S03]  /*46a0*/  LOP3.LUT R58, R62, UR21, R105, 0x96, !PT ;  /* 0x000000153e3a7c12 */ /* 0x000fe6000f8e9669 */
[----:B------:R1:W-:Y:S01]  /*46b0*/  MUFU.EX2 R45, R9 ;  /* 0x00000009002d7308 */ /* 0x0003e20000000800 */
[----:B------:R-:W-:Y:S01]  /*46c0*/  IMAD.WIDE.U32 R102, R102, -0x2daee0ad, RZ ;  /* 0xd2511f5366667825 */ /* 0x000fe200078e00ff */
[----:B------:R-:W-:Y:S03]  /*46d0*/  LOP3.LUT R43, R238, UR30, R115, 0x96, !PT ;  /* 0x0000001eee2b7c12 */ /* 0x000fe6000f8e9673 */
[----:B------:R-:W-:Y:S01]  /*46e0*/  IMAD.WIDE.U32 R58, R58, -0x326172a9, RZ ;  /* 0xcd9e8d573a3a7825 */ /* 0x000fe200078e00ff */
[----:B------:R-:W-:Y:S04]  /*46f0*/  LOP3.LUT R62, R62, UR21, R103, 0x96, !PT ;  /* 0x000000153e3e7c12 */ /* 0x000fe8000f8e9667 */
[----:B------:R3:W-:Y:S01]  /*4700*/  MUFU.EX2 R53, R97 ;  /* 0x0000006100357308 */ /* 0x0007e20000000800 */
[----:B--2---:R-:W-:Y:S04]  /*4710*/  IMAD.WIDE.U32 R84, R85, -0x2daee0ad, RZ ;  /* 0xd2511f5355547825 */ /* 0x004fe800078e00ff */
[----:B------:R-:W-:Y:S05]  /*4720*/  IMAD.WIDE.U32 R62, R62, -0x326172a9, RZ ;  /* 0xcd9e8d573e3e7825 */ /* 0x000fea00078e00ff */
[----:B------:R-:W-:Y:S01]  /*4730*/  MUFU.EX2 R7, R93 ;  /* 0x0000005d00077308 */ /* 0x000fe20000000800 */
[----:B------:R-:W-:Y:S04]  /*4740*/  IMAD.WIDE.U32 R100, R100, -0x2daee0ad, RZ ;  /* 0xd2511f5364647825 */ /* 0x000fe800078e00ff */
[----:B------:R-:W-:Y:S01]  /*4750*/  IMAD.WIDE.U32 R110, R47, -0x326172a9, RZ ;  /* 0xcd9e8d572f6e7825 */ /* 0x000fe200078e00ff */
[C---:B------:R-:W-:Y:S04]  /*4760*/  LOP3.LUT R116, R114.reuse, UR21, R101, 0x96, !PT ;  /* 0x0000001572747c12 */ /* 0x040fe8000f8e9665 */
[----:B------:R-:W-:Y:S01]  /*4770*/  MUFU.EX2 R36, R81 ;  /* 0x0000005100247308 */ /* 0x000fe20000000800 */
[----:B------:R-:W-:Y:S01]  /*4780*/  LOP3.LUT R114, R114, UR21, R85, 0x96, !PT ;  /* 0x0000001572727c12 */ /* 0x000fe2000f8e9655 */
[----:B------:R-:W-:Y:S01]  /*4790*/  IMAD.WIDE.U32 R118, R43, -0x326172a9, RZ ;  /* 0xcd9e8d572b767825 */ /* 0x000fe200078e00ff */
[----:B------:R-:W-:Y:S02]  /*47a0*/  LOP3.LUT R47, R108, UR11, R111, 0x96, !PT ;  /* 0x0000000b6c2f7c12 */ /* 0x000fe4000f8e966f */
[----:B------:R-:W-:Y:S01]  /*47b0*/  LOP3.LUT R112, R110, UR10, R59, 0x96, !PT ;  /* 0x0000000a6e707c12 */ /* 0x000fe2000f8e963b */
[----:B------:R-:W-:Y:S01]  /*47c0*/  IMAD.WIDE.U32 R114, R114, -0x326172a9, RZ ;  /* 0xcd9e8d5772727825 */ /* 0x000fe200078e00ff */
[----:B------:R-:W-:Y:S03]  /*47d0*/  LOP3.LUT R43, R106, UR11, R111, 0x96, !PT ;  /* 0x0000000b6a2b7c12 */ /* 0x000fe6000f8e966f */
[----:B------:R-:W2:Y:S01]  /*47e0*/  MUFU.EX2 R249, R249 ;  /* 0x000000f900f97308 */ /* 0x000ea20000000800 */
[----:B------:R-:W-:Y:S01]  /*47f0*/  LOP3.LUT R110, R110, UR10, R63, 0x96, !PT ;  /* 0x0000000a6e6e7c12 */ /* 0x000fe2000f8e963f */
[----:B------:R-:W-:Y:S01]  /*4800*/  IMAD.WIDE.U32 R112, R112, -0x2daee0ad, RZ ;  /* 0xd2511f5370707825 */ /* 0x000fe200078e00ff */
[--C-:B------:R-:W-:Y:S02]  /*4810*/  LOP3.LUT R59, R108, UR11, R119.reuse, 0x96, !PT ;  /* 0x0000000b6c3b7c12 */ /* 0x100fe4000f8e9677 */
[----:B-1----:R-:W-:Y:S01]  /*4820*/  LOP3.LUT R9, R106, UR11, R119, 0x96, !PT ;  /* 0x0000000b6a097c12 */ /* 0x002fe2000f8e9677 */
[----:B------:R-:W-:Y:S01]  /*4830*/  UIADD3 UR11, UPT, UPT, UR34, 0x78dde6e4, URZ ;  /* 0x78dde6e4220b7890 */ /* 0x000fe2000fffe0ff */
[----:B------:R-:W-:Y:S03]  /*4840*/  LOP3.LUT R106, R118, UR10, R115, 0x96, !PT ;  /* 0x0000000a766a7c12 */ /* 0x000fe6000f8e9673 */
[----:B------:R-:W-:Y:S01]  /*4850*/  MUFU.EX2 R63, R79 ;  /* 0x0000004f003f7308 */ /* 0x000fe20000000800 */
[----:B------:R-:W-:Y:S04]  /*4860*/  IMAD.WIDE.U32 R116, R116, -0x326172a9, RZ ;  /* 0xcd9e8d5774747825 */ /* 0x000fe800078e00ff */
[----:B------:R-:W-:Y:S01]  /*4870*/  IMAD.WIDE.U32 R120, R47, -0x2daee0ad, RZ ;  /* 0xd2511f532f787825 */ /* 0x000fe200078e00ff */
[----:B------:R-:W-:Y:S01]  /*4880*/  LOP3.LUT R108, R118, UR10, R117, 0x96, !PT ;  /* 0x0000000a766c7c12 */ /* 0x000fe2000f8e9675 */
[----:B------:R-:W-:Y:S03]  /*4890*/  UIADD3 UR10, UPT, UPT, UR34, 0x1715609d, URZ ;  /* 0x1715609d220a7890 */ /* 0x000fe6000fffe0ff */
        /* <DEDUP_REMOVED lines=8> */
[----:B------:R-:W-:Y:S01]  /*4920*/  IMAD.WIDE.U32 R104, R104, -0x326172a9, RZ ;  /* 0xcd9e8d5768687825 */ /* 0x000fe200078e00ff */
[----:B------:R-:W-:Y:S04]  /*4930*/  LOP3.LUT R59, R58, UR11, R123, 0x96, !PT ;  /* 0x0000000b3a3b7c12 */ /* 0x000fe8000f8e967b */
[----:B------:R-:W1:Y:S01]  /*4940*/  MUFU.EX2 R250, R250 ;  /* 0x000000fa00fa7308 */ /* 0x000e620000000800 */
[----:B------:R-:W-:Y:S01]  /*4950*/  IMAD.WIDE.U32 R106, R106, -0x2daee0ad, RZ ;  /* 0xd2511f536a6a7825 */ /* 0x000fe200078e00ff */
[----:B------:R-:W-:Y:S03]  /*4960*/  LOP3.LUT R58, R122, UR10, R105, 0x96, !PT ;  /* 0x0000000a7a3a7c12 */ /* 0x000fe6000f8e9669 */
[----:B------:R-:W-:Y:S05]  /*4970*/  IMAD.WIDE.U32 R122, R59, -0x2daee0ad, RZ ;  /* 0xd2511f533b7a7825 */ /* 0x000fea00078e00ff */
[----:B------:R-:W4:Y:S01]  /*4980*/  MUFU.EX2 R252, R252 ;  /* 0x000000fc00fc7308 */ /* 0x000f220000000800 */
[----:B------:R-:W-:Y:S01]  /*4990*/  IMAD.WIDE.U32 R108, R108, -0x2daee0ad, RZ ;  /* 0xd2511f536c6c7825 */ /* 0x000fe200078e00ff */
[----:B------:R-:W-:Y:S03]  /*49a0*/  LOP3.LUT R86, R112, UR17, R123, 0x96, !PT ;  /* 0x0000001170567c12 */ /* 0x000fe6000f8e967b */
[----:B------:R-:W-:Y:S05]  /*49b0*/  IMAD.WIDE.U32 R110, R110, -0x2daee0ad, RZ ;  /* 0xd2511f536e6e7825 */ /* 0x000fea00078e00ff */
[----:B------:R-:W-:Y:S01]  /*49c0*/  MUFU.EX2 R4, R96 ;  /* 0x0000006000047308 */ /* 0x000fe20000000800 */
[----:B------:R-:W-:Y:S01]  /*49d0*/  LOP3.LUT R102, R118, UR19, R111, 0x96, !PT ;  /* 0x0000001376667c12 */ /* 0x000fe2000f8e966f */
[----:B------:R-:W-:Y:S01]  /*49e0*/  IMAD.WIDE.U32 R118, R9, -0x2daee0ad, RZ ;  /* 0xd2511f5309767825 */ /* 0x000fe200078e00ff */
[----:B------:R-:W-:Y:S02]  /*49f0*/  LOP3.LUT R9, R100, UR20, R121, 0x96, !PT ;  /* 0x0000001464097c12 */ /* 0x000fe4000f8e9679 */
[----:B------:R-:W-:Y:S01]  /*4a00*/  LOP3.LUT R100, R120, UR19, R109, 0x96, !PT ;  /* 0x0000001378647c12 */ /* 0x000fe2000f8e966d */
[----:B------:R-:W-:Y:S01]  /*4a10*/  IMAD.WIDE.U32 R120, R43, -0x326172a9, RZ ;  /* 0xcd9e8d572b787825 */ /* 0x000fe200078e00ff */
[----:B------:R-:W-:Y:S03]  /*4a20*/  LOP3.LUT R85, R84, UR20, R119, 0x96, !PT ;  /* 0x0000001454557c12 */ /* 0x000fe6000f8e9677 */
[----:B------:R4:W-:Y:S01]  /*4a30*/  MUFU.EX2 R43, R78 ;  /* 0x0000004e002b7308 */ /* 0x0009e20000000800 */
[----:B------:R-:W-:Y:S01]  /*4a40*/  LOP3.LUT R84, R118, UR19, R107, 0x96, !PT ;  /* 0x0000001376547c12 */ /* 0x000fe2000f8e966b */
[----:B------:R-:W-:Y:S01]  /*4a50*/  IMAD.WIDE.U32 R118, R9, -0x326172a9, RZ ;  /* 0xcd9e8d5709767825 */ /* 0x000fe200078e00ff */
[----:B------:R-:W-:Y:S03]  /*4a60*/  LOP3.LUT R62, R62, UR11, R121, 0x96, !PT ;  /* 0x0000000b3e3e7c12 */ /* 0x000fe6000f8e9679 */
[----:B------:R-:W-:Y:S01]  /*4a70*/  IMAD.WIDE.U32 R102, R102, -0x326172a9, RZ ;  /* 0xcd9e8d5766667825 */ /* 0x000fe200078e00ff */
[----:B------:R-:W-:Y:S03]  /*4a80*/  LOP3.LUT R47, R116, UR11, R119, 0x96, !PT ;  /* 0x0000000b742f7c12 */ /* 0x000fe6000f8e9677 */
[----:B------:R-:W4:Y:S01]  /*4a90*/  MUFU.EX2 R245, R245 ;  /* 0x000000f500f57308 */ /* 0x000f220000000800 */
[----:B------:R-:W-:Y:S01]  /*4aa0*/  IMAD.WIDE.U32 R116, R58, -0x2daee0ad, RZ ;  /* 0xd2511f533a747825 */ /* 0x000fe200078e00ff */
[----:B------:R-:W-:Y:S03]  /*4ab0*/  LOP3.LUT R9, R120, UR10, R103, 0x96, !PT ;  /* 0x0000000a78097c12 */ /* 0x000fe6000f8e9667 */
[----:B------:R-:W-:Y:S01]  /*4ac0*/  IMAD.WIDE.U32 R120, R85, -0x326172a9, RZ ;  /* 0xcd9e8d5755787825 */ /* 0x000fe200078e00ff */
[C---:B------:R-:W-:Y:S04]  /*4ad0*/  PRMT R105, R116.reuse, 0x7770, RZ ;  /* 0x0000777074697816 */ /* 0x040fe800000000ff */
[----:B------:R-:W4:Y:S01]  /*4ae0*/  MUFU.EX2 R247, R247 ;  /* 0x000000f700f77308 */ /* 0x000f220000000800 */
[----:B---3--:R-:W-:Y:S01]  /*4af0*/  PRMT R97, R116, 0x7773, RZ ;  /* 0x0000777374617816 */ /* 0x008fe200000000ff */
[----:B------:R-:W-:Y:S01]  /*4b00*/  IMAD.WIDE.U32 R84, R84, -0x326172a9, RZ ;  /* 0xcd9e8d5754547825 */ /* 0x000fe200078e00ff */
[----:B------:R-:W-:Y:S02]  /*4b10*/  ISETP.LE.U32.AND P1, PT, R105, UR7, PT ;  /* 0x0000000769007c0c */ /* 0x000fe4000bf23070 */
[----:B------:R-:W-:Y:S01]  /*4b20*/  LOP3.LUT R80, R114, UR11, R121, 0x96, !PT ;  /* 0x0000000b72507c12 */ /* 0x000fe2000f8e9679 */
[----:B------:R-:W-:Y:S01]  /*4b30*/  IMAD.WIDE.U32 R112, R9, -0x2daee0ad, RZ ;  /* 0xd2511f5309707825 */ /* 0x000fe200078e00ff */
[----:B------:R-:W-:Y:S03]  /*4b40*/  PRMT R103, R116, 0x7771, RZ ;  /* 0x0000777174677816 */ /* 0x000fe600000000ff */
[----:B------:R3:W-:Y:S01]  /*4b50*/  MUFU.EX2 R9, R92 ;  /* 0x0000005c00097308 */ /* 0x0007e20000000800 */
[----:B------:R-:W-:Y:S01]  /*4b60*/  ISETP.GT.U32.AND P4, PT, R97, UR7, PT ;  /* 0x0000000761007c0c */ /* 0x000fe2000bf84070 */
[----:B------:R-:W-:Y:S01]  /*4b70*/  IMAD.WIDE.U32 R100, R100, -0x326172a9, RZ ;  /* 0xcd9e8d5764647825 */ /* 0x000fe200078e00ff */
[----:B------:R-:W-:Y:S02]  /*4b80*/  LOP3.LUT R58, R120, UR10, R85, 0x96, !PT ;  /* 0x0000000a783a7c12 */ /* 0x000fe4000f8e9655 */
[----:B------:R-:W-:Y:S01]  /*4b90*/  ISETP.GT.U32.AND P3, PT, R103, UR7, PT ;  /* 0x0000000767007c0c */ /* 0x000fe2000bf64070 */
[----:B------:R-:W-:Y:S01]  /*4ba0*/  IMAD.WIDE.U32 R114, R62, -0x2daee0ad, RZ ;  /* 0xd2511f533e727825 */ /* 0x000fe200078e00ff */
[----:B------:R-:W-:Y:S03]  /*4bb0*/  LOP3.LUT R59, R118, UR10, R101, 0x96, !PT ;  /* 0x0000000a763b7c12 */ /* 0x000fe6000f8e9665 */
[----:B------:R-:W3:Y:S01]  /*4bc0*/  MUFU.EX2 R246, R246 ;  /* 0x000000f600f67308 */ /* 0x000ee20000000800 */
[----:B------:R-:W-:Y:S01]  /*4bd0*/  PRMT R101, R116, 0x7772, RZ ;  /* 0x0000777274657816 */ /* 0x000fe200000000ff */
[----:B--2---:R-:W-:Y:S01]  /*4be0*/  @!P1 FADD.FTZ R249, -R249, -RZ ;  /* 0x800000fff9f99221 */ /* 0x004fe20000010100 */
[----:B------:R-:W-:Y:S01]  /*4bf0*/  LOP3.LUT R85, R110, UR17, R115, 0x96, !PT ;  /* 0x000000116e557c12 */ /* 0x000fe2000f8e9673 */
[----:B------:R-:W-:Y:S01]  /*4c00*/  IMAD.WIDE.U32 R110, R59, -0x2daee0ad, RZ ;  /* 0xd2511f533b6e7825 */ /* 0x000fe200078e00ff */
[----:B------:R-:W-:Y:S01]  /*4c10*/  ISETP.GT.U32.AND P5, PT, R101, UR7, PT ;  /* 0x0000000765007c0c */ /* 0x000fe2000bfa4070 */
[----:B------:R-:W-:Y:S01]  /*4c20*/  UIADD3 UR10, UPT, UPT, UR34, -0x4ab325aa, URZ ;  /* 0xb54cda56220a7890 */ /* 0x000fe2000fffe0ff */
[C---:B------:R-:W-:Y:S01]  /*4c30*/  PRMT R93, R112.reuse, 0x7771, RZ ;  /* 0x00007771705d7816 */ /* 0x040fe200000000ff */
[----:B------:R-:W-:Y:S01]  /*4c40*/  @P4 FADD.FTZ R33, -R33, -RZ ;  /* 0x800000ff21214221 */ /* 0x000fe20000010100 */
[----:B------:R-:W-:Y:S01]  /*4c50*/  PRMT R81, R112, 0x7773, RZ ;  /* 0x0000777370517816 */ /* 0x000fe200000000ff */
[----:B-1----:R-:W-:Y:S01]  /*4c60*/  @P3 FADD.FTZ R250, -R250, -RZ ;  /* 0x800000fffafa3221 */ /* 0x002fe20000010100 */
[----:B----4-:R-:W-:Y:S01]  /*4c70*/  PRMT R78, R112, 0x7772, RZ ;  /* 0x00007772704e7816 */ /* 0x010fe200000000ff */
[----:B------:R-:W-:Y:S01]  /*4c80*/  MUFU.EX2 R44, R99 ;  /* 0x00000063002c7308 */ /* 0x000fe20000000800 */
[----:B------:R-:W-:Y:S01]  /*4c90*/  ISETP.GT.U32.AND P0, PT, R93, UR7, PT ;  /* 0x000000075d007c0c */ /* 0x000fe2000bf04070 */
[----:B---3--:R-:W-:Y:S01]  /*4ca0*/  IMAD.WIDE.U32 R92, R80, -0x2daee0ad, RZ ;  /* 0xd2511f53505c7825 */ /* 0x008fe200078e00ff */
[----:B------:R-:W-:Y:S02]  /*4cb0*/  ISETP.GT.U32.AND P1, PT, R81, UR7, PT ;  /* 0x0000000751007c0c */ /* 0x000fe4000bf24070 */
[----:B------:R-:W-:Y:S01]  /*4cc0*/  LOP3.LUT R79, R122, UR16, R117, 0x96, !PT ;  /* 0x000000107a4f7c12 */ /* 0x000fe2000f8e9675 */
[----:B------:R-:W-:Y:S01]  /*4cd0*/  @P5 FADD.FTZ R252, -R252, -RZ ;  /* 0x800000fffcfc5221 */ /* 0x000fe20000010100 */
[----:B------:R-:W-:Y:S03]  /*4ce0*/  PRMT R101, R110, 0x7770, RZ ;  /* 0x000077706e657816 */ /* 0x000fe600000000ff */
[----:B------:R1:W-:Y:S01]  /*4cf0*/  MUFU.EX2 R24, R98 ;  /* 0x0000006200187308 */ /* 0x0003e20000000800 */
[----:B------:R-:W-:Y:S02]  /*4d00*/  LOP3.LUT R62, R114, UR16, R113, 0x96, !PT ;  /* 0x00000010723e7c12 */ /* 0x000fe4000f8e9671 */
[----:B------:R-:W-:Y:S01]  /*4d10*/  PRMT R94, R112, 0x7770, RZ ;  /* 0x00007770705e7816 */ /* 0x000fe200000000ff */
[----:B------:R-:W-:Y:S01]  /*4d20*/  IMAD.WIDE.U32 R112, R47, -0x2daee0ad, RZ ;  /* 0xd2511f532f707825 */ /* 0x000fe200078e00ff */
[----:B------:R-:W-:Y:S02]  /*4d30*/  ISETP.GT.U32.AND P2, PT, R78, UR7, PT ;  /* 0x000000074e007c0c */ /* 0x000fe4000bf44070 */
[----:B------:R-:W-:Y:S01]  /*4d40*/  LOP3.LUT R95, R79, 0xff, RZ, 0xc0, !PT ;  /* 0x000000ff4f5f7812 */ /* 0x000fe200078ec0ff */
[----:B------:R-:W-:Y:S01]  /*4d50*/  @P0 FADD.FTZ R245, -R245, -RZ ;  /* 0x800000fff5f50221 */ /* 0x000fe20000010100 */
[----:B------:R-:W-:Y:S01]  /*4d60*/  SHF.R.U32.HI R103, RZ, 0x18, R79 ;  /* 0x00000018ff677819 */ /* 0x000fe2000001164f */
[----:B------:R-:W-:Y:S01]  /*4d70*/  @P1 FADD.FTZ R247, -R247, -RZ ;  /* 0x800000fff7f71221 */ /* 0x000fe20000010100 */
[----:B------:R-:W-:Y:S01]  /*4d80*/  ISETP.LE.U32.AND P4, PT, R101, UR7, PT ;  /* 0x0000000765007c0c */ /* 0x000fe2000bf83070 */
[----:B------:R-:W-:Y:S01]  /*4d90*/  MUFU.EX2 R25, R72 ;  /* 0x0000004800197308 */ /* 0x000fe20000000800 */
[----:B------:R-:W-:Y:S01]  /*4da0*/  LOP3.LUT R47, R108, UR17, R113, 0x96, !PT ;  /* 0x000000116c2f7c12 */ /* 0x000fe2000f8e9671 */
[----:B------:R-:W-:Y:S01]  /*4db0*/  IMAD.WIDE.U32 R108, R58, -0x2daee0ad, RZ ;  /* 0xd2511f533a6c7825 */ /* 0x000fe200078e00ff */
[----:B------:R-:W-:Y:S02]  /*4dc0*/  ISETP.LE.U32.AND P3, PT, R95, UR7, PT ;  /* 0x000000075f007c0c */ /* 0x000fe4000bf63070 */
[----:B------:R-:W-:Y:S01]  /*4dd0*/  ISETP.LE.U32.AND P5, PT, R103, UR7, PT ;  /* 0x0000000767007c0c */ /* 0x000fe2000bfa3070 */
[----:B------:R-:W-:Y:S01]  /*4de0*/  @P2 FADD.FTZ R246, -R246, -RZ ;  /* 0x800000fff6f62221 */ /* 0x000fe20000010100 */
[----:B------:R-:W-:Y:S03]  /*4df0*/  PRMT R96, R110, 0x7772, RZ ;  /* 0x000077726e607816 */ /* 0x000fe600000000ff */
[----:B------:R-:W2:Y:S01]  /*4e00*/  MUFU.EX2 R248, R248 ;  /* 0x000000f800f87308 */ /* 0x000ea20000000800 */
[----:B------:R-:W-:Y:S01]  /*4e10*/  LOP3.LUT R95, R62, 0xff, RZ, 0xc0, !PT ;  /* 0x000000ff3e5f7812 */ /* 0x000fe200078ec0ff */
[----:B-1----:R-:W-:Y:S01]  /*4e20*/  IMAD.WIDE.U32 R98, R86, -0x326172a9, RZ ;  /* 0xcd9e8d5756627825 */ /* 0x002fe200078e00ff */
[----:B------:R-:W-:Y:S02]  /*4e30*/  PRMT R78, R110, 0x7773, RZ ;  /* 0x000077736e4e7816 */ /* 0x000fe400000000ff */
[----:B------:R-:W-:Y:S01]  /*4e40*/  LOP3.LUT R80, R106, UR17, R93, 0x96, !PT ;  /* 0x000000116a507c12 */ /* 0x000fe2000f8e965d */
[----:B------:R-:W-:Y:S01]  /*4e50*/  @!P4 FADD.FTZ R23, -R23, -RZ ;  /* 0x800000ff1717c221 */ /* 0x000fe20000010100 */
[----:B------:R-:W-:Y:S01]  /*4e60*/  ISETP.GT.U32.AND P0, PT, R96, UR7, PT ;  /* 0x0000000760007c0c */ /* 0x000fe2000bf04070 */
[----:B------:R-:W-:Y:S01]  /*4e70*/  @!P3 FADD.FTZ R35, -R35, -RZ ;  /* 0x800000ff2323b221 */ /* 0x000fe20000010100 */
[----:B------:R-:W-:Y:S01]  /*4e80*/  ISETP.LE.U32.AND P1, PT, R95, UR7, PT ;  /* 0x000000075f007c0c */ /* 0x000fe2000bf23070 */
[----:B------:R-:W-:Y:S01]  /*4e90*/  @!P5 FADD.FTZ R65, -R65, -RZ ;  /* 0x800000ff4141d221 */ /* 0x000fe20000010100 */
[----:B------:R-:W-:Y:S01]  /*4ea0*/  PRMT R93, R108, 0x7771, RZ ;  /* 0x000077716c5d7816 */ /* 0x000fe200000000ff */
[----:B------:R-:W-:Y:S01]  /*4eb0*/  MUFU.EX2 R67, R82 ;  /* 0x0000005200437308 */ /* 0x000fe20000000800 */
[----:B------:R-:W-:Y:S02]  /*4ec0*/  ISETP.LE.U32.AND P6, PT, R94, UR7, PT ;  /* 0x000000075e007c0c */ /* 0x000fe4000bfc3070 */
[----:B------:R-:W-:Y:S02]  /*4ed0*/  ISETP.GT.U32.AND P2, PT, R78, UR7, PT ;  /* 0x000000074e007c0c */ /* 0x000fe4000bf44070 */
[----:B------:R-:W-:Y:S02]  /*4ee0*/  PRMT R94, R108, 0x7770, RZ ;  /* 0x000077706c5e7816 */ /* 0x000fe400000000ff */
[----:B------:R-:W-:Y:S01]  /*4ef0*/  SHF.R.U32.HI R78, RZ, 0x18, R62 ;  /* 0x00000018ff4e7819 */ /* 0x000fe2000001163e */
[----:B------:R-:W-:Y:S01]  /*4f00*/  @P0 FADD.FTZ R29, -R29, -RZ ;  /* 0x800000ff1d1d0221 */ /* 0x000fe20000010100 */
[----:B------:R-:W-:Y:S01]  /*4f10*/  ISETP.GT.U32.AND P4, PT, R93, UR7, PT ;  /* 0x000000075d007c0c */ /* 0x000fe2000bf84070 */
[----:B--2---:R-:W-:Y:S01]  /*4f20*/  @!P1 FADD.FTZ R248, -R248, -RZ ;  /* 0x800000fff8f89221 */ /* 0x004fe20000010100 */
[----:B------:R-:W-:Y:S01]  /*4f30*/  ISETP.LE.U32.AND P3, PT, R78, UR7, PT ;  /* 0x000000074e007c0c */ /* 0x000fe2000bf63070 */
[----:B------:R-:W1:Y:S01]  /*4f40*/  MUFU.EX2 R244, R244 ;  /* 0x000000f400f47308 */ /* 0x000e620000000800 */
[----:B------:R-:W-:Y:S02]  /*4f50*/  ISETP.LE.U32.AND P5, PT, R94, UR7, PT ;  /* 0x000000075e007c0c */ /* 0x000fe4000bfa3070 */
[----:B------:R-:W-:Y:S01]  /*4f60*/  PRMT R96, R98, 0x7770, RZ ;  /* 0x0000777062607816 */ /* 0x000fe200000000ff */
[----:B------:R-:W-:Y:S01]  /*4f70*/  @P2 FADD.FTZ R30, -R30, -RZ ;  /* 0x800000ff1e1e2221 */ /* 0x000fe20000010100 */
[----:B------:R-:W-:Y:S02]  /*4f80*/  PRMT R86, R98, 0x7772, RZ ;  /* 0x0000777262567816 */ /* 0x000fe400000000ff */
[----:B------:R-:W-:Y:S03]  /*4f90*/  PRMT R72, R79, 0x7632, R72 ;  /* 0x000076324f487816 */ /* 0x000fe60000000048 */
[----:B------:R-:W2:Y:S01]  /*4fa0*/  MUFU.EX2 R251, R251 ;  /* 0x000000fb00fb7308 */ /* 0x000ea20000000800 */
[----:B------:R-:W-:Y:S01]  /*4fb0*/  ISETP.LE.U32.AND P0, PT, R96, UR7, PT ;  /* 0x0000000760007c0c */ /* 0x000fe2000bf03070 */
[----:B------:R-:W-:Y:S01]  /*4fc0*/  @P4 FADD.FTZ R5, -R5, -RZ ;  /* 0x800000ff05054221 */ /* 0x000fe20000010100 */
[----:B------:R-:W-:Y:S02]  /*4fd0*/  ISETP.GT.U32.AND P1, PT, R86, UR7, PT ;  /* 0x0000000756007c0c */ /* 0x000fe4000bf24070 */
[----:B------:R-:W-:Y:S01]  /*4fe0*/  PRMT R95, R98, 0x7771, RZ ;  /* 0x00007771625f7816 */ /* 0x000fe200000000ff */
[----:B------:R-:W-:Y:S01]  /*4ff0*/  @!P5 FADD.FTZ R6, -R6, -RZ ;  /* 0x800000ff0606d221 */ /* 0x000fe20000010100 */
[----:B------:R-:W-:Y:S03]  /*5000*/  LOP3.LUT R72, R72, 0xff, RZ, 0xc0, !PT ;  /* 0x000000ff48487812 */ /* 0x000fe600078ec0ff */
[----:B------:R3:W-:Y:S01]  /*5010*/  MUFU.EX2 R66, R88 ;  /* 0x0000005800427308 */ /* 0x0007e20000000800 */
[----:B------:R-:W-:Y:S01]  /*5020*/  LOP3.LUT R78, R104, UR10, R99, 0x96, !PT ;  /* 0x0000000a684e7c12 */ /* 0x000fe2000f8e9663 */
[----:B-1----:R-:W-:Y:S01]  /*5030*/  @!P6 FADD.FTZ R244, -R244, -RZ ;  /* 0x800000fff4f4e221 */ /* 0x002fe20000010100 */
[----:B------:R-:W-:Y:S01]  /*5040*/  PRMT R82, R98, 0x7773, RZ ;  /* 0x0000777362527816 */ /* 0x000fe200000000ff */
[----:B------:R-:W-:Y:S01]  /*5050*/  IMAD.WIDE.U32 R98, R85, -0x326172a9, RZ ;  /* 0xcd9e8d5755627825 */ /* 0x000fe200078e00ff */
[----:B------:R-:W-:Y:S02]  /*5060*/  PRMT R97, R110, 0x7771, RZ ;  /* 0x000077716e617816 */ /* 0x000fe400000000ff */
[----:B------:R-:W-:Y:S01]  /*5070*/  PRMT R81, R108, 0x7773, RZ ;  /* 0x000077736c517816 */ /* 0x000fe200000000ff */
[----:B------:R-:W-:Y:S01]  /*5080*/  @!P0 FADD.FTZ R37, -R37, -RZ ;  /* 0x800000ff25258221 */ /* 0x000fe20000010100 */
[----:B------:R-:W-:Y:S01]  /*5090*/  ISETP.GT.U32.AND P2, PT, R95, UR7, PT ;  /* 0x000000075f007c0c */ /* 0x000fe2000bf44070 */
[----:B--2---:R-:W-:Y:S01]  /*50a0*/  @!P3 FADD.FTZ R251, -R251, -RZ ;  /* 0x800000fffbfbb221 */ /* 0x004fe20000010100 */
[----:B------:R-:W-:Y:S01]  /*50b0*/  ISETP.LE.U32.AND P4, PT, R72, UR7, PT ;  /* 0x0000000748007c0c */ /* 0x000fe2000bf83070 */
[----:B------:R-:W-:Y:S01]  /*50c0*/  @P1 FADD.FTZ R61, -R61, -RZ ;  /* 0x800000ff3d3d1221 */ /* 0x000fe20000010100 */
[----:B------:R-:W-:Y:S01]  /*50d0*/  LOP3.LUT R59, R112, UR16, R111, 0x96, !PT ;  /* 0x00000010703b7c12 */ /* 0x000fe2000f8e966f */
[----:B------:R-:W-:Y:S01]  /*50e0*/  MUFU.EX2 R48, R69 ;  /* 0x0000004500307308 */ /* 0x000fe20000000800 */
[----:B------:R-:W-:Y:S02]  /*50f0*/  ISETP.GT.U32.AND P6, PT, R97, UR7, PT ;  /* 0x0000000761007c0c */ /* 0x000fe4000bfc4070 */
[----:B------:R-:W-:Y:S02]  /*5100*/  ISETP.GT.U32.AND P3, PT, R82, UR7, PT ;  /* 0x0000000752007c0c */ /* 0x000fe4000bf64070 */
[----:B------:R-:W-:Y:S02]  /*5110*/  ISETP.GT.U32.AND P5, PT, R81, UR7, PT ;  /* 0x0000000751007c0c */ /* 0x000fe4000bfa4070 */
[----:B------:R-:W-:Y:S01]  /*5120*/  PRMT R94, R98, 0x7770, RZ ;  /* 0x00007770625e7816 */ /* 0x000fe200000000ff */
[----:B------:R-:W-:Y:S01]  /*5130*/  @P2 FADD.FTZ R39, -R39, -RZ ;  /* 0x800000ff27272221 */ /* 0x000fe20000010100 */
[----:B------:R-:W-:Y:S01]  /*5140*/  LOP3.LUT R81, R59, 0xff, RZ, 0xc0, !PT ;  /* 0x000000ff3b517812 */ /* 0x000fe200078ec0ff */
[----:B------:R-:W-:Y:S01]  /*5150*/  @!P4 FADD.FTZ R55, -R55, -RZ ;  /* 0x800000ff3737c221 */ /* 0x000fe20000010100 */
[----:B------:R-:W-:Y:S01]  /*5160*/  ISETP.LE.U32.AND P1, PT, R94, UR7, PT ;  /* 0x000000075e007c0c */ /* 0x000fe2000bf23070 */
[----:B------:R-:W-:Y:S01]  /*5170*/  MUFU.EX2 R38, R91 ;  /* 0x0000005b00267308 */ /* 0x000fe20000000800 */
[----:B------:R-:W-:Y:S01]  /*5180*/  ISETP.LE.U32.AND P0, PT, R81, UR7, PT ;  /* 0x0000000751007c0c */ /* 0x000fe2000bf03070 */
[----:B------:R-:W-:Y:S01]  /*5190*/  @P6 FADD.FTZ R34, -R34, -RZ ;  /* 0x800000ff22226221 */ /* 0x000fe20000010100 */
[----:B---3--:R-:W-:Y:S01]  /*51a0*/  PRMT R88, R98, 0x7772, RZ ;  /* 0x0000777262587816 */ /* 0x008fe200000000ff */
[----:B------:R-:W-:Y:S01]  /*51b0*/  @P3 FADD.FTZ R12, -R12, -RZ ;  /* 0x800000ff0c0c3221 */ /* 0x000fe20000010100 */
[----:B------:R-:W-:Y:S02]  /*51c0*/  SHF.R.U32.HI R72, RZ, 0x18, R59 ;  /* 0x00000018ff487819 */ /* 0x000fe4000001163b */
[----:B------:R-:W-:Y:S03]  /*51d0*/  LOP3.LUT R58, R92, UR16, R109, 0x96, !PT ;  /* 0x000000105c3a7c12 */ /* 0x000fe6000f8e966d */
[----:B------:R1:W-:Y:S01]  /*51e0*/  MUFU.EX2 R17, R90 ;  /* 0x0000005a00117308 */ /* 0x0003e20000000800 */
[----:B------:R-:W-:Y:S02]  /*51f0*/  PRMT R92, R108, 0x7772, RZ ;  /* 0x000077726c5c7816 */ /* 0x000fe400000000ff */
[----:B------:R-:W-:Y:S01]  /*5200*/  PRMT R93, R98, 0x7771, RZ ;  /* 0x00007771625d7816 */ /* 0x000fe200000000ff */
[----:B------:R-:W-:Y:S01]  /*5210*/  @!P1 FADD.FTZ R18, -R18, -RZ ;  /* 0x800000ff12129221 */ /* 0x000fe20000010100 */
[----:B------:R-:W-:Y:S01]  /*5220*/  ISETP.LE.U32.AND P2, PT, R72, UR7, PT ;  /* 0x0000000748007c0c */ /* 0x000fe2000bf43070 */
[----:B------:R-:W-:Y:S01]  /*5230*/  @!P0 FADD.FTZ R53, -R53, -RZ ;  /* 0x800000ff35358221 */ /* 0x000fe20000010100 */
[----:B------:R-:W-:Y:S03]  /*5240*/  ISETP.GT.U32.AND P4, PT, R88, UR7, PT ;  /* 0x0000000758007c0c */ /* 0x000fe6000bf84070 */
[----:B------:R2:W3:Y:S01]  /*5250*/  MUFU.EX2 R49, R77 ;  /* 0x0000004d00317308 */ /* 0x0004e20000000800 */
[----:B------:R-:W-:Y:S02]  /*5260*/  ISETP.GT.U32.AND P6, PT, R92, UR7, PT ;  /* 0x000000075c007c0c */ /* 0x000fe4000bfc4070 */
[----:B------:R-:W-:Y:S01]  /*5270*/  ISETP.GT.U32.AND P3, PT, R93, UR7, PT ;  /* 0x000000075d007c0c */ /* 0x000fe2000bf64070 */
[----:B------:R-:W-:Y:S01]  /*5280*/  IMAD.WIDE.U32 R92, R47, -0x326172a9, RZ ;  /* 0xcd9e8d572f5c7825 */ /* 0x000fe200078e00ff */
[----:B------:R-:W-:Y:S02]  /*5290*/  PRMT R85, R98, 0x7773, RZ ;  /* 0x0000777362557816 */ /* 0x000fe400000000ff */
[----:B------:R-:W-:Y:S03]  /*52a0*/  SHF.R.U32.HI R86, RZ, 0x18, R78 ;  /* 0x00000018ff567819 */ /* 0x000fe6000001164e */
[----:B------:R4:W4:Y:S01]  /*52b0*/  MUFU.EX2 R47, R74 ;  /* 0x0000004a002f7308 */ /* 0x0009220000000800 */
[----:B------:R-:W-:Y:S01]  /*52c0*/  PRMT R72, R62, 0x7632, R72 ;  /* 0x000076323e487816 */ /* 0x000fe20000000048 */
[----:B------:R-:W-:Y:S01]  /*52d0*/  @!P2 FADD.FTZ R45, -R45, -RZ ;  /* 0x800000ff2d2da221 */ /* 0x000fe20000010100 */
[----:B------:R-:W-:Y:S01]  /*52e0*/  ISETP.GT.U32.AND P0, PT, R85, UR7, PT ;  /* 0x0000000755007c0c */ /* 0x000fe2000bf04070 */
[----:B------:R-:W-:Y:S01]  /*52f0*/  @P4 FADD.FTZ R8, -R8, -RZ ;  /* 0x800000ff08084221 */ /* 0x000fe20000010100 */
[----:B------:R-:W-:Y:S01]  /*5300*/  ISETP.LE.U32.AND P1, PT, R86, UR7, PT ;  /* 0x0000000756007c0c */ /* 0x000fe2000bf23070 */
[----:B-1----:R-:W-:Y:S01]  /*5310*/  IMAD.WIDE.U32 R90, R80, -0x326172a9, RZ ;  /* 0xcd9e8d57505a7825 */ /* 0x002fe200078e00ff */
[----:B------:R-:W-:Y:S03]  /*5320*/  LOP3.LUT R72, R72, 0xff, RZ, 0xc0, !PT ;  /* 0x000000ff48487812 */ /* 0x000fe600078ec0ff */
[----:B------:R1:W-:Y:S01]  /*5330*/  MUFU.EX2 R16, R15 ;  /* 0x0000000f00107308 */ /* 0x0003e20000000800 */
[----:B------:R-:W-:Y:S01]  /*5340*/  PRMT R85, R92, 0x7770, RZ ;  /* 0x000077705c557816 */ /* 0x000fe200000000ff */
[----:B------:R-:W-:Y:S01]  /*5350*/  @P3 FADD.FTZ R7, -R7, -RZ ;  /* 0x800000ff07073221 */ /* 0x000fe20000010100 */
[----:B------:R-:W-:Y:S02]  /*5360*/  ISETP.LE.U32.AND P2, PT, R72, UR7, PT ;  /* 0x0000000748007c0c */ /* 0x000fe4000bf43070 */
[----:B------:R-:W-:Y:S02]  /*5370*/  ISETP.LE.U32.AND P4, PT, R85, UR7, PT ;  /* 0x0000000755007c0c */ /* 0x000fe4000bf83070 */
[----:B------:R-:W-:Y:S01]  /*5380*/  LOP3.LUT R88, R78, 0xff, RZ, 0xc0, !PT ;  /* 0x000000ff4e587812 */ /* 0x000fe200078ec0ff */
[----:B------:R-:W-:Y:S01]  /*5390*/  @P0 FADD.FTZ R63, -R63, -RZ ;  /* 0x800000ff3f3f0221 */ /* 0x000fe20000010100 */
[----:B------:R-:W-:Y:S01]  /*53a0*/  PRMT R72, R92, 0x7773, RZ ;  /* 0x000077735c487816 */ /* 0x000fe200000000ff */
[----:B------:R-:W-:Y:S01]  /*53b0*/  @!P1 FADD.FTZ R36, -R36, -RZ ;  /* 0x800000ff24249221 */ /* 0x000fe20000010100 */
[----:B------:R-:W-:Y:S01]  /*53c0*/  ISETP.LE.U32.AND P3, PT, R88, UR7, PT ;  /* 0x0000000758007c0c */ /* 0x000fe2000bf63070 */
[----:B------:R1:W1:Y:S01]  /*53d0*/  MUFU.EX2 R22, R57 ;  /* 0x0000003900167308 */ /* 0x0002620000000800 */
[----:B------:R-:W-:Y:S02]  /*53e0*/  PRMT R69, R59, 0x7632, R69 ;  /* 0x000076323b457816 */ /* 0x000fe40000000045 */
[----:B------:R-:W-:Y:S01]  /*53f0*/  LOP3.LUT R79, R79, 0xffff, RZ, 0xc0, !PT ;  /* 0x0000ffff4f4f7812 */ /* 0x000fe200078ec0ff */
[----:B------:R-:W-:Y:S01]  /*5400*/  @!P2 FADD.FTZ R43, -R43, -RZ ;  /* 0x800000ff2b2ba221 */ /* 0x000fe20000010100 */
[----:B------:R-:W-:Y:S01]  /*5410*/  PRMT R82, R92, 0x7771, RZ ;  /* 0x000077715c527816 */ /* 0x000fe200000000ff */
[----:B------:R-:W-:Y:S01]  /*5420*/  @!P4 FADD.FTZ R4, -R4, -RZ ;  /* 0x800000ff0404c221 */ /* 0x000fe20000010100 */
[----:B------:R-:W-:Y:S03]  /*5430*/  ISETP.GT.U32.AND P1, PT, R72, UR7, PT ;  /* 0x0000000748007c0c */ /* 0x000fe6000bf24070 */
[----:B------:R1:W1:Y:S01]  /*5440*/  MUFU.EX2 R13, R46 ;  /* 0x0000002e000d7308 */ /* 0x0002620000000800 */
[----:B------:R-:W-:Y:S02]  /*5450*/  PRMT R81, R92, 0x7772, RZ ;  /* 0x000077725c517816 */ /* 0x000fe400000000ff */
[----:B------:R-:W-:Y:S01]  /*5460*/  LOP3.LUT R69, R69, 0xff, RZ, 0xc0, !PT ;  /* 0x000000ff45457812 */ /* 0x000fe200078ec0ff */
[----:B------:R-:W-:Y:S01]  /*5470*/  @!P3 FADD.FTZ R9, -R9, -RZ ;  /* 0x800000ff0909b221 */ /* 0x000fe20000010100 */
[----:B------:R-:W-:Y:S02]  /*5480*/  SHF.R.U32.HI R79, RZ, 0x8, R79 ;  /* 0x00000008ff4f7819 */ /* 0x000fe4000001164f */
[----:B------:R-:W-:Y:S03]  /*5490*/  ISETP.GT.U32.AND P0, PT, R82, UR7, PT ;  /* 0x0000000752007c0c */ /* 0x000fe6000bf04070 */
[----:B------:R1:W-:Y:S01]  /*54a0*/  MUFU.EX2 R19, R14 ;  /* 0x0000000e00137308 */ /* 0x0003e20000000800 */
[----:B------:R-:W-:Y:S02]  /*54b0*/  ISETP.GT.U32.AND P2, PT, R81, UR7, PT ;  /* 0x0000000751007c0c */ /* 0x000fe4000bf44070 */
[----:B------:R-:W-:Y:S01]  /*54c0*/  ISETP.LE.U32.AND P4, PT, R69, UR7, PT ;  /* 0x0000000745007c0c */ /* 0x000fe2000bf83070 */
[----:B------:R-:W-:Y:S01]  /*54d0*/  @P1 FADD.FTZ R24, -R24, -RZ ;  /* 0x800000ff18181221 */ /* 0x000fe20000010100 */
[----:B------:R-:W-:Y:S02]  /*54e0*/  LOP3.LUT R79, R79, 0xffff, RZ, 0xc0, !PT ;  /* 0x0000ffff4f4f7812 */ /* 0x000fe400078ec0ff */
[----:B--2---:R-:W-:Y:S03]  /*54f0*/  LOP3.LUT R77, R102, UR10, R99, 0x96, !PT ;  /* 0x0000000a664d7c12 */ /* 0x004fe6000f8e9663 */
[----:B------:R-:W2:Y:S01]  /*5500*/  MUFU.EX2 R51, R87 ;  /* 0x0000005700337308 */ /* 0x000ea20000000800 */
[----:B------:R-:W-:Y:S02]  /*5510*/  PRMT R80, R90, 0x7770, RZ ;  /* 0x000077705a507816 */ /* 0x000fe400000000ff */
[----:B------:R-:W-:Y:S01]  /*5520*/  ISETP.LE.U32.AND P3, PT, R79, UR7, PT ;  /* 0x000000074f007c0c */ /* 0x000fe2000bf63070 */
[----:B------:R-:W-:Y:S01]  /*5530*/  @P0 FADD.FTZ R60, -R60, -RZ ;  /* 0x800000ff3c3c0221 */ /* 0x000fe20000010100 */
[----:B------:R-:W-:Y:S01]  /*5540*/  LOP3.LUT R72, R77, 0xff, RZ, 0xc0, !PT ;  /* 0x000000ff4d487812 */ /* 0x000fe200078ec0ff */
[----:B------:R-:W-:Y:S01]  /*5550*/  @P2 FADD.FTZ R44, -R44, -RZ ;  /* 0x800000ff2c2c2221 */ /* 0x000fe20000010100 */
[----:B------:R-:W-:Y:S01]  /*5560*/  ISETP.LE.U32.AND P1, PT, R80, UR7, PT ;  /* 0x0000000750007c0c */ /* 0x000fe2000bf23070 */
[----:B---3--:R-:W-:Y:S01]  /*5570*/  @!P4 FADD.FTZ R49, -R49, -RZ ;  /* 0x800000ff3131c221 */ /* 0x008fe20000010100 */
[----:B----4-:R-:W-:Y:S01]  /*5580*/  PRMT R74, R90, 0x7771, RZ ;  /* 0x000077715a4a7816 */ /* 0x010fe200000000ff */
[----:B------:R-:W-:Y:S01]  /*5590*/  MUFU.EX2 R20, R11 ;  /* 0x0000000b00147308 */ /* 0x000fe20000000800 */
[----:B-1----:R-:W-:Y:S02]  /*55a0*/  SHF.R.U32.HI R15, RZ, 0x18, R77 ;  /* 0x00000018ff0f7819 */ /* 0x002fe4000001164d */
[----:B------:R-:W-:Y:S02]  /*55b0*/  LOP3.LUT R62, R62, 0xffff, RZ, 0xc0, !PT ;  /* 0x0000ffff3e3e7812 */ /* 0x000fe400078ec0ff */
[----:B------:R-:W-:Y:S01]  /*55c0*/  ISETP.LE.U32.AND P0, PT, R72, UR7, PT ;  /* 0x0000000748007c0c */ /* 0x000fe2000bf03070 */
[----:B------:R-:W-:Y:S01]  /*55d0*/  @!P3 FADD.FTZ R67, -R67, -RZ ;  /* 0x800000ff4343b221 */ /* 0x000fe20000010100 */
[----:B------:R-:W-:Y:S03]  /*55e0*/  ISETP.LE.U32.AND P2, PT, R15, UR7, PT ;  /* 0x000000070f007c0c */ /* 0x000fe6000bf43070 */
[----:B------:R-:W1:Y:S01]  /*55f0*/  MUFU.EX2 R32, R89 ;  /* 0x0000005900207308 */ /* 0x000e620000000800 */
[----:B------:R-:W-:Y:S01]  /*5600*/  ISETP.GT.U32.AND P4, PT, R74, UR7, PT ;  /* 0x000000074a007c0c */ /* 0x000fe2000bf84070 */
[----:B------:R-:W-:Y:S01]  /*5610*/  @!P1 FADD.FTZ R38, -R38, -RZ ;  /* 0x800000ff26269221 */ /* 0x000fe20000010100 */
[----:B------:R-:W-:Y:S02]  /*5620*/  LOP3.LUT R15, R58, 0xff, RZ, 0xc0, !PT ;  /* 0x000000ff3a0f7812 */ /* 0x000fe400078ec0ff */
[----:B------:R-:W-:Y:S02]  /*5630*/  SHF.R.U32.HI R62, RZ, 0x8, R62 ;  /* 0x00000008ff3e7819 */ /* 0x000fe4000001163e */
[----:B------:R-:W-:Y:S03]  /*5640*/  ISETP.LE.U32.AND P3, PT, R15, UR7, PT ;  /* 0x000000070f007c0c */ /* 0x000fe6000bf63070 */
[----:B------:R-:W-:Y:S01]  /*5650*/  MUFU.EX2 R50, R83 ;  /* 0x0000005300327308 */ /* 0x000fe20000000800 */
[----:B------:R-:W-:Y:S01]  /*5660*/  LOP3.LUT R62, R62, 0xffff, RZ, 0xc0, !PT ;  /* 0x0000ffff3e3e7812 */ /* 0x000fe200078ec0ff */
[----:B------:R-:W-:Y:S01]  /*5670*/  @!P0 FADD.FTZ R66, -R66, -RZ ;  /* 0x800000ff42428221 */ /* 0x000fe20000010100 */
[----:B------:R-:W-:Y:S01]  /*5680*/  PRMT R15, R78, 0x7632, R15 ;  /* 0x000076324e0f7816 */ /* 0x000fe2000000000f */
[----:B------:R-:W-:Y:S01]  /*5690*/  @!P2 FADD.FTZ R25, -R25, -RZ ;  /* 0x800000ff1919a221 */ /* 0x000fe20000010100 */
[----:B------:R-:W-:Y:S01]  /*56a0*/  PRMT R57, R90, 0x7772, RZ ;  /* 0x000077725a397816 */ /* 0x000fe200000000ff */
[----:B------:R-:W-:Y:S01]  /*56b0*/  @P4 FADD.FTZ R17, -R17, -RZ ;  /* 0x800000ff11114221 */ /* 0x000fe20000010100 */
[----:B------:R-:W-:Y:S03]  /*56c0*/  ISETP.LE.U32.AND P1, PT, R62, UR7, PT ;  /* 0x000000073e007c0c */ /* 0x000fe6000bf23070 */
[----:B------:R-:W-:Y:S01]  /*56d0*/  MUFU.EX2 R40, R10 ;  /* 0x0000000a00287308 */ /* 0x000fe20000000800 */
[----:B------:R-:W-:Y:S02]  /*56e0*/  LOP3.LUT R15, R15, 0xff, RZ, 0xc0, !PT ;  /* 0x000000ff0f0f7812 */ /* 0x000fe400078ec0ff */
[----:B------:R-:W-:Y:S02]  /*56f0*/  LOP3.LUT R59, R59, 0xffff, RZ, 0xc0, !PT ;  /* 0x0000ffff3b3b7812 */ /* 0x000fe400078ec0ff */
[----:B------:R-:W-:Y:S02]  /*5700*/  ISETP.GT.U32.AND P0, PT, R57, UR7, PT ;  /* 0x0000000739007c0c */ /* 0x000fe4000bf04070 */
[----:B------:R-:W-:Y:S03]  /*5710*/  PRMT R46, R90, 0x7773, RZ ;  /* 0x000077735a2e7816 */ /* 0x000fe600000000ff */
[----:B------:R-:W-:Y:S01]  /*5720*/  MUFU.EX2 R27, R27 ;  /* 0x0000001b001b7308 */ /* 0x000fe20000000800 */
[----:B------:R-:W-:Y:S02]  /*5730*/  ISETP.LE.U32.AND P4, PT, R15, UR7, PT ;  /* 0x000000070f007c0c */ /* 0x000fe4000bf83070 */
[----:B------:R-:W-:Y:S01]  /*5740*/  SHF.R.U32.HI R15, RZ, 0x8, R59 ;  /* 0x00000008ff0f7819 */ /* 0x000fe2000001163b */
[----:B------:R-:W-:Y:S01]  /*5750*/  @!P1 FADD.FTZ R47, -R47, -RZ ;  /* 0x800000ff2f2f9221 */ /* 0x000fe20000010100 */
[----:B------:R-:W-:Y:S02]  /*5760*/  ISETP.GT.U32.AND P2, PT, R46, UR7, PT ;  /* 0x000000072e007c0c */ /* 0x000fe4000bf44070 */
[----:B------:R-:W-:Y:S03]  /*5770*/  LOP3.LUT R100, R100, UR10, R93, 0x96, !PT ;  /* 0x0000000a64647c12 */ /* 0x000fe6000f8e965d */
[----:B------:R-:W-:Y:S01]  /*5780*/  MUFU.EX2 R41, R41 ;  /* 0x0000002900297308 */ /* 0x000fe20000000800 */
[----:B------:R-:W-:Y:S01]  /*5790*/  LOP3.LUT R15, R15, 0xffff, RZ, 0xc0, !PT ;  /* 0x0000ffff0f0f7812 */ /* 0x000fe200078ec0ff */
[----:B------:R-:W-:Y:S01]  /*57a0*/  @P0 FADD.FTZ R22, -R22, -RZ ;  /* 0x800000ff16160221 */ /* 0x000fe20000010100 */
[----:B------:R-:W-:Y:S02]  /*57b0*/  LOP3.LUT R46, R100, 0xff, RZ, 0xc0, !PT ;  /* 0x000000ff642e7812 */ /* 0x000fe400078ec0ff */
[----:B------:R-:W-:Y:S01]  /*57c0*/  ISETP.LE.U32.AND P1, PT, R15, UR7, PT ;  /* 0x000000070f007c0c */ /* 0x000fe2000bf23070 */
[----:B------:R-:W-:Y:S01]  /*57d0*/  @!P4 FADD.FTZ R48, -R48, -RZ ;  /* 0x800000ff3030c221 */ /* 0x000fe20000010100 */
[----:B------:R-:W-:Y:S03]  /*57e0*/  LOP3.LUT R78, R78, 0xffff, RZ, 0xc0, !PT ;  /* 0x0000ffff4e4e7812 */ /* 0x000fe600078ec0ff */
[----:B------:R-:W-:Y:S01]  /*57f0*/  MUFU.EX2 R42, R42 ;  /* 0x0000002a002a7308 */ /* 0x000fe20000000800 */
[----:B------:R-:W-:Y:S01]  /*5800*/  ISETP.LE.U32.AND P0, PT, R46, UR7, PT ;  /* 0x000000072e007c0c */ /* 0x000fe2000bf03070 */
[----:B------:R-:W-:Y:S01]  /*5810*/  @P2 FADD.FTZ R13, -R13, -RZ ;  /* 0x800000ff0d0d2221 */ /* 0x000fe20000010100 */
[----:B------:R-:W-:Y:S02]  /*5820*/  SHF.R.U32.HI R46, RZ, 0x18, R100 ;  /* 0x00000018ff2e7819 */ /* 0x000fe40000011664 */
[----:B------:R-:W-:Y:S02]  /*5830*/  PRMT R14, R77, 0x7632, R14 ;  /* 0x000076324d0e7816 */ /* 0x000fe4000000000e */
[----:B------:R-:W-:Y:S03]  /*5840*/  SHF.R.U32.HI R78, RZ, 0x8, R78 ;  /* 0x00000008ff4e7819 */ /* 0x000fe6000001164e */
[----:B------:R-:W3:Y:S01]  /*5850*/  MUFU.EX2 R26, R26 ;  /* 0x0000001a001a7308 */ /* 0x000ee20000000800 */
[----:B------:R-:W-:Y:S01]  /*5860*/  ISETP.LE.U32.AND P2, PT, R46, UR7, PT ;  /* 0x000000072e007c0c */ /* 0x000fe2000bf43070 */
[----:B--2---:R-:W-:Y:S01]  /*5870*/  @!P1 FADD.FTZ R51, -R51, -RZ ;  /* 0x800000ff33339221 */ /* 0x004fe20000010100 */
[----:B------:R-:W-:Y:S02]  /*5880*/  LOP3.LUT R14, R14, 0xff, RZ, 0xc0, !PT ;  /* 0x000000ff0e0e7812 */ /* 0x000fe400078ec0ff */
[----:B------:R-:W-:Y:S01]  /*5890*/  LOP3.LUT R84, R84, UR10, R91, 0x96, !PT ;  /* 0x0000000a54547c12 */ /* 0x000fe2000f8e965b */
[----:B-1----:R-:W-:Y:S01]  /*58a0*/  @!P0 FADD.FTZ R32, -R32, -RZ ;  /* 0x800000ff20208221 */ /* 0x002fe20000010100 */
[----:B------:R-:W-:Y:S03]  /*58b0*/  LOP3.LUT R78, R78, 0xffff, RZ, 0xc0, !PT ;  /* 0x0000ffff4e4e7812 */ /* 0x000fe600078ec0ff */
[----:B------:R-:W1:Y:S01]  /*58c0*/  MUFU.EX2 R46, R56 ;  /* 0x00000038002e7308 */ /* 0x000e620000000800 */
[----:B------:R-:W-:Y:S02]  /*58d0*/  ISETP.LE.U32.AND P4, PT, R14, UR7, PT ;  /* 0x000000070e007c0c */ /* 0x000fe4000bf83070 */
[----:B------:R-:W-:Y:S02]  /*58e0*/  LOP3.LUT R14, R84, 0xff, RZ, 0xc0, !PT ;  /* 0x000000ff540e7812 */ /* 0x000fe400078ec0ff */
[----:B------:R-:W-:Y:S01]  /*58f0*/  ISETP.LE.U32.AND P1, PT, R78, UR7, PT ;  /* 0x000000074e007c0c */ /* 0x000fe2000bf23070 */
[----:B------:R-:W-:Y:S01]  /*5900*/  @!P2 FADD.FTZ R16, -R16, -RZ ;  /* 0x800000ff1010a221 */ /* 0x000fe20000010100 */
[C---:B------:R-:W-:Y:S02]  /*5910*/  PRMT R11, R100.reuse, 0x7632, R11 ;  /* 0x00007632640b7816 */ /* 0x040fe4000000000b */
[----:B------:R-:W-:Y:S01]  /*5920*/  LOP3.LUT R100, R100, 0xffff, RZ, 0xc0, !PT ;  /* 0x0000ffff64647812 */ /* 0x000fe200078ec0ff */
[----:B---3--:R-:W-:Y:S01]  /*5930*/  @P6 FADD.FTZ R26, -R26, -RZ ;  /* 0x800000ff1a1a6221 */ /* 0x008fe20000010100 */
[----:B------:R-:W-:Y:S02]  /*5940*/  ISETP.LE.U32.AND P0, PT, R14, UR7, PT ;  /* 0x000000070e007c0c */ /* 0x000fe4000bf03070 */
[----:B------:R-:W-:Y:S01]  /*5950*/  SHF.R.U32.HI R15, RZ, 0x18, R84 ;  /* 0x00000018ff0f7819 */ /* 0x000fe20000011654 */
[----:B------:R-:W-:Y:S01]  /*5960*/  @!P4 FADD.FTZ R54, -R54, -RZ ;  /* 0x800000ff3636c221 */ /* 0x000fe20000010100 */
[----:B------:R-:W-:Y:S02]  /*5970*/  LOP3.LUT R77, R77, 0xffff, RZ, 0xc0, !PT ;  /* 0x0000ffff4d4d7812 */ /* 0x000fe400078ec0ff */
[----:B------:R-:W-:Y:S01]  /*5980*/  SHF.R.U32.HI R100, RZ, 0x8, R100 ;  /* 0x00000008ff647819 */ /* 0x000fe20000011664 */
[----:B------:R-:W-:Y:S01]  /*5990*/  @!P1 FADD.FTZ R52, -R52, -RZ ;  /* 0x800000ff34349221 */ /* 0x000fe20000010100 */
[----:B------:R-:W-:Y:S01]  /*59a0*/  ISETP.LE.U32.AND P2, PT, R15, UR7, PT ;  /* 0x000000070f007c0c */ /* 0x000fe2000bf43070 */
[----:B-1----:R-:W-:Y:S01]  /*59b0*/  @!P3 FADD.FTZ R46, -R46, -RZ ;  /* 0x800000ff2e2eb221 */ /* 0x002fe20000010100 */
[----:B------:R-:W-:Y:S02]  /*59c0*/  LOP3.LUT R11, R11, 0xff, RZ, 0xc0, !PT ;  /* 0x000000ff0b0b7812 */ /* 0x000fe400078ec0ff */
[----:B------:R-:W-:Y:S01]  /*59d0*/  SHF.R.U32.HI R77, RZ, 0x8, R77 ;  /* 0x00000008ff4d7819 */ /* 0x000fe2000001164d */
[----:B------:R-:W-:Y:S01]  /*59e0*/  @!P0 FADD.FTZ R50, -R50, -RZ ;  /* 0x800000ff32328221 */ /* 0x000fe20000010100 */
[----:B------:R-:W-:Y:S02]  /*59f0*/  LOP3.LUT R100, R100, 0xffff, RZ, 0xc0, !PT ;  /* 0x0000ffff64647812 */ /* 0x000fe400078ec0ff */
[----:B------:R-:W-:Y:S02]  /*5a00*/  ISETP.LE.U32.AND P4, PT, R11, UR7, PT ;  /* 0x000000070b007c0c */ /* 0x000fe4000bf83070 */
[----:B------:R-:W-:Y:S02]  /*5a10*/  LOP3.LUT R77, R77, 0xffff, RZ, 0xc0, !PT ;  /* 0x0000ffff4d4d7812 */ /* 0x000fe400078ec0ff */
[C---:B------:R-:W-:Y:S01]  /*5a20*/  PRMT R11, R84.reuse, 0x7632, R11 ;  /* 0x00007632540b7816 */ /* 0x040fe2000000000b */
[----:B------:R-:W-:Y:S01]  /*5a30*/  @!P2 FADD.FTZ R19, -R19, -RZ ;  /* 0x800000ff1313a221 */ /* 0x000fe20000010100 */
[----:B------:R-:W-:Y:S02]  /*5a40*/  LOP3.LUT R84, R84, 0xffff, RZ, 0xc0, !PT ;  /* 0x0000ffff54547812 */ /* 0x000fe400078ec0ff */
[----:B------:R-:W-:Y:S02]  /*5a50*/  ISETP.LE.U32.AND P1, PT, R100, UR7, PT ;  /* 0x0000000764007c0c */ /* 0x000fe4000bf23070 */
[----:B------:R-:W-:Y:S02]  /*5a60*/  ISETP.LE.U32.AND P0, PT, R77, UR7, PT ;  /* 0x000000074d007c0c */ /* 0x000fe4000bf03070 */
[----:B------:R-:W-:Y:S01]  /*5a70*/  LOP3.LUT R11, R11, 0xff, RZ, 0xc0, !PT ;  /* 0x000000ff0b0b7812 */ /* 0x000fe200078ec0ff */
[----:B------:R-:W-:Y:S01]  /*5a80*/  @!P4 FADD.FTZ R20, -R20, -RZ ;  /* 0x800000ff1414c221 */ /* 0x000fe20000010100 */
[----:B------:R-:W-:Y:S02]  /*5a90*/  SHF.R.U32.HI R10, RZ, 0x8, R84 ;  /* 0x00000008ff0a7819 */ /* 0x000fe40000011654 */
[----:B------:R-:W-:Y:S02]  /*5aa0*/  ISETP.LE.U32.AND P2, PT, R11, UR7, PT ;  /* 0x000000070b007c0c */ /* 0x000fe4000bf43070 */
[----:B------:R-:W-:Y:S02]  /*5ab0*/  LOP3.LUT R10, R10, 0xffff, RZ, 0xc0, !PT ;  /* 0x0000ffff0a0a7812 */ /* 0x000fe400078ec0ff */
[----:B------:R-:W-:Y:S01]  /*5ac0*/  PRMT R14, R58, 0x7632, R14 ;  /* 0x000076323a0e7816 */ /* 0x000fe2000000000e */
[----:B------:R-:W-:Y:S01]  /*5ad0*/  @!P1 FADD.FTZ R28, -R28, -RZ ;  /* 0x800000ff1c1c9221 */ /* 0x000fe20000010100 */
[----:B------:R-:W-:Y:S01]  /*5ae0*/  ISETP.LE.U32.AND P4, PT, R10, UR7, PT ;  /* 0x000000070a007c0c */ /* 0x000fe2000bf83070 */
[----:B------:R-:W-:Y:S01]  /*5af0*/  @!P0 FADD.FTZ R31, -R31, -RZ ;  /* 0x800000ff1f1f8221 */ /* 0x000fe20000010100 */
[----:B------:R-:W-:Y:S01]  /*5b00*/  SHF.R.U32.HI R11, RZ, 0x18, R58 ;  /* 0x00000018ff0b7819 */ /* 0x000fe2000001163a */
[----:B------:R-:W-:Y:S01]  /*5b10*/  IMAD.MOV.U32 R10, RZ, RZ, 0x10 ;  /* 0x00000010ff0a7424 */ /* 0x000fe200078e00ff */
[----:B------:R-:W-:Y:S02]  /*5b20*/  LOP3.LUT R58, R58, 0xffff, RZ, 0xc0, !PT ;  /* 0x0000ffff3a3a7812 */ /* 0x000fe400078ec0ff */
[----:B------:R-:W-:Y:S01]  /*5b30*/  LOP3.LUT P1, RZ, R206, 0x4, RZ, 0xc0, !PT ;  /* 0x00000004ceff7812 */ /* 0x000fe2000782c0ff */
[----:B------:R-:W-:Y:S01]  /*5b40*/  @!P2 FADD.FTZ R40, -R40, -RZ ;  /* 0x800000ff2828a221 */ /* 0x000fe20000010100 */
[----:B------:R-:W-:Y:S02]  /*5b50*/  ISETP.LE.U32.AND P0, PT, R11, UR7, PT ;  /* 0x000000070b007c0c */ /* 0x000fe4000bf03070 */
[----:B------:R-:W-:Y:S02]  /*5b60*/  LOP3.LUT R14, R14, 0xff, RZ, 0xc0, !PT ;  /* 0x000000ff0e0e7812 */ /* 0x000fe400078ec0ff */
[----:B------:R-:W-:Y:S01]  /*5b70*/  SHF.R.U32.HI R11, RZ, 0x8, R58 ;  /* 0x00000008ff0b7819 */ /* 0x000fe2000001163a */
[----:B------:R-:W-:Y:S01]  /*5b80*/  @!P4 FADD.FTZ R21, -R21, -RZ ;  /* 0x800000ff1515c221 */ /* 0x000fe20000010100 */
[----:B------:R-:W-:Y:S02]  /*5b90*/  SEL R10, R10, 0xfffffff0, !P1 ;  /* 0xfffffff00a0a7807 */ /* 0x000fe40004800000 */
[----:B------:R-:W-:Y:S02]  /*5ba0*/  ISETP.LE.U32.AND P2, PT, R14, UR7, PT ;  /* 0x000000070e007c0c */ /* 0x000fe4000bf43070 */
[----:B------:R-:W-:Y:S01]  /*5bb0*/  LOP3.LUT R11, R11, 0xffff, RZ, 0xc0, !PT ;  /* 0x0000ffff0b0b7812 */ /* 0x000fe200078ec0ff */
[----:B------:R-:W-:Y:S01]  /*5bc0*/  IMAD.IADD R14, R209, 0x1, R10 ;  /* 0x00000001d10e7824 */ /* 0x000fe200078e020a */
[----:B------:R-:W-:Y:S01]  /*5bd0*/  FSETP.GE.FTZ.AND P3, PT, R52, RZ, PT ;  /* 0x000000ff3400720b */ /* 0x000fe20003f76000 */
[----:B------:R-:W-:Y:S01]  /*5be0*/  @!P0 FADD.FTZ R27, -R27, -RZ ;  /* 0x800000ff1b1b8221 */ /* 0x000fe20000010100 */
[----:B------:R-:W-:Y:S01]  /*5bf0*/  ISETP.LE.U32.AND P4, PT, R11, UR7, PT ;  /* 0x000000070b007c0c */ /* 0x000fe2000bf83070 */
[----:B------:R-:W-:Y:S01]  /*5c00*/  IMAD.IADD R11, R10, 0x1, R210 ;  /* 0x000000010a0b7824 */ /* 0x000fe200078e02d2 */
[----:B------:R-:W-:Y:S02]  /*5c10*/  FSETP.GE.FTZ.AND P0, PT, R9, RZ, PT ;  /* 0x000000ff0900720b */ /* 0x000fe40003f16000 */
[----:B------:R-:W-:Y:S02]  /*5c20*/  F2FP.RELU.BF16.F32.PACK_AB R58, R36, R48 ;  /* 0x00000030243a723e */ /* 0x000fe400000018ff */
[----:B------:R-:W-:Y:S01]  /*5c30*/  F2FP.RELU.BF16.F32.PACK_AB R70, R52, R9 ;  /* 0x000000093446723e */ /* 0x000fe200000018ff */
[----:B------:R-:W-:Y:S01]  /*5c40*/  @!P2 FADD.FTZ R42, -R42, -RZ ;  /* 0x800000ff2a2aa221 */ /* 0x000fe20000010100 */
[----:B------:R-:W-:Y:S01]  /*5c50*/  FSETP.GE.FTZ.AND P2, PT, R48, RZ, PT ;  /* 0x000000ff3000720b */ /* 0x000fe20003f56000 */
[----:B------:R1:W-:Y:S01]  /*5c60*/  STS [R209+0x10400], R58 ;  /* 0x0104003ad1007388 */ /* 0x0003e20000000800 */
[----:B------:R-:W-:Y:S02]  /*5c70*/  F2FP.RELU.BF16.F32.PACK_AB R75, R39, R37 ;  /* 0x00000025274b723e */ /* 0x000fe400000018ff */
[----:B------:R-:W-:Y:S01]  /*5c80*/  F2FP.RELU.BF16.F32.PACK_AB R71, R12, R61 ;  /* 0x0000003d0c47723e */ /* 0x000fe200000018ff */
        /* <DEDUP_REMOVED lines=17> */
[----:B-1----:R-:W-:Y:S02]  /*5da0*/  F2FP.RELU.BF16.F32.PACK_AB R58, R250, R249 ;  /* 0x000000f9fa3a723e */ /* 0x002fe400000018ff */
[----:B------:R-:W-:Y:S01]  /*5db0*/  F2FP.RELU.BF16.F32.PACK_AB R72, R30, R29 ;  /* 0x0000001d1e48723e */ /* 0x000fe200000018ff */
[----:B------:R1:W-:Y:S01]  /*5dc0*/  STS [R14+0x12400], R59 ;  /* 0x0124003b0e007388 */ /* 0x0003e20000000800 */
[----:B--2---:R-:W-:Y:S02]  /*5dd0*/  F2FP.RELU.BF16.F32.PACK_AB R70, R25, R54 ;  /* 0x000000361946723e */ /* 0x004fe400000018ff */
[----:B------:R-:W-:Y:S01]  /*5de0*/  F2FP.RELU.BF16.F32.PACK_AB R76, R5, R6 ;  /* 0x00000006054c723e */ /* 0x000fe200000018ff */
[----:B------:R2:W-:Y:S01]  /*5df0*/  STS [R210+0x10000], R57 ;  /* 0x01000039d2007388 */ /* 0x0005e20000000800 */
[----:B---3--:R-:W-:Y:S03]  /*5e00*/  F2FP.RELU.BF16.F32.PACK_AB R75, R45, R49 ;  /* 0x000000312d4b723e */ /* 0x008fe600000018ff */
[----:B------:R3:W-:Y:S01]  /*5e10*/  STS [R210+0x10400], R15 ;  /* 0x0104000fd2007388 */ /* 0x0007e20000000800 */
[----:B----4-:R-:W-:Y:S03]  /*5e20*/  F2FP.RELU.BF16.F32.PACK_AB R71, R7, R18 ;  /* 0x000000120747723e */ /* 0x010fe600000018ff */
[----:B------:R4:W-:Y:S01]  /*5e30*/  STS [R11+0x10000], R58 ;  /* 0x0100003a0b007388 */ /* 0x0009e20000000800 */
[----:B------:R-:W-:Y:S03]  /*5e40*/  F2FP.RELU.BF16.F32.PACK_AB R62, R31, R66 ;  /* 0x000000421f3e723e */ /* 0x000fe600000018ff */
[----:B------:R4:W-:Y:S01]  /*5e50*/  STS [R11+0x10400], R56 ;  /* 0x010400380b007388 */ /* 0x0009e20000000800 */
[----:B------:R-:W-:Y:S03]  /*5e60*/  F2FP.RELU.BF16.F32.PACK_AB R68, R21, R50 ;  /* 0x000000321544723e */ /* 0x000fe600000018ff */
[----:B------:R-:W-:Y:S01]  /*5e70*/  STS [R210+0x12000], R77 ;  /* 0x0120004dd2007388 */ /* 0x000fe20000000800 */
[----:B------:R-:W-:Y:S03]  /*5e80*/  F2FP.RELU.BF16.F32.PACK_AB R69, R63, R8 ;  /* 0x000000083f45723e */ /* 0x000fe600000018ff */
[----:B------:R-:W-:Y:S01]  /*5e90*/  STS [R210+0x12400], R75 ;  /* 0x0124004bd2007388 */ /* 0x000fe20000000800 */
[----:B-1----:R-:W-:Y:S01]  /*5ea0*/  F2FP.RELU.BF16.F32.PACK_AB R59, R17, R38 ;  /* 0x00000026113b723e */ /* 0x002fe200000018ff */
[--C-:B------:R-:W-:Y:S02]  /*5eb0*/  IMAD.IADD R14, R207, 0x1, R10.reuse ;  /* 0x00000001cf0e7824 */ /* 0x100fe400078e020a */
[----:B------:R-:W-:Y:S01]  /*5ec0*/  STS [R11+0x12000], R74 ;  /* 0x0120004a0b007388 */ /* 0x000fe20000000800 */
[----:B--2---:R-:W-:Y:S03]  /*5ed0*/  F2FP.RELU.BF16.F32.PACK_AB R57, R13, R22 ;  /* 0x000000160d39723e */ /* 0x004fe600000018ff */
[----:B------:R1:W-:Y:S01]  /*5ee0*/  STS [R11+0x12400], R72 ;  /* 0x012400480b007388 */ /* 0x0003e20000000800 */
[----:B---3--:R-:W2:Y:S03]  /*5ef0*/  MUFU.EX2 R15, R73 ;  /* 0x00000049000f7308 */ /* 0x008ea60000000800 */
[----:B------:R3:W-:Y:S01]  /*5f00*/  STS [R207], R62 ;  /* 0x0000003ecf007388 */ /* 0x0007e20000000800 */
[----:B----4-:R-:W-:Y:S03]  /*5f10*/  F2FP.RELU.BF16.F32.PACK_AB R58, R251, R43 ;  /* 0x0000002bfb3a723e */ /* 0x010fe600000018ff */
[----:B------:R-:W-:Y:S01]  /*5f20*/  STS [R207+0x400], R70 ;  /* 0x00040046cf007388 */ /* 0x000fe20000000800 */
[----:B------:R-:W-:Y:S03]  /*5f30*/  F2FP.RELU.BF16.F32.PACK_AB R56, R19, R40 ;  /* 0x000000281338723e */ /* 0x000fe600000018ff */
[----:B------:R-:W-:Y:S04]  /*5f40*/  STS [R14], R71 ;  /* 0x000000470e007388 */ /* 0x000fe80000000800 */
[----:B------:R-:W-:Y:S01]  /*5f50*/  STS [R14+0x400], R69 ;  /* 0x000400450e007388 */ /* 0x000fe20000000800 */
[----:B--2---:R-:W-:Y:S01]  /*5f60*/  @P5 FADD.FTZ R15, -R15, -RZ ;  /* 0x800000ff0f0f5221 */ /* 0x004fe20000010100 */
[----:B------:R-:W-:Y:S02]  /*5f70*/  FSETP.GE.FTZ.AND P5, PT, R245, RZ, PT ;  /* 0x000000fff500720b */ /* 0x000fe40003fb6000 */
[----:B------:R2:W-:Y:S04]  /*5f80*/  STS [R207+0x2000], R68 ;  /* 0x00200044cf007388 */ /* 0x0005e80000000800 */
[----:B------:R4:W-:Y:S01]  /*5f90*/  STS [R207+0x2400], R56 ;  /* 0x00240038cf007388 */ /* 0x0009e20000000800 */
[----:B-1----:R-:W-:Y:S01]  /*5fa0*/  F2FP.RELU.BF16.F32.PACK_AB R72, R27, R42 ;  /* 0x0000002a1b48723e */ /* 0x002fe200000018ff */
[----:B------:R-:W-:Y:S01]  /*5fb0*/  IMAD.IADD R11, R213, 0x1, R10 ;  /* 0x00000001d50b7824 */ /* 0x000fe200078e020a */
[----:B------:R-:W-:Y:S01]  /*5fc0*/  F2FP.RELU.BF16.F32.PACK_AB R10, R245, R244 ;  /* 0x000000f4f50a723e */ /* 0x000fe200000018ff */
[----:B------:R-:W-:Y:S01]  /*5fd0*/  STS [R14+0x2000], R59 ;  /* 0x0020003b0e007388 */ /* 0x000fe20000000800 */
[----:B---3--:R-:W-:Y:S03]  /*5fe0*/  F2FP.RELU.BF16.F32.PACK_AB R62, R47, R248 ;  /* 0x000000f82f3e723e */ /* 0x008fe600000018ff */
[----:B------:R-:W-:Y:S04]  /*5ff0*/  STS [R14+0x2400], R57 ;  /* 0x002400390e007388 */ /* 0x000fe80000000800 */
[----:B------:R1:W-:Y:S04]  /*6000*/  STS [R213], R62 ;  /* 0x0000003ed5007388 */ /* 0x0003e80000000800 */
[----:B------:R-:W-:Y:S04]  /*6010*/  STS [R213+0x400], R58 ;  /* 0x0004003ad5007388 */ /* 0x000fe80000000800 */
[----:B------:R3:W-:Y:S01]  /*6020*/  STS [R11], R10 ;  /* 0x0000000a0b007388 */ /* 0x0007e20000000800 */
[----:B--2---:R-:W-:Y:S02]  /*6030*/  F2FP.RELU.BF16.F32.PACK_AB R68, R41, R46 ;  /* 0x0000002e2944723e */ /* 0x004fe400000018ff */
[----:B----4-:R-:W-:Y:S05]  /*6040*/  F2FP.RELU.BF16.F32.PACK_AB R56, R247, R246 ;  /* 0x000000f6f738723e */ /* 0x010fea00000018ff */
[----:B------:R-:W-:Y:S04]  /*6050*/  STS [R11+0x400], R56 ;  /* 0x000400380b007388 */ /* 0x000fe80000000800 */
[----:B------:R-:W-:Y:S01]  /*6060*/  STS [R213+0x2000], R68 ;  /* 0x00200044d5007388 */ /* 0x000fe20000000800 */
[----:B-1----:R-:W-:Y:S03]  /*6070*/  F2FP.RELU.BF16.F32.PACK_AB R62, R15, R26 ;  /* 0x0000001a0f3e723e */ /* 0x002fe600000018ff */
[----:B------:R-:W-:Y:S04]  /*6080*/  STS [R213+0x2400], R72 ;  /* 0x00240048d5007388 */ /* 0x000fe80000000800 */
[----:B------:R-:W-:Y:S01]  /*6090*/  STS [R11+0x2000], R76 ;  /* 0x0020004c0b007388 */ /* 0x000fe20000000800 */
[----:B---3--:R-:W-:Y:S03]  /*60a0*/  VIADD R10, R205, 0x4000 ;  /* 0x00004000cd0a7836 */ /* 0x008fe60000000000 */
[----:B------:R1:W-:Y:S01]  /*60b0*/  STS [R11+0x2400], R62 ;  /* 0x0024003e0b007388 */ /* 0x0003e20000000800 */
[----:B------:R-:W-:Y:S03]  /*60c0*/  @P1 VIADD R184, R10, 0xffffffe0 ;  /* 0xffffffe00ab81836 */ /* 0x000fe60000000000 */
[----:B------:R-:W2:Y:S08]  /*60d0*/  LDSM.16.M88.4 R124, [R205+0x4000] ;  /* 0x00400000cd7c783b */ /* 0x000eb00000000200 */
[----:B------:R-:W3:Y:S08]  /*60e0*/  LDSM.16.M88.4 R120, [R205+0x5000] ;  /* 0x00500000cd78783b */ /* 0x000ef00000000200 */
[----:B------:R-:W4:Y:S01]  /*60f0*/  LDSM.16.M88.4 R176, [R184] ;  /* 0x00000000b8b0783b */ /* 0x000f220000000200 */
[----:B-1----:R-:W-:Y:S07]  /*6100*/  SHF.R.U32.HI R11, RZ, 0x1, R206 ;  /* 0x00000001ff0b7819 */ /* 0x002fee00000116ce */
[----:B------:R-:W1:Y:S01]  /*6110*/  LDSM.16.M88.4 R184, [R184+0x1000] ;  /* 0x00100000b8b8783b */ /* 0x000e620000000200 */
[----:B------:R-:W-:Y:S01]  /*6120*/  LOP3.LUT R11, R11, 0x30, RZ, 0xc0, !PT ;  /* 0x000000300b0b7812 */ /* 0x000fe200078ec0ff */
        /* <DEDUP_REMOVED lines=16> */
[-C--:B----4-:R-:W-:Y:S08]  /*6230*/  HMMA.16816.F32.BF16 R56, R176, R180.reuse, R56 ;  /* 0x000000b4b038723c */ /* 0x090ff00000041838 */
[C---:B-1----:R-:W-:Y:S08]  /*6240*/  HMMA.16816.F32.BF16 R68, R184.reuse, R180, R68 ;  /* 0x000000b4b844723c */ /* 0x042ff00000041844 */
[-C--:B------:R-:W-:Y:S03]  /*6250*/  HMMA.16816.F32.BF16 R72, R184, R182.reuse, R72 ;  /* 0x000000b6b848723c */ /* 0x080fe60000041848 */
[----:B-----5:R-:W-:Y:S01]  /*6260*/  FADD.FTZ R10, -R243, R56 ;  /* 0x00000038f30a7221 */ /* 0x020fe20000010100 */
[----:B------:R-:W-:Y:S02]  /*6270*/  IMAD.SHL.U32 R56, R206, 0x8, RZ ;  /* 0x00000008ce387824 */ /* 0x000fe400078e00ff */
[----:B------:R-:W-:Y:S02]  /*6280*/  FADD.FTZ R59, -R242, R59 ;  /* 0x0000003bf23b7221 */ /* 0x000fe40000010100 */
[-C--:B------:R-:W-:Y:S01]  /*6290*/  FSEL R10, R10, R243.reuse, P0 ;  /* 0x000000f30a0a7208 */ /* 0x080fe20000000000 */
[C---:B------:R-:W-:Y:S04]  /*62a0*/  HMMA.16816.F32.BF16 R76, R176.reuse, R182, R76 ;  /* 0x000000b6b04c723c */ /* 0x040fe8000004184c */
[----:B------:R-:W-:Y:S01]  /*62b0*/  FSETP.GE.FTZ.AND P0, PT, R36, RZ, PT ;  /* 0x000000ff2400720b */ /* 0x000fe20003f16000 */
[----:B------:R-:W-:Y:S01]  /*62c0*/  FMUL.FTZ R64, R9, R10 ;  /* 0x0000000a09407220 */ /* 0x000fe20000410000 */
[----:B------:R-:W-:Y:S01]  /*62d0*/  LOP3.LUT R10, R11, 0x8, R206, 0xf8, !PT ;  /* 0x000000080b0a7812 */ /* 0x000fe200078ef8ce */
[----:B------:R-:W-:Y:S01]  /*62e0*/  IMAD.SHL.U32 R9, R206, 0x40, RZ ;  /* 0x00000040ce097824 */ /* 0x000fe200078e00ff */
[-C--:B------:R-:W-:Y:S01]  /*62f0*/  FSEL R59, R59, R242.reuse, P0 ;  /* 0x000000f23b3b7208 */ /* 0x080fe20000000000 */
[-C--:B------:R-:W-:Y:S03]  /*6300*/  HMMA.16816.F32.BF16 R80, R176, R188.reuse, R80 ;  /* 0x000000bcb050723c */ /* 0x080fe60000041850 */
[----:B------:R-:W-:Y:S01]  /*6310*/  LOP3.LUT R11, R10, 0x1c0, R9, 0xf8, !PT ;  /* 0x000001c00a0b7812 */ /* 0x000fe200078ef809 */
[----:B------:R-:W-:Y:S01]  /*6320*/  FADD.FTZ R10, -R243, R57 ;  /* 0x00000039f30a7221 */ /* 0x000fe20000010100 */
[----:B------:R-:W-:Y:S01]  /*6330*/  LOP3.LUT R62, R9, 0x400, RZ, 0xc0, !PT ;  /* 0x00000400093e7812 */ /* 0x000fe200078ec0ff */
[----:B------:R-:W-:Y:S01]  /*6340*/  FADD.FTZ R9, -R242, R58 ;  /* 0x0000003af2097221 */ /* 0x000fe20000010100 */
[----:B------:R-:W-:Y:S01]  /*6350*/  LOP3.LUT R11, R11, 0x38, R56, 0x78, !PT ;  /* 0x000000380b0b7812 */ /* 0x000fe200078e7838 */
[C---:B------:R-:W-:Y:S04]  /*6360*/  HMMA.16816.F32.BF16 R84, R184.reuse, R188, R84 ;  /* 0x000000bcb854723c */ /* 0x040fe80000041854 */
[----:B------:R-:W-:Y:S01]  /*6370*/  FSEL R9, R9, R242, P2 ;  /* 0x000000f209097208 */ /* 0x000fe20001000000 */
[----:B------:R-:W-:Y:S01]  /*6380*/  IMAD R62, R11, 0x2, R62 ;  /* 0x000000020b3e7824 */ /* 0x000fe200078e023e */
[----:B------:R-:W-:Y:S01]  /*6390*/  FSEL R11, R10, R243, P3 ;  /* 0x000000f30a0b7208 */ /* 0x000fe20001800000 */
[C---:B------:R-:W-:Y:S01]  /*63a0*/  FADD.FTZ R68, -R241.reuse, R68 ;  /* 0x00000044f1447221 */ /* 0x040fe20000010100 */
[----:B------:R-:W-:Y:S01]  /*63b0*/  FSETP.GE.FTZ.AND P3, PT, R28, RZ, PT ;  /* 0x000000ff1c00720b */ /* 0x000fe20003f76000 */
[-C--:B------:R-:W-:Y:S03]  /*63c0*/  HMMA.16816.F32.BF16 R88, R184, R190.reuse, R88 ;  /* 0x000000beb858723c */ /* 0x080fe60000041858 */
[----:B------:R-:W-:Y:S01]  /*63d0*/  FSETP.GE.FTZ.AND P2, PT, R20, RZ, PT ;  /* 0x000000ff1400720b */ /* 0x000fe20003f56000 */
[----:B------:R-:W-:Y:S01]  /*63e0*/  FADD.FTZ R10, -R241, R69 ;  /* 0x00000045f10a7221 */ /* 0x000fe20000010100 */
[----:B------:R-:W-:Y:S01]  /*63f0*/  FSETP.GE.FTZ.AND P0, PT, R16, RZ, PT ;  /* 0x000000ff1000720b */ /* 0x000fe20003f16000 */
[C---:B------:R-:W-:Y:S01]  /*6400*/  FADD.FTZ R57, -R240.reuse, R70 ;  /* 0x00000046f0397221 */ /* 0x040fe20000010100 */
[----:B------:R-:W-:Y:S01]  /*6410*/  FADD.FTZ R71, -R240, R71 ;  /* 0x00000047f0477221 */ /* 0x000fe20000010100 */
[C---:B------:R-:W-:Y:S04]  /*6420*/  HMMA.16816.F32.BF16 R92, R176.reuse, R190, R92 ;  /* 0x000000beb05c723c */ /* 0x040fe8000004185c */
[----:B------:R-:W-:Y:S01]  /*6430*/  FSEL R69, R10, R241, P3 ;  /* 0x000000f10a457208 */ /* 0x000fe20001800000 */
[----:B------:R-:W-:Y:S01]  /*6440*/  FMUL.FTZ R70, R36, R59 ;  /* 0x0000003b24467220 */ /* 0x000fe20000410000 */
[----:B------:R-:W-:Y:S01]  /*6450*/  FSEL R59, R68, R241, P4 ;  /* 0x000000f1443b7208 */ /* 0x000fe20002000000 */
[----:B------:R-:W-:Y:S01]  /*6460*/  FMUL.FTZ R11, R52, R11 ;  /* 0x0000000b340b7220 */ /* 0x000fe20000410000 */
[-C--:B------:R-:W-:Y:S01]  /*6470*/  FSEL R57, R57, R240.reuse, P2 ;  /* 0x000000f039397208 */ /* 0x080fe20001000000 */
[----:B------:R-:W-:Y:S01]  /*6480*/  FMUL.FTZ R9, R48, R9 ;  /* 0x0000000930097220 */ /* 0x000fe20000410000 */
[----:B------:R-:W-:Y:S01]  /*6490*/  FSEL R71, R71, R240, P0 ;  /* 0x000000f047477208 */ /* 0x000fe20000000000 */
[C---:B------:R-:W-:Y:S01]  /*64a0*/  FADD.FTZ R72, -R241.reuse, R72 ;  /* 0x00000048f1487221 */ /* 0x040fe20000010100 */
[----:B------:R-:W-:Y:S01]  /*64b0*/  FSETP.GE.FTZ.AND P4, PT, R4, RZ, PT ;  /* 0x000000ff0400720b */ /* 0x000fe20003f96000 */
[----:B------:R-:W-:Y:S01]  /*64c0*/  FADD.FTZ R68, -R241, R73 ;  /* 0x00000049f1447221 */ /* 0x000fe20000010100 */
[----:B------:R-:W-:Y:S01]  /*64d0*/  FSETP.GE.FTZ.AND P3, PT, R60, RZ, PT ;  /* 0x000000ff3c00720b */ /* 0x000fe20003f76000 */
[----:B------:R-:W-:Y:S01]  /*64e0*/  FADD.FTZ R73, -R240, R74 ;  /* 0x0000004af0497221 */ /* 0x000fe20000010100 */
[----:B------:R-:W-:Y:S01]  /*64f0*/  FSETP.GE.FTZ.AND P2, PT, R44, RZ, PT ;  /* 0x000000ff2c00720b */ /* 0x000fe20003f56000 */
[----:B------:R-:W-:Y:S01]  /*6500*/  FADD.FTZ R75, -R240, R75 ;  /* 0x0000004bf04b7221 */ /* 0x000fe20000010100 */
[----:B------:R-:W-:Y:S01]  /*6510*/  FSETP.GE.FTZ.AND P0, PT, R24, RZ, PT ;  /* 0x000000ff1800720b */ /* 0x000fe20003f16000 */
[-C--:B------:R-:W-:Y:S03]  /*6520*/  HMMA.16816.F32.BF16 R96, R176, R192.reuse, R96 ;  /* 0x000000c0b060723c */ /* 0x080fe60000041860 */
[----:B------:R-:W-:Y:S01]  /*6530*/  F2FP.BF16.F32.PACK_AB R58, R11, R64 ;  /* 0x000000400b3a723e */ /* 0x000fe200000010ff */
[----:B------:R-:W-:Y:S01]  /*6540*/  FMUL.FTZ R59, R32, R59 ;  /* 0x0000003b203b7220 */ /* 0x000fe20000410000 */
[----:B------:R-:W-:Y:S01]  /*6550*/  F2FP.BF16.F32.PACK_AB R10, R70, R9 ;  /* 0x00000009460a723e */ /* 0x000fe200000010ff */
[----:B------:R-:W-:Y:S01]  /*6560*/  FMUL.FTZ R74, R28, R69 ;  /* 0x000000451c4a7220 */ /* 0x000fe20000410000 */
[----:B------:R-:W-:Y:S01]  /*6570*/  FSEL R9, R72, R241, P4 ;  /* 0x000000f148097208 */ /* 0x000fe20002000000 */
[----:B------:R-:W-:Y:S01]  /*6580*/  FMUL.FTZ R57, R20, R57 ;  /* 0x0000003914397220 */ /* 0x000fe20000410000 */
[----:B------:R-:W-:Y:S01]  /*6590*/  FSEL R11, R68, R241, P3 ;  /* 0x000000f1440b7208 */ /* 0x000fe20001800000 */
        /* <DEDUP_REMOVED lines=14> */
[C---:B------:R-:W-:Y:S04]  /*6680*/  HMMA.16816.F32.BF16 R100, R184.reuse, R192, R100 ;  /* 0x000000c0b864723c */ /* 0x040fe80000041864 */
[----:B------:R-:W-:Y:S01]  /*6690*/  F2FP.BF16.F32.PACK_AB R68, R71, R57 ;  /* 0x000000394744723e */ /* 0x000fe200000010ff */
[C---:B------:R-:W-:Y:S01]  /*66a0*/  FADD.FTZ R80, -R243.reuse, R80 ;  /* 0x00000050f3507221 */ /* 0x040fe20000010100 */
[-C--:B------:R-:W-:Y:S01]  /*66b0*/  FSEL R76, R76, R243.reuse, P4 ;  /* 0x000000f34c4c7208 */ /* 0x080fe20002000000 */
[----:B------:R-:W-:Y:S01]  /*66c0*/  FADD.FTZ R81, -R243, R81 ;  /* 0x00000051f3517221 */ /* 0x000fe20000010100 */
[----:B------:R-:W-:Y:S01]  /*66d0*/  FSEL R72, R72, R243, P3 ;  /* 0x000000f348487208 */ /* 0x000fe20001800000 */
        /* <DEDUP_REMOVED lines=14> */
[----:B------:R-:W-:Y:S01]  /*67c0*/  FMUL.FTZ R79, R12, R79 ;  /* 0x0000004f0c4f7220 */ /* 0x000fe20000410000 */
[-C--:B------:R-:W-:Y:S01]  /*67d0*/  FSEL R80, R80, R243.reuse, P4 ;  /* 0x000000f350507208 */ /* 0x080fe20002000000 */
[----:B------:R-:W-:Y:S01]  /*67e0*/  FADD.FTZ R84, -R241, R84 ;  /* 0x00000054f1547221 */ /* 0x000fe20000010100 */
[----:B------:R-:W-:Y:S01]  /*67f0*/  FSEL R76, R81, R243, P3 ;  /* 0x000000f3514c7208 */ /* 0x000fe20001800000 */
[----:B------:R-:W-:Y:S01]  /*6800*/  FADD.FTZ R85, -R241, R85 ;  /* 0x00000055f1557221 */ /* 0x000fe20000010100 */
[-C--:B------:R-:W-:Y:S01]  /*6810*/  FSEL R78, R57, R242.reuse, P2 ;  /* 0x000000f2394e7208 */ /* 0x080fe20001000000 */
[C---:B------:R-:W-:Y:S01]  /*6820*/  FADD.FTZ R69, -R240.reuse, R86 ;  /* 0x00000056f0457221 */ /* 0x040fe20000010100 */
[----:B------:R-:W-:Y:S01]  /*6830*/  FSEL R82, R83, R242, P0 ;  /* 0x000000f253527208 */ /* 0x000fe20000000000 */
[----:B------:R-:W-:Y:S01]  /*6840*/  FADD.FTZ R87, -R240, R87 ;  /* 0x00000057f0577221 */ /* 0x000fe20000010100 */
[----:B------:R-:W-:Y:S01]  /*6850*/  FSETP.GE.FTZ.AND P4, PT, R53, RZ, PT ;  /* 0x000000ff3500720b */ /* 0x000fe20003f96000 */
[-C--:B------:R-:W-:Y:S03]  /*6860*/  HMMA.16816.F32.BF16 R104, R184, R194.reuse, R104 ;  /* 0x000000c2b868723c */ /* 0x080fe60000041868 */
        /* <DEDUP_REMOVED lines=16> */
[-C--:B------:R-:W-:Y:S01]  /*6970*/  FSEL R74, R69, R240.reuse, P2 ;  /* 0x000000f0454a7208 */ /* 0x080fe20001000000 */
[C---:B------:R-:W-:Y:S04]  /*6980*/  HMMA.16816.F32.BF16 R108, R176.reuse, R194, R108 ;  /* 0x000000c2b06c723c */ /* 0x040fe8000004186c */
        /* <DEDUP_REMOVED lines=13> */
[C---:B------:R-:W-:Y:S01]  /*6a60*/  FADD.FTZ R78, -R243.reuse, R93 ;  /* 0x0000005df34e7221 */ /* 0x040fe20000010100 */
[----:B------:R-:W-:Y:S01]  /*6a70*/  FSEL R73, R82, R241, P3 ;  /* 0x000000f152497208 */ /* 0x000fe20001800000 */
[----:B------:R-:W-:Y:S01]  /*6a80*/  FADD.FTZ R96, -R243, R96 ;  /* 0x00000060f3607221 */ /* 0x000fe20000010100 */
[-C--:B------:R-:W-:Y:S01]  /*6a90*/  FSEL R76, R77, R240.reuse, P2 ;  /* 0x000000f04d4c7208 */ /* 0x080fe20001000000 */
[----:B------:R-:W-:Y:S01]  /*6aa0*/  FADD.FTZ R77, -R242, R94 ;  /* 0x0000005ef24d7221 */ /* 0x000fe20000010100 */
[----:B------:R-:W-:Y:S01]  /*6ab0*/  FSEL R91, R91, R240, P0 ;  /* 0x000000f05b5b7208 */ /* 0x000fe20000000000 */
[----:B------:R-:W-:Y:S01]  /*6ac0*/  FMUL.FTZ R81, R34, R73 ;  /* 0x0000004922517220 */ /* 0x000fe20000410000 */
[----:B------:R-:W-:Y:S01]  /*6ad0*/  FSEL R88, R88, R241, P4 ;  /* 0x000000f158587208 */ /* 0x000fe20002000000 */
[----:B------:R-:W-:Y:S01]  /*6ae0*/  FADD.FTZ R83, -R242, R98 ;  /* 0x00000062f2537221 */ /* 0x000fe20000010100 */
[----:B------:R-:W-:Y:S01]  /*6af0*/  FSETP.GE.FTZ.AND P2, PT, R252, RZ, PT ;  /* 0x000000fffc00720b */ /* 0x000fe20003f56000 */
[----:B------:R-:W-:Y:S01]  /*6b00*/  FADD.FTZ R99, -R242, R99 ;  /* 0x00000063f2637221 */ /* 0x000fe20000010100 */
[----:B------:R-:W-:Y:S01]  /*6b10*/  FSETP.GE.FTZ.AND P0, PT, R33, RZ, PT ;  /* 0x000000ff2100720b */ /* 0x000fe20003f16000 */
[-C--:B------:R-:W-:Y:S03]  /*6b20*/  HMMA.16816.F32.BF16 R112, R176, R196.reuse, R112 ;  /* 0x000000c4b070723c */ /* 0x080fe60000041870 */
[----:B------:R-:W-:Y:S01]  /*6b30*/  FSETP.GE.FTZ.AND P4, PT, R249, RZ, PT ;  /* 0x000000fff900720b */ /* 0x000fe20003f96000 */
[C---:B------:R-:W-:Y:S01]  /*6b40*/  FADD.FTZ R100, -R241.reuse, R100 ;  /* 0x00000064f1647221 */ /* 0x040fe20000010100 */
[----:B------:R-:W-:Y:S01]  /*6b50*/  FSETP.GE.FTZ.AND P3, PT, R250, RZ, PT ;  /* 0x000000fffa00720b */ /* 0x000fe20003f76000 */
[----:B------:R-:W-:Y:S01]  /*6b60*/  FADD.FTZ R80, -R241, R101 ;  /* 0x00000065f1507221 */ /* 0x000fe20000010100 */
[----:B------:R-:W-:Y:S01]  /*6b70*/  F2FP.BF16.F32.PACK_AB R75, R72, R75 ;  /* 0x0000004b484b723e */ /* 0x000fe200000010ff */
[C---:B------:R-:W-:Y:S01]  /*6b80*/  FADD.FTZ R87, -R240.reuse, R102 ;  /* 0x00000066f0577221 */ /* 0x040fe20000010100 */
[----:B------:R-:W-:Y:S01]  /*6b90*/  F2FP.BF16.F32.PACK_AB R73, R79, R74 ;  /* 0x0000004a4f49723e */ /* 0x000fe200000010ff */
[----:B------:R-:W-:Y:S01]  /*6ba0*/  FADD.FTZ R74, -R243, R97 ;  /* 0x00000061f34a7221 */ /* 0x000fe20000010100 */
[-C--:B------:R-:W-:Y:S01]  /*6bb0*/  FSEL R77, R77, R242.reuse, P2 ;  /* 0x000000f24d4d7208 */ /* 0x080fe20001000000 */
[----:B------:R-:W-:Y:S01]  /*6bc0*/  FADD.FTZ R103, -R240, R103 ;  /* 0x00000067f0677221 */ /* 0x000fe20000010100 */
[----:B------:R-:W-:Y:S01]  /*6bd0*/  FSEL R72, R95, R242, P0 ;  /* 0x000000f25f487208 */ /* 0x000fe20000000000 */
[C---:B------:R-:W-:Y:S04]  /*6be0*/  HMMA.16816.F32.BF16 R116, R184.reuse, R196, R116 ;  /* 0x000000c4b874723c */ /* 0x040fe80000041874 */
[----:B------:R-:W-:Y:S01]  /*6bf0*/  FSEL R92, R92, R243, P4 ;  /* 0x000000f35c5c7208 */ /* 0x000fe20002000000 */
[----:B------:R-:W-:Y:S01]  /*6c00*/  FMUL.FTZ R77, R252, R77 ;  /* 0x0000004dfc4d7220 */ /* 0x000fe20000410000 */
[-C--:B------:R-:W-:Y:S01]  /*6c10*/  FSEL R79, R78, R243.reuse, P3 ;  /* 0x000000f34e4f7208 */ /* 0x080fe20001800000 */
[----:B------:R-:W-:Y:S01]  /*6c20*/  FMUL.FTZ R72, R33, R72 ;  /* 0x0000004821487220 */ /* 0x000fe20000410000 */
[----:B------:R-:W-:Y:S01]  /*6c30*/  FSETP.GE.FTZ.AND P4, PT, R66, RZ, PT ;  /* 0x000000ff4200720b */ /* 0x000fe20003f96000 */
[----:B------:R-:W-:Y:S01]  /*6c40*/  FMUL.FTZ R88, R23, R88 ;  /* 0x0000005817587220 */ /* 0x000fe20000410000 */
[----:B------:R-:W-:Y:S01]  /*6c50*/  FSETP.GE.FTZ.AND P3, PT, R31, RZ, PT ;  /* 0x000000ff1f00720b */ /* 0x000fe20003f76000 */
[----:B------:R-:W-:Y:S01]  /*6c60*/  FADD.FTZ R89, -R240, R106 ;  /* 0x0000006af0597221 */ /* 0x000fe20000010100 */
[----:B------:R-:W-:Y:S01]  /*6c70*/  FSETP.GE.FTZ.AND P2, PT, R54, RZ, PT ;  /* 0x000000ff3600720b */ /* 0x000fe20003f56000 */
[----:B------:R-:W-:Y:S01]  /*6c80*/  FADD.FTZ R107, -R240, R107 ;  /* 0x0000006bf06b7221 */ /* 0x000fe20000010100 */
[----:B------:R-:W-:Y:S01]  /*6c90*/  FSETP.GE.FTZ.AND P0, PT, R25, RZ, PT ;  /* 0x000000ff1900720b */ /* 0x000fe20003f16000 */
[----:B------:R-:W-:Y:S01]  /*6ca0*/  FMUL.FTZ R92, R249, R92 ;  /* 0x0000005cf95c7220 */ /* 0x000fe20000410000 */
[----:B------:R-:W-:Y:S01]  /*6cb0*/  FSEL R85, R96, R243, P4 ;  /* 0x000000f360557208 */ /* 0x000fe20002000000 */
[----:B------:R-:W-:Y:S01]  /*6cc0*/  FMUL.FTZ R79, R250, R79 ;  /* 0x0000004ffa4f7220 */ /* 0x000fe20000410000 */
[----:B------:R-:W-:Y:S01]  /*6cd0*/  FSEL R74, R74, R243, P3 ;  /* 0x000000f34a4a7208 */ /* 0x000fe20001800000 */
[----:B------:R-:W-:Y:S01]  /*6ce0*/  FADD.FTZ R111, -R242, R111 ;  /* 0x0000006ff26f7221 */ /* 0x000fe20000010100 */
[-C--:B------:R-:W-:Y:S01]  /*6cf0*/  FSEL R83, R83, R242.reuse, P2 ;  /* 0x000000f253537208 */ /* 0x080fe20001000000 */
[----:B------:R-:W-:Y:S01]  /*6d00*/  FMUL.FTZ R85, R66, R85 ;  /* 0x0000005542557220 */ /* 0x000fe20000410000 */
        /* <DEDUP_REMOVED lines=8> */
[----:B------:R-:W-:Y:S01]  /*6d90*/  FSETP.GE.FTZ.AND P0, PT, R19, RZ, PT ;  /* 0x000000ff1300720b */ /* 0x000fe20003f16000 */
[C---:B------:R-:W-:Y:S01]  /*6da0*/  FADD.FTZ R104, -R241.reuse, R104 ;  /* 0x00000068f1687221 */ /* 0x040fe20000010100 */
[----:B------:R-:W-:Y:S01]  /*6db0*/  F2FP.BF16.F32.PACK_AB R72, R72, R77 ;  /* 0x0000004d4848723e */ /* 0x000fe200000010ff */
[----:B------:R-:W-:Y:S01]  /*6dc0*/  FADD.FTZ R84, -R241, R105 ;  /* 0x00000069f1547221 */ /* 0x000fe20000010100 */
[-C--:B------:R-:W-:Y:S01]  /*6dd0*/  FSEL R77, R100, R241.reuse, P4 ;  /* 0x000000f1644d7208 */ /* 0x080fe20002000000 */
[-C--:B------:R-:W-:Y:S03]  /*6de0*/  HMMA.16816.F32.BF16 R120, R184, R198.reuse, R120 ;  /* 0x000000c6b878723c */ /* 0x080fe60000041878 */
[----:B------:R-:W-:Y:S01]  /*6df0*/  FSEL R80, R80, R241, P3 ;  /* 0x000000f150507208 */ /* 0x000fe20001800000 */
[----:B------:R-:W-:Y:S01]  /*6e00*/  FMUL.FTZ R77, R50, R77 ;  /* 0x0000004d324d7220 */ /* 0x000fe20000410000 */
[-C--:B------:R-:W-:Y:S01]  /*6e10*/  FSEL R87, R87, R240.reuse, P2 ;  /* 0x000000f057577208 */ /* 0x080fe20001000000 */
[----:B------:R-:W-:Y:S01]  /*6e20*/  FADD.FTZ R116, -R241, R116 ;  /* 0x00000074f1747221 */ /* 0x000fe20000010100 */
[----:B------:R-:W-:Y:S01]  /*6e30*/  FSEL R82, R103, R240, P0 ;  /* 0x000000f067527208 */ /* 0x000fe20000000000 */
[----:B------:R-:W-:Y:S01]  /*6e40*/  FMUL.FTZ R80, R21, R80 ;  /* 0x0000005015507220 */ /* 0x000fe20000410000 */
[----:B------:R-:W-:Y:S01]  /*6e50*/  FSETP.GE.FTZ.AND P2, PT, R22, RZ, PT ;  /* 0x000000ff1600720b */ /* 0x000fe20003f56000 */
[----:B------:R-:W-:Y:S01]  /*6e60*/  FADD.FTZ R86, -R243, R109 ;  /* 0x0000006df3567221 */ /* 0x000fe20000010100 */
[----:B------:R-:W-:Y:S01]  /*6e70*/  FSETP.GE.FTZ.AND P0, PT, R13, RZ, PT ;  /* 0x000000ff0d00720b */ /* 0x000fe20003f16000 */
[----:B------:R-:W-:Y:S01]  /*6e80*/  FADD.FTZ R119, -R240, R119 ;  /* 0x00000077f0777221 */ /* 0x000fe20000010100 */
[----:B------:R-:W-:Y:S01]  /*6e90*/  F2FP.BF16.F32.PACK_AB R81, R81, R88 ;  /* 0x000000585151723e */ /* 0x000fe200000010ff */
[----:B------:R-:W-:Y:S01]  /*6ea0*/  FADD.FTZ R90, -R243, R113 ;  /* 0x00000071f35a7221 */ /* 0x000fe20000010100 */
[----:B------:R-:W-:Y:S01]  /*6eb0*/  F2FP.BF16.F32.PACK_AB R74, R74, R85 ;  /* 0x000000554a4a723e */ /* 0x000fe200000010ff */
[----:B------:R-:W-:Y:S01]  /*6ec0*/  FADD.FTZ R85, -R242, R110 ;  /* 0x0000006ef2557221 */ /* 0x000fe20000010100 */
[-C--:B------:R-:W-:Y:S01]  /*6ed0*/  FSEL R89, R89, R240.reuse, P2 ;  /* 0x000000f059597208 */ /* 0x080fe20001000000 */
[----:B------:R-:W-:Y:S04]  /*6ee0*/  HMMA.16816.F32.BF16 R124, R176, R198, R124 ;  /* 0x000000c6b07c723c */ /* 0x000fe8000004187c */
        /* <DEDUP_REMOVED lines=20> */
[----:B------:R-:W-:Y:S01]  /*7030*/  FSETP.GE.FTZ.AND P4, PT, R38, RZ, PT ;  /* 0x000000ff2600720b */ /* 0x000fe20003f96000 */
[----:B------:R-:W-:Y:S01]  /*7040*/  FADD.FTZ R112, -R243, R112 ;  /* 0x00000070f3707221 */ /* 0x000fe20000010100 */
        /* <DEDUP_REMOVED lines=10> */
[-C--:B------:R-:W-:Y:S02]  /*70f0*/  FSEL R83, R104, R241.reuse, P4 ;  /* 0x000000f168537208 */ /* 0x080fe40002000000 */
[----:B------:R-:W-:Y:S02]  /*7100*/  FSEL R84, R84, R241, P3 ;  /* 0x000000f154547208 */ /* 0x000fe40001800000 */
        /* <DEDUP_REMOVED lines=8> */
[----:B------:R-:W-:Y:S01]  /*7190*/  FSEL R46, R119, R240, P0 ;  /* 0x000000f0772e7208 */ /* 0x000fe20000000000 */
[----:B------:R-:W-:Y:S01]  /*71a0*/  FMUL.FTZ R86, R7, R86 ;  /* 0x0000005607567220 */ /* 0x000fe20000410000 */
[----:B------:R-:W-:Y:S01]  /*71b0*/  F2FP.BF16.F32.PACK_AB R83, R84, R83 ;  /* 0x000000535453723e */ /* 0x000fe200000010ff */
[----:B------:R-:W-:Y:S01]  /*71c0*/  FADD.FTZ R84, -R241, R117 ;  /* 0x00000075f1547221 */ /* 0x000fe20000010100 */
        /* <DEDUP_REMOVED lines=14> */
[----:B------:R-:W-:Y:S01]  /*72b0*/  FSETP.GE.FTZ.AND P4, PT, R18, RZ, PT ;  /* 0x000000ff1200720b */ /* 0x000fe20003f96000 */
[----:B------:R-:W-:Y:S01]  /*72c0*/  FMUL.FTZ R27, R26, R27 ;  /* 0x0000001b1a1b7220 */ /* 0x000fe20000410000 */
[----:B------:R-:W-:Y:S01]  /*72d0*/  FSETP.GE.FTZ.AND P3, PT, R5, RZ, PT ;  /* 0x000000ff0500720b */ /* 0x000fe20003f76000 */
[----:B------:R-:W-:Y:S01]  /*72e0*/  @P0 FADD.FTZ R240, -R240, R123 ;  /* 0x0000007bf0f00221 */ /* 0x000fe20000010100 */
[----:B------:R-:W-:Y:S01]  /*72f0*/  F2FP.BF16.F32.PACK_AB R84, R84, R43 ;  /* 0x0000002b5454723e */ /* 0x000fe200000010ff */
[----:B------:R-:W-:Y:S01]  /*7300*/  FADD.FTZ R43, -R242, R126 ;  /* 0x0000007ef22b7221 */ /* 0x000fe20000010100 */
[----:B------:R-:W-:Y:S01]  /*7310*/  F2FP.BF16.F32.PACK_AB R82, R82, R87 ;  /* 0x000000575252723e */ /* 0x000fe200000010ff */
[----:B------:R-:W-:Y:S01]  /*7320*/  FMUL.FTZ R240, R15, R240 ;  /* 0x000000f00ff07220 */ /* 0x000fe20000410000 */
[----:B------:R-:W-:Y:S01]  /*7330*/  FSEL R87, R108, R243, P4 ;  /* 0x000000f36c577208 */ /* 0x000fe20002000000 */
[----:B------:R-:W-:Y:S01]  /*7340*/  IMAD.MOV.U32 R15, RZ, RZ, 0x10 ;  /* 0x00000010ff0f7424 */ /* 0x000fe200078e00ff */
[----:B------:R-:W-:Y:S02]  /*7350*/  FSETP.GE.FTZ.AND P0, PT, R246, RZ, PT ;  /* 0x000000fff600720b */ /* 0x000fe40003f16000 */
[----:B------:R-:W-:Y:S01]  /*7360*/  FSETP.GE.FTZ.AND P4, PT, R248, RZ, PT ;  /* 0x000000fff800720b */ /* 0x000fe20003f96000 */
[----:B------:R-:W-:Y:S01]  /*7370*/  FMUL.FTZ R87, R18, R87 ;  /* 0x0000005712577220 */ /* 0x000fe20000410000 */
[----:B------:R-:W-:Y:S02]  /*7380*/  F2FP.BF16.F32.PACK_AB R76, R91, R76 ;  /* 0x0000004c5b4c723e */ /* 0x000fe400000010ff */
[----:B------:R-:W-:Y:S01]  /*7390*/  FSEL R43, R43, R242, P0 ;  /* 0x000000f22b2b7208 */ /* 0x000fe20000000000 */
[----:B------:R-:W-:Y:S01]  /*73a0*/  @P2 FADD.FTZ R242, -R242, R127 ;  /* 0x0000007ff2f22221 */ /* 0x000fe20000010100 */
[----:B------:R-:W-:Y:S02]  /*73b0*/  FSEL R91, R112, R243, P4 ;  /* 0x000000f3705b7208 */ /* 0x000fe40002000000 */
[----:B------:R-:W-:Y:S01]  /*73c0*/  FSETP.GE.FTZ.AND P4, PT, R6, RZ, PT ;  /* 0x000000ff0600720b */ /* 0x000fe20003f96000 */
[----:B------:R-:W-:Y:S01]  /*73d0*/  FMUL.FTZ R43, R246, R43 ;  /* 0x0000002bf62b7220 */ /* 0x000fe20000410000 */
[----:B------:R-:W-:Y:S01]  /*73e0*/  ISETP.GT.AND P2, PT, R229, R212, PT ;  /* 0x000000d4e500720c */ /* 0x000fe20003f44270 */
[----:B------:R-:W-:Y:S01]  /*73f0*/  FMUL.FTZ R91, R248, R91 ;  /* 0x0000005bf85b7220 */ /* 0x000fe20000410000 */
[----:B------:R-:W-:Y:S01]  /*7400*/  FSEL R41, R120, R241, P4 ;  /* 0x000000f178297208 */ /* 0x000fe20002000000 */
[----:B------:R-:W-:Y:S01]  /*7410*/  @P3 FADD.FTZ R241, -R241, R121 ;  /* 0x00000079f1f13221 */ /* 0x000fe20000010100 */
[----:B------:R-:W-:Y:S01]  /*7420*/  FSETP.GE.FTZ.AND P3, PT, R244, RZ, PT ;  /* 0x000000fff400720b */ /* 0x000fe20003f76000 */
[----:B------:R-:W-:Y:S01]  /*7430*/  FMUL.FTZ R242, R247, R242 ;  /* 0x000000f2f7f27220 */ /* 0x000fe20000410000 */
        /* <DEDUP_REMOVED lines=38> */
.L_x_769:
[----:B------:R-:W-:Y:S01]  /*76a0*/  STS [R209+0x8000], R58 ;  /* 0x0080003ad1007388 */ /* 0x000fe20000000800 */
[----:B------:R-:W-:Y:S01]  /*76b0*/  IMAD.IADD R4, R86, 0x1, R210 ;  /* 0x0000000156047824 */ /* 0x000fe200078e02d2 */
[----:B------:R-:W-:Y:S01]  /*76c0*/  F2FP.BF16.F32.PACK_AB R42, R42, R47 ;  /* 0x0000002f2a2a723e */ /* 0x000fe200000010ff */
[----:B------:R-:W-:Y:S01]  /*76d0*/  IMAD.IADD R86, R213, 0x1, R86 ;  /* 0x00000001d5567824 */ /* 0x000fe200078e0256 */
[----:B------:R-:W-:Y:S01]  /*76e0*/  STS [R209+0x8400], R10 ;  /* 0x0084000ad1007388 */ /* 0x000fe20000000800 */
[----:B------:R-:W-:Y:S01]  /*76f0*/  F2FP.BF16.F32.PACK_AB R43, R242, R43 ;  /* 0x0000002bf22b723e */ /* 0x000fe200000010ff */
[----:B------:R-:W2:Y:S01]  /*7700*/  LDC R60, c[0x0][0x44c] ;  /* 0x00011300ff3c7b82 */ /* 0x000ea20000000800 */
[----:B------:R-:W-:Y:S01]  /*7710*/  LOP3.LUT R61, R56, 0xd8, RZ, 0xc0, !PT ;  /* 0x000000d8383d7812 */ /* 0x000fe200078ec0ff */
[----:B------:R-:W-:Y:S03]  /*7720*/  STS [R26+0x8000], R59 ;  /* 0x0080003b1a007388 */ /* 0x000fe60000000800 */
[----:B------:R-:W-:Y:S01]  /*7730*/  LOP3.LUT R61, R61, 0x18, R206, 0x78, !PT ;  /* 0x000000183d3d7812 */ /* 0x000fe200078e78ce */
[----:B------:R-:W-:Y:S03]  /*7740*/  STS [R26+0x8400], R57 ;  /* 0x008400391a007388 */ /* 0x000fe60000000800 */
[----:B------:R-:W-:Y:S01]  /*7750*/  LOP3.LUT R61, R61, 0x1f20, R56, 0xf8, !PT ;  /* 0x00001f203d3d7812 */ /* 0x000fe200078ef838 */
[----:B------:R-:W-:Y:S03]  /*7760*/  STS [R209+0xa000], R70 ;  /* 0x00a00046d1007388 */ /* 0x000fe60000000800 */
[----:B------:R-:W-:Y:S01]  /*7770*/  LEA R61, R61, UR4, 0x1 ;  /* 0x000000043d3d7c11 */ /* 0x000fe2000f8e08ff */
[----:B------:R-:W-:Y:S04]  /*7780*/  STS [R209+0xa400], R68 ;  /* 0x00a40044d1007388 */ /* 0x000fe80000000800 */
[----:B------:R-:W-:Y:S04]  /*7790*/  STS [R26+0xa000], R11 ;  /* 0x00a0000b1a007388 */ /* 0x000fe80000000800 */
[----:B------:R-:W-:Y:S01]  /*77a0*/  STS [R26+0xa400], R9 ;  /* 0x00a400091a007388 */ /* 0x000fe20000000800 */
[----:B--2---:R-:W-:Y:S03]  /*77b0*/  IMAD R60, R60, UR5, RZ ;  /* 0x000000053c3c7c24 */ /* 0x004fe6000f8e02ff */
        /* <DEDUP_REMOVED lines=82> */
[----:B------:R-:W-:Y:S04]  /*7ce0*/  LEA.HI.X.SX32 R235, R5, R235, 0x2, P0 ;  /* 0x000000eb05eb7211 */ /* 0x000fe800000f16ff */
[-C--:B------:R-:W-:Y:S08]  /*7cf0*/  HMMA.16816.F32.BF16 R136, R28, R22.reuse, R136 ;  /* 0x000000161c88723c */ /* 0x080ff00000041888 */
        /* <DEDUP_REMOVED lines=19> */
.L_x_770:
[----:B------:R-:W-:Y:S01]  /*7e30*/  LDSM.16.M88.4 R20, [R201] ;  /* 0x00000000c914783b */ /* 0x000fe20000000200 */
[----:B------:R-:W-:Y:S01]  /*7e40*/  LOP3.LUT P0, RZ, R206, 0x2, RZ, 0xc0, !PT ;  /* 0x00000002ceff7812 */ /* 0x000fe2000780c0ff */
[----:B------:R-:W-:Y:S01]  /*7e50*/  VIADD R58, R201, 0x40 ;  /* 0x00000040c93a7836 */ /* 0x000fe20000000000 */
[----:B------:R-:W-:Y:S01]  /*7e60*/  ISETP.GT.AND P4, PT, R229, R212, PT ;  /* 0x000000d4e500720c */ /* 0x000fe20003f84270 */
[----:B------:R-:W2:Y:S01]  /*7e70*/  LDSM.16.MT88.4 R16, [R203+0x6000] ;  /* 0x00600000cb10783b */ /* 0x000ea20000004200 */
[----:B------:R-:W-:Y:S01]  /*7e80*/  SEL R57, R2, 0xffffffe0, !P0 ;  /* 0xffffffe002397807 */ /* 0x000fe20004000000 */
[C---:B------:R-:W-:Y:S01]  /*7e90*/  @P1 VIADD R58, R201.reuse, 0xffffffc0 ;  /* 0xffffffc0c93a1836 */ /* 0x040fe20000000000 */
[----:B------:R-:W-:Y:S01]  /*7ea0*/  @P2 IADD3 R214, P1, PT, R214, -0x200, RZ ;  /* 0xfffffe00d6d62810 */ /* 0x000fe20007f3e0ff */
[----:B------:R-:W1:Y:S02]  /*7eb0*/  LDSM.16.M88.4 R12, [R201+0x2000] ;  /* 0x00200000c90c783b */ /* 0x000e640000000200 */
[----:B------:R-:W-:Y:S01]  /*7ec0*/  IMAD.IADD R59, R201, 0x1, R57 ;  /* 0x00000001c93b7824 */ /* 0x000fe200078e0239 */
[----:B------:R-:W-:Y:S01]  /*7ed0*/  @P2 IADD3.X R215, PT, PT, R215, -0x1, RZ, P1, !PT ;  /* 0xffffffffd7d72810 */ /* 0x000fe20000ffe4ff */
[----:B------:R-:W-:Y:S01]  /*7ee0*/  LDSM.16.MT88.4 R28, [R203+0x6400] ;  /* 0x00640000cb1c783b */ /* 0x000fe20000004200 */
[----:B------:R-:W-:Y:S03]  /*7ef0*/  IMAD.IADD R57, R57, 0x1, R58 ;  /* 0x0000000139397824 */ /* 0x000fe600078e023a */
[----:B------:R-:W3:Y:S04]  /*7f00*/  LDSM.16.M88.4 R24, [R59] ;  /* 0x000000003b18783b */ /* 0x000ee80000000200 */
        /* <DEDUP_REMOVED lines=61> */
[----:B------:R-:W-:Y:S04]  /*82e0*/  LEA R44, P0, R60, R42, 0x5 ;  /* 0x0000002a3c2c7211 */ /* 0x000fe800078028ff */
        /* <DEDUP_REMOVED lines=92> */
[C---:B------:R-:W-:Y:S01]  /*88b0*/  LOP3.LUT R4, R229.reuse, 0x1, RZ, 0xc0, !PT ;  /* 0x00000001e5047812 */ /* 0x040fe200078ec0ff */
        /* <DEDUP_REMOVED lines=15> */
[----:B------:R-:W-:Y:S01]  /*89b0*/  @!UPT UIADD3 URZ, UPT, UPT, URZ, URZ, URZ ;  /* 0x000000fffffff290 */ /* 0x000fe2000fffe0ff */
        /* <DEDUP_REMOVED lines=96> */
.L_x_772:
[----:B------:R-:W2:Y:S01]  /*8fc0*/  LDCU.64 UR10, c[0x0][0x5c0] ;  /* 0x0000b800ff0a77ac */ /* 0x000ea20008000a00 */
[----:B------:R-:W-:-:S05]  /*8fd0*/  IADD3 R14, PT, PT, R228, R233, RZ ;  /* 0x000000e9e40e7210 */ /* 0x000fca0007ffe0ff */
[C---:B--2---:R-:W-:Y:S02]  /*8fe0*/  IMAD R6, R14.reuse, UR11, RZ ;  /* 0x0000000b0e067c24 */ /* 0x044fe4000f8e02ff */
[----:B------:R-:W-:-:S05]  /*8ff0*/  IMAD.WIDE.U32 R14, R14, UR10, RZ ;  /* 0x0000000a0e0e7c25 */ /* 0x000fca000f8e00ff */
[----:B------:R-:W-:Y:S02]  /*9000*/  IADD3 R6, PT, PT, R15, R6, RZ ;  /* 0x000000060f067210 */ /* 0x000fe40007ffe0ff */
.L_x_773:
        /* <DEDUP_REMOVED lines=11> */
.L_x_774:
[----:B------:R-:W2:Y:S01]  /*90c0*/  LDCU.64 UR8, c[0x0][0x5c8] ;  /* 0x0000b900ff0877ac */ /* 0x000ea20008000a00 */
[----:B------:R-:W-:-:S05]  /*90d0*/  IADD3 R16, PT, PT, R228, R233, RZ ;  /* 0x000000e9e4107210 */ /* 0x000fca0007ffe0ff */
[C---:B--2---:R-:W-:Y:S02]  /*90e0*/  IMAD R12, R16.reuse, UR9, RZ ;  /* 0x00000009100c7c24 */ /* 0x044fe4000f8e02ff */
[----:B------:R-:W-:-:S05]  /*90f0*/  IMAD.WIDE.U32 R16, R16, UR8, RZ ;  /* 0x0000000810107c25 */ /* 0x000fca000f8e00ff */
[----:B------:R-:W-:Y:S02]  /*9100*/  IADD3 R12, PT, PT, R17, R12, RZ ;  /* 0x0000000c110c7210 */ /* 0x000fe40007ffe0ff */
.L_x_775:
[----:B------:R-:W-:Y:S01]  /*9110*/  BAR.SYNC.DEFER_BLOCKING 0x0 ;  /* 0x0000000000007b1d */ /* 0x000fe20000010000 */
[----:B------:R-:W-:Y:S01]  /*9120*/  USHF.L.U32 UR5, UR26, 0x7, URZ ;  /* 0x000000071a057899 */ /* 0x000fe200080006ff */
[----:B------:R-:W-:Y:S01]  /*9130*/  SHF.R.U32.HI R0, RZ, 0x2, R0 ;  /* 0x00000002ff007819 */ /* 0x000fe20000011600 */
[----:B------:R-:W-:Y:S01]  /*9140*/  USHF.L.U32 UR6, UR26, 0x7, URZ ;  /* 0x000000071a067899 */ /* 0x000fe200080006ff */
[----:B------:R-:W-:Y:S01]  /*9150*/  LEA.HI R206, R206, 0x40, RZ, 0x1e ;  /* 0x00000040cece7811 */ /* 0x000fe200078ff0ff */
[----:B------:R-:W-:-:S03]  /*9160*/  UIMAD.WIDE.U32 UR18, UR5, UR10, URZ ;  /* 0x0000000a051272a5 */ /* 0x000fc6000f8e00ff */
[----:B-1----:R-:W1:Y:S01]  /*9170*/  LDC.64 R4, c[0x0][0x5d8] ;  /* 0x00017600ff047b82 */ /* 0x002e620000000a00 */
[----:B------:R-:W-:Y:S01]  /*9180*/  USHF.R.S32.HI UR16, URZ, 0x1f, UR5 ;  /* 0x0000001fff107899 */ /* 0x000fe20008011405 */
[----:B------:R-:W-:Y:S01]  /*9190*/  IMAD.U32 R18, RZ, RZ, UR8 ;  /* 0x00000008ff127e24 */ /* 0x000fe2000f8e00ff */
[----:B------:R-:W-:Y:S01]  /*91a0*/  BSSY.RECONVERGENT B0, `(.L_x_776) ;  /* 0x000001f000007945 */ /* 0x000fe20003800200 */
[----:B------:R-:W-:Y:S01]  /*91b0*/  VIADD R13, R226, -UR6 ;  /* 0x80000006e20d7c36 */ /* 0x000fe20008000000 */
[----:B------:R-:W-:Y:S01]  /*91c0*/  UIMAD UR7, UR16, UR10, URZ ;  /* 0x0000000a100772a4 */ /* 0x000fe2000f8e02ff */
[----:B------:R-:W-:Y:S02]  /*91d0*/  IMAD.U32 R2, RZ, RZ, UR18 ;  /* 0x00000012ff027e24 */ /* 0x000fe4000f8e00ff */
[----:B------:R-:W-:Y:S01]  /*91e0*/  IMAD.U32 R3, RZ, RZ, UR19 ;  /* 0x00000013ff037e24 */ /* 0x000fe2000f8e00ff */
[----:B------:R-:W-:Y:S01]  /*91f0*/  UIMAD UR7, UR5, UR11, UR7 ;  /* 0x0000000b050772a4 */ /* 0x000fe2000f8e0207 */
[----:B------:R-:W-:Y:S01]  /*9200*/  ISETP.GE.AND P1, PT, R0, R13, PT ;  /* 0x0000000d0000720c */ /* 0x000fe20003f26270 */
[----:B------:R-:W-:Y:S01]  /*9210*/  IMAD.MOV.U32 R57, RZ, RZ, RZ ;  /* 0x000000ffff397224 */ /* 0x000fe200078e00ff */
[----:B------:R-:W-:-:S02]  /*9220*/  LOP3.LUT R15, R2, 0x18, R56, 0xf8, !PT ;  /* 0x00000018020f7812 */ /* 0x000fc400078ef838 */
[----:B------:R-:W2:Y:S01]  /*9230*/  LDC.64 R2, c[0x0][0x5e0] ;  /* 0x00017800ff027b82 */ /* 0x000ea20000000a00 */
[----:B------:R-:W-:Y:S02]  /*9240*/  MOV R7, UR7 ;  /* 0x0000000700077c02 */ /* 0x000fe40008000f00 */
[----:B------:R-:W-:Y:S01]  /*9250*/  IADD3 R14, P0, PT, R14, R15, RZ ;  /* 0x0000000f0e0e7210 */ /* 0x000fe20007f1e0ff */
[----:B------:R3:W4:Y:S01]  /*9260*/  LDS.128 R8, [R61+0x7000] ;  /* 0x007000003d087984 */ /* 0x0007220000000c00 */
[----:B------:R-:W-:Y:S02]  /*9270*/  ISETP.GE.AND P2, PT, R206, R13, PT ;  /* 0x0000000dce00720c */ /* 0x000fe40003f46270 */
[----:B------:R-:W-:Y:S02]  /*9280*/  IADD3.X R15, PT, PT, R6, UR19, R7, P0, !PT ;  /* 0x00000013060f7c10 */ /* 0x000fe400087fe407 */
[----:B------:R-:W-:Y:S02]  /*9290*/  LOP3.LUT R56, R56, 0x18, RZ, 0xc0, !PT ;  /* 0x0000001838387812 */ /* 0x000fe400078ec0ff */
[----:B------:R-:W-:Y:S01]  /*92a0*/  IADD3 R13, P0, PT, R0, 0x40, RZ ;  /* 0x00000040000d7810 */ /* 0x000fe20007f1e0ff */
[----:B-1----:R-:W-:-:S03]  /*92b0*/  IMAD.WIDE.U32 R20, R4, UR22, R14 ;  /* 0x0000001604147c25 */ /* 0x002fc6000f8e000e */
[----:B------:R-:W-:Y:S01]  /*92c0*/  IADD3.X R14, PT, PT, RZ, RZ, RZ, P0, !PT ;  /* 0x000000ffff0e7210 */ /* 0x000fe200007fe4ff */
[----:B------:R-:W-:-:S04]  /*92d0*/  IMAD.WIDE.U32 R18, R18, UR5, R56 ;  /* 0x0000000512127c25 */ /* 0x000fc8000f8e0038 */
[----:B------:R-:W-:Y:S01]  /*92e0*/  IMAD R15, R5, UR22, R21 ;  /* 0x00000016050f7c24 */ /* 0x000fe2000f8e0215 */
        /* <DEDUP_REMOVED lines=10> */
.L_x_777:
[----:B------:R-:W-:Y:S05]  /*9390*/  BSYNC.RECONVERGENT B0 ;  /* 0x0000000000007941 */ /* 0x000fea0003800200 */
.L_x_776:
        /* <DEDUP_REMOVED lines=11> */
[----:B----4-:R3:W-:Y:S04]  /*9450*/  STG.E.128 desc[UR28][R20.64], R8 ;  /* 0x0000000814007986 */ /* 0x0107e8000c101d1c */
.L_x_779:
[----:B------:R-:W-:Y:S05]  /*9460*/  BSYNC.RECONVERGENT B0 ;  /* 0x0000000000007941 */ /* 0x000fea0003800200 */
.L_x_778:
[----:B---34-:R-:W3:Y:S01]  /*9470*/  LDS.128 R8, [R61+0x8000] ;  /* 0x008000003d087984 */ /* 0x018ee20000000c00 */
        /* <DEDUP_REMOVED lines=24> */
.L_x_766:
[----:B------:R-:W-:Y:S05]  /*9600*/  BSYNC.RECONVERGENT B1 ;  /* 0x0000000000017941 */ /* 0x000fea0003800200 */
.L_x_748:
        /* <DEDUP_REMOVED lines=11> */
.L_x_781:
        /* <DEDUP_REMOVED lines=12> */
.L_x_1595:


//--------------------- .text._ZN5flash44flash_bwd_dq_dk_dv_loop_seqk_parallel_kernelI23Flash_bwd_kernel_traitsILi32ELi128ELi128ELi8ELi4ELi4ELi4ELb1ELb0EN7cutlass10bfloat16_tE19Flash_kernel_traitsILi32ELi128ELi128ELi8ES3_EELb0ELb0ELb1ELb0ELb0ELb1ELb1EEEvNS_16Flash_bwd_paramsE --------------------------
	.section	.text._ZN5flash44flash_bwd_dq_dk_dv_loop_seqk_parallel_kernelI23Flash_bwd_kernel_traitsILi32ELi128ELi128ELi8ELi4ELi4ELi4ELb1ELb0EN7cutlass10bfloat16_tE19Flash_kernel_traitsILi32ELi128ELi128ELi8ES3_EELb0ELb0ELb1ELb0ELb0ELb1ELb1EEEvNS_16Flash_bwd_paramsE,"ax",@progbits
	.align	128
        .global         _ZN5flash44flash_bwd_dq_dk_dv_loop_seqk_parallel_kernelI23Flash_bwd_kernel_traitsILi32ELi128ELi128ELi8ELi4ELi4ELi4ELb1ELb0EN7cutlass10bfloat16_tE19Flash_kernel_traitsILi32ELi128ELi128ELi8ES3_EELb0ELb0ELb1ELb0ELb0ELb1ELb1EEEvNS_16Flash_bwd_paramsE
        .type           _ZN5flash44flash_bwd_dq_dk_dv_loop_seqk_parallel_kernelI23Flash_bwd_kernel_traitsILi32ELi128ELi128ELi8ELi4ELi4ELi4ELb1ELb0EN7cutlass10bfloat16_tE19Flash_kernel_traitsILi32ELi128ELi128ELi8ES3_EELb0ELb0ELb1ELb0ELb0ELb1ELb1EEEvNS_16Flash_bwd_paramsE,@function
        .size           _ZN5flash44flash_bwd_dq_dk_dv_loop_seqk_parallel_kernelI23Flash_bwd_kernel_traitsILi32ELi128ELi128ELi8ELi4ELi4ELi4ELb1ELb0EN7cutlass10bfloat16_tE19Flash_kernel_traitsILi32ELi128ELi128ELi8ES3_EELb0ELb0ELb1ELb0ELb0ELb1ELb1EEEvNS_16Flash_bwd_paramsE,(.L_x_1596 - _ZN5flash44flash_bwd_dq_dk_dv_loop_seqk_parallel_kernelI23Flash_bwd_kernel_traitsILi32ELi128ELi128ELi8ELi4ELi4ELi4ELb1ELb0EN7cutlass10bfloat16_tE19Flash_kernel_traitsILi32ELi128ELi128ELi8ES3_EELb0ELb0ELb1ELb0ELb0ELb1ELb1EEEvNS_16Flash_bwd_paramsE)
        .other          _ZN5flash44flash_bwd_dq_dk_dv_loop_seqk_parallel_kernelI23Flash_bwd_kernel_traitsILi32ELi128ELi128ELi8ELi4ELi4ELi4ELb1ELb0EN7cutlass10bfloat16_tE19Flash_kernel_traitsILi32ELi128ELi128ELi8ES3_EELb0ELb0ELb1ELb0ELb0ELb1ELb1EEEvNS_16Flash_bwd_paramsE,@"STO_CUDA_ENTRY STV_DEFAULT"
_ZN5flash44flash_bwd_dq_dk_dv_loop_seqk_parallel_kernelI23Flash_bwd_kernel_traitsILi32ELi128ELi128ELi8ELi4ELi4ELi4ELb1ELb0EN7cutlass10bfloat16_tE19Flash_kernel_traitsILi32ELi128ELi128ELi8ES3_EELb0ELb0ELb1ELb0ELb0ELb1ELb1EEEvNS_16Flash_bwd_paramsE:
.text._ZN5flash44flash_bwd_dq_dk_dv_loop_seqk_parallel_kernelI23Flash_bwd_kernel_traitsILi32ELi128ELi128ELi8ELi4ELi4ELi4ELb1ELb0EN7cutlass10bfloat16_tE19Flash_kernel_traitsILi32ELi128ELi128ELi8ES3_EELb0ELb0ELb1ELb0ELb0ELb1ELb1EEEvNS_16Flash_bwd_paramsE:
        /* <DEDUP_REMOVED lines=49> */
.L_x_815:
[----:B-1----:R-:W1:Y:S01]  /*0310*/  LDCU.64 UR8, c[0x0][0x478] ;  /* 0x00008f00ff0877ac */ /* 0x002e620008000a00 */
[----:B------:R-:W-:Y:S02]  /*0320*/  PLOP3.LUT P1, PT, PT, PT, UP3, 0x80, 0x8 ;  /* 0x000000000008781c */ /* 0x000fe40003f2f038 */
[----:B------:R-:W-:Y:S01]  /*0330*/  PLOP3.LUT P4, PT, PT, PT, UP5, 0x80, 0x8 ;  /* 0x000000000008781c */ /* 0x000fe20003f8f058 */
[----:B------:R-:W-:Y:S01]  /*0340*/  @UP3 ULEA UR14, UP0, UR37, UR12, 0x2 ;  /* 0x0000000c250e3291 */ /* 0x000fe2000f8010ff */
[----:B------:R-:W-:Y:S01]  /*0350*/  PLOP3.LUT P2, PT, PT, PT, UP4, 0x80, 0x8 ;  /* 0x000000000008781c */ /* 0x000fe20003f4f048 */
[----:B------:R-:W-:Y:S02]  /*0360*/  UISETP.NE.AND UP2, UPT, UR26, URZ, UPT ;  /* 0x000000ff1a00728c */ /* 0x000fe4000bf45270 */
[----:B------:R-:W-:Y:S02]  /*0370*/  @UP3 ULEA.HI.X UR15, UR37, UR13, URZ, 0x2, UP0 ;  /* 0x0000000d250f3291 */ /* 0x000fe400080f14ff */
[----:B--2---:R-:W-:-:S04]  /*0380*/  IMAD.U32 R4, RZ, RZ, UR14 ;  /* 0x0000000eff047e24 */ /* 0x004fc8000f8e00ff */
        /* <DEDUP_REMOVED lines=15> */
[----:B------:R-:W-:Y:S01]  /*0480*/  UMOV UR19, 0xffffffff ;  /* 0xffffffff00137882 */ /* 0x000fe20000000000 */
[----:B------:R-:W-:Y:S01]  /*0490*/  UMOV UR40, 0xffffffff ;  /* 0xffffffff00287882 */ /* 0x000fe20000000000 */
[----:B---3--:R-:W-:-:S04]  /*04a0*/  @!UP0 UISETP.NE.U32.AND UP1, UPT, UR8, URZ, UPT ;  /* 0x000000ff0800828c */ /* 0x008fc8000bf25070 */
[----:B------:R-:W-:-:S04]  /*04b0*/  @!UP0 UISETP.NE.AND.EX UP1, UPT, UR9, URZ, UPT, UP1 ;  /* 0x000000ff0900828c */ /* 0x000fc8000bf25310 */
        /* <DEDUP_REMOVED lines=25> */
.L_x_782:
        /* <DEDUP_REMOVED lines=15> */
[----:B------:R-:W-:-:S04]  /*0740*/  UIADD3 UR9, UPT, UPT, UR9, 0x7f, URZ ;  /* 0x0000007f09097890 */ /* 0x000fc8000fffe0ff */
[----:B------:R-:W-:-:S04]  /*0750*/  USHF.R.S32.HI UR8, URZ, 0x1f, UR9 ;  /* 0x0000001fff087899 */ /* 0x000fc80008011409 */
[----:B------:R-:W-:-:S04]  /*0760*/  ULEA.HI UR8, UR8, UR9, URZ, 0x7 ;  /* 0x0000000908087291 */ /* 0x000fc8000f8f38ff */
[----:B------:R-:W-:-:S04]  /*0770*/  USHF.R.S32.HI UR8, URZ, 0x7, UR8 ;  /* 0x00000007ff087899 */ /* 0x000fc80008011408 */
[----:B------:R-:W-:-:S04]  /*0780*/  UISETP.LT.AND UP0, UPT, UR10, UR8, UPT ;  /* 0x000000080a00728c */ /* 0x000fc8000bf01270 */
[----:B------:R-:W-:Y:S01]  /*0790*/  USEL UR44, UR10, UR8, UP0 ;  /* 0x000000080a2c7287 */ /* 0x000fe20008000000 */
[----:B------:R-:W1:Y:S02]  /*07a0*/  @!UP1 LDCU.64 UR10, c[0x0][0x398] ;  /* 0x00007300ff0a97ac */ /* 0x000e640008000a00 */
[----:B------:R-:W2:Y:S01]  /*07b0*/  @UP1 LDCU.64 UR8, c[0x0][0x3b0] ;  /* 0x00007600ff0817ac */ /* 0x000ea20008000a00 */
[----:B------:R-:W-:Y:S02]  /*07c0*/  ULEA UR45, UR44, 0xffffff80, 0x7 ;  /* 0xffffff802c2d7891 */ /* 0x000fe4000f8e38ff */
[----:B-1----:R-:W-:Y:S02]  /*07d0*/  @!UP1 UIMAD.WIDE.U32 UR50, UR37, UR10, URZ ;  /* 0x0000000a253292a5 */ /* 0x002fe4000f8e00ff */
[----:B--2---:R-:W-:Y:S02]  /*07e0*/  @UP1 UIMAD.WIDE.U32 UR14, UR19, UR8, URZ ;  /* 0x00000008130e12a5 */ /* 0x004fe4000f8e00ff */
[----:B------:R-:W-:-:S02]  /*07f0*/  @!UP1 UIMAD UR47, UR37, UR11, UR51 ;  /* 0x0000000b252f92a4 */ /* 0x000fc4000f8e0233 */
[----:B------:R-:W-:Y:S02]  /*0800*/  @UP1 UIMAD UR47, UR19, UR9, UR15 ;  /* 0x00000009132f12a4 */ /* 0x000fe4000f8e020f */
[----:B------:R-:W-:Y:S01]  /*0810*/  USHF.R.S32.HI UR51, URZ, 0x1f, UR45 ;  /* 0x0000001fff337899 */ /* 0x000fe2000801142d */
[----:B------:R-:W-:Y:S01]  /*0820*/  @UP1 UMOV UR50, UR14 ;  /* 0x0000000e00321c82 */ /* 0x000fe20008000000 */
[----:B------:R-:W-:Y:S10]  /*0830*/  BRA.U UP2, `(.L_x_784) ;  /* 0x0000000102347547 */ /* 0x000ff4000b800000 */
        /* <DEDUP_REMOVED lines=12> */
[----:B------:R-:W-:Y:S05]  /*0900*/  BRA `(.L_x_785) ;  /* 0x00000000001c7947 */ /* 0x000fea0003800000 */
.L_x_784:
[----:B------:R-:W1:Y:S01]  /*0910*/  LDCU.64 UR16, c[0x0][0x3b8] ;  /* 0x00007700ff1077ac */ /* 0x000e620008000a00 */
[----:B------:R-:W-:-:S04]  /*0920*/  UIADD3 UR8, UPT, UPT, UR35, UR40, URZ ;  /* 0x0000002823087290 */ /* 0x000fc8000fffe0ff */
[----:B-1----:R-:W-:Y:S02]  /*0930*/  UIMAD.WIDE.U32 UR10, UR8, UR16, URZ ;  /* 0x00000010080a72a5 */ /* 0x002fe4000f8e00ff */
[----:B------:R-:W-:-:S04]  /*0940*/  UIMAD UR8, UR8, UR17, URZ ;  /* 0x00000011080872a4 */ /* 0x000fc8000f8e02ff */
[----:B------:R-:W-:Y:S01]  /*0950*/  UIADD3 UR8, UPT, UPT, UR11, UR8, URZ ;  /* 0x000000080b087290 */ /* 0x000fe2000fffe0ff */
[----:B------:R-:W-:-:S05]  /*0960*/  UMOV UR46, UR10 ;  /* 0x0000000a002e7c82 */ /* 0x000fca0008000000 */
[----:B------:R-:W-:Y:S02]  /*0970*/  MOV R19, UR8 ;  /* 0x0000000800137c02 */ /* 0x000fe40008000f00 */
.L_x_785:
        /* <DEDUP_REMOVED lines=9> */
[----:B-1----:R-:W-:Y:S01]  /*0a10*/  IMAD.MOV R0, RZ, RZ, -R3 ;  /* 0x000000ffff007224 */ /* 0x002fe200078e0a03 */
        /* <DEDUP_REMOVED lines=29> */
[----:B------:R-:W-:-:S06]  /*0bf0*/  UIMAD UR9, UR37, UR9, UR49 ;  /* 0x00000009250972a4 */ /* 0x000fcc000f8e0231 */
[----:B------:R-:W-:Y:S01]  /*0c00*/  MOV R18, UR9 ;  /* 0x0000000900127c02 */ /* 0x000fe20008000f00 */
[----:B------:R-:W-:Y:S06]  /*0c10*/  BRA `(.L_x_787) ;  /* 0x0000000000187947 */ /* 0x000fec0003800000 */
.L_x_786:
[----:B------:R-:W1:Y:S01]  /*0c20*/  LDCU.64 UR14, c[0x0][0x3c0] ;  /* 0x00007800ff0e77ac */ /* 0x000e620008000a00 */
[----:B------:R-:W-:-:S04]  /*0c30*/  UIADD3 UR8, UPT, UPT, UR35, UR40, URZ ;  /* 0x0000002823087290 */ /* 0x000fc8000fffe0ff */
[----:B-1----:R-:W-:Y:S02]  /*0c40*/  UIMAD.WIDE.U32 UR48, UR8, UR14, URZ ;  /* 0x0000000e083072a5 */ /* 0x002fe4000f8e00ff */
[----:B------:R-:W-:-:S04]  /*0c50*/  UIMAD UR8, UR8, UR15, URZ ;  /* 0x0000000f080872a4 */ /* 0x000fc8000f8e02ff */
[----:B------:R-:W-:-:S06]  /*0c60*/  UIADD3 UR8, UPT, UPT, UR49, UR8, URZ ;  /* 0x0000000831087290 */ /* 0x000fcc000fffe0ff */
[----:B------:R-:W-:-:S07]  /*0c70*/  MOV R18, UR8 ;  /* 0x0000000800127c02 */ /* 0x000fce0008000f00 */
.L_x_787:
        /* <DEDUP_REMOVED lines=28> */
.L_x_788:
[----:B------:R-:W-:Y:S02]  /*0e40*/  UIMAD.WIDE.U32 UR10, UR52, UR19, URZ ;  /* 0x00000013340a72a5 */ /* 0x000fe4000f8e00ff */
[----:B------:R-:W-:-:S04]  /*0e50*/  UIMAD UR8, UR53, UR19, URZ ;  /* 0x00000013350872a4 */ /* 0x000fc8000f8e02ff */
[----:B------:R-:W-:-:S12]  /*0e60*/  UIADD3 UR8, UPT, UPT, UR11, UR8, URZ ;  /* 0x000000080b087290 */ /* 0x000fd8000fffe0ff */
.L_x_789:
        /* <DEDUP_REMOVED lines=20> */
.L_x_790:
[----:B------:R-:W1:Y:S01]  /*0fb0*/  LDCU UR59, c[0x0][0x434] ;  /* 0x00008680ff3b77ac */ /* 0x000e620008000800 */
[----:B------:R-:W-:-:S04]  /*0fc0*/  UIMAD UR9, UR37, UR18, UR24 ;  /* 0x00000012250972a4 */ /* 0x000fc8000f8e0218 */
[----:B-1----:R-:W-:Y:S02]  /*0fd0*/  UIMAD UR59, UR9, UR59, URZ ;  /* 0x0000003b093b72a4 */ /* 0x002fe4000f8e02ff */
.L_x_791:
        /* <DEDUP_REMOVED lines=11> */
.L_x_792:
[----:B------:R-:W1:Y:S01]  /*1090*/  LDCU UR58, c[0x0][0x444] ;  /* 0x00008880ff3a77ac */ /* 0x000e620008000800 */
[----:B------:R-:W-:-:S04]  /*10a0*/  UIMAD UR9, UR37, UR18, UR24 ;  /* 0x00000012250972a4 */ /* 0x000fc8000f8e0218 */
[----:B-1----:R-:W-:-:S12]  /*10b0*/  UIMAD UR58, UR9, UR58, URZ ;  /* 0x0000003a093a72a4 */ /* 0x002fd8000f8e02ff */
.L_x_793:
[----:B------:R-:W1:Y:S01]  /*10c0*/  LDCU UR52, c[0x0][0x508] ;  /* 0x0000a100ff3477ac */ /* 0x000e620008000800 */
[----:B------:R-:W2:Y:S01]  /*10d0*/  S2R R26, SR_TID.X ;  /* 0x00000000001a7919 */ /* 0x000ea20000002100 */
[----:B------:R-:W3:Y:S01]  /*10e0*/  LDC.64 R12, c[0x0][0x3b0] ;  /* 0x0000ec00ff0c7b82 */ /* 0x000ee20000000a00 */
[----:B------:R-:W-:Y:S01]  /*10f0*/  MOV R11, RZ ;  /* 0x000000ff000b7202 */ /* 0x000fe20000000f00 */
[----:B------:R-:W-:Y:S01]  /*1100*/  USHF.R.S32.HI UR9, URZ, 0x1f, UR57 ;  /* 0x0000001fff097899 */ /* 0x000fe20008011439 */
[----:B------:R-:W-:Y:S01]  /*1110*/  BSSY.RECONVERGENT B1, `(.L_x_783) ;  /* 0x00008a8000017945 */ /* 0x000fe20003800200 */
[----:B------:R-:W-:Y:S02]  /*1120*/  UIADD3 UR57, UP1, UP0, UR64, UR10, UR57 ;  /* 0x0000000a40397290 */ /* 0x000fe4000f83e039 */
[----:B------:R-:W-:Y:S02]  /*1130*/  UIMAD UR54, UR18, UR54, URZ ;  /* 0x00000036123672a4 */ /* 0x000fe4000f8e02ff */
[----:B------:R-:W-:Y:S01]  /*1140*/  UIADD3.X UR56, UPT, UPT, UR56, UR8, UR9, UP1, UP0 ;  /* 0x0000000838387290 */ /* 0x000fe20008fe0409 */
[----:B------:R-:W4:Y:S01]  /*1150*/  LDC.64 R14, c[0x0][0x5f8] ;  /* 0x00017e00ff0e7b82 */ /* 0x000f220000000a00 */
[----:B------:R-:W-:-:S02]  /*1160*/  ULEA UR58, UR53, UR58, 0x7 ;  /* 0x0000003a353a7291 */ /* 0x000fc4000f8e38ff */
[----:B------:R-:W-:Y:S02]  /*1170*/  ULEA UR59, UR53, UR59, 0x7 ;  /* 0x0000003b353b7291 */ /* 0x000fe4000f8e38ff */
[----:B-1----:R-:W-:-:S04]  /*1180*/  UIADD3 UR52, UPT, UPT, UR34, UR52, URZ ;  /* 0x0000003422347290 */ /* 0x002fc8000fffe0ff */
[----:B------:R-:W-:-:S04]  /*1190*/  UIADD3 UR9, UPT, UPT, UR41, -0x80, -UR52 ;  /* 0xffffff8029097890 */ /* 0x000fc8000fffe834 */
[----:B------:R-:W-:Y:S01]  /*11a0*/  USHF.R.S32.HI UR8, URZ, 0x1f, UR9 ;  /* 0x0000001fff087899 */ /* 0x000fe20008011409 */
[----:B---3--:R-:W-:-:S03]  /*11b0*/  SHF.L.U64.HI R17, R12, 0x6, R13 ;  /* 0x000000060c117819 */ /* 0x008fc6000001020d */
        /* <DEDUP_REMOVED lines=26> */
[C---:B------:R-:W-:Y:S02]  /*1360*/  IMAD R0, R12.reuse, UR51, RZ ;  /* 0x000000330c007c24 */ /* 0x040fe4000f8e02ff */
        /* <DEDUP_REMOVED lines=11> */
[----:B------:R-:W-:-:S02]  /*1420*/  ISETP.NE.AND P0, PT, RZ, UR60, PT ;  /* 0x0000003cff007c0c */ /* 0x000fc4000bf05270 */
[----:B-1----:R-:W-:Y:S01]  /*1430*/  LEA R29, P3, R6, UR10, 0x1 ;  /* 0x0000000a061d7c11 */ /* 0x002fe2000f8608ff */
[----:B------:R-:W-:Y:S01]  /*1440*/  IMAD.WIDE.U32 R2, R0, UR24, R2 ;  /* 0x0000001800027c25 */ /* 0x000fe2000f8e0002 */
[----:B------:R-:W-:Y:S01]  /*1450*/  SEL R4, R4, RZ, P0 ;  /* 0x000000ff04047207 */ /* 0x000fe20000000000 */
[----:B------:R-:W-:Y:S01]  /*1460*/  USHF.L.U32 UR47, UR54, 0x7, URZ ;  /* 0x00000007362f7899 */ /* 0x000fe200080006ff */
[----:B------:R-:W-:Y:S01]  /*1470*/  LEA.HI.X R30, R6, UR11, R16, 0x1, P3 ;  /* 0x0000000b061e7c11 */ /* 0x000fe200098f0c10 */
[----:B------:R-:W-:Y:S01]  /*1480*/  IMAD.U32 R0, RZ, RZ, UR19 ;  /* 0x00000013ff007e24 */ /* 0x000fe2000f8e00ff */
[----:B------:R-:W-:Y:S01]  /*1490*/  IADD3 R14, P2, P1, R8, UR57, R4 ;  /* 0x00000039080e7c10 */ /* 0x000fe2000f95e004 */
[----:B------:R-:W-:Y:S01]  /*14a0*/  IMAD R7, R15, UR22, R5 ;  /* 0x000000160f077c24 */ /* 0x000fe2000f8e0205 */
[----:B------:R-:W-:Y:S01]  /*14b0*/  SHF.R.S32.HI R5, RZ, 0x1f, R8 ;  /* 0x0000001fff057819 */ /* 0x000fe20000011408 */
[----:B------:R-:W-:Y:S01]  /*14c0*/  IMAD R3, R0, UR24, R3 ;  /* 0x0000001800037c24 */ /* 0x000fe2000f8e0203 */
[----:B------:R-:W1:Y:S01]  /*14d0*/  LDCU.64 UR18, c[0x0][0x570] ;  /* 0x0000ae00ff1277ac */ /* 0x000e620008000a00 */
[----:B------:R4:W-:Y:S01]  /*14e0*/  STL [R1+0x10], R29 ;  /* 0x0000101d01007387 */ /* 0x0009e20000100800 */
[----:B------:R-:W-:Y:S01]  /*14f0*/  SEL R0, R7, RZ, P0 ;  /* 0x000000ff07007207 */ /* 0x000fe20000000000 */
[----:B------:R-:W-:Y:S01]  /*1500*/  IMAD.WIDE.U32 R2, R25, R12, R2 ;  /* 0x0000000c19027225 */ /* 0x000fe200078e0002 */
[----:B------:R-:W5:Y:S01]  /*1510*/  LDCU.64 UR60, c[0x0][0x420] ;  /* 0x00008400ff3c77ac */ /* 0x000f620008000a00 */
[----:B------:R4:W-:Y:S01]  /*1520*/  STL [R1+0xc], R30 ;  /* 0x00000c1e01007387 */ /* 0x0009e20000100800 */
[----:B------:R-:W-:Y:S01]  /*1530*/  IADD3.X R5, PT, PT, R5, UR56, R0, P2, P1 ;  /* 0x0000003805057c10 */ /* 0x000fe200097e2400 */
[C---:B------:R-:W-:Y:S01]  /*1540*/  IMAD R3, R25.reuse, R13, R3 ;  /* 0x0000000d19037224 */ /* 0x040fe200078e0203 */
[----:B--2---:R-:W-:Y:S01]  /*1550*/  LEA R27, P2, R2, UR8, 0x1 ;  /* 0x00000008021b7c11 */ /* 0x004fe2000f8408ff */
[----:B---3--:R-:W-:Y:S01]  /*1560*/  UIMAD.WIDE UR50, UR58, 0x4, UR50 ;  /* 0x000000043a3278a5 */ /* 0x008fe2000f8e0232 */
[----:B------:R-:W-:Y:S01]  /*1570*/  MOV R4, UR47 ;  /* 0x0000002f00047c02 */ /* 0x000fe20008000f00 */
[----:B------:R-:W-:Y:S01]  /*1580*/  IMAD.SHL.U32 R8, R12, 0x40, RZ ;  /* 0x000000400c087824 */ /* 0x000fe200078e00ff */
[----:B------:R-:W-:Y:S01]  /*1590*/  LEA.HI.X R28, R2, UR9, R3, 0x1, P2 ;  /* 0x00000009021c7c11 */ /* 0x000fe200090f0c03 */
[----:B------:R4:W-:Y:S01]  /*15a0*/  STL [R1+0x8], R27 ;  /* 0x0000081b01007387 */ /* 0x0009e20000100800 */
[----:B------:R-:W-:Y:S01]  /*15b0*/  IADD3 R0, P1, PT, R14, UR47, RZ ;  /* 0x0000002f0e007c10 */ /* 0x000fe2000ff3e0ff */
[----:B------:R-:W-:-:S02]  /*15c0*/  VIADD R14, R25, 0x40 ;  /* 0x00000040190e7836 */ /* 0x000fc40000000000 */
[----:B------:R4:W-:Y:S01]  /*15d0*/  STL [R1+0x4], R28 ;  /* 0x0000041c01007387 */ /* 0x0009e20000100800 */
[----:B------:R-:W-:Y:S02]  /*15e0*/  LEA.HI.X.SX32 R4, R4, R5, 0x1, P1 ;  /* 0x0000000504047211 */ /* 0x000fe400008f0eff */
[C---:B-1----:R-:W-:Y:S01]  /*15f0*/  LEA R230, P1, R0.reuse, UR18, 0x2 ;  /* 0x0000001200e67c11 */ /* 0x042fe2000f8210ff */
[----:B------:R-:W-:Y:S01]  /*1600*/  UMOV UR18, UR50 ;  /* 0x0000003200127c82 */ /* 0x000fe20008000000 */
[----:B-----5:R-:W-:Y:S02]  /*1610*/  UIMAD.WIDE UR60, UR59, 0x4, UR60 ;  /* 0x000000043b3c78a5 */ /* 0x020fe4000f8e023c */
[----:B------:R-:W-:Y:S01]  /*1620*/  LEA.HI.X R231, R0, UR19, R4, 0x2, P1 ;  /* 0x0000001300e77c11 */ /* 0x000fe200088f1404 */
[----:B------:R-:W-:Y:S01]  /*1630*/  UMOV UR19, UR51 ;  /* 0x0000003300137c82 */ /* 0x000fe20008000000 */
[----:B------:R-:W-:-:S04]  /*1640*/  IADD3 R13, P1, PT, R25, 0x40, RZ ;  /* 0x00000040190d7810 */ /* 0x000fc80007f3e0ff */
[----:B------:R-:W-:Y:S01]  /*1650*/  IADD3.X R20, PT, PT, RZ, RZ, RZ, P1, !PT ;  /* 0x000000ffff147210 */ /* 0x000fe20000ffe4ff */
[----:B------:R-:W-:Y:S08]  /*1660*/  BRA.U UP0, `(.L_x_794) ;  /* 0x00000005008c7547 */ /* 0x000ff0000b800000 */
        /* <DEDUP_REMOVED lines=12> */
[----:B------:R-:W-:Y:S05]  /*1730*/  BRA `(.L_x_796) ;  /* 0x0000000000187947 */ /* 0x000fea0003800000 */
.L_x_795:
[----:B------:R-:W1:Y:S01]  /*1740*/  LDCU.64 UR14, c[0x0][0x5c0] ;  /* 0x0000b800ff0e77ac */ /* 0x000e620008000a00 */
[----:B------:R-:W-:-:S04]  /*1750*/  UIADD3 UR8, UPT, UPT, UR35, UR40, URZ ;  /* 0x0000002823087290 */ /* 0x000fc8000fffe0ff */
[----:B-1----:R-:W-:Y:S02]  /*1760*/  UIMAD.WIDE.U32 UR16, UR8, UR14, URZ ;  /* 0x0000000e081072a5 */ /* 0x002fe4000f8e00ff */
[----:B------:R-:W-:-:S04]  /*1770*/  UIMAD UR8, UR8, UR15, URZ ;  /* 0x0000000f080872a4 */ /* 0x000fc8000f8e02ff */
[----:B------:R-:W-:-:S06]  /*1780*/  UIADD3 UR8, UPT, UPT, UR17, UR8, URZ ;  /* 0x0000000811087290 */ /* 0x000fcc000fffe0ff */
[----:B------:R-:W-:Y:S02]  /*1790*/  MOV R0, UR8 ;  /* 0x0000000800007c02 */ /* 0x000fe40008000f00 */
.L_x_796:
        /* <DEDUP_REMOVED lines=12> */
.L_x_797:
[----:B------:R-:W1:Y:S01]  /*1860*/  LDCU.64 UR10, c[0x0][0x5c8] ;  /* 0x0000b900ff0a77ac */ /* 0x000e620008000a00 */
[----:B------:R-:W-:-:S04]  /*1870*/  UIADD3 UR35, UPT, UPT, UR35, UR40, URZ ;  /* 0x0000002823237290 */ /* 0x000fc8000fffe0ff */
[----:B-1----:R-:W-:Y:S02]  /*1880*/  UIMAD.WIDE.U32 UR18, UR35, UR10, URZ ;  /* 0x0000000a231272a5 */ /* 0x002fe4000f8e00ff */
[----:B------:R-:W-:-:S04]  /*1890*/  UIMAD UR35, UR35, UR11, URZ ;  /* 0x0000000b232372a4 */ /* 0x000fc8000f8e02ff */
[----:B------:R-:W-:-:S06]  /*18a0*/  UIADD3 UR35, UPT, UPT, UR19, UR35, URZ ;  /* 0x0000002313237290 */ /* 0x000fcc000fffe0ff */
[----:B------:R-:W-:Y:S02]  /*18b0*/  MOV R12, UR35 ;  /* 0x00000023000c7c02 */ /* 0x000fe40008000f00 */
.L_x_798:
        /* <DEDUP_REMOVED lines=8> */
[----:B------:R-:W-:Y:S01]  /*1940*/  IADD3 R2, P0, PT, R2, UR16, RZ ;  /* 0x0000001002027c10 */ /* 0x000fe2000ff1e0ff */
[----:B------:R-:W-:-:S06]  /*1950*/  UIMAD UR17, UR5, UR15, UR17 ;  /* 0x0000000f051172a4 */ /* 0x000fcc000f8e0211 */
[----:B------:R-:W-:Y:S02]  /*1960*/  IADD3.X R3, PT, PT, R0, UR17, R3, P0, !PT ;  /* 0x0000001100037c10 */ /* 0x000fe400087fe403 */
[----:B------:R-:W2:Y:S01]  /*1970*/  @!P2 LDC.64 R8, c[0x0][0x560] ;  /* 0x00015800ff08ab82 */ /* 0x000ea20000000a00 */
[----:B-1----:R-:W-:Y:S01]  /*1980*/  IMAD.U32 R4, RZ, RZ, UR8 ;  /* 0x00000008ff047e24 */ /* 0x002fe2000f8e00ff */
        /* <DEDUP_REMOVED lines=19> */
.L_x_800:
[----:B------:R-:W-:Y:S05]  /*1ac0*/  BSYNC.RECONVERGENT B0 ;  /* 0x0000000000007941 */ /* 0x000fea0003800200 */
.L_x_799:
[----:B------:R-:W2:Y:S01]  /*1ad0*/  LDCU.64 UR8, c[0x0][0x5e0] ;  /* 0x0000bc00ff0877ac */ /* 0x000ea20008000a00 */
[----:B------:R-:W-:Y:S01]  /*1ae0*/  MOV R2, UR10 ;  /* 0x0000000a00027c02 */ /* 0x000fe20008000f00 */
[----:B-1----:R-:W1:Y:S01]  /*1af0*/  @!P2 LDC.64 R8, c[0x0][0x568] ;  /* 0x00015a00ff08ab82 */ /* 0x002e620000000a00 */
[----:B------:R-:W-:-:S03]  /*1b00*/  UIMAD UR43, UR43, UR10, URZ ;  /* 0x0000000a2b2b72a4 */ /* 0x000fc6000f8e02ff */
[----:B------:R-:W-:Y:S01]  /*1b10*/  IMAD.WIDE.U32 R2, R2, UR5, R10 ;  /* 0x0000000502027c25 */ /* 0x000fe2000f8e000a */
[----:B------:R-:W-:Y:S02]  /*1b20*/  UIMAD UR43, UR5, UR11, UR43 ;  /* 0x0000000b052b72a4 */ /* 0x000fe4000f8e022b */
[----:B------:R-:W-:-:S04]  /*1b30*/  IADD3 R2, P0, PT, R2, UR18, RZ ;  /* 0x0000001202027c10 */ /* 0x000fc8000ff1e0ff */
[----:B------:R-:W-:Y:S02]  /*1b40*/  IADD3.X R3, PT, PT, R12, UR43, R3, P0, !PT ;  /* 0x0000002b0c037c10 */ /* 0x000fe400087fe403 */
[----:B--2---:R-:W-:Y:S02]  /*1b50*/  MOV R4, UR8 ;  /* 0x0000000800047c02 */ /* 0x004fe40008000f00 */
        /* <DEDUP_REMOVED lines=20> */
.L_x_794:
        /* <DEDUP_REMOVED lines=11> */
[----:B------:R-:W-:Y:S01]  /*1d50*/  UIMAD UR47, UR53, -0x80, UR42 ;  /* 0xffffff80352f78a4 */ /* 0x000fe2000f8e022a */
[----:B------:R-:W-:Y:S01]  /*1d60*/  IADD3 R2, P2, PT, R2, UR48, RZ ;  /* 0x0000003002027c10 */ /* 0x000fe2000ff5e0ff */
[----:B------:R-:W2:Y:S01]  /*1d70*/  LDCU.64 UR8, c[0x0][0x3d0] ;  /* 0x00007a00ff0877ac */ /* 0x000ea20008000a00 */
[----:B------:R-:W-:Y:S01]  /*1d80*/  LOP3.LUT R0, R0, 0x18, R26, 0x78, !PT ;  /* 0x0000001800007812 */ /* 0x000fe200078e781a */
[----:B------:R-:W-:Y:S01]  /*1d90*/  IMAD.U32 R11, RZ, RZ, UR45 ;  /* 0x0000002dff0b7e24 */ /* 0x000fe2000f8e00ff */
[----:B------:R-:W-:Y:S01]  /*1da0*/  IADD3 R6, P1, PT, R4, UR46, RZ ;  /* 0x0000002e04067c10 */ /* 0x000fe2000ff3e0ff */
[----:B------:R-:W-:Y:S01]  /*1db0*/  UIMAD UR44, UR5, UR15, UR44 ;  /* 0x0000000f052c72a4 */ /* 0x000fe2000f8e022c */
[----:B------:R-:W-:Y:S01]  /*1dc0*/  ISETP.GE.AND P3, PT, R14, UR47, PT ;  /* 0x0000002f0e007c0c */ /* 0x000fe2000bf66270 */
[----:B------:R-:W-:Y:S01]  /*1dd0*/  UIMAD UR43, UR5, UR17, UR43 ;  /* 0x00000011052b72a4 */ /* 0x000fe2000f8e022b */
[----:B------:R-:W-:Y:S01]  /*1de0*/  LOP3.LUT R24, R0, 0x1f20, R24, 0xf8, !PT ;  /* 0x00001f2000187812 */ /* 0x000fe200078ef818 */
[----:B------:R-:W3:Y:S01]  /*1df0*/  @!P5 LDC.64 R22, c[0x0][0x390] ;  /* 0x0000e400ff16db82 */ /* 0x000ee20000000a00 */
[----:B-1----:R-:W-:Y:S01]  /*1e00*/  IMAD R0, R21, UR10, RZ ;  /* 0x0000000a15007c24 */ /* 0x002fe2000f8e02ff */
[----:B------:R-:W-:Y:S01]  /*1e10*/  IADD3.X R3, PT, PT, R18, UR44, R3, P2, !PT ;  /* 0x0000002c12037c10 */ /* 0x000fe200097fe403 */
[----:B------:R-:W-:Y:S01]  /*1e20*/  IMAD.U32 R10, RZ, RZ, UR55 ;  /* 0x00000037ff0a7e24 */ /* 0x000fe2000f8e00ff */
[----:B------:R-:W-:Y:S01]  /*1e30*/  IADD3.X R7, PT, PT, R19, UR43, R5, P1, !PT ;  /* 0x0000002b13077c10 */ /* 0x000fe20008ffe405 */
[----:B------:R-:W-:Y:S01]  /*1e40*/  IMAD.U32 R5, RZ, RZ, UR45 ;  /* 0x0000002dff057e24 */ /* 0x000fe2000f8e00ff */
[----:B------:R-:W-:Y:S01]  /*1e50*/  ISETP.GE.AND P4, PT, R25, UR47, PT ;  /* 0x0000002f19007c0c */ /* 0x000fe2000bf86270 */
[C---:B------:R-:W-:Y:S01]  /*1e60*/  IMAD R4, R9.reuse, UR11, R0 ;  /* 0x0000000b09047c24 */ /* 0x040fe2000f8e0200 */
[----:B------:R-:W1:Y:S01]  /*1e70*/  @!P6 LDC.64 R18, c[0x0][0x390] ;  /* 0x0000e400ff12eb82 */ /* 0x000e620000000a00 */
[----:B------:R-:W-:Y:S01]  /*1e80*/  IMAD.WIDE.U32 R2, R9, UR10, R2 ;  /* 0x0000000a09027c25 */ /* 0x000fe2000f8e0002 */
[----:B------:R-:W-:Y:S01]  /*1e90*/  @!P3 LEA R14, P2, R5, R29, 0x1 ;  /* 0x0000001d050eb211 */ /* 0x000fe200078408ff */
[----:B------:R-:W-:Y:S01]  /*1ea0*/  ULOP3.LUT UR5, UR53, 0x80000001, URZ, 0xc0, !UPT ;  /* 0x8000000135057892 */ /* 0x000fe2000f8ec0ff */
[C---:B------:R-:W-:Y:S01]  /*1eb0*/  @!P3 LEA R16, P1, R8.reuse, R27, 0x1 ;  /* 0x0000001b0810b211 */ /* 0x040fe200078208ff */
[----:B--2---:R-:W-:Y:S01]  /*1ec0*/  IMAD R0, R21, UR8, RZ ;  /* 0x0000000815007c24 */ /* 0x004fe2000f8e02ff */
[----:B------:R-:W-:Y:S01]  /*1ed0*/  SHF.R.U32.HI R21, RZ, 0x1, R26 ;  /* 0x00000001ff157819 */ /* 0x000fe2000001161a */
[----:B------:R-:W-:Y:S01]  /*1ee0*/  IMAD.IADD R3, R3, 0x1, R4 ;  /* 0x0000000103037824 */ /* 0x000fe200078e0204 */
[----:B------:R-:W-:Y:S01]  /*1ef0*/  @!P3 LEA.HI.X R15, R11, R30, R10, 0x1, P2 ;  /* 0x0000001e0b0fb211 */ /* 0x000fe200010f0c0a */
[----:B------:R-:W-:Y:S01]  /*1f00*/  IMAD R11, R9, UR9, R0 ;  /* 0x00000009090b7c24 */ /* 0x000fe2000f8e0200 */
[----:B------:R-:W-:Y:S01]  /*1f10*/  LOP3.LUT R229, R21, 0x30, RZ, 0xc0, !PT ;  /* 0x0000003015e57812 */ /* 0x000fe200078ec0ff */
[----:B------:R-:W-:Y:S01]  /*1f20*/  IMAD.WIDE.U32 R6, R9, UR8, R6 ;  /* 0x0000000809067c25 */ /* 0x000fe2000f8e0006 */
[----:B------:R-:W-:Y:S01]  /*1f30*/  @!P3 LEA.HI.X R17, R8, R28, R17, 0x1, P1 ;  /* 0x0000001c0811b211 */ /* 0x000fe200008f0c11 */
[----:B------:R-:W-:Y:S01]  /*1f40*/  UISETP.NE.AND UP0, UPT, UR5, 0x1, UPT ;  /* 0x000000010500788c */ /* 0x000fe2000bf05270 */
[----:B------:R-:W-:Y:S01]  /*1f50*/  LOP3.LUT R229, R229, 0x7, R25, 0xf8, !PT ;  /* 0x00000007e5e57812 */ /* 0x000fe200078ef819 */
[----:B------:R-:W-:Y:S01]  /*1f60*/  @!P5 IMAD R0, R20, UR14, RZ ;  /* 0x0000000e1400dc24 */ /* 0x000fe2000f8e02ff */
[----:B------:R-:W-:Y:S01]  /*1f70*/  @P0 BAR.SYNC.DEFER_BLOCKING 0x0 ;  /* 0x0000000000000b1d */ /* 0x000fe20000010000 */
[--C-:B------:R-:W-:Y:S01]  /*1f80*/  @!P5 IMAD.MOV.U32 R8, RZ, RZ, R2.reuse ;  /* 0x000000ffff08d224 */ /* 0x100fe200078e0002 */
[----:B------:R-:W-:Y:S01]  /*1f90*/  LOP3.LUT R12, R229, 0x40, RZ, 0xfc, !PT ;  /* 0x00000040e50c7812 */ /* 0x000fe200078efcff */
[--C-:B------:R-:W-:Y:S01]  /*1fa0*/  @!P5 IMAD.MOV.U32 R9, RZ, RZ, R3.reuse ;  /* 0x000000ffff09d224 */ /* 0x100fe200078e0003 */
[----:B------:R-:W-:Y:S01]  /*1fb0*/  USEL UR5, URZ, 0x2000, UP0 ;  /* 0x00002000ff057887 */ /* 0x000fe20008000000 */
[----:B------:R-:W-:-:S04]  /*1fc0*/  @!P6 IMAD.WIDE.U32 R4, R25, UR14, R2 ;  /* 0x0000000e1904ec25 */ /* 0x000fc8000f8e0002 */
[----:B------:R-:W-:Y:S01]  /*1fd0*/  IMAD.MOV.U32 R152, RZ, RZ, 0x20 ;  /* 0x00000020ff987424 */ /* 0x000fe200078e00ff */
[----:B-1----:R-:W-:Y:S01]  /*1fe0*/  @!P6 LEA R10, P2, R4, R18, 0x1 ;  /* 0x00000012040ae211 */ /* 0x002fe200078408ff */
[C---:B------:R-:W-:Y:S01]  /*1ff0*/  @!P5 IMAD R0, R13.reuse, UR15, R0 ;  /* 0x0000000f0d00dc24 */ /* 0x040fe2000f8e0200 */
[----:B------:R-:W-:Y:S01]  /*2000*/  CS2R R94, SRZ ;  /* 0x00000000005e7805 */ /* 0x000fe2000001ff00 */
[----:B------:R-:W-:Y:S01]  /*2010*/  @!P5 IMAD.WIDE.U32 R2, R13, UR14, R8 ;  /* 0x0000000e0d02dc25 */ /* 0x000fe2000f8e0008 */
[----:B------:R-:W-:Y:S02]  /*2020*/  CS2R R92, SRZ ;  /* 0x00000000005c7805 */ /* 0x000fe4000001ff00 */
[----:B------:R-:W-:Y:S02]  /*2030*/  CS2R R98, SRZ ;  /* 0x0000000000627805 */ /* 0x000fe4000001ff00 */
[----:B------:R-:W-:Y:S01]  /*2040*/  CS2R R96, SRZ ;  /* 0x0000000000607805 */ /* 0x000fe2000001ff00 */
[----:B------:R-:W-:Y:S01]  /*2050*/  @!P6 IMAD R5, R25, UR15, R5 ;  /* 0x0000000f1905ec24 */ /* 0x000fe2000f8e0205 */
[----:B---3--:R-:W-:Y:S01]  /*2060*/  @!P5 LEA R8, P1, R2, R22, 0x1 ;  /* 0x000000160208d211 */ /* 0x008fe200078208ff */
[----:B------:R-:W-:Y:S01]  /*2070*/  VIADD R9, R229, 0x8 ;  /* 0x00000008e5097836 */ /* 0x000fe20000000000 */
[----:B------:R-:W1:Y:S01]  /*2080*/  LDCU UR15, c[0x0][0x590] ;  /* 0x0000b200ff0f77ac */ /* 0x000e620008000800 */
[----:B------:R-:W-:-:S02]  /*2090*/  @!P5 IMAD.IADD R0, R3, 0x1, R0 ;  /* 0x000000010300d824 */ /* 0x000fc400078e0200 */
[----:B------:R-:W-:Y:S01]  /*20a0*/  IMAD.IADD R3, R7, 0x1, R11 ;  /* 0x0000000107037824 */ /* 0x000fe200078e020b */
[----:B------:R-:W-:Y:S01]  /*20b0*/  @!P6 LEA.HI.X R11, R4, R19, R5, 0x1, P2 ;  /* 0x00000013040be211 */ /* 0x000fe200010f0c05 */
[----:B------:R-:W-:Y:S01]  /*20c0*/  @!P5 IMAD.MOV.U32 R4, RZ, RZ, R6 ;  /* 0x000000ffff04d224 */ /* 0x000fe200078e0006 */
[----:B------:R-:W-:Y:S01]  /*20d0*/  ISETP.GE.AND P2, PT, R9, UR47, PT ;  /* 0x0000002f09007c0c */ /* 0x000fe2000bf46270 */
[----:B------:R-:W2:Y:S01]  /*20e0*/  @!P6 LDC.64 R18, c[0x0][0x388] ;  /* 0x0000e200ff12eb82 */ /* 0x000ea20000000a00 */
[----:B------:R-:W-:Y:S01]  /*20f0*/  @!P5 LEA.HI.X R9, R2, R23, R0, 0x1, P1 ;  /* 0x000000170209d211 */ /* 0x000fe200008f0c00 */
[----:B------:R-:W-:Y:S01]  /*2100*/  @!P6 IMAD.MOV.U32 R2, RZ, RZ, R6 ;  /* 0x000000ffff02e224 */ /* 0x000fe200078e0006 */
[----:B------:R-:W-:Y:S01]  /*2110*/  LEA R0, R24, UR6, 0x1 ;  /* 0x0000000618007c11 */ /* 0x000fe2000f8e08ff */
[----:B------:R-:W-:Y:S01]  /*2120*/  @!P5 IMAD R6, R20, UR16, RZ ;  /* 0x000000101406dc24 */ /* 0x000fe2000f8e02ff */
[----:B------:R-:W-:Y:S01]  /*2130*/  ISETP.GE.AND P1, PT, R12, UR47, PT ;  /* 0x0000002f0c007c0c */ /* 0x000fe2000bf26270 */
[----:B------:R-:W-:Y:S01]  /*2140*/  @!P5 IMAD.MOV.U32 R5, RZ, RZ, R3 ;  /* 0x000000ffff05d224 */ /* 0x000fe200078e0003 */
[----:B------:R-:W-:Y:S01]  /*2150*/  CS2R R90, SRZ ;  /* 0x00000000005a7805 */ /* 0x000fe2000001ff00 */
[----:B------:R-:W-:Y:S01]  /*2160*/  @!PT LDS RZ, [RZ] ;  /* 0x00000000fffff984 */ /* 0x000fe20000000800 */
[----:B------:R-:W-:Y:S01]  /*2170*/  @!PT LDS RZ, [RZ] ;  /* 0x00000000fffff984 */ /* 0x000fe20000000800 */
[----:B------:R-:W-:Y:S01]  /*2180*/  @!PT LDS RZ, [RZ] ;  /* 0x00000000fffff984 */ /* 0x000fe20000000800 */
[----:B------:R3:W-:Y:S01]  /*2190*/  @!P6 LDGSTS.E.BYPASS.LTC128B.128 [R0+0x8000], desc[UR32][R10.64] ;  /* 0x080000000a00efae */ /* 0x0007e2000b981a20 */
[----:B------:R-:W-:Y:S01]  /*21a0*/  @!P5 IMAD R12, R13, UR17, R6 ;  /* 0x000000110d0cdc24 */ /* 0x000fe2000f8e0206 */
[----:B------:R-:W-:Y:S01]  /*21b0*/  CS2R R88, SRZ ;  /* 0x0000000000587805 */ /* 0x000fe2000001ff00 */
[----:B------:R-:W-:Y:S01]  /*21c0*/  @!P4 IMAD.MOV.U32 R6, RZ, RZ, R29 ;  /* 0x000000ffff06c224 */ /* 0x000fe200078e001d */
[----:B------:R-:W-:Y:S01]  /*21d0*/  @P6 STS.128 [R0+0x8000], RZ ;  /* 0x008000ff00006388 */ /* 0x000fe20000000c00 */
[----:B------:R-:W-:Y:S01]  /*21e0*/  @!P4 IMAD.MOV.U32 R7, RZ, RZ, R30 ;  /* 0x000000ffff07c224 */ /* 0x000fe200078e001e */
[----:B------:R-:W-:Y:S01]  /*21f0*/  CS2R R86, SRZ ;  /* 0x0000000000567805 */ /* 0x000fe2000001ff00 */
[----:B------:R-:W-:Y:S01]  /*2200*/  @!P6 IMAD.WIDE.U32 R2, R25, UR16, R2 ;  /* 0x000000101902ec25 */ /* 0x000fe2000f8e0002 */
[----:B------:R-:W-:Y:S01]  /*2210*/  @P5 STS.128 [R0+0x9000], RZ ;  /* 0x009000ff00005388 */ /* 0x000fe20000000c00 */
[----:B------:R-:W-:-:S02]  /*2220*/  CS2R R84, SRZ ;  /* 0x0000000000547805 */ /* 0x000fc4000001ff00 */
[----:B------:R-:W-:Y:S01]  /*2230*/  CS2R R78, SRZ ;  /* 0x00000000004e7805 */ /* 0x000fe2000001ff00 */
[----:B------:R-:W-:Y:S01]  /*2240*/  @!P6 IMAD R3, R25, UR17, R3 ;  /* 0x000000111903ec24 */ /* 0x000fe2000f8e0203 */
[----:B------:R-:W-:Y:S01]  /*2250*/  @!PT LDS RZ, [RZ] ;  /* 0x00000000fffff984 */ /* 0x000fe20000000800 */
[----:B------:R-:W-:Y:S01]  /*2260*/  @!PT LDS RZ, [RZ] ;  /* 0x00000000fffff984 */ /* 0x000fe20000000800 */
[----:B------:R-:W-:Y:S01]  /*2270*/  @!PT LDS RZ, [RZ] ;  /* 0x00000000fffff984 */ /* 0x000fe20000000800 */
[----:B------:R5:W-:Y:S01]  /*2280*/  @!P5 LDGSTS.E.BYPASS.LTC128B.128 [R0+0x9000], desc[UR32][R8.64] ;  /* 0x090000000800dfae */ /* 0x000be2000b981a20 */
[----:B------:R-:W-:Y:S01]  /*2290*/  @!P5 IMAD.WIDE.U32 R4, R13, UR16, R4 ;  /* 0x000000100d04dc25 */ /* 0x000fe2000f8e0004 */
[----:B------:R-:W-:Y:S02]  /*22a0*/  CS2R R76, SRZ ;  /* 0x00000000004c7805 */ /* 0x000fe4000001ff00 */
[----:B------:R-:W-:Y:S01]  /*22b0*/  CS2R R82, SRZ ;  /* 0x0000000000527805 */ /* 0x000fe2000001ff00 */
[----:B------:R-:W0:Y:S01]  /*22c0*/  LDGDEPBAR ;  /* 0x00000000000079af */ /* 0x000e220000000000 */
[----:B------:R-:W-:Y:S01]  /*22d0*/  VIADD R13, R0, UR5 ;  /* 0x00000005000d7c36 */ /* 0x000fe20008000000 */
[----:B------:R-:W-:Y:S02]  /*22e0*/  CS2R R80, SRZ ;  /* 0x0000000000507805 */ /* 0x000fe4000001ff00 */
[----:B------:R-:W-:Y:S01]  /*22f0*/  CS2R R74, SRZ ;  /* 0x00000000004a7805 */ /* 0x000fe2000001ff00 */
[----:B------:R2:W-:Y:S01]  /*2300*/  @!P4 LDGSTS.E.BYPASS.LTC128B.128 [R0+0x4000], desc[UR32][R6.64] ;  /* 0x040000000600cfae */ /* 0x0005e2000b981a20 */
[----:B------:R-:W-:-:S02]  /*2310*/  CS2R R72, SRZ ;  /* 0x0000000000487805 */ /* 0x000fc4000001ff00 */
[----:B------:R-:W-:Y:S02]  /*2320*/  CS2R R70, SRZ ;  /* 0x0000000000467805 */ /* 0x000fe4000001ff00 */
[----:B------:R-:W-:Y:S01]  /*2330*/  CS2R R68, SRZ ;  /* 0x0000000000447805 */ /* 0x000fe2000001ff00 */
[----:B------:R-:W-:Y:S01]  /*2340*/  @P4 STS.128 [R0+0x4000], RZ ;  /* 0x004000ff00004388 */ /* 0x000fe20000000c00 */
[----:B------:R-:W-:Y:S01]  /*2350*/  UIADD3 UR41, UPT, UPT, -UR52, UR41, URZ ;  /* 0x0000002934297290 */ /* 0x000fe2000fffe1ff */
[----:B---3--:R-:W3:Y:S02]  /*2360*/  @!P5 LDC.64 R10, c[0x0][0x388] ;  /* 0x0000e200ff0adb82 */ /* 0x008ee40000000a00 */
[----:B------:R-:W-:Y:S01]  /*2370*/  @P3 STS.128 [R0+0x5000], RZ ;  /* 0x005000ff00003388 */ /* 0x000fe20000000c00 */
[----:B------:R-:W-:Y:S01]  /*2380*/  USHF.L.U32 UR54, UR54, 0x3, URZ ;  /* 0x0000000336367899 */ /* 0x000fe200080006ff */
[----:B------:R-:W1:Y:S02]  /*2390*/  LDCU UR10, c[0x0][0x504] ;  /* 0x0000a080ff0a77ac */ /* 0x000e640008000800 */
[----:B------:R-:W-:Y:S01]  /*23a0*/  @!PT LDS RZ, [RZ] ;  /* 0x00000000fffff984 */ /* 0x000fe20000000800 */
[----:B------:R-:W-:Y:S01]  /*23b0*/  @!PT LDS RZ, [RZ] ;  /* 0x00000000fffff984 */ /* 0x000fe20000000800 */
[----:B------:R-:W-:Y:S01]  /*23c0*/  @!PT LDS RZ, [RZ] ;  /* 0x00000000fffff984 */ /* 0x000fe20000000800 */
[----:B------:R-:W-:Y:S01]  /*23d0*/  @!P3 LDGSTS.E.BYPASS.LTC128B.128 [R0+0x5000], desc[UR32][R14.64] ;  /* 0x050000000e00bfae */ /* 0x000fe2000b981a20 */
[----:B------:R-:W1:Y:S03]  /*23e0*/  LDCU UR9, c[0x0][0x508] ;  /* 0x0000a100ff0977ac */ /* 0x000e660008000800 */
[----:B------:R-:W-:Y:S01]  /*23f0*/  STL [R1], R13 ;  /* 0x0000000d01007387 */ /* 0x000fe20000100800 */
[----:B-----5:R-:W-:Y:S01]  /*2400*/  @!P4 IMAD.MOV.U32 R8, RZ, RZ, R27 ;  /* 0x000000ffff08c224 */ /* 0x020fe200078e001b */
[----:B------:R-:W1:Y:S01]  /*2410*/  LDCU UR8, c[0x0][0x3e0] ;  /* 0x00007c00ff0877ac */ /* 0x000e620008000800 */
[----:B------:R-:W-:Y:S01]  /*2420*/  @!P4 IMAD.MOV.U32 R9, RZ, RZ, R28 ;  /* 0x000000ffff09c224 */ /* 0x000fe200078e001c */
[----:B------:R-:W1:Y:S04]  /*2430*/  LDCU UR14, c[0x0][0x50c] ;  /* 0x0000a180ff0e77ac */ /* 0x000e680008000800 */
[----:B------:R5:W-:Y:S01]  /*2440*/  @!P4 LDGSTS.E.BYPASS.LTC128B.128 [R13], desc[UR32][R8.64] ;  /* 0x00000000080dcfae */ /* 0x000be2000b981a20 */
[C---:B--2---:R-:W-:Y:S01]  /*2450*/  @!P6 LEA R6, P0, R2.reuse, R18, 0x1 ;  /* 0x000000120206e211 */ /* 0x044fe200078008ff */
[----:B------:R-:W2:Y:S02]  /*2460*/  LDCU UR11, c[0x0][0x45c] ;  /* 0x00008b80ff0b77ac */ /* 0x000ea40008000800 */
[----:B------:R-:W-:Y:S01]  /*2470*/  @P4 STS.128 [R13], RZ ;  /* 0x000000ff0d004388 */ /* 0x000fe20000000c00 */
[----:B------:R-:W-:Y:S01]  /*2480*/  @!P6 LEA.HI.X R7, R2, R19, R3, 0x1, P0 ;  /* 0x000000130207e211 */ /* 0x000fe200000f0c03 */
[----:B------:R-:W-:Y:S01]  /*2490*/  @!P5 IMAD.IADD R3, R5, 0x1, R12 ;  /* 0x000000010503d824 */ /* 0x000fe200078e020c */
[----:B---3--:R-:W-:Y:S01]  /*24a0*/  @!P5 LEA R2, P0, R4, R10, 0x1 ;  /* 0x0000000a0402d211 */ /* 0x008fe200078008ff */
[----:B------:R3:W-:Y:S01]  /*24b0*/  @P3 STS.128 [R13+0x1000], RZ ;  /* 0x001000ff0d003388 */ /* 0x0007e20000000c00 */
[----:B------:R-:W-:-:S02]  /*24c0*/  IMAD.MOV.U32 R12, RZ, RZ, 0x7f800000 ;  /* 0x7f800000ff0c7424 */ /* 0x000fc400078e00ff */
[----:B------:R-:W-:Y:S01]  /*24d0*/  @!P5 LEA.HI.X R3, R4, R11, R3, 0x1, P0 ;  /* 0x0000000b0403d211 */ /* 0x000fe200000f0c03 */
[----:B------:R-:W-:Y:S01]  /*24e0*/  @!PT LDS RZ, [RZ] ;  /* 0x00000000fffff984 */ /* 0x000fe20000000800 */
[----:B------:R-:W-:Y:S01]  /*24f0*/  @!PT LDS RZ, [RZ] ;  /* 0x00000000fffff984 */ /* 0x000fe20000000800 */
[----:B------:R-:W-:Y:S01]  /*2500*/  @!PT LDS RZ, [RZ] ;  /* 0x00000000fffff984 */ /* 0x000fe20000000800 */
[----:B------:R3:W-:Y:S01]  /*2510*/  @!P3 LDGSTS.E.BYPASS.LTC128B.128 [R13+0x1000], desc[UR32][R16.64] ;  /* 0x01000000100dbfae */ /* 0x0007e2000b981a20 */
[----:B------:R-:W-:Y:S01]  /*2520*/  ISETP.GE.AND P0, PT, R229, UR47, PT ;  /* 0x0000002fe5007c0c */ /* 0x000fe2000bf06270 */
[----:B------:R-:W-:Y:S02]  /*2530*/  IMAD.MOV.U32 R4, RZ, RZ, 0x4 ;  /* 0x00000004ff047424 */ /* 0x000fe400078e00ff */
[----:B------:R-:W-:Y:S01]  /*2540*/  @!P6 LDGSTS.E.BYPASS.LTC128B.128 [R0+0x6000], desc[UR32][R6.64] ;  /* 0x060000000600efae */ /* 0x000fe2000b981a20 */
[----:B------:R-:W-:-:S03]  /*2550*/  IMAD.MOV.U32 R10, RZ, RZ, 0x7f800000 ;  /* 0x7f800000ff0a7424 */ /* 0x000fc600078e00ff */
[----:B------:R-:W-:Y:S04]  /*2560*/  @P6 STS.128 [R0+0x6000], RZ ;  /* 0x006000ff00006388 */ /* 0x000fe80000000c00 */
[----:B------:R4:W-:Y:S01]  /*2570*/  @P5 STS.128 [R0+0x7000], RZ ;  /* 0x007000ff00005388 */ /* 0x0009e20000000c00 */
[----:B-----5:R-:W-:-:S03]  /*2580*/  VIADD R8, R229, 0x48 ;  /* 0x00000048e5087836 */ /* 0x020fc60000000000 */
[----:B------:R-:W-:Y:S01]  /*2590*/  @!PT LDS RZ, [RZ] ;  /* 0x00000000fffff984 */ /* 0x000fe20000000800 */
[----:B------:R-:W-:Y:S01]  /*25a0*/  @!PT LDS RZ, [RZ] ;  /* 0x00000000fffff984 */ /* 0x000fe20000000800 */
[----:B------:R-:W-:Y:S01]  /*25b0*/  @!PT LDS RZ, [RZ] ;  /* 0x00000000fffff984 */ /* 0x000fe20000000800 */
[----:B------:R5:W-:Y:S01]  /*25c0*/  @!P5 LDGSTS.E.BYPASS.LTC128B.128 [R0+0x7000], desc[UR32][R2.64] ;  /* 0x070000000200dfae */ /* 0x000be2000b981a20 */
[----:B------:R-:W-:Y:S01]  /*25d0*/  IMAD.MOV.U32 R9, RZ, RZ, 0x7f800000 ;  /* 0x7f800000ff097424 */ /* 0x000fe200078e00ff */
[----:B------:R-:W-:Y:S02]  /*25e0*/  ISETP.GE.AND P3, PT, R8, UR47, PT ;  /* 0x0000002f08007c0c */ /* 0x000fe4000bf66270 */
[----:B------:R-:W0:Y:S01]  /*25f0*/  LDGDEPBAR ;  /* 0x00000000000079af */ /* 0x000e220000000000 */
[----:B---3--:R-:W-:Y:S02]  /*2600*/  IMAD.MOV.U32 R13, RZ, RZ, 0x7f800000 ;  /* 0x7f800000ff0d7424 */ /* 0x008fe400078e00ff */
[----:B-----5:R-:W-:Y:S01]  /*2610*/  IMAD.WIDE.U32 R2, R229, R4, UR60 ;  /* 0x0000003ce5027e25 */ /* 0x020fe2000f8e0004 */
[----:B------:R-:W-:-:S04]  /*2620*/  DEPBAR.LE SB0, 0x1 ;  /* 0x000080400000791a */ /* 0x000fc80000000000 */
[----:B------:R-:W3:Y:S04]  /*2630*/  @!P0 LDG.E R13, desc[UR32][R2.64] ;  /* 0x00000020020d8981 */ /* 0x000ee8000c1e1900 */
[----:B------:R-:W5:Y:S04]  /*2640*/  @!P2 LDG.E R12, desc[UR32][R2.64+0x20] ;  /* 0x00002020020ca981 */ /* 0x000f68000c1e1900 */
[----:B------:R-:W2:Y:S04]  /*2650*/  @!P1 LDG.E R10, desc[UR32][R2.64+0x100] ;  /* 0x00010020020a9981 */ /* 0x000ea8000c1e1900 */
[----:B------:R4:W2:Y:S01]  /*2660*/  @!P3 LDG.E R9, desc[UR32][R2.64+0x120] ;  /* 0x000120200209b981 */ /* 0x0008a2000c1e1900 */
[C---:B------:R-:W-:Y:S01]  /*2670*/  IMAD.SHL.U32 R6, R26.reuse, 0x20, RZ ;  /* 0x000000201a067824 */ /* 0x040fe200078e00ff */
[C---:B------:R-:W-:Y:S01]  /*2680*/  LOP3.LUT P0, RZ, R26.reuse, 0x4, RZ, 0xc0, !PT ;  /* 0x000000041aff7812 */ /* 0x040fe2000780c0ff */
[C---:B------:R-:W-:Y:S01]  /*2690*/  IMAD.SHL.U32 R7, R26.reuse, 0x4, RZ ;  /* 0x000000041a077824 */ /* 0x040fe200078e00ff */
[----:B-1----:R-:W-:Y:S01]  /*26a0*/  USHF.L.U32 UR15, UR15, 0x7, URZ ;  /* 0x000000070f0f7899 */ /* 0x002fe200080006ff */
[----:B------:R-:W-:Y:S01]  /*26b0*/  IMAD.SHL.U32 R4, R26, 0x10, RZ ;  /* 0x000000101a047824 */ /* 0x000fe200078e00ff */
[----:B----4-:R-:W-:-:S02]  /*26c0*/  LOP3.LUT R0, R6, 0x20, RZ, 0xc0, !PT ;  /* 0x0000002006007812 */ /* 0x010fc400078ec0ff */
[----:B------:R-:W-:Y:S02]  /*26d0*/  LOP3.LUT R7, R7, 0x18, RZ, 0xc0, !PT ;  /* 0x0000001807077812 */ /* 0x000fe400078ec0ff */
[----:B------:R-:W-:Y:S02]  /*26e0*/  LOP3.LUT R0, R0, 0x3800, R4, 0xf8, !PT ;  /* 0x0000380000007812 */ /* 0x000fe400078ef804 */
[----:B------:R-:W-:Y:S02]  /*26f0*/  LOP3.LUT R5, R7, 0xc0, R6, 0xf8, !PT ;  /* 0x000000c007057812 */ /* 0x000fe400078ef806 */
[----:B------:R-:W-:Y:S02]  /*2700*/  LOP3.LUT R0, R0, 0x100, R4, 0xf8, !PT ;  /* 0x0000010000007812 */ /* 0x000fe400078ef804 */
[----:B------:R-:W-:Y:S02]  /*2710*/  LOP3.LUT R8, R6, 0x120, RZ, 0xc0, !PT ;  /* 0x0000012006087812 */ /* 0x000fe400078ec0ff */
[----:B------:R-:W-:-:S02]  /*2720*/  SEL R152, R152, 0xffffffe0, !P0 ;  /* 0xffffffe098987807 */ /* 0x000fc40004000000 */
[----:B------:R-:W-:Y:S02]  /*2730*/  LOP3.LUT R4, R8, 0x600, R4, 0xf8, !PT ;  /* 0x0000060008047812 */ /* 0x000fe400078ef804 */
[--C-:B------:R-:W-:Y:S02]  /*2740*/  SHF.R.U32.HI R2, RZ, 0x4, R26.reuse ;  /* 0x00000004ff027819 */ /* 0x100fe4000001161a */
[--C-:B------:R-:W-:Y:S02]  /*2750*/  LOP3.LUT R3, R5, 0x8, R26.reuse, 0x78, !PT ;  /* 0x0000000805037812 */ /* 0x100fe400078e781a */
[----:B------:R-:W-:Y:S02]  /*2760*/  LOP3.LUT R2, R2, 0x8, RZ, 0xc0, !PT ;  /* 0x0000000802027812 */ /* 0x000fe400078ec0ff */
[----:B------:R-:W-:Y:S02]  /*2770*/  LOP3.LUT R0, R0, R3, RZ, 0xfc, !PT ;  /* 0x0000000300007212 */ /* 0x000fe400078efcff */
[----:B------:R-:W-:-:S02]  /*2780*/  LOP3.LUT R2, R2, 0x10, R26, 0xf8, !PT ;  /* 0x0000001002027812 */ /* 0x000fc400078ef81a */
[----:B------:R-:W-:Y:S01]  /*2790*/  LEA R150, R0, UR6, 0x1 ;  /* 0x0000000600967c11 */ /* 0x000fe2000f8e08ff */
[----:B------:R-:W-:Y:S01]  /*27a0*/  BAR.SYNC.DEFER_BLOCKING 0x0 ;  /* 0x0000000000007b1d */ /* 0x000fe20000010000 */
[----:B------:R-:W-:Y:S02]  /*27b0*/  LOP3.LUT R2, R2, 0xc0, R6, 0xf8, !PT ;  /* 0x000000c002027812 */ /* 0x000fe400078ef806 */
[----:B------:R-:W-:Y:S01]  /*27c0*/  LOP3.LUT R3, R5, 0x8, R21, 0x78, !PT ;  /* 0x0000000805037812 */ /* 0x000fe200078e7815 */
[----:B------:R-:W-:Y:S01]  /*27d0*/  VIADD R144, R150, 0x8020 ;  /* 0x0000802096907836 */ /* 0x000fe20000000000 */
[----:B------:R-:W-:Y:S01]  /*27e0*/  LOP3.LUT R0, R2, R7, RZ, 0x3c, !PT ;  /* 0x0000000702007212 */ /* 0x000fe200078e3cff */
[----:B------:R-:W-:Y:S01]  /*27f0*/  VIADD R2, R150, 0x8000 ;  /* 0x0000800096027836 */ /* 0x000fe20000000000 */
[----:B------:R-:W-:Y:S01]  /*2800*/  LOP3.LUT R3, R4, R3, RZ, 0xfc, !PT ;  /* 0x0000000304037212 */ /* 0x000fe200078efcff */
[----:B------:R-:W-:Y:S01]  /*2810*/  IMAD.IADD R151, R150, 0x1, R152 ;  /* 0x0000000196977824 */ /* 0x000fe200078e0298 */
[----:B------:R-:W-:Y:S01]  /*2820*/  LOP3.LUT R0, R0, 0x120, R6, 0xf8, !PT ;  /* 0x0000012000007812 */ /* 0x000fe200078ef806 */
[----:B------:R-:W-:Y:S01]  /*2830*/  @P0 VIADD R144, R2, 0xffffffe0 ;  /* 0xffffffe002900836 */ /* 0x000fe20000000000 */
[----:B------:R-:W-:-:S02]  /*2840*/  LEA R149, R3, UR6, 0x1 ;  /* 0x0000000603957c11 */ /* 0x000fc4000f8e08ff */
[----:B------:R-:W-:-:S03]  /*2850*/  LEA R148, R0, UR6, 0x1 ;  /* 0x0000000600947c11 */ /* 0x000fc6000f8e08ff */
[----:B------:R-:W-:Y:S02]  /*2860*/  VIADD R149, R149, UR5 ;  /* 0x0000000595957c36 */ /* 0x000fe40008000000 */
[----:B------:R-:W-:Y:S01]  /*2870*/  VIADD R148, R148, UR5 ;  /* 0x0000000594947c36 */ /* 0x000fe20008000000 */
[----:B------:R1:W4:Y:S04]  /*2880*/  LDSM.16.M88.4 R132, [R144] ;  /* 0x000000009084783b */ /* 0x0003280000000200 */
[----:B------:R1:W1:Y:S04]  /*2890*/  LDSM.16.M88.4 R136, [R144+0x400] ;  /* 0x000400009088783b */ /* 0x0002680000000200 */
[----:B------:R1:W1:Y:S04]  /*28a0*/  LDSM.16.M88.4 R140, [R144+0x800] ;  /* 0x00080000908c783b */ /* 0x0002680000000200 */
[----:B------:R-:W1:Y:S04]  /*28b0*/  LDSM.16.M88.4 R144, [R144+0xc00] ;  /* 0x000c00009090783b */ /* 0x000e680000000200 */
[----:B------:R1:W1:Y:S04]  /*28c0*/  LDSM.16.M88.4 R116, [R150+0x8000] ;  /* 0x008000009674783b */ /* 0x0002680000000200 */
[----:B------:R1:W1:Y:S04]  /*28d0*/  LDSM.16.M88.4 R120, [R150+0x8400] ;  /* 0x008400009678783b */ /* 0x0002680000000200 */
[----:B------:R1:W1:Y:S04]  /*28e0*/  LDSM.16.M88.4 R124, [R150+0x8800] ;  /* 0x00880000967c783b */ /* 0x0002680000000200 */
[----:B------:R1:W1:Y:S04]  /*28f0*/  LDSM.16.M88.4 R128, [R150+0x8c00] ;  /* 0x008c00009680783b */ /* 0x0002680000000200 */
[----:B---3--:R3:W-:Y:S04]  /*2900*/  STL [R1+0x28], R13 ;  /* 0x0000280d01007387 */ /* 0x0087e80000100800 */
[----:B-----5:R3:W-:Y:S04]  /*2910*/  STL [R1+0x24], R12 ;  /* 0x0000240c01007387 */ /* 0x0207e80000100800 */
[----:B--2---:R3:W-:Y:S04]  /*2920*/  STL [R1+0x20], R10 ;  /* 0x0000200a01007387 */ /* 0x0047e80000100800 */
[----:B-1--4-:R3:W-:Y:S02]  /*2930*/  STL [R1+0x1c], R9 ;  /* 0x00001c0901007387 */ /* 0x0127e40000100800 */
.L_x_806:
        /* <DEDUP_REMOVED lines=11> */
[----:B------:R-:W1:Y:S08]  /*29f0*/  LDSM.16.M88.4 R16, [R150+0x6000] ;  /* 0x006000009610783b */ /* 0x000e700000000200 */
[----:B------:R-:W3:Y:S08]  /*2a00*/  LDSM.16.M88.4 R60, [R149+0x1000] ;  /* 0x00100000953c783b */ /* 0x000ef00000000200 */
[----:B------:R-:W2:Y:S08]  /*2a10*/  LDSM.16.M88.4 R32, [R150+0x6400] ;  /* 0x006400009620783b */ /* 0x000eb00000000200 */
[----:B------:R-:W4:Y:S08]  /*2a20*/  LDSM.16.M88.4 R48, [R150+0x6800] ;  /* 0x006800009630783b */ /* 0x000f300000000200 */
[----:B------:R-:W4:Y:S08]  /*2a30*/  LDSM.16.M88.4 R100, [R150+0x6c00] ;  /* 0x006c00009664783b */ /* 0x000f300000000200 */
[----:B------:R-:W-:Y:S01]  /*2a40*/  LDSM.16.M88.4 R104, [R112] ;  /* 0x000000007068783b */ /* 0x000fe20000000200 */
[-C--:B-1----:R-:W-:Y:S07]  /*2a50*/  HMMA.16816.F32.BF16 R4, R64, R16.reuse, RZ ;  /* 0x000000104004723c */ /* 0x082fee00000418ff */
[----:B------:R-:W1:Y:S01]  /*2a60*/  LDSM.16.M88.4 R108, [R151+0x6000] ;  /* 0x00600000976c783b */ /* 0x000e620000000200 */
[C---:B---3--:R-:W-:Y:S07]  /*2a70*/  HMMA.16816.F32.BF16 R8, R60.reuse, R16, RZ ;  /* 0x000000103c08723c */ /* 0x048fee00000418ff */
[----:B------:R-:W3:Y:S01]  /*2a80*/  LDSM.16.M88.4 R112, [R112+0x1000] ;  /* 0x001000007070783b */ /* 0x000ee20000000200 */
        /* <DEDUP_REMOVED lines=243> */
.L_x_802:
        /* <DEDUP_REMOVED lines=296> */
.L_x_803:
        /* <DEDUP_REMOVED lines=129> */
[----:B--2---:R-:W-:Y:S09]  /*5450*/  FFMA.FTZ R6, R53, UR11, -R3 ;  /* 0x0000000b35067c23 */ /* 0x004ff20008010803 */
[----:B------:R2:W-:Y:S01]  /*5460*/  MUFU.EX2 R93, R6 ;  /* 0x00000006005d7308 */ /* 0x0005e20000000800 */
[----:B---3--:R-:W-:Y:S01]  /*5470*/  FFMA.FTZ R4, R13, UR11, -R5 ;  /* 0x0000000b0d047c23 */ /* 0x008fe20008010805 */
[--C-:B------:R-:W-:Y:S08]  /*5480*/  FFMA.FTZ R13, R61, UR11, -R3.reuse ;  /* 0x0000000b3d0d7c23 */ /* 0x100ff00008010803 */
[----:B------:R3:W-:Y:S01]  /*5490*/  MUFU.EX2 R85, R8 ;  /* 0x0000000800557308 */ /* 0x0007e20000000800 */
[----:B-1----:R-:W-:Y:S09]  /*54a0*/  FFMA.FTZ R10, R38, UR11, -R2 ;  /* 0x0000000b260a7c23 */ /* 0x002ff20008010802 */
[----:B------:R1:W4:Y:S01]  /*54b0*/  MUFU.EX2 R241, R10 ;  /* 0x0000000a00f17308 */ /* 0x0003220000000800 */
[--C-:B--2---:R-:W-:Y:S09]  /*54c0*/  FFMA.FTZ R6, R54, UR11, -R3.reuse ;  /* 0x0000000b36067c23 */ /* 0x104ff20008010803 */
[----:B------:R2:W-:Y:S01]  /*54d0*/  MUFU.EX2 R92, R6 ;  /* 0x00000006005c7308 */ /* 0x0005e20000000800 */
[----:B---3--:R-:W-:Y:S09]  /*54e0*/  FFMA.FTZ R8, R21, UR11, -R3 ;  /* 0x0000000b15087c23 */ /* 0x008ff20008010803 */
        /* <DEDUP_REMOVED lines=10> */
[----:B--2---:R-:W-:Y:S09]  /*5590*/  FFMA.FTZ R6, R65, UR11, -R2 ;  /* 0x0000000b41067c23 */ /* 0x004ff20008010802 */
        /* <DEDUP_REMOVED lines=11> */
[----:B----4-:R-:W-:Y:S09]  /*5650*/  F2FP.BF16.F32.PACK_AB R8, R241, R243 ;  /* 0x000000f3f108723e */ /* 0x010ff200000010ff */
[----:B------:R-:W-:Y:S01]  /*5660*/  MUFU.EX2 R74, R11 ;  /* 0x0000000b004a7308 */ /* 0x000fe20000000800 */
[----:B--2---:R-:W-:Y:S09]  /*5670*/  FFMA.FTZ R4, R67, UR11, -R2 ;  /* 0x0000000b43047c23 */ /* 0x004ff20008010802 */
[----:B------:R2:W-:Y:S01]  /*5680*/  MUFU.EX2 R68, R4 ;  /* 0x0000000400447308 */ /* 0x0005e20000000800 */
[--C-:B-1----:R-:W-:Y:S09]  /*5690*/  FFMA.FTZ R10, R35, UR11, -R0.reuse ;  /* 0x0000000b230a7c23 */ /* 0x102ff20008010800 */
[----:B------:R1:W-:Y:S10]  /*56a0*/  MUFU.EX2 R99, R10 ;  /* 0x0000000a00637308 */ /* 0x0003f40000000800 */
[----:B------:R-:W-:Y:S01]  /*56b0*/  MUFU.EX2 R73, R12 ;  /* 0x0000000c00497308 */ /* 0x000fe20000000800 */
[----:B--2---:R-:W-:Y:S09]  /*56c0*/  SHF.R.U32.HI R4, RZ, 0x1, R111 ;  /* 0x00000001ff047819 */ /* 0x004ff2000001166f */
[----:B------:R-:W-:Y:S01]  /*56d0*/  MUFU.EX2 R72, R13 ;  /* 0x0000000d00487308 */ /* 0x000fe20000000800 */
[----:B-1----:R-:W-:Y:S09]  /*56e0*/  FFMA.FTZ R10, R36, UR11, -R0 ;  /* 0x0000000b240a7c23 */ /* 0x002ff20008010800 */
[----:B------:R1:W-:Y:S10]  /*56f0*/  MUFU.EX2 R98, R10 ;  /* 0x0000000a00627308 */ /* 0x0003f40000000800 */
[----:B------:R2:W-:Y:S10]  /*5700*/  MUFU.EX2 R252, R7 ;  /* 0x0000000700fc7308 */ /* 0x0005f40000000800 */
[----:B------:R3:W-:Y:S01]  /*5710*/  MUFU.EX2 R247, R9 ;  /* 0x0000000900f77308 */ /* 0x0007e20000000800 */
[--C-:B-1----:R-:W-:Y:S09]  /*5720*/  FFMA.FTZ R10, R31, UR11, -R3.reuse ;  /* 0x0000000b1f0a7c23 */ /* 0x102ff20008010803 */
[----:B------:R1:W-:Y:S01]  /*5730*/  MUFU.EX2 R250, R10 ;  /* 0x0000000a00fa7308 */ /* 0x0003e20000000800 */
[--C-:B--2---:R-:W-:Y:S09]  /*5740*/  FFMA.FTZ R7, R56, UR11, -R2.reuse ;  /* 0x0000000b38077c23 */ /* 0x104ff20008010802 */
[----:B------:R2:W-:Y:S01]  /*5750*/  MUFU.EX2 R84, R7 ;  /* 0x0000000700547308 */ /* 0x0005e20000000800 */
[--C-:B---3--:R-:W-:Y:S09]  /*5760*/  FFMA.FTZ R9, R20, UR11, -R3.reuse ;  /* 0x0000000b14097c23 */ /* 0x108ff20008010803 */
[----:B------:R-:W-:Y:S01]  /*5770*/  MUFU.EX2 R76, R9 ;  /* 0x00000009004c7308 */ /* 0x000fe20000000800 */
[----:B-1----:R-:W-:Y:S09]  /*5780*/  FFMA.FTZ R10, R32, UR11, -R3 ;  /* 0x0000000b200a7c23 */ /* 0x002ff20008010803 */
[----:B------:R-:W1:Y:S01]  /*5790*/  MUFU.EX2 R3, R6 ;  /* 0x0000000600037308 */ /* 0x000e620000000800 */
[----:B--2---:R-:W-:Y:S01]  /*57a0*/  FFMA.FTZ R7, R64, UR11, -R2 ;  /* 0x0000000b40077c23 */ /* 0x004fe20008010802 */
[----:B------:R-:W-:Y:S08]  /*57b0*/  SHF.L.U32 R2, R111, 0x2, RZ ;  /* 0x000000026f027819 */ /* 0x000ff000000006ff */
[----:B------:R2:W-:Y:S10]  /*57c0*/  MUFU.EX2 R81, R7 ;  /* 0x0000000700517308 */ /* 0x0005f40000000800 */
[----:B------:R3:W-:Y:S01]  /*57d0*/  MUFU.EX2 R249, R10 ;  /* 0x0000000a00f97308 */ /* 0x0007e20000000800 */
[----:B-1----:R1:W-:Y:S01]  /*57e0*/  STL [R1+0x18], R3 ;  /* 0x0000180301007387 */ /* 0x0023e20000100800 */
[----:B--2---:R-:W-:Y:S01]  /*57f0*/  FFMA.FTZ R7, R60, UR11, -R0 ;  /* 0x0000000b3c077c23 */ /* 0x004fe20008010800 */
[----:B------:R-:W-:Y:S07]  /*5800*/  LOP3.LUT R0, R109, 0xc0, RZ, 0xc0, !PT ;  /* 0x000000c06d007812 */ /* 0x000fee00078ec0ff */
[----:B------:R-:W2:Y:S01]  /*5810*/  MUFU.EX2 R15, R7 ;  /* 0x00000007000f7308 */ /* 0x000ea20000000800 */
[----:B------:R-:W-:Y:S02]  /*5820*/  LOP3.LUT R0, R0, 0x18, R2, 0xf8, !PT ;  /* 0x0000001800007812 */ /* 0x000fe400078ef802 */
[----:B------:R-:W-:Y:S01]  /*5830*/  SHF.L.U32 R2, R111, 0x4, RZ ;  /* 0x000000046f027819 */ /* 0x000fe200000006ff */
[----:B---3--:R-:W-:Y:S01]  /*5840*/  FFMA.FTZ R10, R14, UR11, -R5 ;  /* 0x0000000b0e0a7c23 */ /* 0x008fe20008010805 */
[----:B------:R-:W-:Y:S02]  /*5850*/  LOP3.LUT R14, R24, 0xe006, R108, 0xc8, !PT ;  /* 0x0000e006180e7812 */ /* 0x000fe400078ec86c */
[----:B------:R-:W-:Y:S03]  /*5860*/  LOP3.LUT R6, R2, 0x1c0, RZ, 0xc0, !PT ;  /* 0x000001c002067812 */ /* 0x000fe600078ec0ff */
[----:B------:R-:W3:Y:S01]  /*5870*/  MUFU.EX2 R75, R10 ;  /* 0x0000000a004b7308 */ /* 0x000ee20000000800 */
[----:B------:R-:W-:Y:S02]  /*5880*/  LOP3.LUT R0, R0, 0x8, R4, 0x78, !PT ;  /* 0x0000000800007812 */ /* 0x000fe400078e7804 */
[----:B------:R-:W-:Y:S02]  /*5890*/  LOP3.LUT R6, R6, 0x38, R24, 0xf8, !PT ;  /* 0x0000003806067812 */ /* 0x000fe400078ef818 */
[----:B-1----:R-:W-:Y:S02]  /*58a0*/  LOP3.LUT R3, R109, 0x120, RZ, 0xc0, !PT ;  /* 0x000001206d037812 */ /* 0x002fe400078ec0ff */
[----:B------:R-:W-:Y:S01]  /*58b0*/  F2FP.BF16.F32.PACK_AB R4, R161, R160 ;  /* 0x000000a0a104723e */ /* 0x000fe200000010ff */
[----:B--2---:R-:W-:Y:S01]  /*58c0*/  STL [R1+0x14], R15 ;  /* 0x0000140f01007387 */ /* 0x004fe20000100800 */
[----:B------:R-:W-:Y:S01]  /*58d0*/  LOP3.LUT R7, R14, 0xc00, R109, 0xf8, !PT ;  /* 0x00000c000e077812 */ /* 0x000fe200078ef86d */
[--C-:B------:R-:W-:Y:S01]  /*58e0*/  FFMA.FTZ R14, R62, UR11, -R5.reuse ;  /* 0x0000000b3e0e7c23 */ /* 0x100fe20008010805 */
[----:B------:R-:W-:Y:S01]  /*58f0*/  LOP3.LUT R2, R3, 0x600, R2, 0xf8, !PT ;  /* 0x0000060003027812 */ /* 0x000fe200078ef802 */
[----:B------:R-:W2:Y:S01]  /*5900*/  LDL.LU R109, [R1+0x14] ;  /* 0x00001400016d7983 */ /* 0x000ea20000300800 */
[----:B------:R-:W-:Y:S01]  /*5910*/  LOP3.LUT R3, R7, R6, RZ, 0xfc, !PT ;  /* 0x0000000607037212 */ /* 0x000fe200078efcff */
[----:B------:R-:W-:Y:S01]  /*5920*/  FFMA.FTZ R5, R63, UR11, -R5 ;  /* 0x0000000b3f057c23 */ /* 0x000fe20008010805 */
[----:B------:R-:W-:Y:S01]  /*5930*/  F2FP.BF16.F32.PACK_AB R6, R234, R233 ;  /* 0x000000e9ea06723e */ /* 0x000fe200000010ff */
[----:B------:R-:W2:Y:S01]  /*5940*/  LDL.LU R110, [R1+0x18] ;  /* 0x00001800016e7983 */ /* 0x000ea20000300800 */
[----:B------:R-:W-:Y:S01]  /*5950*/  LEA R3, R3, UR4, 0x1 ;  /* 0x0000000403037c11 */ /* 0x000fe2000f8e08ff */
[----:B------:R1:W-:Y:S01]  /*5960*/  MUFU.EX2 R70, R5 ;  /* 0x0000000500467308 */ /* 0x0003e20000000800 */
[----:B------:R-:W-:Y:S02]  /*5970*/  LOP3.LUT R0, R2, R0, RZ, 0xfc, !PT ;  /* 0x0000000002007212 */ /* 0x000fe400078efcff */
[----:B------:R-:W-:Y:S01]  /*5980*/  F2FP.BF16.F32.PACK_AB R2, R242, R244 ;  /* 0x000000f4f202723e */ /* 0x000fe200000010ff */
[----:B------:R4:W-:Y:S01]  /*5990*/  STS [R3+0x10000], R4 ;  /* 0x0100000403007388 */ /* 0x0009e20000000800 */
[----:B------:R-:W-:Y:S02]  /*59a0*/  IADD3 R159, PT, PT, R158, R3, RZ ;  /* 0x000000039e9f7210 */ /* 0x000fe40007ffe0ff */
[C---:B------:R-:W-:Y:S01]  /*59b0*/  IADD3 R7, PT, PT, R3.reuse, 0x10000, RZ ;  /* 0x0001000003077810 */ /* 0x040fe20007ffe0ff */
[----:B------:R3:W-:Y:S01]  /*59c0*/  STS [R3+0x10400], R6 ;  /* 0x0104000603007388 */ /* 0x0007e20000000800 */
[----:B------:R-:W-:Y:S01]  /*59d0*/  IADD3 R112, PT, PT, R3, 0x10040, RZ ;  /* 0x0001004003707810 */ /* 0x000fe20007ffe0ff */
[----:B------:R-:W2:Y:S01]  /*59e0*/  MUFU.EX2 R71, R14 ;  /* 0x0000000e00477308 */ /* 0x000ea20000000800 */
        /* <DEDUP_REMOVED lines=10> */
[----:B----4-:R-:W-:Y:S02]  /*5a90*/  F2FP.BF16.F32.PACK_AB R4, R246, R248 ;  /* 0x000000f8f604723e */ /* 0x010fe400000010ff */
[----:B---3--:R-:W-:Y:S03]  /*5aa0*/  F2FP.BF16.F32.PACK_AB R6, R164, R232 ;  /* 0x000000e8a406723e */ /* 0x008fe600000010ff */
[----:B------:R1:W-:Y:S01]  /*5ab0*/  STS [R159+0x10000], R4 ;  /* 0x010000049f007388 */ /* 0x0003e20000000800 */
[----:B------:R-:W-:Y:S03]  /*5ac0*/  F2FP.BF16.F32.PACK_AB R2, R235, R236 ;  /* 0x000000eceb02723e */ /* 0x000fe600000010ff */
[----:B------:R3:W-:Y:S04]  /*5ad0*/  STS [R3+0x12000], R7 ;  /* 0x0120000703007388 */ /* 0x0007e80000000800 */
[----:B------:R4:W-:Y:S04]  /*5ae0*/  STS [R3+0x12400], R6 ;  /* 0x0124000603007388 */ /* 0x0009e80000000800 */
[----:B------:R4:W-:Y:S01]  /*5af0*/  STS [R159+0x12400], R2 ;  /* 0x012400029f007388 */ /* 0x0009e20000000800 */
[----:B-1----:R-:W-:Y:S02]  /*5b00*/  F2FP.BF16.F32.PACK_AB R4, R237, R238 ;  /* 0x000000eeed04723e */ /* 0x002fe400000010ff */
[----:B---3--:R-:W-:Y:S03]  /*5b10*/  F2FP.BF16.F32.PACK_AB R7, R239, R240 ;  /* 0x000000f0ef07723e */ /* 0x008fe600000010ff */
[----:B------:R1:W-:Y:S01]  /*5b20*/  STS [R159+0x12000], R4 ;  /* 0x012000049f007388 */ /* 0x0003e20000000800 */
[----:B----4-:R-:W-:Y:S03]  /*5b30*/  F2FP.BF16.F32.PACK_AB R6, R249, R250 ;  /* 0x000000faf906723e */ /* 0x010fe600000010ff */
[----:B------:R3:W-:Y:S01]  /*5b40*/  STS [R113+0x10000], R8 ;  /* 0x0100000871007388 */ /* 0x0007e20000000800 */
[----:B------:R-:W-:Y:S03]  /*5b50*/  F2FP.BF16.F32.PACK_AB R2, R98, R99 ;  /* 0x000000636202723e */ /* 0x000fe600000010ff */
        /* <DEDUP_REMOVED lines=8> */
[----:B------:R-:W-:Y:S04]  /*5be0*/  STS [R113+0x12400], R8 ;  /* 0x0124000871007388 */ /* 0x000fe80000000800 */
[----:B------:R4:W-:Y:S01]  /*5bf0*/  STS [R115+0x12000], R7 ;  /* 0x0120000773007388 */ /* 0x0009e20000000800 */
[----:B-1----:R-:W-:Y:S02]  /*5c00*/  F2FP.BF16.F32.PACK_AB R4, R96, R97 ;  /* 0x000000616004723e */ /* 0x002fe400000010ff */
[----:B---3--:R-:W-:Y:S05]  /*5c10*/  F2FP.BF16.F32.PACK_AB R6, R251, R252 ;  /* 0x000000fcfb06723e */ /* 0x008fea00000010ff */
[----:B------:R1:W-:Y:S01]  /*5c20*/  STS [R115+0x12400], R6 ;  /* 0x0124000673007388 */ /* 0x0003e20000000800 */
[----:B----4-:R-:W-:Y:S03]  /*5c30*/  F2FP.BF16.F32.PACK_AB R7, R92, R93 ;  /* 0x0000005d5c07723e */ /* 0x010fe600000010ff */
[----:B------:R3:W-:Y:S04]  /*5c40*/  STS [R112+0x400], R2 ;  /* 0x0004000270007388 */ /* 0x0007e80000000800 */
[----:B------:R4:W-:Y:S01]  /*5c50*/  STS [R112], R4 ;  /* 0x0000000470007388 */ /* 0x0009e20000000800 */
[----:B-1----:R-:W-:Y:S02]  /*5c60*/  F2FP.BF16.F32.PACK_AB R6, R90, R91 ;  /* 0x0000005b5a06723e */ /* 0x002fe400000010ff */
[----:B---3--:R-:W-:Y:S02]  /*5c70*/  F2FP.BF16.F32.PACK_AB R2, R84, R85 ;  /* 0x000000555402723e */ /* 0x008fe400000010ff */
[----:B----4-:R-:W-:Y:S03]  /*5c80*/  F2FP.BF16.F32.PACK_AB R4, R82, R83 ;  /* 0x000000535204723e */ /* 0x010fe600000010ff */
[----:B------:R1:W-:Y:S04]  /*5c90*/  STS [R157], R2 ;  /* 0x000000029d007388 */ /* 0x0003e80000000800 */
[----:B------:R3:W-:Y:S04]  /*5ca0*/  STS [R157+0x400], R4 ;  /* 0x000400049d007388 */ /* 0x0007e80000000800 */
[----:B------:R4:W-:Y:S04]  /*5cb0*/  STS [R112+0x2000], R7 ;  /* 0x0020000770007388 */ /* 0x0009e80000000800 */
[----:B------:R4:W-:Y:S01]  /*5cc0*/  STS [R112+0x2400], R6 ;  /* 0x0024000670007388 */ /* 0x0009e20000000800 */
[----:B-1----:R-:W-:Y:S02]  /*5cd0*/  F2FP.BF16.F32.PACK_AB R2, R88, R89 ;  /* 0x000000595802723e */ /* 0x002fe400000010ff */
[----:B---3--:R-:W-:Y:S03]  /*5ce0*/  F2FP.BF16.F32.PACK_AB R4, R68, R69 ;  /* 0x000000454404723e */ /* 0x008fe600000010ff */
[----:B------:R-:W-:Y:S01]  /*5cf0*/  STS [R157+0x2000], R2 ;  /* 0x002000029d007388 */ /* 0x000fe20000000800 */
[----:B----4-:R-:W-:Y:S02]  /*5d00*/  F2FP.BF16.F32.PACK_AB R7, R86, R87 ;  /* 0x000000575607723e */ /* 0x010fe400000010ff */
[----:B------:R-:W-:Y:S03]  /*5d10*/  F2FP.BF16.F32.PACK_AB R6, R80, R81 ;  /* 0x000000515006723e */ /* 0x000fe600000010ff */
[----:B------:R-:W-:Y:S04]  /*5d20*/  STS [R157+0x2400], R7 ;  /* 0x002400079d007388 */ /* 0x000fe80000000800 */
[----:B------:R1:W-:Y:S04]  /*5d30*/  STS [R114], R6 ;  /* 0x0000000672007388 */ /* 0x0003e80000000800 */
[----:B------:R3:W-:Y:S04]  /*5d40*/  STS [R114+0x400], R5 ;  /* 0x0004000572007388 */ /* 0x0007e80000000800 */
[----:B------:R4:W-:Y:S01]  /*5d50*/  STS [R158], R4 ;  /* 0x000000049e007388 */ /* 0x0009e20000000800 */
[----:B-1----:R-:W-:Y:S02]  /*5d60*/  F2FP.BF16.F32.PACK_AB R6, R76, R77 ;  /* 0x0000004d4c06723e */ /* 0x002fe400000010ff */
[----:B---3--:R-:W-:Y:S02]  /*5d70*/  F2FP.BF16.F32.PACK_AB R5, R74, R75 ;  /* 0x0000004b4a05723e */ /* 0x008fe400000010ff */
[----:B----4-:R-:W-:Y:S02]  /*5d80*/  F2FP.BF16.F32.PACK_AB R4, R72, R73 ;  /* 0x000000494804723e */ /* 0x010fe400000010ff */
[----:B--2---:R-:W-:Y:S05]  /*5d90*/  F2FP.BF16.F32.PACK_AB R2, R109, R110 ;  /* 0x0000006e6d02723e */ /* 0x004fea00000010ff */
        /* <DEDUP_REMOVED lines=41> */
[----:B------:R-:W-:Y:S01]  /*6030*/  FMUL.FTZ R7, R234, R7 ;  /* 0x00000007ea077220 */ /* 0x000fe20000410000 */
[-C--:B------:R-:W-:Y:S03]  /*6040*/  HMMA.16816.F32.BF16 R20, R100, R136.reuse, R20 ;  /* 0x000000886414723c */ /* 0x080fe60000041814 */
[----:B------:R-:W-:Y:S01]  /*6050*/  FMUL.FTZ R162, R162, R9 ;  /* 0x00000009a2a27220 */ /* 0x000fe20000410000 */
[----:B------:R-:W-:Y:S01]  /*6060*/  FADD.FTZ R13, -R154, R13 ;  /* 0x0000000d9a0d7221 */ /* 0x000fe20000010100 */
[C---:B------:R-:W-:Y:S01]  /*6070*/  FADD.FTZ R14, -R153.reuse, R14 ;  /* 0x0000000e990e7221 */ /* 0x040fe20000010100 */
[C---:B------:R-:W-:Y:S01]  /*6080*/  FADD.FTZ R15, -R153.reuse, R15 ;  /* 0x0000000f990f7221 */ /* 0x040fe20000010100 */
[----:B------:R-:W-:Y:S01]  /*6090*/  FADD.FTZ R11, -R153, R11 ;  /* 0x0000000b990b7221 */ /* 0x000fe20000010100 */
[C---:B------:R-:W-:Y:S04]  /*60a0*/  HMMA.16816.F32.BF16 R24, R104.reuse, R136, R24 ;  /* 0x000000886818723c */ /* 0x040fe80000041818 */
[----:B------:R-:W-:Y:S01]  /*60b0*/  FMUL.FTZ R15, R235, R15 ;  /* 0x0000000feb0f7220 */ /* 0x000fe20000410000 */
[C---:B------:R-:W-:Y:S01]  /*60c0*/  FADD.FTZ R16, -R156.reuse, R16 ;  /* 0x000000109c107221 */ /* 0x040fe20000010100 */
[----:B------:R-:W-:Y:S01]  /*60d0*/  FADD.FTZ R17, -R156, R17 ;  /* 0x000000119c117221 */ /* 0x000fe20000010100 */
[C---:B------:R-:W-:Y:S01]  /*60e0*/  FADD.FTZ R18, -R155.reuse, R18 ;  /* 0x000000129b127221 */ /* 0x040fe20000010100 */
        /* <DEDUP_REMOVED lines=10> */
[----:B------:R-:W-:Y:S01]  /*6190*/  FADD.FTZ R26, -R153, R26 ;  /* 0x0000001a991a7221 */ /* 0x000fe20000010100 */
[-C--:B------:R-:W-:Y:S03]  /*61a0*/  HMMA.16816.F32.BF16 R36, R100, R140.reuse, R36 ;  /* 0x0000008c6424723c */ /* 0x080fe60000041824 */
[C---:B------:R-:W-:Y:S01]  /*61b0*/  FADD.FTZ R28, -R154.reuse, R28 ;  /* 0x0000001c9a1c7221 */ /* 0x040fe20000010100 */
[----:B------:R-:W-:Y:S01]  /*61c0*/  FADD.FTZ R29, -R154, R29 ;  /* 0x0000001d9a1d7221 */ /* 0x000fe20000010100 */
[----:B------:R-:W-:Y:S01]  /*61d0*/  FMUL.FTZ R27, R245, R27 ;  /* 0x0000001bf51b7220 */ /* 0x000fe20000410000 */
[----:B------:R-:W-:Y:S01]  /*61e0*/  FMUL.FTZ R26, R247, R26 ;  /* 0x0000001af71a7220 */ /* 0x000fe20000410000 */
[----:B------:R-:W-:Y:S01]  /*61f0*/  FADD.FTZ R31, -R153, R31 ;  /* 0x0000001f991f7221 */ /* 0x000fe20000010100 */
[C---:B------:R-:W-:Y:S04]  /*6200*/  HMMA.16816.F32.BF16 R40, R104.reuse, R140, R40 ;  /* 0x0000008c6828723c */ /* 0x040fe80000041828 */
[----:B------:R-:W-:Y:S01]  /*6210*/  FMUL.FTZ R29, R150, R29 ;  /* 0x0000001d961d7220 */ /* 0x000fe20000410000 */
[C---:B------:R-:W-:Y:S01]  /*6220*/  FADD.FTZ R32, -R156.reuse, R32 ;  /* 0x000000209c207221 */ /* 0x040fe20000010100 */
[C---:B------:R-:W-:Y:S01]  /*6230*/  FADD.FTZ R33, -R156.reuse, R33 ;  /* 0x000000219c217221 */ /* 0x040fe20000010100 */
[----:B------:R-:W-:Y:S01]  /*6240*/  FADD.FTZ R34, -R155, R34 ;  /* 0x000000229b227221 */ /* 0x000fe20000010100 */
[-C--:B------:R-:W-:Y:S03]  /*6250*/  HMMA.16816.F32.BF16 R44, R104, R142.reuse, R44 ;  /* 0x0000008e682c723c */ /* 0x080fe6000004182c */
[----:B------:R-:W-:Y:S01]  /*6260*/  FMUL.FTZ R32, R149, R32 ;  /* 0x0000002095207220 */ /* 0x000fe20000410000 */
[C---:B------:R-:W-:Y:S01]  /*6270*/  FADD.FTZ R35, -R155.reuse, R35 ;  /* 0x000000239b237221 */ /* 0x040fe20000010100 */
[C---:B------:R-:W-:Y:S01]  /*6280*/  FADD.FTZ R36, -R156.reuse, R36 ;  /* 0x000000249c247221 */ /* 0x040fe20000010100 */
[----:B------:R-:W-:Y:S01]  /*6290*/  FADD.FTZ R37, -R156, R37 ;  /* 0x000000259c257221 */ /* 0x000fe20000010100 */
[----:B------:R-:W-:Y:S01]  /*62a0*/  FADD.FTZ R38, -R155, R38 ;  /* 0x000000269b267221 */ /* 0x000fe20000010100 */
[C---:B------:R-:W-:Y:S04]  /*62b0*/  HMMA.16816.F32.BF16 R48, R100.reuse, R142, R48 ;  /* 0x0000008e6430723c */ /* 0x040fe80000041830 */
[----:B------:R-:W-:Y:S01]  /*62c0*/  FMUL.FTZ R36, R97, R36 ;  /* 0x0000002461247220 */ /* 0x000fe20000410000 */
[----:B------:R-:W-:Y:S01]  /*62d0*/  FMUL.FTZ R38, R95, R38 ;  /* 0x000000265f267220 */ /* 0x000fe20000410000 */
[----:B------:R-:W-:Y:S01]  /*62e0*/  FADD.FTZ R39, -R155, R39 ;  /* 0x000000279b277221 */ /* 0x000fe20000010100 */
[C---:B------:R-:W-:Y:S01]  /*62f0*/  FADD.FTZ R40, -R154.reuse, R40 ;  /* 0x000000289a287221 */ /* 0x040fe20000010100 */
[-C--:B------:R-:W-:Y:S03]  /*6300*/  HMMA.16816.F32.BF16 R52, R100, R144.reuse, R52 ;  /* 0x000000906434723c */ /* 0x080fe60000041834 */
[----:B------:R-:W-:Y:S01]  /*6310*/  FMUL.FTZ R40, R93, R40 ;  /* 0x000000285d287220 */ /* 0x000fe20000410000 */
[C---:B------:R-:W-:Y:S01]  /*6320*/  FADD.FTZ R41, -R154.reuse, R41 ;  /* 0x000000299a297221 */ /* 0x040fe20000010100 */
[C---:B------:R-:W-:Y:S01]  /*6330*/  FADD.FTZ R42, -R153.reuse, R42 ;  /* 0x0000002a992a7221 */ /* 0x040fe20000010100 */
[----:B------:R-:W-:Y:S01]  /*6340*/  FADD.FTZ R43, -R153, R43 ;  /* 0x0000002b992b7221 */ /* 0x000fe20000010100 */
[C---:B------:R-:W-:Y:S01]  /*6350*/  FADD.FTZ R44, -R154.reuse, R44 ;  /* 0x0000002c9a2c7221 */ /* 0x040fe20000010100 */
[C---:B------:R-:W-:Y:S04]  /*6360*/  HMMA.16816.F32.BF16 R56, R104.reuse, R144, R56 ;  /* 0x000000906838723c */ /* 0x040fe80000041838 */
[----:B------:R-:W-:Y:S01]  /*6370*/  FMUL.FTZ R44, R89, R44 ;  /* 0x0000002c592c7220 */ /* 0x000fe20000410000 */
[----:B------:R-:W-:Y:S01]  /*6380*/  FADD.FTZ R45, -R154, R45 ;  /* 0x0000002d9a2d7221 */ /* 0x000fe20000010100 */
[C---:B------:R-:W-:Y:S01]  /*6390*/  FADD.FTZ R46, -R153.reuse, R46 ;  /* 0x0000002e992e7221 */ /* 0x040fe20000010100 */
[----:B------:R-:W-:Y:S01]  /*63a0*/  FADD.FTZ R47, -R153, R47 ;  /* 0x0000002f992f7221 */ /* 0x000fe20000010100 */
[-C--:B------:R-:W-:Y:S03]  /*63b0*/  HMMA.16816.F32.BF16 R60, R104, R146.reuse, R60 ;  /* 0x00000092683c723c */ /* 0x080fe6000004183c */
[----:B------:R-:W-:Y:S01]  /*63c0*/  SHF.R.U32.HI R105, RZ, 0x1, R111 ;  /* 0x00000001ff697819 */ /* 0x000fe2000001166f */
[C---:B------:R-:W-:Y:S01]  /*63d0*/  FADD.FTZ R48, -R156.reuse, R48 ;  /* 0x000000309c307221 */ /* 0x040fe20000010100 */
[----:B------:R-:W-:Y:S01]  /*63e0*/  SHF.L.U32 R104, R111, 0x3, RZ ;  /* 0x000000036f687819 */ /* 0x000fe200000006ff */
[----:B------:R-:W-:Y:S01]  /*63f0*/  FADD.FTZ R49, -R156, R49 ;  /* 0x000000319c317221 */ /* 0x000fe20000010100 */
[----:B------:R-:W-:Y:S01]  /*6400*/  LOP3.LUT R106, R105, 0x30, RZ, 0xc0, !PT ;  /* 0x00000030696a7812 */ /* 0x000fe200078ec0ff */
[----:B------:R-:W-:Y:S01]  /*6410*/  FMUL.FTZ R48, R85, R48 ;  /* 0x0000003055307220 */ /* 0x000fe20000410000 */
[C---:B------:R-:W-:Y:S01]  /*6420*/  FADD.FTZ R50, -R155.reuse, R50 ;  /* 0x000000329b327221 */ /* 0x040fe20000010100 */
[----:B------:R-:W-:Y:S01]  /*6430*/  FADD.FTZ R51, -R155, R51 ;  /* 0x000000339b337221 */ /* 0x000fe20000010100 */
[----:B------:R-:W-:Y:S01]  /*6440*/  LOP3.LUT R2, R106, 0x8, R111, 0xf8, !PT ;  /* 0x000000086a027812 */ /* 0x000fe200078ef86f */
[C---:B------:R-:W-:Y:S01]  /*6450*/  FADD.FTZ R52, -R156.reuse, R52 ;  /* 0x000000349c347221 */ /* 0x040fe20000010100 */
[----:B------:R-:W-:Y:S01]  /*6460*/  FMUL.FTZ R50, R83, R50 ;  /* 0x0000003253327220 */ /* 0x000fe20000410000 */
[----:B------:R-:W-:Y:S01]  /*6470*/  FADD.FTZ R53, -R156, R53 ;  /* 0x000000359c357221 */ /* 0x000fe20000010100 */
[----:B------:R-:W-:Y:S01]  /*6480*/  LOP3.LUT R2, R2, 0x1c0, R108, 0xf8, !PT ;  /* 0x000001c002027812 */ /* 0x000fe200078ef86c */
[----:B------:R-:W-:Y:S01]  /*6490*/  FMUL.FTZ R52, R81, R52 ;  /* 0x0000003451347220 */ /* 0x000fe20000410000 */
[C---:B------:R-:W-:Y:S01]  /*64a0*/  FADD.FTZ R54, -R155.reuse, R54 ;  /* 0x000000369b367221 */ /* 0x040fe20000010100 */
[----:B------:R-:W-:Y:S01]  /*64b0*/  FMUL.FTZ R53, R80, R53 ;  /* 0x0000003550357220 */ /* 0x000fe20000410000 */
[----:B------:R-:W-:Y:S01]  /*64c0*/  LOP3.LUT R2, R2, 0x38, R104, 0x78, !PT ;  /* 0x0000003802027812 */ /* 0x000fe200078e7868 */
[----:B------:R-:W-:Y:S01]  /*64d0*/  FADD.FTZ R55, -R155, R55 ;  /* 0x000000379b377221 */ /* 0x000fe20000010100 */
        /* <DEDUP_REMOVED lines=9> */
[C---:B------:R-:W-:Y:S01]  /*6570*/  FADD.FTZ R63, -R153.reuse, R63 ;  /* 0x0000003f993f7221 */ /* 0x040fe20000010100 */
[----:B------:R-:W-:Y:S01]  /*6580*/  FADD.FTZ R24, -R154, R24 ;  /* 0x000000189a187221 */ /* 0x000fe20000010100 */
[----:B------:R-:W-:Y:S01]  /*6590*/  FMUL.FTZ R61, R72, R61 ;  /* 0x0000003d483d7220 */ /* 0x000fe20000410000 */
[----:B------:R-:W-:Y:S01]  /*65a0*/  FADD.FTZ R30, -R153, R30 ;  /* 0x0000001e991e7221 */ /* 0x000fe20000010100 */
[----:B------:R-:W-:Y:S04]  /*65b0*/  HMMA.16816.F32.BF16 R64, R100, R146, R64 ;  /* 0x000000926440723c */ /* 0x000fe80000041840 */
[----:B------:R-:W-:Y:S01]  /*65c0*/  FMUL.FTZ R24, R250, R24 ;  /* 0x00000018fa187220 */ /* 0x000fe20000410000 */
[----:B------:R-:W-:Y:S01]  /*65d0*/  FMUL.FTZ R30, R252, R30 ;  /* 0x0000001efc1e7220 */ /* 0x000fe20000410000 */
[----:B------:R-:W-:Y:S01]  /*65e0*/  FMUL.FTZ R9, R164, R11 ;  /* 0x0000000ba4097220 */ /* 0x000fe20000410000 */
[C---:B------:R-:W-:Y:S01]  /*65f0*/  FADD.FTZ R20, -R156.reuse, R20 ;  /* 0x000000149c147221 */ /* 0x040fe20000010100 */
[----:B------:R-:W-:Y:S01]  /*6600*/  FADD.FTZ R21, -R156, R21 ;  /* 0x000000159c157221 */ /* 0x000fe20000010100 */
[----:B------:R-:W-:Y:S01]  /*6610*/  FMUL.FTZ R107, R160, R4 ;  /* 0x00000004a06b7220 */ /* 0x000fe20000410000 */
[----:B------:R-:W-:Y:S01]  /*6620*/  LEA R2, R2, R0, 0x1 ;  /* 0x0000000002027211 */ /* 0x000fe200078e08ff */
[----:B------:R-:W-:Y:S01]  /*6630*/  FMUL.FTZ R20, R243, R20 ;  /* 0x00000014f3147220 */ /* 0x000fe20000410000 */
[----:B------:R-:W-:Y:S01]  /*6640*/  FMUL.FTZ R21, R241, R21 ;  /* 0x00000015f1157220 */ /* 0x000fe20000410000 */
[----:B------:R-:W-:Y:S01]  /*6650*/  FMUL.FTZ R160, R233, R6 ;  /* 0x00000006e9a07220 */ /* 0x000fe20000410000 */
[----:B------:R-:W-:Y:S01]  /*6660*/  FFMA.FTZ R0, -R165, R165, 1 ;  /* 0x3f800000a5007423 */ /* 0x000fe200000101a5 */
[----:B------:R-:W-:Y:S01]  /*6670*/  FFMA.FTZ R4, -R166, R166, 1 ;  /* 0x3f800000a6047423 */ /* 0x000fe200000101a6 */
[----:B------:R-:W-:Y:S01]  /*6680*/  FFMA.FTZ R6, -R168, R168, 1 ;  /* 0x3f800000a8067423 */ /* 0x000fe200000101a8 */
[----:B------:R-:W-:Y:S01]  /*6690*/  FMUL.FTZ R5, R5, UR14 ;  /* 0x0000000e05057c20 */ /* 0x000fe20008410000 */
[----:B------:R-:W-:Y:S01]  /*66a0*/  FMUL.FTZ R0, R0, UR14 ;  /* 0x0000000e00007c20 */ /* 0x000fe20008410000 */
        /* <DEDUP_REMOVED lines=8> */
[----:B------:R-:W-:Y:S01]  /*6730*/  FFMA.FTZ R5, -R171, R171, 1 ;  /* 0x3f800000ab057423 */ /* 0x000fe200000101ab */
[----:B------:R-:W-:Y:S01]  /*6740*/  FMUL.FTZ R4, R4, UR14 ;  /* 0x0000000e04047c20 */ /* 0x000fe20008410000 */
[----:B------:R-:W-:Y:S01]  /*6750*/  FMUL.FTZ R107, R107, R6 ;  /* 0x000000066b6b7220 */ /* 0x000fe20000410000 */
[----:B------:R-:W-:Y:S01]  /*6760*/  FMUL.FTZ R163, R163, R8 ;  /* 0x00000008a3a37220 */ /* 0x000fe20000410000 */
[----:B------:R-:W-:Y:S01]  /*6770*/  FMUL.FTZ R5, R5, UR14 ;  /* 0x0000000e05057c20 */ /* 0x000fe20008410000 */
[----:B------:R-:W-:Y:S01]  /*6780*/  FMUL.FTZ R8, R160, R4 ;  /* 0x00000004a0087220 */ /* 0x000fe20000410000 */
[----:B------:R-:W-:Y:S01]  /*6790*/  FMUL.FTZ R160, R236, R14 ;  /* 0x0000000eeca07220 */ /* 0x000fe20000410000 */
[----:B------:R-:W-:Y:S01]  /*67a0*/  F2FP.BF16.F32.PACK_AB R168, R11, R107 ;  /* 0x0000006b0ba8723e */ /* 0x000fe200000010ff */
[----:B------:R-:W-:Y:S01]  /*67b0*/  FMUL.FTZ R13, R162, R5 ;  /* 0x00000005a20d7220 */ /* 0x000fe20000410000 */
[----:B------:R-:W-:Y:S01]  /*67c0*/  FFMA.FTZ R6, -R175, R175, 1 ;  /* 0x3f800000af067423 */ /* 0x000fe200000101af */
[----:B------:R-:W-:Y:S01]  /*67d0*/  F2FP.BF16.F32.PACK_AB R167, R7, R8 ;  /* 0x0000000807a7723e */ /* 0x000fe200000010ff */
[----:B------:R-:W-:Y:S01]  /*67e0*/  FADD.FTZ R10, -R153, R10 ;  /* 0x0000000a990a7221 */ /* 0x000fe20000010100 */
[----:B------:R-:W-:Y:S01]  /*67f0*/  FFMA.FTZ R4, -R170, R170, 1 ;  /* 0x3f800000aa047423 */ /* 0x000fe200000101aa */
[----:B------:R-:W-:Y:S01]  /*6800*/  FMUL.FTZ R6, R6, UR14 ;  /* 0x0000000e06067c20 */ /* 0x000fe20008410000 */
[----:B------:R-:W-:Y:S01]  /*6810*/  FADD.FTZ R12, -R154, R12 ;  /* 0x0000000c9a0c7221 */ /* 0x000fe20000010100 */
[----:B------:R-:W-:Y:S01]  /*6820*/  FMUL.FTZ R10, R232, R10 ;  /* 0x0000000ae80a7220 */ /* 0x000fe20000410000 */
[----:B------:R-:W-:Y:S01]  /*6830*/  FMUL.FTZ R4, R4, UR14 ;  /* 0x0000000e04047c20 */ /* 0x000fe20008410000 */
[----:B------:R-:W-:Y:S01]  /*6840*/  FMUL.FTZ R14, R163, R6 ;  /* 0x00000006a30e7220 */ /* 0x000fe20000410000 */
[----:B------:R-:W-:Y:S01]  /*6850*/  FMUL.FTZ R12, R238, R12 ;  /* 0x0000000cee0c7220 */ /* 0x000fe20000410000 */
[----:B------:R-:W-:Y:S01]  /*6860*/  FFMA.FTZ R6, -R176, R176, 1 ;  /* 0x3f800000b0067423 */ /* 0x000fe200000101b0 */
[----:B------:R-:W-:Y:S01]  /*6870*/  FMUL.FTZ R10, R10, R4 ;  /* 0x000000040a0a7220 */ /* 0x000fe20000410000 */
[----:B------:R-:W-:Y:S01]  /*6880*/  FFMA.FTZ R5, -R174, R174, 1 ;  /* 0x3f800000ae057423 */ /* 0x000fe200000101ae */
[----:B------:R-:W-:Y:S01]  /*6890*/  F2FP.BF16.F32.PACK_AB R166, R13, R14 ;  /* 0x0000000e0da6723e */ /* 0x000fe200000010ff */
[----:B------:R-:W-:Y:S01]  /*68a0*/  FMUL.FTZ R6, R6, UR14 ;  /* 0x0000000e06067c20 */ /* 0x000fe20008410000 */
[----:B------:R-:W-:Y:S01]  /*68b0*/  FFMA.FTZ R4, -R173, R173, 1 ;  /* 0x3f800000ad047423 */ /* 0x000fe200000101ad */
[----:B------:R-:W-:Y:S01]  /*68c0*/  FMUL.FTZ R5, R5, UR14 ;  /* 0x0000000e05057c20 */ /* 0x000fe20008410000 */
[----:B------:R-:W-:Y:S01]  /*68d0*/  FADD.FTZ R19, -R155, R19 ;  /* 0x000000139b137221 */ /* 0x000fe20000010100 */
[----:B------:R-:W-:Y:S01]  /*68e0*/  FMUL.FTZ R12, R12, R6 ;  /* 0x000000060c0c7220 */ /* 0x000fe20000410000 */
[----:B------:R-:W-:Y:S01]  /*68f0*/  FFMA.FTZ R6, -R180, R180, 1 ;  /* 0x3f800000b4067423 */ /* 0x000fe200000101b4 */
[----:B------:R-:W-:Y:S01]  /*6900*/  FMUL.FTZ R11, R161, R5 ;  /* 0x00000005a10b7220 */ /* 0x000fe20000410000 */
[----:B------:R-:W-:Y:S01]  /*6910*/  FFMA.FTZ R5, -R179, R179, 1 ;  /* 0x3f800000b3057423 */ /* 0x000fe200000101b3 */
[----:B------:R-:W-:Y:S01]  /*6920*/  FMUL.FTZ R4, R4, UR14 ;  /* 0x0000000e04047c20 */ /* 0x000fe20008410000 */
[----:B------:R-:W-:Y:S01]  /*6930*/  FMUL.FTZ R6, R6, UR14 ;  /* 0x0000000e06067c20 */ /* 0x000fe20008410000 */
[----:B------:R-:W-:Y:S01]  /*6940*/  FMUL.FTZ R19, R242, R19 ;  /* 0x00000013f2137220 */ /* 0x000fe20000410000 */
[----:B------:R-:W-:Y:S01]  /*6950*/  FMUL.FTZ R5, R5, UR14 ;  /* 0x0000000e05057c20 */ /* 0x000fe20008410000 */
[----:B------:R-:W-:Y:S01]  /*6960*/  FMUL.FTZ R8, R160, R4 ;  /* 0x00000004a0087220 */ /* 0x000fe20000410000 */
[----:B------:R-:W-:Y:S01]  /*6970*/  F2FP.BF16.F32.PACK_AB R164, R11, R12 ;  /* 0x0000000c0ba4723e */ /* 0x000fe200000010ff */
[----:B------:R-:W-:Y:S01]  /*6980*/  FFMA.FTZ R4, -R178, R178, 1 ;  /* 0x3f800000b2047423 */ /* 0x000fe200000101b2 */
[----:B------:R-:W-:Y:S01]  /*6990*/  FMUL.FTZ R14, R17, R5 ;  /* 0x00000005110e7220 */ /* 0x000fe20000410000 */
[----:B------:R-:W-:Y:S01]  /*69a0*/  FMUL.FTZ R17, R88, R45 ;  /* 0x0000002d58117220 */ /* 0x000fe20000410000 */
[----:B------:R-:W-:Y:S01]  /*69b0*/  FFMA.FTZ R5, -R183, R183, 1 ;  /* 0x3f800000b7057423 */ /* 0x000fe200000101b7 */
[----:B------:R-:W-:Y:S01]  /*69c0*/  FMUL.FTZ R4, R4, UR14 ;  /* 0x0000000e04047c20 */ /* 0x000fe20008410000 */
[----:B------:R-:W-:Y:S01]  /*69d0*/  FFMA.FTZ R0, -R169, R169, 1 ;  /* 0x3f800000a9007423 */ /* 0x000fe200000101a9 */
[----:B------:R-:W-:Y:S01]  /*69e0*/  FADD.FTZ R66, -R155, R66 ;  /* 0x000000429b427221 */ /* 0x000fe20000010100 */
[----:B------:R-:W-:Y:S01]  /*69f0*/  FMUL.FTZ R5, R5, UR14 ;  /* 0x0000000e05057c20 */ /* 0x000fe20008410000 */
[----:B------:R-:W-:Y:S01]  /*6a00*/  FMUL.FTZ R13, R18, R4 ;  /* 0x00000004120d7220 */ /* 0x000fe20000410000 */
[----:B------:R-:W-:Y:S01]  /*6a10*/  FMUL.FTZ R18, R79, R54 ;  /* 0x000000364f127220 */ /* 0x000fe20000410000 */
[----:B------:R-:W-:Y:S01]  /*6a20*/  FMUL.FTZ R0, R0, UR14 ;  /* 0x0000000e00007c20 */ /* 0x000fe20008410000 */
[----:B------:R-:W-:Y:S01]  /*6a30*/  FMUL.FTZ R11, R21, R5 ;  /* 0x00000005150b7220 */ /* 0x000fe20000410000 */
[----:B------:R-:W-:Y:S01]  /*6a40*/  FFMA.FTZ R4, -R182, R182, 1 ;  /* 0x3f800000b6047423 */ /* 0x000fe200000101b6 */
[----:B------:R-:W-:Y:S01]  /*6a50*/  FFMA.FTZ R5, -R187, R187, 1 ;  /* 0x3f800000bb057423 */ /* 0x000fe200000101bb */
[----:B------:R-:W-:Y:S01]  /*6a60*/  FMUL.FTZ R9, R9, R0 ;  /* 0x0000000009097220 */ /* 0x000fe20000410000 */
[----:B------:R-:W-:Y:S01]  /*6a70*/  FFMA.FTZ R0, -R172, R172, 1 ;  /* 0x3f800000ac007423 */ /* 0x000fe200000101ac */
[----:B------:R-:W-:Y:S01]  /*6a80*/  FMUL.FTZ R4, R4, UR14 ;  /* 0x0000000e04047c20 */ /* 0x000fe20008410000 */
[----:B------:R-:W-:Y:S01]  /*6a90*/  FMUL.FTZ R5, R5, UR14 ;  /* 0x0000000e05057c20 */ /* 0x000fe20008410000 */
[----:B------:R-:W-:Y:S01]  /*6aa0*/  FADD.FTZ R67, -R155, R67 ;  /* 0x000000439b437221 */ /* 0x000fe20000010100 */
[----:B------:R-:W-:Y:S01]  /*6ab0*/  F2FP.BF16.F32.PACK_AB R165, R9, R10 ;  /* 0x0000000a09a5723e */ /* 0x000fe200000010ff */
[----:B------:R-:W-:Y:S01]  /*6ac0*/  FMUL.FTZ R10, R240, R22 ;  /* 0x00000016f00a7220 */ /* 0x000fe20000410000 */
[----:B------:R-:W-:Y:S01]  /*6ad0*/  FMUL.FTZ R22, R92, R41 ;  /* 0x000000295c167220 */ /* 0x000fe20000410000 */
[----:B------:R-:W-:Y:S02]  /*6ae0*/  FMUL.FTZ R0, R0, UR14 ;  /* 0x0000000e00007c20 */ /* 0x000fe40008410000 */
[----:B------:R-:W-:Y:S01]  /*6af0*/  FMUL.FTZ R10, R10, R4 ;  /* 0x000000040a0a7220 */ /* 0x000fe20000410000 */
[----:B------:R-:W-:Y:S01]  /*6b00*/  FFMA.FTZ R4, -R186, R186, 1 ;  /* 0x3f800000ba047423 */ /* 0x000fe200000101ba */
[----:B------:R-:W-:Y:S01]  /*6b10*/  FMUL.FTZ R7, R15, R0 ;  /* 0x000000000f077220 */ /* 0x000fe20000410000 */
[----:B------:R-:W-:Y:S01]  /*6b20*/  FMUL.FTZ R15, R16, R6 ;  /* 0x00000006100f7220 */ /* 0x000fe20000410000 */
[----:B------:R-:W-:Y:S01]  /*6b30*/  FMUL.FTZ R16, R86, R47 ;  /* 0x0000002f56107220 */ /* 0x000fe20000410000 */
[----:B------:R-:W-:Y:S01]  /*6b40*/  FMUL.FTZ R4, R4, UR14 ;  /* 0x0000000e04047c20 */ /* 0x000fe20008410000 */
        /* <DEDUP_REMOVED lines=9> */
[----:B------:R-:W-:Y:S01]  /*6be0*/  FMUL.FTZ R28, R251, R31 ;  /* 0x0000001ffb1c7220 */ /* 0x000fe20000410000 */
        /* <DEDUP_REMOVED lines=9> */
[----:B------:R-:W-:Y:S01]  /*6c80*/  FFMA.FTZ R0, -R177, R177, 1 ;  /* 0x3f800000b1007423 */ /* 0x000fe200000101b1 */
[----:B------:R-:W-:Y:S01]  /*6c90*/  FFMA.FTZ R5, -R191, R191, 1 ;  /* 0x3f800000bf057423 */ /* 0x000fe200000101bf */
[----:B------:R-:W-:Y:S01]  /*6ca0*/  F2FP.BF16.F32.PACK_AB R160, R11, R12 ;  /* 0x0000000c0ba0723e */ /* 0x000fe200000010ff */
[----:B------:R-:W-:Y:S01]  /*6cb0*/  FMUL.FTZ R11, R99, R34 ;  /* 0x00000022630b7220 */ /* 0x000fe20000410000 */
[----:B------:R-:W-:Y:S01]  /*6cc0*/  FMUL.FTZ R12, R84, R49 ;  /* 0x00000031540c7220 */ /* 0x000fe20000410000 */
[----:B------:R-:W-:Y:S01]  /*6cd0*/  FMUL.FTZ R6, R6, UR14 ;  /* 0x0000000e06067c20 */ /* 0x000fe20008410000 */
[----:B------:R-:W-:Y:S01]  /*6ce0*/  FMUL.FTZ R0, R0, UR14 ;  /* 0x0000000e00007c20 */ /* 0x000fe20008410000 */
[----:B------:R-:W-:Y:S01]  /*6cf0*/  FMUL.FTZ R5, R5, UR14 ;  /* 0x0000000e05057c20 */ /* 0x000fe20008410000 */
[----:B------:R-:W-:Y:S01]  /*6d00*/  FMUL.FTZ R20, R110, R66 ;  /* 0x000000426e147220 */ /* 0x000fe20000410000 */
[----:B------:R-:W-:Y:S01]  /*6d10*/  MOV R110, 0x20 ;  /* 0x00000020006e7802 */ /* 0x000fe20000000f00 */
[----:B------:R-:W-:Y:S01]  /*6d20*/  FMUL.FTZ R9, R19, R0 ;  /* 0x0000000013097220 */ /* 0x000fe20000410000 */
[----:B------:R-:W-:Y:S01]  /*6d30*/  FFMA.FTZ R0, -R181, R181, 1 ;  /* 0x3f800000b5007423 */ /* 0x000fe200000101b5 */
[----:B------:R-:W-:Y:S01]  /*6d40*/  FMUL.FTZ R29, R29, R5 ;  /* 0x000000051d1d7220 */ /* 0x000fe20000410000 */
[----:B------:R-:W-:Y:S01]  /*6d50*/  FFMA.FTZ R5, -R195, R195, 1 ;  /* 0x3f800000c3057423 */ /* 0x000fe200000101c3 */
[----:B------:R-:W-:Y:S01]  /*6d60*/  FMUL.FTZ R19, R109, R67 ;  /* 0x000000436d137220 */ /* 0x000fe20000410000 */
[----:B------:R-:W-:Y:S01]  /*6d70*/  FMUL.FTZ R0, R0, UR14 ;  /* 0x0000000e00007c20 */ /* 0x000fe20008410000 */
[----:B------:R-:W-:Y:S01]  /*6d80*/  F2FP.BF16.F32.PACK_AB R161, R9, R13 ;  /* 0x0000000d09a1723e */ /* 0x000fe200000010ff */
[----:B------:R-:W-:Y:S01]  /*6d90*/  FMUL.FTZ R9, R24, R6 ;  /* 0x0000000618097220 */ /* 0x000fe20000410000 */
[----:B------:R-:W-:Y:S01]  /*6da0*/  FMUL.FTZ R24, R94, R39 ;  /* 0x000000275e187220 */ /* 0x000fe20000410000 */
[----:B------:R-:W-:Y:S01]  /*6db0*/  FMUL.FTZ R7, R23, R0 ;  /* 0x0000000017077220 */ /* 0x000fe20000410000 */
[----:B------:R-:W-:Y:S01]  /*6dc0*/  FFMA.FTZ R0, -R185, R185, 1 ;  /* 0x3f800000b9007423 */ /* 0x000fe200000101b9 */
[----:B------:R-:W-:Y:S01]  /*6dd0*/  FFMA.FTZ R6, -R192, R192, 1 ;  /* 0x3f800000c0067423 */ /* 0x000fe200000101c0 */
[----:B------:R-:W-:Y:S01]  /*6de0*/  FMUL.FTZ R23, R90, R43 ;  /* 0x0000002b5a177220 */ /* 0x000fe20000410000 */
[----:B------:R-:W-:Y:S01]  /*6df0*/  FMUL.FTZ R5, R5, UR14 ;  /* 0x0000000e05057c20 */ /* 0x000fe20008410000 */
[----:B------:R-:W-:Y:S01]  /*6e00*/  FMUL.FTZ R0, R0, UR14 ;  /* 0x0000000e00007c20 */ /* 0x000fe20008410000 */
[----:B------:R-:W-:Y:S01]  /*6e10*/  F2FP.BF16.F32.PACK_AB R107, R7, R10 ;  /* 0x0000000a076b723e */ /* 0x000fe200000010ff */
[----:B------:R-:W-:Y:S01]  /*6e20*/  FMUL.FTZ R10, R30, R4 ;  /* 0x000000041e0a7220 */ /* 0x000fe20000410000 */
[----:B------:R-:W-:Y:S01]  /*6e30*/  FMUL.FTZ R6, R6, UR14 ;  /* 0x0000000e06067c20 */ /* 0x000fe20008410000 */
[----:B------:R-:W-:Y:S01]  /*6e40*/  FMUL.FTZ R13, R27, R0 ;  /* 0x000000001b0d7220 */ /* 0x000fe20000410000 */
[----:B------:R-:W-:Y:S01]  /*6e50*/  FMUL.FTZ R27, R148, R33 ;  /* 0x00000021941b7220 */ /* 0x000fe20000410000 */
[----:B------:R-:W-:Y:S01]  /*6e60*/  FMUL.FTZ R30, R73, R60 ;  /* 0x0000003c491e7220 */ /* 0x000fe20000410000 */
[----:B------:R1:W5:Y:S01]  /*6e70*/  LDL.LU R148, [R1+0xac] ;  /* 0x0000ac0001947983 */ /* 0x0003620000300800 */
[----:B------:R-:W-:Y:S01]  /*6e80*/  FMUL.FTZ R7, R15, R6 ;  /* 0x000000060f077220 */ /* 0x000fe20000410000 */
[----:B------:R-:W-:Y:S01]  /*6e90*/  FMUL.FTZ R15, R78, R55 ;  /* 0x000000374e0f7220 */ /* 0x000fe20000410000 */
[----:B------:R-:W-:Y:S01]  /*6ea0*/  F2FP.BF16.F32.PACK_AB R34, R13, R14 ;  /* 0x0000000e0d22723e */ /* 0x000fe200000010ff */
[----:B------:R1:W5:Y:S01]  /*6eb0*/  LDL.LU R99, [R1+0xa8] ;  /* 0x0000a80001637983 */ /* 0x0003620000300800 */
[----:B------:R-:W-:Y:S01]  /*6ec0*/  FMUL.FTZ R13, R82, R51 ;  /* 0x00000033520d7220 */ /* 0x000fe20000410000 */
[----:B------:R-:W-:Y:S01]  /*6ed0*/  FMUL.FTZ R14, R75, R58 ;  /* 0x0000003a4b0e7220 */ /* 0x000fe20000410000 */
[----:B------:R-:W-:Y:S01]  /*6ee0*/  F2FP.BF16.F32.PACK_AB R33, R8, R9 ;  /* 0x000000090821723e */ /* 0x000fe200000010ff */
[----:B------:R1:W5:Y:S01]  /*6ef0*/  LDL.LU R98, [R1+0xa4] ;  /* 0x0000a40001627983 */ /* 0x0003620000300800 */
[----:B------:R-:W-:Y:S01]  /*6f00*/  FMUL.FTZ R27, R27, R5 ;  /* 0x000000051b1b7220 */ /* 0x000fe20000410000 */
[----:B------:R-:W-:Y:S01]  /*6f10*/  FFMA.FTZ R6, -R196, R196, 1 ;  /* 0x3f800000c4067423 */ /* 0x000fe200000101c4 */
[----:B------:R-:W-:Y:S01]  /*6f20*/  FFMA.FTZ R0, -R189, R189, 1 ;  /* 0x3f800000bd007423 */ /* 0x000fe200000101bd */
[----:B------:R1:W5:Y:S01]  /*6f30*/  LDL.LU R97, [R1+0xa0] ;  /* 0x0000a00001617983 */ /* 0x0003620000300800 */
[----:B------:R-:W-:Y:S01]  /*6f40*/  FFMA.FTZ R4, -R194, R194, 1 ;  /* 0x3f800000c2047423 */ /* 0x000fe200000101c2 */
[----:B------:R-:W-:Y:S01]  /*6f50*/  FMUL.FTZ R6, R6, UR14 ;  /* 0x0000000e06067c20 */ /* 0x000fe20008410000 */
[----:B------:R-:W-:Y:S01]  /*6f60*/  FMUL.FTZ R0, R0, UR14 ;  /* 0x0000000e00007c20 */ /* 0x000fe20008410000 */
[----:B------:R1:W5:Y:S01]  /*6f70*/  LDL.LU R96, [R1+0x9c] ;  /* 0x00009c0001607983 */ /* 0x0003620000300800 */
[----:B------:R-:W-:Y:S01]  /*6f80*/  FMUL.FTZ R4, R4, UR14 ;  /* 0x0000000e04047c20 */ /* 0x000fe20008410000 */
        /* <DEDUP_REMOVED lines=8> */
[----:B------:R-:W-:Y:S01]  /*7010*/  F2FP.BF16.F32.PACK_AB R28, R28, R10 ;  /* 0x0000000a1c1c723e */ /* 0x000fe200000010ff */
[----:B------:R-:W-:Y:S01]  /*7020*/  FMUL.FTZ R10, R91, R42 ;  /* 0x0000002a5b0a7220 */ /* 0x000fe20000410000 */
[----:B------:R1:W5:Y:S01]  /*7030*/  LDL.LU R93, [R1+0x90] ;  /* 0x00009000015d7983 */ /* 0x0003620000300800 */
[----:B------:R-:W-:Y:S01]  /*7040*/  FFMA.FTZ R4, -R198, R198, 1 ;  /* 0x3f800000c6047423 */ /* 0x000fe200000101c6 */
[----:B------:R-:W-:Y:S01]  /*7050*/  FFMA.FTZ R0, -R193, R193, 1 ;  /* 0x3f800000c1007423 */ /* 0x000fe200000101c1 */
[----:B------:R-:W-:Y:S01]  /*7060*/  F2FP.BF16.F32.PACK_AB R29, R29, R7 ;  /* 0x000000071d1d723e */ /* 0x000fe200000010ff */
[----:B------:R1:W5:Y:S01]  /*7070*/  LDL.LU R92, [R1+0x8c] ;  /* 0x00008c00015c7983 */ /* 0x0003620000300800 */
[----:B------:R-:W-:Y:S01]  /*7080*/  FMUL.FTZ R4, R4, UR14 ;  /* 0x0000000e04047c20 */ /* 0x000fe20008410000 */
[----:B------:R-:W-:Y:S01]  /*7090*/  FMUL.FTZ R0, R0, UR14 ;  /* 0x0000000e00007c20 */ /* 0x000fe20008410000 */
[----:B------:R-:W-:Y:S01]  /*70a0*/  FFMA.FTZ R6, -R200, R200, 1 ;  /* 0x3f800000c8067423 */ /* 0x000fe200000101c8 */
[----:B------:R1:W5:Y:S01]  /*70b0*/  LDL.LU R91, [R1+0x88] ;  /* 0x00008800015b7983 */ /* 0x0003620000300800 */
[----:B------:R-:W-:Y:S01]  /*70c0*/  FMUL.FTZ R11, R38, R4 ;  /* 0x00000004260b7220 */ /* 0x000fe20000410000 */
[----:B------:R-:W-:Y:S01]  /*70d0*/  FMUL.FTZ R26, R26, R0 ;  /* 0x000000001a1a7220 */ /* 0x000fe20000410000 */
[----:B------:R-:W-:Y:S01]  /*70e0*/  FFMA.FTZ R0, -R197, R197, 1 ;  /* 0x3f800000c5007423 */ /* 0x000fe200000101c5 */
[----:B------:R1:W5:Y:S01]  /*70f0*/  LDL.LU R90, [R1+0x84] ;  /* 0x00008400015a7983 */ /* 0x0003620000300800 */
[----:B------:R-:W-:Y:S01]  /*7100*/  FFMA.FTZ R4, -R202, R202, 1 ;  /* 0x3f800000ca047423 */ /* 0x000fe200000101ca */
[----:B------:R-:W-:Y:S01]  /*7110*/  FMUL.FTZ R6, R6, UR14 ;  /* 0x0000000e06067c20 */ /* 0x000fe20008410000 */
[----:B------:R-:W-:Y:S01]  /*7120*/  FMUL.FTZ R0, R0, UR14 ;  /* 0x0000000e00007c20 */ /* 0x000fe20008410000 */
[----:B------:R1:W5:Y:S01]  /*7130*/  LDL.LU R89, [R1+0x80] ;  /* 0x0000800001597983 */ /* 0x0003620000300800 */
[----:B------:R-:W-:Y:S01]  /*7140*/  FMUL.FTZ R4, R4, UR14 ;  /* 0x0000000e04047c20 */ /* 0x000fe20008410000 */
[----:B------:R-:W-:Y:S01]  /*7150*/  F2FP.BF16.F32.PACK_AB R26, R26, R9 ;  /* 0x000000091a1a723e */ /* 0x000fe200000010ff */
[----:B------:R-:W-:Y:S01]  /*7160*/  FMUL.FTZ R24, R24, R0 ;  /* 0x0000000018187220 */ /* 0x000fe20000410000 */
[----:B------:R1:W5:Y:S01]  /*7170*/  LDL.LU R88, [R1+0x7c] ;  /* 0x00007c0001587983 */ /* 0x0003620000300800 */
[----:B------:R-:W-:Y:S01]  /*7180*/  FMUL.FTZ R10, R10, R4 ;  /* 0x000000040a0a7220 */ /* 0x000fe20000410000 */
[----:B------:R-:W-:Y:S01]  /*7190*/  FFMA.FTZ R0, -R201, R201, 1 ;  /* 0x3f800000c9007423 */ /* 0x000fe200000101c9 */
[----:B------:R-:W-:Y:S01]  /*71a0*/  FFMA.FTZ R4, -R206, R206, 1 ;  /* 0x3f800000ce047423 */ /* 0x000fe200000101ce */
[----:B------:R1:W5:Y:S01]  /*71b0*/  LDL.LU R87, [R1+0x78] ;  /* 0x0000780001577983 */ /* 0x0003620000300800 */
[----:B------:R-:W-:Y:S01]  /*71c0*/  F2FP.BF16.F32.PACK_AB R24, R24, R11 ;  /* 0x0000000b1818723e */ /* 0x000fe200000010ff */
[----:B------:R-:W-:Y:S01]  /*71d0*/  FMUL.FTZ R11, R74, R59 ;  /* 0x0000003b4a0b7220 */ /* 0x000fe20000410000 */
[----:B------:R-:W-:Y:S01]  /*71e0*/  FMUL.FTZ R0, R0, UR14 ;  /* 0x0000000e00007c20 */ /* 0x000fe20008410000 */
[----:B------:R1:W5:Y:S01]  /*71f0*/  LDL.LU R86, [R1+0x74] ;  /* 0x0000740001567983 */ /* 0x0003620000300800 */
[----:B------:R-:W-:Y:S01]  /*7200*/  FMUL.FTZ R4, R4, UR14 ;  /* 0x0000000e04047c20 */ /* 0x000fe20008410000 */
[----:B------:R-:W-:Y:S01]  /*7210*/  FMUL.FTZ R7, R36, R6 ;  /* 0x0000000624077220 */ /* 0x000fe20000410000 */
[----:B------:R-:W-:Y:S01]  /*7220*/  FMUL.FTZ R23, R23, R0 ;  /* 0x0000000017177220 */ /* 0x000fe20000410000 */
[----:B------:R1:W5:Y:S01]  /*7230*/  LDL.LU R85, [R1+0x70] ;  /* 0x0000700001557983 */ /* 0x0003620000300800 */
[----:B------:R-:W-:Y:S01]  /*7240*/  FMUL.FTZ R8, R8, R4 ;  /* 0x0000000408087220 */ /* 0x000fe20000410000 */
[----:B------:R-:W-:Y:S01]  /*7250*/  FFMA.FTZ R4, -R210, R210, 1 ;  /* 0x3f800000d2047423 */ /* 0x000fe200000101d2 */
[----:B------:R-:W-:Y:S01]  /*7260*/  FFMA.FTZ R0, -R205, R205, 1 ;  /* 0x3f800000cd007423 */ /* 0x000fe200000101cd */
[----:B------:R1:W5:Y:S01]  /*7270*/  LDL.LU R84, [R1+0x6c] ;  /* 0x00006c0001547983 */ /* 0x0003620000300800 */
[----:B------:R-:W-:Y:S01]  /*7280*/  F2FP.BF16.F32.PACK_AB R23, R23, R10 ;  /* 0x0000000a1717723e */ /* 0x000fe200000010ff */
[----:B------:R-:W-:Y:S01]  /*7290*/  FMUL.FTZ R4, R4, UR14 ;  /* 0x0000000e04047c20 */ /* 0x000fe20008410000 */
[----:B------:R-:W-:Y:S01]  /*72a0*/  FMUL.FTZ R0, R0, UR14 ;  /* 0x0000000e00007c20 */ /* 0x000fe20008410000 */
[----:B------:R1:W5:Y:S01]  /*72b0*/  LDL.LU R83, [R1+0x68] ;  /* 0x0000680001537983 */ /* 0x0003620000300800 */
[----:B------:R-:W-:Y:S01]  /*72c0*/  FFMA.FTZ R6, -R204, R204, 1 ;  /* 0x3f800000cc067423 */ /* 0x000fe200000101cc */
        /* <DEDUP_REMOVED lines=11> */
[----:B------:R-:W-:Y:S01]  /*7380*/  F2FP.BF16.F32.PACK_AB R16, R16, R8 ;  /* 0x000000081010723e */ /* 0x000fe200000010ff */
        /* <DEDUP_REMOVED lines=12> */
[----:B------:R-:W-:Y:S01]  /*7450*/  FFMA.FTZ R0, -R218, R218, 1 ;  /* 0x3f800000da007423 */ /* 0x000fe200000101da */
        /* <DEDUP_REMOVED lines=33> */
[----:B------:R-:W-:Y:S01]  /*7670*/  FFMA.FTZ R6, -R224, R224, 1 ;  /* 0x3f800000e0067423 */ /* 0x000fe200000101e0 */
[----:B------:R-:W-:Y:S01]  /*7680*/  F2FP.BF16.F32.PACK_AB R17, R17, R7 ;  /* 0x000000071111723e */ /* 0x000fe200000010ff */
[----:B------:R-:W-:Y:S01]  /*7690*/  FMUL.FTZ R5, R5, UR14 ;  /* 0x0000000e05057c20 */ /* 0x000fe20008410000 */
[----:B------:R-:W-:Y:S01]  /*76a0*/  FFMA.FTZ R4, -R219, R219, 1 ;  /* 0x3f800000db047423 */ /* 0x000fe200000101db */
[----:B------:R-:W-:Y:S01]  /*76b0*/  FMUL.FTZ R6, R6, UR14 ;  /* 0x0000000e06067c20 */ /* 0x000fe20008410000 */
[----:B------:R-:W-:Y:S01]  /*76c0*/  FMUL.FTZ R31, R31, R0 ;  /* 0x000000001f1f7220 */ /* 0x000fe20000410000 */
[----:B------:R-:W-:Y:S01]  /*76d0*/  FMUL.FTZ R12, R12, R5 ;  /* 0x000000050c0c7220 */ /* 0x000fe20000410000 */
[----:B------:R-:W-:Y:S01]  /*76e0*/  FFMA.FTZ R5, -R215, R215, 1 ;  /* 0x3f800000d7057423 */ /* 0x000fe200000101d7 */
[----:B------:R-:W-:Y:S01]  /*76f0*/  FMUL.FTZ R10, R56, R6 ;  /* 0x00000006380a7220 */ /* 0x000fe20000410000 */
[----:B------:R-:W-:Y:S01]  /*7700*/  F2FP.BF16.F32.PACK_AB R6, R15, R18 ;  /* 0x000000120f06723e */ /* 0x000fe200000010ff */
[----:B------:R-:W-:Y:S01]  /*7710*/  FMUL.FTZ R18, R68, R65 ;  /* 0x0000004144127220 */ /* 0x000fe20000410000 */
[----:B------:R-:W-:Y:S01]  /*7720*/  FMUL.FTZ R5, R5, UR14 ;  /* 0x0000000e05057c20 */ /* 0x000fe20008410000 */
[----:B------:R1:W5:Y:S01]  /*7730*/  LDL.LU R68, [R1+0x2c] ;  /* 0x00002c0001447983 */ /* 0x0003620000300800 */
        /* <DEDUP_REMOVED lines=8> */
[----:B------:R-:W-:Y:S01]  /*77c0*/  F2FP.BF16.F32.PACK_AB R7, R7, R8 ;  /* 0x000000080707723e */ /* 0x000fe200000010ff */
[----:B------:R-:W-:Y:S01]  /*77d0*/  FFMA.FTZ R8, -R223, R223, 1 ;  /* 0x3f800000df087423 */ /* 0x000fe200000101df */
[----:B------:R-:W-:Y:S01]  /*77e0*/  FMUL.FTZ R21, R0, UR14 ;  /* 0x0000000e00157c20 */ /* 0x000fe20008410000 */
[----:B------:R-:W-:Y:S01]  /*77f0*/  FMUL.FTZ R9, R57, R5 ;  /* 0x0000000539097220 */ /* 0x000fe20000410000 */
[----:B------:R-:W-:Y:S01]  /*7800*/  FFMA.FTZ R5, -R221, R221, 1 ;  /* 0x3f800000dd057423 */ /* 0x000fe200000101dd */
[----:B------:R-:W-:Y:S01]  /*7810*/  FMUL.FTZ R8, R8, UR14 ;  /* 0x0000000e08087c20 */ /* 0x000fe20008410000 */
[----:B------:R-:W-:Y:S01]  /*7820*/  FFMA.FTZ R0, -R225, R225, 1 ;  /* 0x3f800000e1007423 */ /* 0x000fe200000101e1 */
[----:B------:R-:W-:Y:S01]  /*7830*/  FMUL.FTZ R4, R4, UR14 ;  /* 0x0000000e04047c20 */ /* 0x000fe20008410000 */
[----:B------:R-:W-:Y:S01]  /*7840*/  FMUL.FTZ R5, R5, UR14 ;  /* 0x0000000e05057c20 */ /* 0x000fe20008410000 */
[----:B------:R-:W-:Y:S01]  /*7850*/  F2FP.BF16.F32.PACK_AB R9, R9, R10 ;  /* 0x0000000a0909723e */ /* 0x000fe200000010ff */
[----:B------:R-:W-:Y:S01]  /*7860*/  FMUL.FTZ R30, R30, R8 ;  /* 0x000000081e1e7220 */ /* 0x000fe20000410000 */
[----:B------:R-:W-:Y:S01]  /*7870*/  FMUL.FTZ R0, R0, UR14 ;  /* 0x0000000e00007c20 */ /* 0x000fe20008410000 */
[----:B------:R-:W-:Y:S01]  /*7880*/  F2FP.BF16.F32.PACK_AB R8, R11, R14 ;  /* 0x0000000e0b08723e */ /* 0x000fe200000010ff */
[----:B------:R-:W-:Y:S01]  /*7890*/  FMUL.FTZ R15, R61, R5 ;  /* 0x000000053d0f7220 */ /* 0x000fe20000410000 */
[----:B------:R-:W-:Y:S01]  /*78a0*/  FFMA.FTZ R5, -R227, R227, 1 ;  /* 0x3f800000e3057423 */ /* 0x000fe200000101e3 */
[----:B------:R-:W-:Y:S01]  /*78b0*/  SHF.L.U32 R109, R111, 0x5, RZ ;  /* 0x000000056f6d7819 */ /* 0x000fe200000006ff */
[----:B------:R-:W-:Y:S01]  /*78c0*/  FMUL.FTZ R21, R64, R21 ;  /* 0x0000001540157220 */ /* 0x000fe20000410000 */
[----:B------:R-:W-:Y:S01]  /*78d0*/  FMUL.FTZ R20, R20, R4 ;  /* 0x0000000414147220 */ /* 0x000fe20000410000 */
[----:B------:R-:W-:Y:S01]  /*78e0*/  F2FP.BF16.F32.PACK_AB R11, R15, R30 ;  /* 0x0000001e0f0b723e */ /* 0x000fe200000010ff */
[----:B------:R-:W-:Y:S01]  /*78f0*/  FMUL.FTZ R5, R5, UR14 ;  /* 0x0000000e05057c20 */ /* 0x000fe20008410000 */
[----:B------:R-:W-:Y:S01]  /*7900*/  FMUL.FTZ R19, R19, R0 ;  /* 0x0000000013137220 */ /* 0x000fe20000410000 */
[----:B------:R-:W-:Y:S02]  /*7910*/  F2FP.BF16.F32.PACK_AB R10, R31, R32 ;  /* 0x000000201f0a723e */ /* 0x000fe400000010ff */
[----:B------:R-:W-:Y:S01]  /*7920*/  FMUL.FTZ R18, R18, R5 ;  /* 0x0000000512127220 */ /* 0x000fe20000410000 */
[----:B-1----:R-:W-:Y:S06]  /*7930*/  BRA.U !UP0, `(.L_x_804) ;  /* 0x0000000108747547 */ /* 0x002fec000b800000 */
[----:B------:R-:W2:Y:S01]  /*7940*/  LDL.LU R37, [R1+0x4] ;  /* 0x0000040001257983 */ /* 0x000ea20000300800 */
[----:B------:R-:W1:Y:S01]  /*7950*/  LDC R5, c[0x0][0x3b0] ;  /* 0x0000ec00ff057b82 */ /* 0x000e620000000800 */
[----:B------:R-:W-:Y:S01]  /*7960*/  IADD3 R4, P0, PT, RZ, -UR30, RZ ;  /* 0x8000001eff047c10 */ /* 0x000fe2000ff1e0ff */
[----:B------:R-:W-:Y:S01]  /*7970*/  ULOP3.LUT UR5, UR53, 0x1, URZ, 0xc0, !UPT ;  /* 0x0000000135057892 */ /* 0x000fe2000f8ec0ff */
[----:B------:R-:W3:Y:S03]  /*7980*/  LDL.LU R36, [R1+0x8] ;  /* 0x0000080001247983 */ /* 0x000ee60000300800 */
[----:B------:R-:W-:Y:S01]  /*7990*/  UISETP.NE.U32.AND UP1, UPT, UR5, 0x1, UPT ;  /* 0x000000010500788c */ /* 0x000fe2000bf25070 */
[----:B------:R-:W4:Y:S01]  /*79a0*/  LDL.LU R35, [R1] ;  /* 0x0000000001237983 */ /* 0x000f220000300800 */
[----:B------:R-:W2:Y:S02]  /*79b0*/  LDC R14, c[0x0][0x3b4] ;  /* 0x0000ed00ff0e7b82 */ /* 0x000ea40000000800 */
[----:B------:R-:W-:Y:S06]  /*79c0*/  USEL UR5, UR27, 0x2000, !UP1 ;  /* 0x000020001b057887 */ /* 0x000fec000c800000 */
[----:B-----5:R-:W-:Y:S02]  /*79d0*/  VIADD R149, R149, UR5 ;  /* 0x0000000595957c36 */ /* 0x020fe40008000000 */
[----:B----4-:R-:W-:Y:S02]  /*79e0*/  VIADD R35, R35, UR5 ;  /* 0x0000000523237c36 */ /* 0x010fe40008000000 */
[C---:B-1----:R-:W-:Y:S04]  /*79f0*/  IMAD.SHL.U32 R0, R5.reuse, 0x80, RZ ;  /* 0x0000008005007824 */ /* 0x042fe800078e00ff */
[----:B------:R-:W-:Y:S05]  /*7a00*/  IMAD.X R0, RZ, RZ, ~R0, P0 ;  /* 0x000000ffff007224 */ /* 0x000fea00000e0e00 */
[----:B------:R-:W-:Y:S04]  /*7a10*/  SHF.R.S64 R4, R4, 0x1f, R0 ;  /* 0x0000001f04047819 */ /* 0x000fe80000001000 */
[----:B---3--:R-:W-:Y:S04]  /*7a20*/  IADD3 R36, P0, PT, R4, R36, RZ ;  /* 0x0000002404247210 */ /* 0x008fe80007f1e0ff */
[----:B--2---:R-:W-:Y:S01]  /*7a30*/  LEA.HI.X.SX32 R37, R0, R37, 0x1, P0 ;  /* 0x0000002500257211 */ /* 0x004fe200000f0eff */
[----:B------:R1:W-:Y:S01]  /*7a40*/  STL [R1+0x8], R36 ;  /* 0x0000082401007387 */ /* 0x0003e20000100800 */
[C---:B------:R-:W-:Y:S03]  /*7a50*/  LEA R4, P0, R5.reuse, R36, 0x7 ;  /* 0x0000002405047211 */ /* 0x040fe600078038ff */
[----:B------:R1:W-:Y:S01]  /*7a60*/  STL [R1+0x4], R37 ;  /* 0x0000042501007387 */ /* 0x0003e20000100800 */
[----:B------:R-:W-:Y:S01]  /*7a70*/  LEA.HI.X R5, R5, R37, R14, 0x7, P0 ;  /* 0x0000002505057211 */ /* 0x000fe200000f3c0e */
[----:B------:R-:W-:Y:S02]  /*7a80*/  IMAD.MOV.U32 R14, RZ, RZ, R36 ;  /* 0x000000ffff0e7224 */ /* 0x000fe400078e0024 */
[----:B------:R1:W-:Y:S01]  /*7a90*/  STL [R1], R35 ;  /* 0x0000002301007387 */ /* 0x0003e20000100800 */
[----:B------:R-:W-:Y:S05]  /*7aa0*/  IMAD.MOV.U32 R15, RZ, RZ, R37 ;  /* 0x000000ffff0f7224 */ /* 0x000fea00078e0025 */
[----:B------:R-:W-:Y:S01]  /*7ab0*/  @!PT LDS RZ, [RZ] ;  /* 0x00000000fffff984 */ /* 0x000fe20000000800 */
[----:B------:R-:W-:Y:S01]  /*7ac0*/  @!PT LDS RZ, [RZ] ;  /* 0x00000000fffff984 */ /* 0x000fe20000000800 */
[----:B------:R-:W-:Y:S01]  /*7ad0*/  @!PT LDS RZ, [RZ] ;  /* 0x00000000fffff984 */ /* 0x000fe20000000800 */
[----:B------:R1:W-:Y:S04]  /*7ae0*/  LDGSTS.E.BYPASS.LTC128B.128 [R35], desc[UR32][R14.64] ;  /* 0x000000000e237fae */ /* 0x0003e8000b981a20 */
[----:B------:R1:W-:Y:S04]  /*7af0*/  LDGSTS.E.BYPASS.LTC128B.128 [R35+0x1000], desc[UR32][R4.64] ;  /* 0x0100000004237fae */ /* 0x0003e8000b981a20 */
[----:B------:R-:W0:Y:S02]  /*7b00*/  LDGDEPBAR ;  /* 0x00000000000079af */ /* 0x000e240000000000 */
.L_x_804:
        /* <DEDUP_REMOVED lines=136> */
.L_x_805:
        /* <DEDUP_REMOVED lines=83> */
[C---:B------:R-:W-:Y:S02]  /*88c0*/  LEA.HI.X.SX32 R49, R61.reuse, R51, 0x5, P0 ;  /* 0x000000333d317211 */ /* 0x040fe400000f2eff */
        /* <DEDUP_REMOVED lines=197> */
.L_x_807:
[----:B------:R-:W2:Y:S01]  /*9520*/  LDCU.64 UR10, c[0x0][0x5c0] ;  /* 0x0000b800ff0a77ac */ /* 0x000ea20008000a00 */
[----:B------:R-:W-:-:S04]  /*9530*/  UIADD3 UR5, UPT, UPT, UR35, UR40, URZ ;  /* 0x0000002823057290 */ /* 0x000fc8000fffe0ff */
[----:B--2---:R-:W-:Y:S02]  /*9540*/  UIMAD.WIDE.U32 UR18, UR5, UR10, URZ ;  /* 0x0000000a051272a5 */ /* 0x004fe4000f8e00ff */
[----:B------:R-:W-:-:S04]  /*9550*/  UIMAD UR5, UR5, UR11, URZ ;  /* 0x0000000b050572a4 */ /* 0x000fc8000f8e02ff */
[----:B------:R-:W-:-:S06]  /*9560*/  UIADD3 UR5, UPT, UPT, UR19, UR5, URZ ;  /* 0x0000000513057290 */ /* 0x000fcc000fffe0ff */
[----:B-1----:R-:W-:Y:S02]  /*9570*/  MOV R5, UR5 ;  /* 0x0000000500057c02 */ /* 0x002fe40008000f00 */
.L_x_808:
        /* <DEDUP_REMOVED lines=12> */
.L_x_809:
[----:B------:R-:W1:Y:S01]  /*9640*/  LDCU.64 UR8, c[0x0][0x5c8] ;  /* 0x0000b900ff0877ac */ /* 0x000e620008000a00 */
[----:B------:R-:W-:-:S04]  /*9650*/  UIADD3 UR5, UPT, UPT, UR35, UR40, URZ ;  /* 0x0000002823057290 */ /* 0x000fc8000fffe0ff */
[----:B-1----:R-:W-:Y:S02]  /*9660*/  UIMAD.WIDE.U32 UR40, UR5, UR8, URZ ;  /* 0x00000008052872a5 */ /* 0x002fe4000f8e00ff */
[----:B------:R-:W-:-:S04]  /*9670*/  UIMAD UR5, UR5, UR9, URZ ;  /* 0x00000009050572a4 */ /* 0x000fc8000f8e02ff */
[----:B------:R-:W-:-:S06]  /*9680*/  UIADD3 UR5, UPT, UPT, UR41, UR5, URZ ;  /* 0x0000000529057290 */ /* 0x000fcc000fffe0ff */
[----:B------:R-:W-:-:S07]  /*9690*/  MOV R18, UR5 ;  /* 0x0000000500127c02 */ /* 0x000fce0008000f00 */
.L_x_810:
        /* <DEDUP_REMOVED lines=13> */
[C---:B------:R-:W-:Y:S01]  /*9770*/  ISETP.GE.AND P1, PT, R111.reuse, UR34, PT ;  /* 0x000000226f007c0c */ /* 0x040fe2000bf26270 */
[----:B------:R-:W-:Y:S01]  /*9780*/  IMAD.U32 R3, RZ, RZ, UR43 ;  /* 0x0000002bff037e24 */ /* 0x000fe2000f8e00ff */
[----:B------:R-:W-:Y:S01]  /*9790*/  LOP3.LUT R0, R2, 0x18, R104, 0xf8, !PT ;  /* 0x0000001802007812 */ /* 0x000fe200078ef868 */
[----:B------:R-:W-:-:S02]  /*97a0*/  VIADD R2, R111, 0x40 ;  /* 0x000000406f027836 */ /* 0x000fc40000000000 */
[----:B------:R-:W-:Y:S01]  /*97b0*/  IMAD.MOV.U32 R3, RZ, RZ, RZ ;  /* 0x000000ffff037224 */ /* 0x000fe200078e00ff */
[----:B------:R-:W-:Y:S01]  /*97c0*/  IADD3 R4, P0, PT, R0, UR18, RZ ;  /* 0x0000001200047c10 */ /* 0x000fe2000ff1e0ff */
[----:B------:R3:W4:Y:S01]  /*97d0*/  LDS.128 R24, [R102+0x7000] ;  /* 0x0070000066187984 */ /* 0x0007220000000c00 */
[----:B------:R-:W-:Y:S02]  /*97e0*/  MOV R0, UR14 ;  /* 0x0000000e00007c02 */ /* 0x000fe40008000f00 */
[----:B------:R-:W-:Y:S02]  /*97f0*/  ISETP.GE.AND P2, PT, R2, UR34, PT ;  /* 0x0000002202007c0c */ /* 0x000fe4000bf46270 */
[----:B------:R-:W-:Y:S01]  /*9800*/  IADD3.X R5, PT, PT, R5, UR43, R0, P0, !PT ;  /* 0x0000002b05057c10 */ /* 0x000fe200087fe400 */
[----:B------:R-:W-:Y:S01]  /*9810*/  IMAD.U32 R0, RZ, RZ, UR8 ;  /* 0x00000008ff007e24 */ /* 0x000fe2000f8e00ff */
        /* <DEDUP_REMOVED lines=16> */
.L_x_812:
[----:B------:R-:W-:Y:S05]  /*9920*/  BSYNC.RECONVERGENT B0 ;  /* 0x0000000000007941 */ /* 0x000fea0003800200 */
.L_x_811:
        /* <DEDUP_REMOVED lines=12> */
.L_x_814:
[----:B------:R-:W-:Y:S05]  /*99f0*/  BSYNC.RECONVERGENT B0 ;  /* 0x0000000000007941 */ /* 0x000fea0003800200 */
.L_x_813:
[----:B------:R-:W5:Y:S01]  /*9a00*/  LDS.128 R12, [R102+0x8000] ;  /* 0x00800000660c7984 */ /* 0x000f620000000c00 */
[----:B------:R-:W-:Y:S01]  /*9a10*/  UIMAD UR16, UR16, UR8, URZ ;  /* 0x00000008101072a4 */ /* 0x000fe2000f8e02ff */
[----:B---3--:R-:W-:Y:S01]  /*9a20*/  IADD3 R2, P0, PT, R16, UR40, RZ ;  /* 0x0000002810027c10 */ /* 0x008fe2000ff1e0ff */
        /* <DEDUP_REMOVED lines=22> */
.L_x_801:
[----:B------:R-:W-:Y:S05]  /*9b90*/  BSYNC.RECONVERGENT B1 ;  /* 0x0000000000017941 */ /* 0x000fea0003800200 */
.L_x_783:
        /* <DEDUP_REMOVED lines=11> */
.L_x_816:
        /* <DEDUP_REMOVED lines=11> */
.L_x_1596:


//--------------------- .text._ZN5flash44flash_bwd_dq_dk_dv_loop_seqk_parallel_kernelI23Flash_bwd_kernel_traitsILi32ELi128ELi128ELi8ELi4ELi4ELi4ELb1ELb0EN7cutlass10bfloat16_tE19Flash_kernel_traitsILi32ELi128ELi128ELi8ES3_EELb1ELb0ELb1ELb1ELb0ELb0ELb0EEEvNS_16Flash_bwd_paramsE --------------------------
	.section	.text._ZN5flash44flash_bwd_dq_dk_dv_loop_seqk_parallel_kernelI23Flash_bwd_kernel_traitsILi32ELi128ELi128ELi8ELi4ELi4ELi4ELb1ELb0EN7cutlass10bfloat16_tE19Flash_kernel_traitsILi32ELi128ELi128ELi8ES3_EELb1ELb0ELb1ELb1ELb0ELb0ELb0EEEvNS_16Flash_bwd_paramsE,"ax",@progbits
	.align	128
        .global         _ZN5flash44flash_bwd_dq_dk_dv_loop_seqk_parallel_kernelI23Flash_bwd_kernel_traitsILi32ELi128ELi128ELi8ELi4ELi4ELi4ELb1ELb0EN7cutlass10bfloat16_tE19Flash_kernel_traitsILi32ELi128ELi128ELi8ES3_EELb1ELb0ELb1ELb1ELb0ELb0ELb0EEEvNS_16Flash_bwd_paramsE
        .type           _ZN5flash44flash_bwd_dq_dk_dv_loop_seqk_parallel_kernelI23Flash_bwd_kernel_traitsILi32ELi128ELi128ELi8ELi4ELi4ELi4ELb1ELb0EN7cutlass10bfloat16_tE19Flash_kernel_traitsILi32ELi128ELi128ELi8ES3_EELb1ELb0ELb1ELb1ELb0ELb0ELb0EEEvNS_16Flash_bwd_paramsE,@function
        .size           _ZN5flash44flash_bwd_dq_dk_dv_loop_seqk_parallel_kernelI23Flash_bwd_kernel_traitsILi32ELi128ELi128ELi8ELi4ELi4ELi4ELb1ELb0EN7cutlass10bfloat16_tE19Flash_kernel_traitsILi32ELi128ELi128ELi8ES3_EELb1ELb0ELb1ELb1ELb0ELb0ELb0EEEvNS_16Flash_bwd_paramsE,(.L_x_1597 - _ZN5flash44flash_bwd_dq_dk_dv_loop_seqk_parallel_kernelI23Flash_bwd_kernel_traitsILi32ELi128ELi128ELi8ELi4ELi4ELi4ELb1ELb0EN7cutlass10bfloat16_tE19Flash_kernel_traitsILi32ELi128ELi128ELi8ES3_EELb1ELb0ELb1ELb1ELb0ELb0ELb0EEEvNS_16Flash_bwd_paramsE)
        .other          _ZN5flash44flash_bwd_dq_dk_dv_loop_seqk_parallel_kernelI23Flash_bwd_kernel_traitsILi32ELi128ELi128ELi8ELi4ELi4ELi4ELb1ELb0EN7cutlass10bfloat16_tE19Flash_kernel_traitsILi32ELi128ELi128ELi8ES3_EELb1ELb0ELb1ELb1ELb0ELb0ELb0EEEvNS_16Flash_bwd_paramsE,@"STO_CUDA_ENTRY STV_DEFAULT"
_ZN5flash44flash_bwd_dq_dk_dv_loop_seqk_parallel_kernelI23Flash_bwd_kernel_traitsILi32ELi128ELi128ELi8ELi4ELi4ELi4ELb1ELb0EN7cutlass10bfloat16_tE19Flash_kernel_traitsILi32ELi128ELi128ELi8ES3_EELb1ELb0ELb1ELb1ELb0ELb0ELb0EEEvNS_16Flash_bwd_paramsE:
.text._ZN5flash44flash_bwd_dq_dk_dv_loop_seqk_parallel_kernelI23Flash_bwd_kernel_traitsILi32ELi128ELi128ELi8ELi4ELi4ELi4ELb1ELb0EN7cutlass10bfloat16_tE19Flash_kernel_traitsILi32ELi128ELi128ELi8ES3_EELb1ELb0ELb1ELb1ELb0ELb0ELb0EEEvNS_16Flash_bwd_paramsE:
        /* <DEDUP_REMOVED lines=20> */
[----:B------:R-:W-:Y:S01]  /*0140*/  UMOV UR23, URZ ;  /* 0x000000ff00177c82 */ /* 0x000fe20008000000 */
[----:B--2---:R-:W-:-:S05]  /*0150*/  ULEA UR5, UR5, UR7, 0x18 ;  /* 0x0000000705057291 */ /* 0x004fca000f8ec0ff */
[----:B------:R-:W2:Y:S01]  /*0160*/  S2UR UR20, SR_CTAID.Y ;  /* 0x00000000001479c3 */ /* 0x000ea20000002600 */
[C---:B-1----:R-:W-:Y:S01]  /*0170*/  IMAD.SHL.U32 R5, R196.reuse, 0x10, RZ ;  /* 0x00000010c4057824 */ /* 0x042fe200078e00ff */
[----:B------:R-:W-:Y:S01]  /*0180*/  SHF.R.U32.HI R195, RZ, 0x1, R196 ;  /* 0x00000001ffc37819 */ /* 0x000fe200000116c4 */
[----:B------:R-:W-:-:S05]  /*0190*/  IMAD.SHL.U32 R2, R196, 0x2, RZ ;  /* 0x00000002c4027824 */ /* 0x000fca00078e00ff */
[----:B------:R-:W1:Y:S01]  /*01a0*/  S2UR UR7, SR_CTAID.Z ;  /* 0x00000000000779c3 */ /* 0x000e620000002700 */
[C---:B------:R-:W-:Y:S01]  /*01b0*/  IMAD.SHL.U32 R7, R196.reuse, 0x40, RZ ;  /* 0x00000040c4077824 */ /* 0x040fe200078e00ff */
[----:B------:R-:W-:Y:S01]  /*01c0*/  LOP3.LUT R5, R5, 0x1c0, RZ, 0xc0, !PT ;  /* 0x000001c005057812 */ /* 0x000fe200078ec0ff */
[C---:B------:R-:W-:Y:S01]  /*01d0*/  IMAD.SHL.U32 R3, R196.reuse, 0x20, RZ ;  /* 0x00000020c4037824 */ /* 0x040fe200078e00ff */
[----:B------:R-:W-:Y:S02]  /*01e0*/  R2P PR, R196, 0x18 ;  /* 0x00000018c4007804 */ /* 0x000fe40000000000 */
[----:B------:R-:W-:Y:S02]  /*01f0*/  LOP3.LUT R0, R2, 0xe006, R7, 0xc8, !PT ;  /* 0x0000e00602007812 */ /* 0x000fe400078ec807 */
[----:B------:R-:W-:Y:S02]  /*0200*/  LOP3.LUT R5, R5, 0x38, R2, 0xf8, !PT ;  /* 0x0000003805057812 */ /* 0x000fe400078ef802 */
[----:B------:R-:W-:-:S02]  /*0210*/  LOP3.LUT R0, R0, 0xc00, R3, 0xf8, !PT ;  /* 0x00000c0000007812 */ /* 0x000fc400078ef803 */
[----:B------:R-:W-:Y:S02]  /*0220*/  LOP3.LUT R195, R195, 0x30, RZ, 0xc0, !PT ;  /* 0x00000030c3c37812 */ /* 0x000fe400078ec0ff */
[----:B------:R-:W-:Y:S01]  /*0230*/  LOP3.LUT R194, R0, R5, RZ, 0xfc, !PT ;  /* 0x0000000500c27212 */ /* 0x000fe200078efcff */
[----:B---3--:R-:W-:Y:S01]  /*0240*/  IMAD.U32 R5, RZ, RZ, UR4 ;  /* 0x00000004ff057e24 */ /* 0x008fe2000f8e00ff */
        /* <DEDUP_REMOVED lines=13> */
.L_x_874:
[----:B-1----:R-:W1:Y:S01]  /*0320*/  LDC.64 R2, c[0x0][0x478] ;  /* 0x00011e00ff027b82 */ /* 0x002e620000000a00 */
[----:B------:R-:W2:Y:S01]  /*0330*/  S2R R4, SR_CTAID.Y ;  /* 0x0000000000047919 */ /* 0x000ea20000002600 */
        /* <DEDUP_REMOVED lines=45> */
.L_x_817:
        /* <DEDUP_REMOVED lines=12> */
[----:B------:R-:W3:Y:S03]  /*06d0*/  @!P3 LDC.64 R6, c[0x0][0x398] ;  /* 0x0000e600ff06bb82 */ /* 0x000ee60000000a00 */
[----:B------:R-:W-:-:S05]  /*06e0*/  SHF.R.S32.HI R0, RZ, 0x7, R0 ;  /* 0x00000007ff007819 */ /* 0x000fca0000011400 */
[----:B------:R-:W4:Y:S01]  /*06f0*/  @P3 LDC.64 R2, c[0x0][0x3b0] ;  /* 0x0000ec00ff023b82 */ /* 0x000f220000000a00 */
[----:B--2---:R-:W-:-:S05]  /*0700*/  IADD3 R10, PT, PT, R173, R10, -R188 ;  /* 0x0000000aad0a7210 */ /* 0x004fca0007ffe8bc */
[----:B------:R-:W-:-:S05]  /*0710*/  VIADD R10, R10, 0x7f ;  /* 0x0000007f0a0a7836 */ /* 0x000fca0000000000 */
[----:B------:R-:W-:-:S04]  /*0720*/  SHF.R.S32.HI R17, RZ, 0x1f, R10 ;  /* 0x0000001fff117819 */ /* 0x000fc8000001140a */
[----:B------:R-:W-:Y:S01]  /*0730*/  LEA.HI R17, R17, R10, RZ, 0x7 ;  /* 0x0000000a11117211 */ /* 0x000fe200078f38ff */
[----:B---3--:R-:W-:-:S03]  /*0740*/  @!P3 IMAD.WIDE.U32 R28, R4, R6, RZ ;  /* 0x00000006041cb225 */ /* 0x008fc600078e00ff */
        /* <DEDUP_REMOVED lines=18> */
[----:B------:R-:W-:Y:S06]  /*0870*/  BRA `(.L_x_820) ;  /* 0x0000000000147947 */ /* 0x000fec0003800000 */
.L_x_819:
[----:B------:R-:W1:Y:S01]  /*0880*/  LDCU.64 UR16, c[0x0][0x3b8] ;  /* 0x00007700ff1077ac */ /* 0x000e620008000a00 */
[----:B------:R-:W-:-:S05]  /*0890*/  IADD3 R14, PT, PT, R190, R193, RZ ;  /* 0x000000c1be0e7210 */ /* 0x000fca0007ffe0ff */
[C---:B-1----:R-:W-:Y:S02]  /*08a0*/  IMAD R13, R14.reuse, UR17, RZ ;  /* 0x000000110e0d7c24 */ /* 0x042fe4000f8e02ff */
[----:B------:R-:W-:-:S05]  /*08b0*/  IMAD.WIDE.U32 R14, R14, UR16, RZ ;  /* 0x000000100e0e7c25 */ /* 0x000fca000f8e00ff */
[----:B------:R-:W-:Y:S02]  /*08c0*/  IADD3 R13, PT, PT, R15, R13, RZ ;  /* 0x0000000d0f0d7210 */ /* 0x000fe40007ffe0ff */
.L_x_820:
        /* <DEDUP_REMOVED lines=38> */
.L_x_821:
[----:B------:R-:W1:Y:S01]  /*0b30*/  LDCU.64 UR4, c[0x0][0x3c0] ;  /* 0x00007800ff0477ac */ /* 0x000e620008000a00 */
[----:B------:R-:W-:-:S05]  /*0b40*/  IADD3 R18, PT, PT, R190, R193, RZ ;  /* 0x000000c1be127210 */ /* 0x000fca0007ffe0ff */
[C---:B-1----:R-:W-:Y:S02]  /*0b50*/  IMAD R15, R18.reuse, UR5, RZ ;  /* 0x00000005120f7c24 */ /* 0x042fe4000f8e02ff */
[----:B------:R-:W-:-:S05]  /*0b60*/  IMAD.WIDE.U32 R18, R18, UR4, RZ ;  /* 0x0000000412127c25 */ /* 0x000fca000f8e00ff */
[----:B------:R-:W-:Y:S02]  /*0b70*/  IADD3 R15, PT, PT, R19, R15, RZ ;  /* 0x0000000f130f7210 */ /* 0x000fe40007ffe0ff */
.L_x_822:
        /* <DEDUP_REMOVED lines=27> */
.L_x_823:
[-C--:B------:R-:W-:Y:S02]  /*0d30*/  IMAD R24, R23, R8.reuse, RZ ;  /* 0x0000000817187224 */ /* 0x080fe400078e02ff */
[----:B------:R-:W-:-:S05]  /*0d40*/  IMAD.WIDE.U32 R26, R22, R8, RZ ;  /* 0x00000008161a7225 */ /* 0x000fca00078e00ff */
[----:B------:R-:W-:-:S07]  /*0d50*/  IADD3 R24, PT, PT, R27, R24, RZ ;  /* 0x000000181b187210 */ /* 0x000fce0007ffe0ff */
.L_x_824:
        /* <DEDUP_REMOVED lines=8> */
[----:B------:R-:W-:-:S04]  /*0de0*/  IMAD R2, R19, R22, RZ ;  /* 0x0000001613027224 */ /* 0x000fc800078e02ff */
        /* <DEDUP_REMOVED lines=11> */
.L_x_825:
[----:B------:R-:W1:Y:S01]  /*0ea0*/  LDC R16, c[0x0][0x434] ;  /* 0x00010d00ff107b82 */ /* 0x000e620000000800 */
[----:B------:R-:W-:-:S04]  /*0eb0*/  IMAD R3, R4, R0, R9 ;  /* 0x0000000004037224 */ /* 0x000fc800078e0209 */
[----:B-1----:R-:W-:-:S03]  /*0ec0*/  IMAD R16, R3, R16, RZ ;  /* 0x0000001003107224 */ /* 0x002fc600078e02ff */
.L_x_826:
        /* <DEDUP_REMOVED lines=11> */
.L_x_827:
[----:B------:R-:W1:Y:S01]  /*0f80*/  LDC R22, c[0x0][0x444] ;  /* 0x00011100ff167b82 */ /* 0x000e620000000800 */
[----:B------:R-:W-:-:S04]  /*0f90*/  IMAD R3, R4, R0, R9 ;  /* 0x0000000004037224 */ /* 0x000fc800078e0209 */
[----:B-1----:R-:W-:-:S07]  /*0fa0*/  IMAD R22, R3, R22, RZ ;  /* 0x0000001603167224 */ /* 0x002fce00078e02ff */
.L_x_828:
[----:B------:R-:W1:Y:S01]  /*0fb0*/  LDCU.128 UR8, c[0x0][0x590] ;  /* 0x0000b200ff0877ac */ /* 0x000e620008000c00 */
[----:B------:R-:W2:Y:S01]  /*0fc0*/  LDC.64 R2, c[0x0][0x3b0] ;  /* 0x0000ec00ff027b82 */ /* 0x000ea20000000a00 */
[----:B------:R-:W-:Y:S01]  /*0fd0*/  IADD3 R30, P0, PT, R196, R30, RZ ;  /* 0x0000001ec41e7210 */ /* 0x000fe20007f1e0ff */
[----:B------:R-:W3:Y:S01]  /*0fe0*/  S2R R10, SR_TID.X ;  /* 0x00000000000a7919 */ /* 0x000ee20000002100 */
[----:B------:R-:W-:Y:S01]  /*0ff0*/  IMAD.MOV.U32 R197, RZ, RZ, RZ ;  /* 0x000000ffffc57224 */ /* 0x000fe200078e00ff */
[----:B------:R-:W4:Y:S01]  /*1000*/  LDCU.64 UR18, c[0x0][0x3c8] ;  /* 0x00007900ff1277ac */ /* 0x000f220008000a00 */
[----:B------:R-:W-:Y:S01]  /*1010*/  IMAD R198, R0, UR25, RZ ;  /* 0x0000001900c67c24 */ /* 0x000fe2000f8e02ff */
[----:B------:R-:W5:Y:S01]  /*1020*/  S2R R8, SR_TID.X ;  /* 0x0000000000087919 */ /* 0x000f620000002100 */
[----:B------:R-:W-:Y:S01]  /*1030*/  IMAD.X R31, RZ, RZ, R7, P0 ;  /* 0x000000ffff1f7224 */ /* 0x000fe200000e0607 */
[----:B------:R-:W4:Y:S01]  /*1040*/  LDC R171, c[0x0][0x508] ;  /* 0x00014200ffab7b82 */ /* 0x000f220000000800 */
[----:B------:R-:W-:Y:S01]  /*1050*/  IADD3 R26, P1, P0, R32, R26, R23 ;  /* 0x0000001a201a7210 */ /* 0x000fe2000783e017 */
[----:B------:R-:W-:Y:S01]  /*1060*/  BSSY.RECONVERGENT B1, `(.L_x_818) ;  /* 0x0000985000017945 */ /* 0x000fe20003800200 */
[----:B------:R-:W-:-:S05]  /*1070*/  ISETP.NE.AND P4, PT, RZ, UR28, PT ;  /* 0x0000001cff007c0c */ /* 0x000fca000bf85270 */
[----:B------:R-:W5:Y:S01]  /*1080*/  LDC.64 R202, c[0x0][0x420] ;  /* 0x00010800ffca7b82 */ /* 0x000f620000000a00 */
[----:B-1----:R-:W-:Y:S01]  /*1090*/  IMAD R6, R25, UR8, RZ ;  /* 0x0000000819067c24 */ /* 0x002fe2000f8e02ff */
[----:B------:R-:W-:Y:S01]  /*10a0*/  USHF.L.U64.HI UR25, UR8, 0x6, UR9 ;  /* 0x0000000608197899 */ /* 0x000fe20008010209 */
[----:B------:R-:W-:Y:S01]  /*10b0*/  IMAD.WIDE.U32 R30, R21, UR8, R30 ;  /* 0x00000008151e7c25 */ /* 0x000fe2000f8e001e */
[----:B------:R-:W-:-:S03]  /*10c0*/  USHF.L.U32 UR28, UR8, 0x6, URZ ;  /* 0x00000006081c7899 */ /* 0x000fc600080006ff */
[----:B------:R-:W-:Y:S02]  /*10d0*/  IMAD R7, R21, UR9, R6 ;  /* 0x0000000915077c24 */ /* 0x000fe4000f8e0206 */
[-C--:B--2---:R-:W-:Y:S02]  /*10e0*/  IMAD R20, R25, R2.reuse, RZ ;  /* 0x0000000219147224 */ /* 0x084fe400078e02ff */
[----:B------:R-:W-:Y:S02]  /*10f0*/  IMAD.IADD R31, R31, 0x1, R7 ;  /* 0x000000011f1f7824 */ /* 0x000fe400078e0207 */
[----:B------:R-:W1:Y:S01]  /*1100*/  LDC.64 R6, c[0x0][0x5f8] ;  /* 0x00017e00ff067b82 */ /* 0x000e620000000a00 */
[----:B------:R-:W-:-:S04]  /*1110*/  IMAD.WIDE.U32 R32, R21, R2, R196 ;  /* 0x0000000215207225 */ /* 0x000fc800078e00c4 */
[----:B------:R-:W-:Y:S01]  /*1120*/  IMAD R20, R21, R3, R20 ;  /* 0x0000000315147224 */ /* 0x000fe200078e0214 */
[----:B------:R-:W-:Y:S01]  /*1130*/  IADD3 R28, P3, PT, R28, R32, RZ ;  /* 0x000000201c1c7210 */ /* 0x000fe20007f7e0ff */
[----:B------:R-:W-:Y:S01]  /*1140*/  IMAD.WIDE.U32 R30, R9, UR10, R30 ;  /* 0x0000000a091e7c25 */ /* 0x000fe2000f8e001e */
[----:B------:R-:W-:Y:S02]  /*1150*/  SHF.R.S32.HI R21, RZ, 0x1f, R23 ;  /* 0x0000001fff157819 */ /* 0x000fe40000011417 */
[----:B------:R-:W-:Y:S01]  /*1160*/  IADD3.X R29, PT, PT, R5, R33, R20, P3, !PT ;  /* 0x00000021051d7210 */ /* 0x000fe20001ffe414 */
[----:B------:R-:W-:Y:S01]  /*1170*/  IMAD R31, R9, UR11, R31 ;  /* 0x0000000b091f7c24 */ /* 0x000fe2000f8e021f */
[----:B------:R-:W-:Y:S01]  /*1180*/  IADD3.X R19, PT, PT, R19, R24, R21, P1, P0 ;  /* 0x0000001813137210 */ /* 0x000fe20000fe0415 */
[----:B----4-:R-:W-:Y:S01]  /*1190*/  IMAD.IADD R24, R188, 0x1, R171 ;  /* 0x00000001bc187824 */ /* 0x010fe200078e02ab */
[----:B---3--:R-:W-:Y:S01]  /*11a0*/  SHF.R.U32.HI R10, RZ, 0x2, R10 ;  /* 0x00000002ff0a7819 */ /* 0x008fe2000001160a */
[C---:B------:R-:W-:Y:S01]  /*11b0*/  IMAD.WIDE.U32 R28, R9.reuse, UR18, R28 ;  /* 0x00000012091c7c25 */ /* 0x040fe2000f8e001c */
[----:B-----5:R-:W-:Y:S01]  /*11c0*/  LOP3.LUT R5, R8, 0x1f, RZ, 0xc0, !PT ;  /* 0x0000001f08057812 */ /* 0x020fe200078ec0ff */
[----:B------:R-:W2:Y:S01]  /*11d0*/  LDCU.64 UR10, c[0x0][0x550] ;  /* 0x0000aa00ff0a77ac */ /* 0x000ea20008000a00 */
[----:B------:R-:W-:Y:S01]  /*11e0*/  SHF.R.U32.HI R23, RZ, 0x5, R8 ;  /* 0x00000005ff177819 */ /* 0x000fe20000011608 */
[----:B------:R-:W-:Y:S01]  /*11f0*/  IMAD R25, R9, UR19, R29 ;  /* 0x0000001309197c24 */ /* 0x000fe2000f8e021d */
[----:B------:R-:W3:Y:S01]  /*1200*/  LDCU.64 UR18, c[0x0][0x380] ;  /* 0x00007000ff1277ac */ /* 0x000ee20008000a00 */
[----:B------:R-:W-:-:S04]  /*1210*/  IMAD.WIDE.U32 R30, R10, UR8, R30 ;  /* 0x000000080a1e7c25 */ /* 0x000fc8000f8e001e */
[----:B-1----:R-:W-:-:S04]  /*1220*/  IMAD.WIDE.U32 R20, R6, UR21, RZ ;  /* 0x0000001506147c25 */ /* 0x002fc8000f8e00ff */
[----:B------:R-:W-:Y:S01]  /*1230*/  IMAD R6, R7, UR21, R21 ;  /* 0x0000001507067c24 */ /* 0x000fe2000f8e0215 */
[----:B------:R-:W-:Y:S01]  /*1240*/  IADD3 R7, PT, PT, R173, -0x80, -R24 ;  /* 0xffffff80ad077810 */ /* 0x000fe20007ffe818 */
[----:B------:R-:W-:Y:S01]  /*1250*/  IMAD R23, R198, R23, R5 ;  /* 0x00000017c6177224 */ /* 0x000fe200078e0205 */
[----:B------:R-:W-:Y:S01]  /*1260*/  SEL R20, R20, RZ, P4 ;  /* 0x000000ff14147207 */ /* 0x000fe20002000000 */
[----:B------:R-:W-:Y:S01]  /*1270*/  IMAD R181, R10, UR9, R31 ;  /* 0x000000090ab57c24 */ /* 0x000fe2000f8e021f */
[----:B------:R-:W-:Y:S01]  /*1280*/  SHF.R.S32.HI R174, RZ, 0x1f, R7 ;  /* 0x0000001fffae7819 */ /* 0x000fe20000011407 */
[----:B------:R-:W-:Y:S01]  /*1290*/  IMAD.MOV.U32 R24, RZ, RZ, R28 ;  /* 0x000000ffff187224 */ /* 0x000fe200078e001c */
[----:B------:R-:W1:Y:S01]  /*12a0*/  LDCU.64 UR8, c[0x0][0x570] ;  /* 0x0000ae00ff0877ac */ /* 0x000e620008000a00 */
[----:B------:R-:W-:Y:S02]  /*12b0*/  IADD3 R26, P1, P0, R23, R26, R20 ;  /* 0x0000001a171a7210 */ /* 0x000fe4000783e014 */
[----:B------:R-:W-:Y:S01]  /*12c0*/  LEA.HI R174, R174, R7, RZ, 0x7 ;  /* 0x00000007aeae7211 */ /* 0x000fe200078f38ff */
[----:B------:R-:W-:Y:S01]  /*12d0*/  IMAD.WIDE.U32 R24, R10, R2, R24 ;  /* 0x000000020a187225 */ /* 0x000fe200078e0018 */
[----:B------:R-:W-:Y:S01]  /*12e0*/  SHF.R.S32.HI R23, RZ, 0x1f, R23 ;  /* 0x0000001fff177819 */ /* 0x000fe20000011417 */
[----:B------:R-:W4:Y:S01]  /*12f0*/  LDC.64 R20, c[0x0][0x5e8] ;  /* 0x00017a00ff147b82 */ /* 0x000f220000000a00 */
[----:B------:R-:W-:Y:S01]  /*1300*/  SEL R6, R6, RZ, P4 ;  /* 0x000000ff06067207 */ /* 0x000fe20002000000 */
[----:B------:R-:W-:Y:S01]  /*1310*/  IMAD R179, R10, R3, R25 ;  /* 0x000000030ab37224 */ /* 0x000fe200078e0219 */
[----:B------:R-:W-:-:S02]  /*1320*/  SHF.R.S32.HI R174, RZ, 0x7, R174 ;  /* 0x00000007ffae7819 */ /* 0x000fc400000114ae */
[----:B------:R-:W-:Y:S01]  /*1330*/  IADD3.X R6, PT, PT, R23, R19, R6, P1, P0 ;  /* 0x0000001317067210 */ /* 0x000fe20000fe0406 */
[----:B------:R-:W-:Y:S01]  /*1340*/  IMAD.SHL.U32 R23, R198, 0x80, RZ ;  /* 0x00000080c6177824 */ /* 0x000fe200078e00ff */
[C---:B---3--:R-:W-:Y:S01]  /*1350*/  LEA R178, P1, R24.reuse, UR18, 0x1 ;  /* 0x0000001218b27c11 */ /* 0x048fe2000f8208ff */
[----:B------:R-:W-:Y:S01]  /*1360*/  IMAD R19, R189, 0x80, R22 ;  /* 0x00000080bd137824 */ /* 0x000fe200078e0216 */
[----:B------:R-:W-:Y:S02]  /*1370*/  VIMNMX R174, PT, PT, RZ, R174, !PT ;  /* 0x000000aeffae7248 */ /* 0x000fe40007fe0100 */
[----:B------:R-:W-:Y:S02]  /*1380*/  LEA.HI.X R179, R24, UR19, R179, 0x1, P1 ;  /* 0x0000001318b37c11 */ /* 0x000fe400088f0cb3 */
[----:B------:R-:W-:Y:S02]  /*1390*/  IADD3 R7, P0, PT, R23, R26, RZ ;  /* 0x0000001a17077210 */ /* 0x000fe40007f1e0ff */
[----:B------:R-:W-:-:S02]  /*13a0*/  ISETP.GT.AND P1, PT, R17, R174, PT ;  /* 0x000000ae1100720c */ /* 0x000fc40003f24270 */
[----:B------:R-:W-:Y:S02]  /*13b0*/  LEA.HI.X.SX32 R6, R23, R6, 0x1, P0 ;  /* 0x0000000617067211 */ /* 0x000fe400000f0eff */
[C---:B-1----:R-:W-:Y:S02]  /*13c0*/  LEA R200, P0, R7.reuse, UR8, 0x2 ;  /* 0x0000000807c87c11 */ /* 0x042fe4000f8010ff */
[----:B--2---:R-:W-:Y:S02]  /*13d0*/  LEA R180, P3, R30, UR10, 0x1 ;  /* 0x0000000a1eb47c11 */ /* 0x004fe4000f8608ff */
[----:B------:R-:W-:Y:S01]  /*13e0*/  LEA.HI.X R201, R7, UR9, R6, 0x2, P0 ;  /* 0x0000000907c97c11 */ /* 0x000fe200080f1406 */
[----:B------:R-:W-:Y:S01]  /*13f0*/  IMAD R7, R189, 0x80, R16 ;  /* 0x00000080bd077824 */ /* 0x000fe200078e0210 */
[----:B------:R-:W-:Y:S01]  /*1400*/  IADD3 R6, P0, PT, R10, 0x40, RZ ;  /* 0x000000400a067810 */ /* 0x000fe20007f1e0ff */
[----:B----4-:R-:W-:Y:S01]  /*1410*/  IMAD.WIDE R176, R19, 0x4, R20 ;  /* 0x0000000413b07825 */ /* 0x010fe200078e0214 */
[----:B------:R-:W-:-:S02]  /*1420*/  LEA.HI.X R181, R30, UR11, R181, 0x1, P3 ;  /* 0x0000000b1eb57c11 */ /* 0x000fc400098f0cb5 */
[C---:B------:R-:W-:Y:S01]  /*1430*/  SHF.L.U64.HI R16, R2.reuse, 0x6, R3 ;  /* 0x0000000602107819 */ /* 0x040fe20000010203 */
[----:B------:R-:W-:Y:S01]  /*1440*/  IMAD.SHL.U32 R3, R2, 0x40, RZ ;  /* 0x0000004002037824 */ /* 0x000fe200078e00ff */
        /* <DEDUP_REMOVED lines=16> */
.L_x_830:
[----:B------:R-:W1:Y:S01]  /*1550*/  LDCU.64 UR10, c[0x0][0x5c0] ;  /* 0x0000b800ff0a77ac */ /* 0x000e620008000a00 */
[----:B------:R-:W-:-:S05]  /*1560*/  IADD3 R0, PT, PT, R190, R193, RZ ;  /* 0x000000c1be007210 */ /* 0x000fca0007ffe0ff */
[C---:B-1----:R-:W-:Y:S02]  /*1570*/  IMAD R3, R0.reuse, UR11, RZ ;  /* 0x0000000b00037c24 */ /* 0x042fe4000f8e02ff */
[----:B------:R-:W-:-:S05]  /*1580*/  IMAD.WIDE.U32 R12, R0, UR10, RZ ;  /* 0x0000000a000c7c25 */ /* 0x000fca000f8e00ff */
[----:B------:R-:W-:Y:S02]  /*1590*/  IADD3 R0, PT, PT, R13, R3, RZ ;  /* 0x000000030d007210 */ /* 0x000fe40007ffe0ff */
[----:B------:R-:W-:Y:S02]  /*15a0*/  MOV R8, R12 ;  /* 0x0000000c00087202 */ /* 0x000fe40000000f00 */
.L_x_831:
        /* <DEDUP_REMOVED lines=11> */
.L_x_832:
[----:B------:R-:W1:Y:S01]  /*1660*/  LDCU.64 UR8, c[0x0][0x5c8] ;  /* 0x0000b900ff0877ac */ /* 0x000e620008000a00 */
[----:B------:R-:W-:-:S05]  /*1670*/  IADD3 R190, PT, PT, R190, R193, RZ ;  /* 0x000000c1bebe7210 */ /* 0x000fca0007ffe0ff */
[C---:B-1----:R-:W-:Y:S02]  /*1680*/  IMAD R3, R190.reuse, UR9, RZ ;  /* 0x00000009be037c24 */ /* 0x042fe4000f8e02ff */
[----:B------:R-:W-:-:S05]  /*1690*/  IMAD.WIDE.U32 R12, R190, UR8, RZ ;  /* 0x00000008be0c7c25 */ /* 0x000fca000f8e00ff */
[----:B------:R-:W-:Y:S02]  /*16a0*/  IADD3 R3, PT, PT, R13, R3, RZ ;  /* 0x000000030d037210 */ /* 0x000fe40007ffe0ff */
.L_x_833:
        /* <DEDUP_REMOVED lines=33> */
.L_x_835:
[----:B------:R-:W-:Y:S05]  /*18c0*/  BSYNC.RECONVERGENT B0 ;  /* 0x0000000000007941 */ /* 0x000fea0003800200 */
.L_x_834:
        /* <DEDUP_REMOVED lines=26> */
.L_x_829:
[----:B------:R-:W-:Y:S01]  /*1a70*/  IMAD.U32 R7, RZ, RZ, UR4 ;  /* 0x00000004ff077e24 */ /* 0x000fe2000f8e00ff */
[----:B------:R-:W-:Y:S01]  /*1a80*/  UIMAD UR10, UR29, UR4, URZ ;  /* 0x000000041d0a72a4 */ /* 0x000fe2000f8e02ff */
[----:B------:R-:W-:Y:S02]  /*1a90*/  @P4 BAR.SYNC.DEFER_BLOCKING 0x0 ;  /* 0x0000000000004b1d */ /* 0x000fe40000010000 */
[----:B------:R-:W-:Y:S01]  /*1aa0*/  IMAD.WIDE.U32 R20, R7, UR30, R196 ;  /* 0x0000001e07147c25 */ /* 0x000fe2000f8e00c4 */
[----:B------:R-:W-:-:S03]  /*1ab0*/  UIMAD UR10, UR30, UR5, UR10 ;  /* 0x000000051e0a72a4 */ /* 0x000fc6000f8e020a */
[----:B------:R-:W1:Y:S01]  /*1ac0*/  LDCU.64 UR8, c[0x0][0x3d8] ;  /* 0x00007b00ff0877ac */ /* 0x000e620008000a00 */
[----:B------:R-:W-:Y:S01]  /*1ad0*/  IADD3 R22, P0, PT, R18, R20, RZ ;  /* 0x0000001412167210 */ /* 0x000fe20007f1e0ff */
[----:B------:R-:W-:Y:S01]  /*1ae0*/  IMAD.SHL.U32 R7, R8, 0x8, RZ ;  /* 0x0000000808077824 */ /* 0x000fe200078e00ff */
[----:B------:R-:W-:Y:S01]  /*1af0*/  LOP3.LUT R20, R189, 0x80000001, RZ, 0xc0, !PT ;  /* 0x80000001bd147812 */ /* 0x000fe200078ec0ff */
[----:B------:R-:W-:Y:S01]  /*1b00*/  BSSY.RECONVERGENT B0, `(.L_x_837) ;  /* 0x0000020000007945 */ /* 0x000fe20003800200 */
[----:B------:R-:W-:Y:S01]  /*1b10*/  IADD3.X R23, PT, PT, R15, UR10, R21, P0, !PT ;  /* 0x0000000a0f177c10 */ /* 0x000fe200087fe415 */
[----:B------:R-:W-:Y:S01]  /*1b20*/  VIADD R15, R188, -UR30 ;  /* 0x8000001ebc0f7c36 */ /* 0x000fe20008000000 */
[----:B------:R-:W-:Y:S02]  /*1b30*/  LOP3.LUT R19, R7, 0xd8, RZ, 0xc0, !PT ;  /* 0x000000d807137812 */ /* 0x000fe400078ec0ff */
[----:B------:R-:W-:Y:S02]  /*1b40*/  ISETP.NE.AND P0, PT, R20, 0x1, PT ;  /* 0x000000011400780c */ /* 0x000fe40003f05270 */
[----:B------:R-:W-:-:S02]  /*1b50*/  ISETP.GE.AND P6, PT, R10, R15, PT ;  /* 0x0000000f0a00720c */ /* 0x000fc40003fc6270 */
[----:B------:R-:W-:Y:S02]  /*1b60*/  LOP3.LUT R18, R19, 0x18, R8, 0x78, !PT ;  /* 0x0000001813127812 */ /* 0x000fe400078e7808 */
[----:B------:R-:W-:Y:S02]  /*1b70*/  SEL R168, RZ, 0x2000, P0 ;  /* 0x00002000ffa87807 */ /* 0x000fe40000000000 */
[----:B------:R-:W-:Y:S01]  /*1b80*/  LOP3.LUT R7, R18, 0x1f20, R7, 0xf8, !PT ;  /* 0x00001f2012077812 */ /* 0x000fe200078ef807 */
[----:B-1----:R-:W-:Y:S02]  /*1b90*/  IMAD R19, R11, UR8, RZ ;  /* 0x000000080b137c24 */ /* 0x002fe4000f8e02ff */
[----:B------:R-:W-:Y:S01]  /*1ba0*/  IMAD.WIDE.U32 R20, R12, UR8, R22 ;  /* 0x000000080c147c25 */ /* 0x000fe2000f8e0016 */
[----:B------:R-:W-:-:S03]  /*1bb0*/  LEA R7, R7, UR6, 0x1 ;  /* 0x0000000607077c11 */ /* 0x000fc6000f8e08ff */
[----:B------:R-:W-:-:S04]  /*1bc0*/  IMAD R19, R12, UR9, R19 ;  /* 0x000000090c137c24 */ /* 0x000fc8000f8e0213 */
[----:B------:R-:W-:Y:S01]  /*1bd0*/  IMAD.IADD R19, R21, 0x1, R19 ;  /* 0x0000000115137824 */ /* 0x000fe200078e0213 */
[----:B------:R-:W-:Y:S06]  /*1be0*/  @P6 BRA `(.L_x_838) ;  /* 0x0000000000406947 */ /* 0x000fec0003800000 */
        /* <DEDUP_REMOVED lines=14> */
.L_x_839:
[----:B------:R2:W-:Y:S01]  /*1cd0*/  STS.128 [R7+0x8000], RZ ;  /* 0x008000ff07007388 */ /* 0x0005e20000000c00 */
[----:B------:R-:W-:Y:S05]  /*1ce0*/  BRA `(.L_x_840) ;  /* 0x0000000000047947 */ /* 0x000fea0003800000 */
.L_x_838:
[----:B------:R3:W-:Y:S02]  /*1cf0*/  STS.128 [R7+0x8000], RZ ;  /* 0x008000ff07007388 */ /* 0x0007e40000000c00 */
.L_x_840:
[----:B------:R-:W-:Y:S05]  /*1d00*/  BSYNC.RECONVERGENT B0 ;  /* 0x0000000000007941 */ /* 0x000fea0003800200 */
.L_x_837:
        /* <DEDUP_REMOVED lines=20> */
.L_x_842:
[----:B------:R-:W-:Y:S05]  /*1e50*/  BSYNC.RECONVERGENT B0 ;  /* 0x0000000000007941 */ /* 0x000fea0003800200 */
.L_x_841:
        /* <DEDUP_REMOVED lines=13> */
.L_x_845:
[----:B------:R1:W-:Y:S01]  /*1f30*/  STS.128 [R7+0x4000], RZ ;  /* 0x004000ff07007388 */ /* 0x0003e20000000c00 */
[----:B------:R-:W-:Y:S05]  /*1f40*/  BRA `(.L_x_846) ;  /* 0x0000000000047947 */ /* 0x000fea0003800000 */
.L_x_844:
[----:B------:R1:W-:Y:S02]  /*1f50*/  STS.128 [R7+0x4000], RZ ;  /* 0x004000ff07007388 */ /* 0x0003e40000000c00 */
.L_x_846:
[----:B------:R-:W-:Y:S05]  /*1f60*/  BSYNC.RECONVERGENT B0 ;  /* 0x0000000000007941 */ /* 0x000fea0003800200 */
.L_x_843:
        /* <DEDUP_REMOVED lines=17> */
.L_x_848:
[----:B------:R-:W-:Y:S05]  /*2080*/  BSYNC.RECONVERGENT B0 ;  /* 0x0000000000007941 */ /* 0x000fea0003800200 */
.L_x_847:
        /* <DEDUP_REMOVED lines=11> */
.L_x_851:
[----:B------:R1:W-:Y:S01]  /*2140*/  STS.128 [R187], RZ ;  /* 0x000000ffbb007388 */ /* 0x0003e20000000c00 */
[----:B------:R-:W-:Y:S05]  /*2150*/  BRA `(.L_x_852) ;  /* 0x0000000000047947 */ /* 0x000fea0003800000 */
.L_x_850:
[----:B------:R1:W-:Y:S02]  /*2160*/  STS.128 [R187], RZ ;  /* 0x000000ffbb007388 */ /* 0x0003e40000000c00 */
.L_x_852:
[----:B------:R-:W-:Y:S05]  /*2170*/  BSYNC.RECONVERGENT B0 ;  /* 0x0000000000007941 */ /* 0x000fea0003800200 */
.L_x_849:
        /* <DEDUP_REMOVED lines=29> */
.L_x_854:
[----:B------:R-:W-:Y:S05]  /*2350*/  BSYNC.RECONVERGENT B0 ;  /* 0x0000000000007941 */ /* 0x000fea0003800200 */
.L_x_853:
        /* <DEDUP_REMOVED lines=28> */
.L_x_857:
[----:B------:R3:W-:Y:S01]  /*2520*/  STS.128 [R7+0x6000], RZ ;  /* 0x006000ff07007388 */ /* 0x0007e20000000c00 */
[----:B------:R-:W-:Y:S05]  /*2530*/  BRA `(.L_x_858) ;  /* 0x0000000000047947 */ /* 0x000fea0003800000 */
.L_x_856:
[----:B------:R3:W-:Y:S02]  /*2540*/  STS.128 [R7+0x6000], RZ ;  /* 0x006000ff07007388 */ /* 0x0007e40000000c00 */
.L_x_858:
[----:B------:R-:W-:Y:S05]  /*2550*/  BSYNC.RECONVERGENT B0 ;  /* 0x0000000000007941 */ /* 0x000fea0003800200 */
.L_x_855:
        /* <DEDUP_REMOVED lines=19> */
.L_x_860:
[----:B------:R-:W-:Y:S05]  /*2690*/  BSYNC.RECONVERGENT B0 ;  /* 0x0000000000007941 */ /* 0x000fea0003800200 */
.L_x_859:
[----:B------:R-:W4:Y:S01]  /*26a0*/  LDCU.64 UR4, c[0x0][0x538] ;  /* 0x0000a700ff0477ac */ /* 0x000f220008000a00 */
[----:B------:R-:W0:Y:S01]  /*26b0*/  LDGDEPBAR ;  /* 0x00000000000079af */ /* 0x000e220000000000 */
[----:B------:R-:W2:Y:S01]  /*26c0*/  LDC.64 R14, c[0x0][0x528] ;  /* 0x00014a00ff0e7b82 */ /* 0x000ea20000000a00 */
[--C-:B------:R-:W-:Y:S01]  /*26d0*/  SHF.R.U32.HI R13, RZ, 0x6, R8.reuse ;  /* 0x00000006ff0d7819 */ /* 0x100fe20000011608 */
[----:B------:R-:W-:Y:S02]  /*26e0*/  IMAD.U32 R12, RZ, RZ, UR24 ;  /* 0x00000018ff0c7e24 */ /* 0x000fe4000f8e00ff */
[----:B------:R-:W-:Y:S02]  /*26f0*/  IMAD R0, R4, R0, R9 ;  /* 0x0000000004007224 */ /* 0x000fe400078e0209 */
[----:B------:R-:W-:Y:S01]  /*2700*/  IMAD.SHL.U32 R172, R8, 0x10, RZ ;  /* 0x0000001008ac7824 */ /* 0x000fe200078e00ff */
[----:B-1----:R-:W-:Y:S01]  /*2710*/  SHF.R.U32.HI R19, RZ, 0x4, R8 ;  /* 0x00000004ff137819 */ /* 0x002fe20000011608 */
[----:B------:R-:W1:Y:S01]  /*2720*/  LDCU UR17, c[0x0][0x590] ;  /* 0x0000b200ff1177ac */ /* 0x000e620008000800 */
[----:B------:R-:W-:Y:S01]  /*2730*/  IADD3 R171, PT, PT, R173, -R171, -R188 ;  /* 0x800000abadab7210 */ /* 0x000fe20007ffe8bc */
[----:B------:R-:W1:Y:S01]  /*2740*/  LDCU UR8, c[0x0][0x440] ;  /* 0x00008800ff0877ac */ /* 0x000e620008000800 */
[----:B----4-:R-:W-:Y:S01]  /*2750*/  ISETP.NE.U32.AND P0, PT, RZ, UR4, PT ;  /* 0x00000004ff007c0c */ /* 0x010fe2000bf05070 */
[----:B------:R-:W4:Y:S03]  /*2760*/  LDCU UR10, c[0x0][0x504] ;  /* 0x0000a080ff0a77ac */ /* 0x000f260008000800 */
[----:B------:R-:W-:Y:S01]  /*2770*/  ISETP.NE.AND.EX P0, PT, RZ, UR5, PT, P0 ;  /* 0x00000005ff007c0c */ /* 0x000fe2000bf05300 */
[----:B------:R-:W1:Y:S01]  /*2780*/  LDCU UR9, c[0x0][0x3e0] ;  /* 0x00007c00ff0977ac */ /* 0x000e620008000800 */
[----:B------:R-:W-:-:S04]  /*2790*/  DEPBAR.LE SB0, 0x1 ;  /* 0x000080400000791a */ /* 0x000fc80000000000 */
[----:B------:R-:W-:Y:S07]  /*27a0*/  BAR.SYNC.DEFER_BLOCKING 0x0 ;  /* 0x0000000000007b1d */ /* 0x000fee0000010000 */
[----:B------:R-:W-:Y:S01]  /*27b0*/  VOTEU.ANY UP0, P0 ;  /* 0x0000000000ff7886 */ /* 0x000fe20000000100 */
[----:B------:R-:W-:Y:S01]  /*27c0*/  PLOP3.LUT P1, PT, PT, PT, UP0, 0x80, 0x8 ;  /* 0x000000000008781c */ /* 0x000fe20003f2f008 */
[----:B------:R-:W1:Y:S01]  /*27d0*/  LDCU UR16, c[0x0][0x45c] ;  /* 0x00008b80ff1077ac */ /* 0x000e620008000800 */
[----:B------:R-:W1:Y:S11]  /*27e0*/  LDCU.U8 UR11, c[0x0][0x4f8] ;  /* 0x00009f00ff0b77ac */ /* 0x000e760008000000 */
[----:B------:R-:W4:Y:S01]  /*27f0*/  @P1 LDC.64 R2, c[0x0][0x540] ;  /* 0x00015000ff021b82 */ /* 0x000f220000000a00 */
[----:B------:R-:W-:-:S02]  /*2800*/  @P1 IMAD.MOV.U32 R6, RZ, RZ, R9 ;  /* 0x000000ffff061224 */ /* 0x000fc400078e0009 */
[----:B--23--:R-:W-:Y:S01]  /*2810*/  @P1 IMAD.MOV.U32 R7, RZ, RZ, RZ ;  /* 0x000000ffff071224 */ /* 0x00cfe200078e00ff */
[----:B------:R-:W2:Y:S01]  /*2820*/  LDG.E.64 R10, desc[UR26][R14.64+0x8] ;  /* 0x0000081a0e0a7981 */ /* 0x000ea2000c1e1b00 */
[C---:B----4-:R-:W-:Y:S01]  /*2830*/  @P1 IMAD.WIDE.U32 R6, R4.reuse, R2, R6 ;  /* 0x0000000204061225 */ /* 0x050fe200078e0006 */
[----:B------:R-:W-:Y:S02]  /*2840*/  LOP3.LUT R13, R13, 0xe, RZ, 0xc0, !PT ;  /* 0x0000000e0d0d7812 */ /* 0x000fe400078ec0ff */
[----:B------:R-:W3:Y:S01]  /*2850*/  @P1 LDC R2, c[0x0][0x458] ;  /* 0x00011600ff021b82 */ /* 0x000ee20000000800 */
[----:B------:R-:W-:Y:S01]  /*2860*/  @P1 IMAD R3, R4, R3, R7 ;  /* 0x0000000304031224 */ /* 0x000fe200078e0207 */
[----:B------:R-:W-:-:S04]  /*2870*/  @P1 LEA R16, P0, R6, UR4, 0x2 ;  /* 0x0000000406101c11 */ /* 0x000fc8000f8010ff */
[----:B------:R-:W-:Y:S02]  /*2880*/  @P1 LEA.HI.X R17, R6, UR5, R3, 0x2, P0 ;  /* 0x0000000506111c11 */ /* 0x000fe400080f1403 */
[----:B------:R4:W2:Y:S04]  /*2890*/  LDG.E.64 R6, desc[UR26][R14.64] ;  /* 0x0000001a0e067981 */ /* 0x0008a8000c1e1b00 */
[----:B------:R1:W2:Y:S01]  /*28a0*/  @P1 LDG.E R3, desc[UR26][R16.64] ;  /* 0x0000001a10031981 */ /* 0x0002a2000c1e1900 */
[----:B------:R-:W-:Y:S02]  /*28b0*/  IMAD R4, R12, 0x4, R13 ;  /* 0x000000040c047824 */ /* 0x000fe400078e020d */
[C---:B------:R-:W-:Y:S02]  /*28c0*/  IMAD.SHL.U32 R13, R8.reuse, 0x20, RZ ;  /* 0x00000020080d7824 */ /* 0x040fe400078e00ff */
[----:B------:R-:W-:Y:S01]  /*28d0*/  IMAD.SHL.U32 R9, R8, 0x2, RZ ;  /* 0x0000000208097824 */ /* 0x000fe200078e00ff */
[----:B------:R-:W-:-:S04]  /*28e0*/  SHF.R.U32.HI R12, RZ, 0x1, R8 ;  /* 0x00000001ff0c7819 */ /* 0x000fc80000011608 */
[----:B------:R-:W-:Y:S02]  /*28f0*/  LOP3.LUT R9, R9, 0x6, RZ, 0xc0, !PT ;  /* 0x0000000609097812 */ /* 0x000fe400078ec0ff */
[C---:B----4-:R-:W-:Y:S01]  /*2900*/  LOP3.LUT R15, R13.reuse, 0x120, RZ, 0xc0, !PT ;  /* 0x000001200d0f7812 */ /* 0x050fe200078ec0ff */
[----:B-1----:R-:W-:Y:S01]  /*2910*/  IMAD.SHL.U32 R16, R8, 0x4, RZ ;  /* 0x0000000408107824 */ /* 0x002fe200078e00ff */
[----:B------:R-:W-:-:S04]  /*2920*/  LOP3.LUT R17, R13, 0x20, RZ, 0xc0, !PT ;  /* 0x000000200d117812 */ /* 0x000fc800078ec0ff */
[--C-:B------:R-:W-:Y:S02]  /*2930*/  LOP3.LUT R17, R17, 0x3800, R172.reuse, 0xf8, !PT ;  /* 0x0000380011117812 */ /* 0x100fe400078ef8ac */
[----:B------:R-:W-:Y:S02]  /*2940*/  LOP3.LUT R16, R16, 0x18, RZ, 0xc0, !PT ;  /* 0x0000001810107812 */ /* 0x000fe400078ec0ff */
[--C-:B------:R-:W-:Y:S02]  /*2950*/  LOP3.LUT R15, R15, 0x600, R172.reuse, 0xf8, !PT ;  /* 0x000006000f0f7812 */ /* 0x100fe400078ef8ac */
[----:B------:R-:W-:Y:S02]  /*2960*/  LOP3.LUT R172, R17, 0x100, R172, 0xf8, !PT ;  /* 0x0000010011ac7812 */ /* 0x000fe400078ef8ac */
[----:B------:R-:W-:Y:S02]  /*2970*/  LOP3.LUT R17, R16, 0xc0, R13, 0xf8, !PT ;  /* 0x000000c010117812 */ /* 0x000fe400078ef80d */
[----:B------:R-:W-:-:S02]  /*2980*/  LOP3.LUT R9, R9, 0x1c0, R12, 0xf8, !PT ;  /* 0x000001c009097812 */ /* 0x000fc400078ef80c */
[C---:B------:R-:W-:Y:S02]  /*2990*/  LOP3.LUT R12, R17.reuse, 0x8, R12, 0x78, !PT ;  /* 0x00000008110c7812 */ /* 0x040fe400078e780c */
[----:B------:R-:W-:-:S04]  /*29a0*/  LOP3.LUT R17, R17, 0x8, R8, 0x78, !PT ;  /* 0x0000000811117812 */ /* 0x000fc800078e7808 */
[----:B------:R-:W-:-:S04]  /*29b0*/  LOP3.LUT R172, R172, R17, RZ, 0xfc, !PT ;  /* 0x00000011acac7212 */ /* 0x000fc800078efcff */
[----:B------:R-:W-:Y:S01]  /*29c0*/  LEA R172, R172, UR6, 0x1 ;  /* 0x00000006acac7c11 */ /* 0x000fe2000f8e08ff */
[----:B---3--:R-:W1:Y:S04]  /*29d0*/  @P1 MUFU.RCP R2, R2 ;  /* 0x0000000200021308 */ /* 0x008e680000001000 */
[----:B------:R-:W3:Y:S04]  /*29e0*/  LDSM.16.M88.4 R136, [R172+0x8000] ;  /* 0x00800000ac88783b */ /* 0x000ee80000000200 */
[----:B------:R-:W4:Y:S04]  /*29f0*/  LDSM.16.M88.4 R140, [R172+0x8400] ;  /* 0x00840000ac8c783b */ /* 0x000f280000000200 */
[----:B------:R-:W1:Y:S04]  /*2a00*/  LDSM.16.M88.4 R144, [R172+0x8800] ;  /* 0x00880000ac90783b */ /* 0x000e680000000200 */
[----:B------:R-:W1:Y:S01]  /*2a10*/  LDSM.16.M88.4 R148, [R172+0x8c00] ;  /* 0x008c0000ac94783b */ /* 0x000e620000000200 */
[----:B------:R-:W-:-:S02]  /*2a20*/  LOP3.LUT R19, R19, 0x8, RZ, 0xc0, !PT ;  /* 0x0000000813137812 */ /* 0x000fc400078ec0ff */
[----:B------:R-:W-:Y:S02]  /*2a30*/  LOP3.LUT P0, RZ, R8, 0x4, RZ, 0xc0, !PT ;  /* 0x0000000408ff7812 */ /* 0x000fe4000780c0ff */
[----:B------:R-:W-:-:S04]  /*2a40*/  LOP3.LUT R14, R19, 0x10, R8, 0xf8, !PT ;  /* 0x00000010130e7812 */ /* 0x000fc800078ef808 */
[----:B------:R-:W-:Y:S01]  /*2a50*/  LOP3.LUT R14, R14, 0xc0, R13, 0xf8, !PT ;  /* 0x000000c00e0e7812 */ /* 0x000fe200078ef80d */
[----:B------:R-:W-:-:S03]  /*2a60*/  VIADD R8, R172, 0x8000 ;  /* 0x00008000ac087836 */ /* 0x000fc60000000000 */
[----:B------:R-:W-:Y:S02]  /*2a70*/  LOP3.LUT R14, R14, R16, RZ, 0x3c, !PT ;  /* 0x000000100e0e7212 */ /* 0x000fe400078e3cff */
[----:B------:R-:W-:Y:S02]  /*2a80*/  LOP3.LUT R12, R15, R12, RZ, 0xfc, !PT ;  /* 0x0000000c0f0c7212 */ /* 0x000fe400078efcff */
[----:B------:R-:W-:Y:S02]  /*2a90*/  LOP3.LUT R14, R14, 0x120, R13, 0xf8, !PT ;  /* 0x000001200e0e7812 */ /* 0x000fe400078ef80d */
[----:B------:R-:W-:Y:S02]  /*2aa0*/  IADD3 R173, PT, PT, R188, -R173, -R9 ;  /* 0x800000adbcad7210 */ /* 0x000fe40007ffe809 */
        /* <DEDUP_REMOVED lines=22> */
[----:B------:R-:W-:Y:S01]  /*2c10*/  UMOV UR18, URZ ;  /* 0x000000ff00127c82 */ /* 0x000fe20008000000 */
[----:B------:R-:W-:Y:S01]  /*2c20*/  USHF.L.U32 UR17, UR17, 0x7, URZ ;  /* 0x0000000711117899 */ /* 0x000fe200080006ff */
[----:B--2---:R-:W-:Y:S01]  /*2c30*/  R2UR UR31, R7 ;  /* 0x00000000071f72ca */ /* 0x004fe200000e0000 */
[----:B-1----:R-:W-:Y:S01]  /*2c40*/  @P1 FMUL.FTZ R2, R3, R2 ;  /* 0x0000000203021220 */ /* 0x002fe20000410000 */
[----:B------:R-:W-:Y:S01]  /*2c50*/  IMAD.SHL.U32 R3, R0, 0x20, RZ ;  /* 0x0000002000037824 */ /* 0x000fe200078e00ff */
[----:B------:R-:W-:-:S03]  /*2c60*/  R2UR UR30, R6 ;  /* 0x00000000061e72ca */ /* 0x000fc600000e0000 */
[----:B------:R-:W-:Y:S02]  /*2c70*/  @P1 R2UR UR4, R2 ;  /* 0x00000000020412ca */ /* 0x000fe400000e0000 */
[----:B------:R-:W-:Y:S02]  /*2c80*/  IADD3 R206, P3, P2, R3, R10, R5 ;  /* 0x0000000a03ce7210 */ /* 0x000fe40007a7e005 */
[----:B------:R-:W-:Y:S01]  /*2c90*/  SHF.R.S32.HI R197, RZ, 0x1f, R3 ;  /* 0x0000001fffc57819 */ /* 0x000fe20000011403 */
[----:B------:R-:W-:Y:S02]  /*2ca0*/  IMAD.MOV.U32 R3, RZ, RZ, 0x20 ;  /* 0x00000020ff037424 */ /* 0x000fe400078e00ff */
[----:B------:R-:W-:Y:S02]  /*2cb0*/  VIADD R5, R4, 0x1 ;  /* 0x0000000104057836 */ /* 0x000fe40000000000 */
[----:B------:R-:W-:Y:S01]  /*2cc0*/  VIADD R0, R172, 0x8020 ;  /* 0x00008020ac007836 */ /* 0x000fe20000000000 */
[----:B------:R-:W-:Y:S01]  /*2cd0*/  SEL R3, R3, 0xffffffe0, !P0 ;  /* 0xffffffe003037807 */ /* 0x000fe20004000000 */
[----:B------:R-:W-:Y:S01]  /*2ce0*/  @P0 VIADD R0, R8, 0xffffffe0 ;  /* 0xffffffe008000836 */ /* 0x000fe20000000000 */
[----:B------:R-:W-:Y:S01]  /*2cf0*/  LOP3.LUT R205, R4, UR31, RZ, 0x3c, !PT ;  /* 0x0000001f04cd7c12 */ /* 0x000fe2000f8e3cff */
[----:B------:R-:W-:Y:S01]  /*2d00*/  IMAD.WIDE.U32 R206, R206, -0x2daee0ad, RZ ;  /* 0xd2511f53cece7825 */ /* 0x000fe200078e00ff */
[----:B------:R-:W-:-:S02]  /*2d10*/  LOP3.LUT R5, R5, UR31, RZ, 0x3c, !PT ;  /* 0x0000001f05057c12 */ /* 0x000fc4000f8e3cff */
[----:B------:R-:W1:Y:S01]  /*2d20*/  LDSM.16.M88.4 R152, [R0] ;  /* 0x000000000098783b */ /* 0x000e620000000200 */
[----:B------:R-:W-:Y:S01]  /*2d30*/  IADD3.X R197, PT, PT, R197, R11, RZ, P3, P2 ;  /* 0x0000000bc5c57210 */ /* 0x000fe20001fe44ff */
[----:B------:R-:W-:Y:S01]  /*2d40*/  IMAD.MOV.U32 R2, RZ, RZ, 0x20 ;  /* 0x00000020ff027424 */ /* 0x000fe200078e00ff */
[C---:B------:R-:W-:Y:S01]  /*2d50*/  LOP3.LUT R205, R207.reuse, R205, RZ, 0x3c, !PT ;  /* 0x000000cdcfcd7212 */ /* 0x040fe200078e3cff */
[----:B------:R-:W2:Y:S01]  /*2d60*/  LDSM.16.M88.4 R156, [R0+0x400] ;  /* 0x00040000009c783b */ /* 0x000ea20000000200 */
[----:B------:R-:W-:-:S03]  /*2d70*/  LOP3.LUT R204, R207, R5, RZ, 0x3c, !PT ;  /* 0x00000005cfcc7212 */ /* 0x000fc600078e3cff */
[----:B------:R-:W1:Y:S04]  /*2d80*/  LDSM.16.M88.4 R160, [R0+0x800] ;  /* 0x0008000000a0783b */ /* 0x000e680000000200 */
[----:B------:R3:W1:Y:S01]  /*2d90*/  LDSM.16.M88.4 R164, [R0+0xc00] ;  /* 0x000c000000a4783b */ /* 0x0006620000000200 */
[----:B------:R-:W-:Y:S01]  /*2da0*/  @UP0 UMOV UR18, UR4 ;  /* 0x0000000400120c82 */ /* 0x000fe20008000000 */
[----:B---34-:R-:W-:-:S07]  /*2db0*/  IMAD.IADD R0, R172, 0x1, R3 ;  /* 0x00000001ac007824 */ /* 0x018fce00078e0203 */
.L_x_865:
[----:B------:R-:W0:Y:S01]  /*2dc0*/  LDGDEPBAR ;  /* 0x00000000000079af */ /* 0x000e220000000000 */
[C---:B------:R-:W-:Y:S01]  /*2dd0*/  LEA R212, P0, R195.reuse, R176, 0x2 ;  /* 0x000000b0c3d47211 */ /* 0x040fe200078010ff */
[----:B------:R-:W-:Y:S03]  /*2de0*/  IMAD.IADD R169, R170, 0x1, R3 ;  /* 0x00000001aaa97824 */ /* 0x000fe600078e0203 */
[----:B------:R-:W-:Y:S01]  /*2df0*/  LEA.HI.X R213, R195, R177, RZ, 0x2, P0 ;  /* 0x000000b1c3d57211 */ /* 0x000fe200000f14ff */
[----:B------:R-:W-:Y:S04]  /*2e00*/  DEPBAR.LE SB0, 0x0 ;  /* 0x000080000000791a */ /* 0x000fe80000000000 */
[----:B------:R-:W-:Y:S06]  /*2e10*/  BAR.SYNC.DEFER_BLOCKING 0x0 ;  /* 0x0000000000007b1d */ /* 0x000fec0000010000 */
[----:B------:R-:W-:Y:S08]  /*2e20*/  LDSM.16.M88.4 R100, [R170] ;  /* 0x00000000aa64783b */ /* 0x000ff00000000200 */
[----:B------:R-:W3:Y:S08]  /*2e30*/  LDSM.16.M88.4 R104, [R172+0x6000] ;  /* 0x00600000ac68783b */ /* 0x000ef00000000200 */
[----:B------:R-:W4:Y:S08]  /*2e40*/  LDSM.16.M88.4 R108, [R170+0x1000] ;  /* 0x00100000aa6c783b */ /* 0x000f300000000200 */
[----:B-----5:R-:W5:Y:S04]  /*2e50*/  LDG.E R211, desc[UR26][R212.64] ;  /* 0x0000001ad4d37981 */ /* 0x020f68000c1e1900 */
[----:B------:R-:W5:Y:S04]  /*2e60*/  LDG.E R210, desc[UR26][R212.64+0x20] ;  /* 0x0000201ad4d27981 */ /* 0x000f68000c1e1900 */
[----:B------:R-:W5:Y:S04]  /*2e70*/  LDG.E R209, desc[UR26][R212.64+0x100] ;  /* 0x0001001ad4d17981 */ /* 0x000f68000c1e1900 */
[----:B------:R2:W5:Y:S04]  /*2e80*/  LDG.E R208, desc[UR26][R212.64+0x120] ;  /* 0x0001201ad4d07981 */ /* 0x000568000c1e1900 */
[----:B------:R-:W1:Y:S01]  /*2e90*/  LDSM.16.M88.4 R112, [R172+0x6400] ;  /* 0x00640000ac70783b */ /* 0x000e620000000200 */
[-C--:B---3--:R-:W-:Y:S07]  /*2ea0*/  HMMA.16816.F32.BF16 R4, R100, R104.reuse, RZ ;  /* 0x000000686404723c */ /* 0x088fee00000418ff */
[----:B------:R-:W3:Y:S01]  /*2eb0*/  LDSM.16.M88.4 R116, [R172+0x6800] ;  /* 0x00680000ac74783b */ /* 0x000ee20000000200 */
[C---:B----4-:R-:W-:Y:S07]  /*2ec0*/  HMMA.16816.F32.BF16 R8, R108.reuse, R104, RZ ;  /* 0x000000686c08723c */ /* 0x050fee00000418ff */
[----:B------:R-:W4:Y:S01]  /*2ed0*/  LDSM.16.M88.4 R120, [R172+0x6c00] ;  /* 0x006c0000ac78783b */ /* 0x000f220000000200 */
[----:B--2---:R-:W-:Y:S01]  /*2ee0*/  IMAD.SHL.U32 R212, R189, 0x80, RZ ;  /* 0x00000080bdd47824 */ /* 0x004fe200078e00ff */
[-C--:B------:R-:W-:Y:S06]  /*2ef0*/  HMMA.16816.F32.BF16 R12, R108, R106.reuse, RZ ;  /* 0x0000006a6c0c723c */ /* 0x080fec00000418ff */
[----:B------:R-:W-:Y:S01]  /*2f00*/  LDSM.16.M88.4 R124, [R169] ;  /* 0x00000000a97c783b */ /* 0x000fe20000000200 */
[C---:B------:R-:W-:Y:S02]  /*2f10*/  LOP3.LUT R214, R212.reuse, R195, RZ, 0xfc, !PT ;  /* 0x000000c3d4d67212 */ /* 0x040fe400078efcff */
[----:B------:R-:W-:Y:S02]  /*2f20*/  ISETP.GE.AND P0, PT, R212, R171, PT ;  /* 0x000000abd400720c */ /* 0x000fe40003f06270 */
[----:B------:R-:W-:Y:S01]  /*2f30*/  IADD3 R213, PT, PT, R214, R173, RZ ;  /* 0x000000add6d57210 */ /* 0x000fe20007ffe0ff */
[C---:B------:R-:W-:Y:S02]  /*2f40*/  HMMA.16816.F32.BF16 R16, R100.reuse, R106, RZ ;  /* 0x0000006a6410723c */ /* 0x040fe400000418ff */
[----:B------:R-:W2:Y:S01]  /*2f50*/  LDSM.16.M88.4 R128, [R0+0x6000] ;  /* 0x006000000080783b */ /* 0x000ea20000000200 */
[C---:B------:R-:W-:Y:S01]  /*2f60*/  IADD3 R221, PT, PT, R213.reuse, 0xc7, RZ ;  /* 0x000000c7d5dd7810 */ /* 0x040fe20007ffe0ff */
[C---:B------:R-:W-:Y:S01]  /*2f70*/  VIADD R217, R213.reuse, 0xc8 ;  /* 0x000000c8d5d97836 */ /* 0x040fe20000000000 */
[C---:B------:R-:W-:Y:S01]  /*2f80*/  IADD3 R215, PT, PT, R213.reuse, 0x88, RZ ;  /* 0x00000088d5d77810 */ /* 0x040fe20007ffe0ff */
[C---:B------:R-:W-:Y:S01]  /*2f90*/  VIADD R220, R213.reuse, 0xc0 ;  /* 0x000000c0d5dc7836 */ /* 0x040fe20000000000 */
[----:B------:R-:W-:Y:S01]  /*2fa0*/  IABS R221, R221 ;  /* 0x000000dd00dd7213 */ /* 0x000fe20000000000 */
[C---:B------:R-:W-:Y:S01]  /*2fb0*/  VIADD R222, R213.reuse, 0xbf ;  /* 0x000000bfd5de7836 */ /* 0x040fe20000000000 */
[-C--:B-1----:R-:W-:Y:S01]  /*2fc0*/  HMMA.16816.F32.BF16 R20, R100, R112.reuse, RZ ;  /* 0x000000706414723c */ /* 0x082fe200000418ff */
[----:B------:R-:W1:Y:S01]  /*2fd0*/  LDSM.16.M88.4 R132, [R169+0x1000] ;  /* 0x00100000a984783b */ /* 0x000e620000000200 */
[----:B------:R-:W-:Y:S01]  /*2fe0*/  IABS R217, R217 ;  /* 0x000000d900d97213 */ /* 0x000fe20000000000 */
[C---:B------:R-:W-:Y:S01]  /*2ff0*/  VIADD R219, R213.reuse, 0x80 ;  /* 0x00000080d5db7836 */ /* 0x040fe20000000000 */
[----:B------:R-:W-:Y:S01]  /*3000*/  IABS R220, R220 ;  /* 0x000000dc00dc7213 */ /* 0x000fe20000000000 */
[C---:B------:R-:W-:Y:S01]  /*3010*/  VIADD R218, R213.reuse, 0x7f ;  /* 0x0000007fd5da7836 */ /* 0x040fe20000000000 */
[----:B------:R-:W-:Y:S01]  /*3020*/  I2FP.F32.S32 R217, R217 ;  /* 0x000000d900d97245 */ /* 0x000fe20000201400 */
[C---:B------:R-:W-:Y:S01]  /*3030*/  VIADD R216, R213.reuse, 0x87 ;  /* 0x00000087d5d87836 */ /* 0x040fe20000000000 */
[C---:B------:R-:W-:Y:S01]  /*3040*/  HMMA.16816.F32.BF16 R24, R108.reuse, R112, RZ ;  /* 0x000000706c18723c */ /* 0x040fe200000418ff */
[----:B------:R-:W-:Y:S01]  /*3050*/  LDSM.16.M88.4 R104, [R0+0x6800] ;  /* 0x006800000068783b */ /* 0x000fe20000000200 */
[----:B------:R-:W-:Y:S01]  /*3060*/  I2FP.F32.S32 R224, R221 ;  /* 0x000000dd00e07245 */ /* 0x000fe20000201400 */
[----:B------:R-:W-:Y:S01]  /*3070*/  VIADD R221, R213, 0xb7 ;  /* 0x000000b7d5dd7836 */ /* 0x000fe20000000000 */
[----:B------:R-:W-:Y:S02]  /*3080*/  I2FP.F32.S32 R223, R220 ;  /* 0x000000dc00df7245 */ /* 0x000fe40000201400 */
[----:B------:R-:W-:Y:S02]  /*3090*/  IABS R219, R219 ;  /* 0x000000db00db7213 */ /* 0x000fe40000000000 */
[-C--:B------:R-:W-:Y:S01]  /*30a0*/  HMMA.16816.F32.BF16 R28, R108, R114.reuse, RZ ;  /* 0x000000726c1c723c */ /* 0x080fe200000418ff */
[----:B------:R-:W-:Y:S02]  /*30b0*/  IABS R221, R221 ;  /* 0x000000dd00dd7213 */ /* 0x000fe40000000000 */
[----:B------:R-:W-:Y:S02]  /*30c0*/  I2FP.F32.S32 R219, R219 ;  /* 0x000000db00db7245 */ /* 0x000fe40000201400 */
[----:B------:R-:W-:Y:S02]  /*30d0*/  IABS R218, R218 ;  /* 0x000000da00da7213 */ /* 0x000fe40000000000 */
[----:B------:R-:W-:Y:S01]  /*30e0*/  IABS R216, R216 ;  /* 0x000000d800d87213 */ /* 0x000fe20000000000 */
[C---:B------:R-:W-:Y:S02]  /*30f0*/  HMMA.16816.F32.BF16 R32, R100.reuse, R114, RZ ;  /* 0x000000726420723c */ /* 0x040fe400000418ff */
[----:B------:R-:W-:Y:S02]  /*3100*/  I2FP.F32.S32 R218, R218 ;  /* 0x000000da00da7245 */ /* 0x000fe40000201400 */
[----:B------:R-:W-:Y:S02]  /*3110*/  I2FP.F32.S32 R216, R216 ;  /* 0x000000d800d87245 */ /* 0x000fe40000201400 */
[----:B------:R-:W-:Y:S02]  /*3120*/  IABS R215, R215 ;  /* 0x000000d700d77213 */ /* 0x000fe40000000000 */
[-C--:B---3--:R-:W-:Y:S02]  /*3130*/  HMMA.16816.F32.BF16 R36, R100, R116.reuse, RZ ;  /* 0x000000746424723c */ /* 0x088fe400000418ff */
[----:B------:R-:W-:Y:S06]  /*3140*/  I2FP.F32.S32 R215, R215 ;  /* 0x000000d700d77245 */ /* 0x000fec0000201400 */
[C---:B------:R-:W-:Y:S08]  /*3150*/  HMMA.16816.F32.BF16 R40, R108.reuse, R116, RZ ;  /* 0x000000746c28723c */ /* 0x040ff000000418ff */
[-C--:B------:R-:W-:Y:S08]  /*3160*/  HMMA.16816.F32.BF16 R44, R108, R118.reuse, RZ ;  /* 0x000000766c2c723c */ /* 0x080ff000000418ff */
[C---:B------:R-:W-:Y:S08]  /*3170*/  HMMA.16816.F32.BF16 R48, R100.reuse, R118, RZ ;  /* 0x000000766430723c */ /* 0x040ff000000418ff */
[-C--:B----4-:R-:W-:Y:S08]  /*3180*/  HMMA.16816.F32.BF16 R52, R100, R120.reuse, RZ ;  /* 0x000000786434723c */ /* 0x090ff000000418ff */
[C---:B------:R-:W-:Y:S08]  /*3190*/  HMMA.16816.F32.BF16 R56, R108.reuse, R120, RZ ;  /* 0x000000786c38723c */ /* 0x040ff000000418ff */
[-C--:B------:R-:W-:Y:S08]  /*31a0*/  HMMA.16816.F32.BF16 R60, R108, R122.reuse, RZ ;  /* 0x0000007a6c3c723c */ /* 0x080ff000000418ff */
[----:B------:R-:W-:Y:S01]  /*31b0*/  HMMA.16816.F32.BF16 R64, R100, R122, RZ ;  /* 0x0000007a6440723c */ /* 0x000fe200000418ff */
[----:B------:R-:W3:Y:S07]  /*31c0*/  LDSM.16.M88.4 R100, [R0+0x6400] ;  /* 0x006400000064783b */ /* 0x000eee0000000200 */
[-C--:B--2---:R-:W-:Y:S08]  /*31d0*/  HMMA.16816.F32.BF16 R4, R124, R128.reuse, R4 ;  /* 0x000000807c04723c */ /* 0x084ff00000041804 */
[C---:B-1----:R-:W-:Y:S08]  /*31e0*/  HMMA.16816.F32.BF16 R8, R132.reuse, R128, R8 ;  /* 0x000000808408723c */ /* 0x042ff00000041808 */
[-C--:B------:R-:W-:Y:S03]  /*31f0*/  HMMA.16816.F32.BF16 R12, R132, R130.reuse, R12 ;  /* 0x00000082840c723c */ /* 0x080fe6000004180c */
[----:B------:R-:W-:Y:S01]  /*3200*/  FFMA.FTZ R4, R219, -UR18, R4 ;  /* 0x80000012db047c23 */ /* 0x000fe20008010004 */
[----:B------:R-:W-:Y:S01]  /*3210*/  FFMA.FTZ R5, R218, -UR18, R5 ;  /* 0x80000012da057c23 */ /* 0x000fe20008010005 */
[----:B------:R-:W-:Y:S01]  /*3220*/  FFMA.FTZ R7, R216, -UR18, R7 ;  /* 0x80000012d8077c23 */ /* 0x000fe20008010007 */
[----:B------:R-:W-:Y:S02]  /*3230*/  FFMA.FTZ R6, R215, -UR18, R6 ;  /* 0x80000012d7067c23 */ /* 0x000fe40008010006 */
[C---:B------:R-:W-:Y:S04]  /*3240*/  HMMA.16816.F32.BF16 R16, R124.reuse, R130, R16 ;  /* 0x000000827c10723c */ /* 0x040fe80000041810 */
[----:B------:R-:W-:Y:S01]  /*3250*/  FFMA.FTZ R10, R217, -UR18, R10 ;  /* 0x80000012d90a7c23 */ /* 0x000fe2000801000a */
[----:B------:R-:W-:Y:S01]  /*3260*/  IABS R217, R222 ;  /* 0x000000de00d97213 */ /* 0x000fe20000000000 */
[----:B------:R-:W-:Y:S01]  /*3270*/  FFMA.FTZ R11, R224, -UR18, R11 ;  /* 0x80000012e00b7c23 */ /* 0x000fe2000801000b */
[----:B------:R-:W-:Y:S01]  /*3280*/  IADD3 R222, PT, PT, R213, 0xb8, RZ ;  /* 0x000000b8d5de7810 */ /* 0x000fe20007ffe0ff */
[----:B------:R-:W-:Y:S01]  /*3290*/  FFMA.FTZ R8, R223, -UR18, R8 ;  /* 0x80000012df087c23 */ /* 0x000fe20008010008 */
[----:B------:R-:W-:Y:S01]  /*32a0*/  I2FP.F32.S32 R220, R217 ;  /* 0x000000d900dc7245 */ /* 0x000fe20000201400 */
[-C--:B---3--:R-:W-:Y:S03]  /*32b0*/  HMMA.16816.F32.BF16 R20, R124, R100.reuse, R20 ;  /* 0x000000647c14723c */ /* 0x088fe60000041814 */
[----:B------:R-:W-:Y:S01]  /*32c0*/  IABS R217, R222 ;  /* 0x000000de00d97213 */ /* 0x000fe20000000000 */
[C---:B------:R-:W-:Y:S01]  /*32d0*/  FFMA.FTZ R9, R220.reuse, -UR18, R9 ;  /* 0x80000012dc097c23 */ /* 0x040fe20008010009 */
[----:B------:R-:W-:Y:S01]  /*32e0*/  FFMA.FTZ R15, R220, -UR18, R15 ;  /* 0x80000012dc0f7c23 */ /* 0x000fe2000801000f */
[----:B------:R-:W-:Y:S01]  /*32f0*/  I2FP.F32.S32 R220, R221 ;  /* 0x000000dd00dc7245 */ /* 0x000fe20000201400 */
[C---:B------:R-:W-:Y:S01]  /*3300*/  VIADD R222, R213.reuse, 0x78 ;  /* 0x00000078d5de7836 */ /* 0x040fe20000000000 */
[----:B------:R-:W-:Y:S01]  /*3310*/  IADD3 R221, PT, PT, R213, 0x77, RZ ;  /* 0x00000077d5dd7810 */ /* 0x000fe20007ffe0ff */
[C---:B------:R-:W-:Y:S04]  /*3320*/  HMMA.16816.F32.BF16 R24, R132.reuse, R100, R24 ;  /* 0x000000648418723c */ /* 0x040fe80000041818 */
[----:B------:R-:W-:Y:S01]  /*3330*/  IABS R222, R222 ;  /* 0x000000de00de7213 */ /* 0x000fe20000000000 */
[----:B------:R-:W-:Y:S01]  /*3340*/  FFMA.FTZ R18, R219, -UR18, R18 ;  /* 0x80000012db127c23 */ /* 0x000fe20008010012 */
[----:B------:R-:W-:Y:S01]  /*3350*/  IABS R219, R221 ;  /* 0x000000dd00db7213 */ /* 0x000fe20000000000 */
[----:B------:R-:W-:Y:S01]  /*3360*/  VIADD R221, R213, 0x70 ;  /* 0x00000070d5dd7836 */ /* 0x000fe20000000000 */
[----:B------:R-:W-:Y:S01]  /*3370*/  I2FP.F32.S32 R217, R217 ;  /* 0x000000d900d97245 */ /* 0x000fe20000201400 */
[-C--:B------:R-:W-:Y:S03]  /*3380*/  HMMA.16816.F32.BF16 R28, R132, R102.reuse, R28 ;  /* 0x00000066841c723c */ /* 0x080fe6000004181c */
[----:B------:R-:W-:Y:S01]  /*3390*/  IABS R221, R221 ;  /* 0x000000dd00dd7213 */ /* 0x000fe20000000000 */
[----:B------:R-:W-:Y:S01]  /*33a0*/  IMAD.MOV.U32 R224, RZ, RZ, R219 ;  /* 0x000000ffffe07224 */ /* 0x000fe200078e00db */
[----:B------:R-:W-:Y:S01]  /*33b0*/  I2FP.F32.S32 R219, R222 ;  /* 0x000000de00db7245 */ /* 0x000fe20000201400 */
[----:B------:R-:W-:Y:S01]  /*33c0*/  FFMA.FTZ R12, R217, -UR18, R12 ;  /* 0x80000012d90c7c23 */ /* 0x000fe2000801000c */
[----:B------:R-:W-:Y:S01]  /*33d0*/  FFMA.FTZ R14, R223, -UR18, R14 ;  /* 0x80000012df0e7c23 */ /* 0x000fe2000801000e */
[----:B------:R-:W-:Y:S01]  /*33e0*/  IADD3 R223, PT, PT, R213, 0x6f, RZ ;  /* 0x0000006fd5df7810 */ /* 0x000fe20007ffe0ff */
[C---:B------:R-:W-:Y:S01]  /*33f0*/  HMMA.16816.F32.BF16 R32, R124.reuse, R102, R32 ;  /* 0x000000667c20723c */ /* 0x040fe20000041820 */
[----:B------:R-:W1:Y:S03]  /*3400*/  LDSM.16.M88.4 R100, [R0+0x6c00] ;  /* 0x006c00000064783b */ /* 0x000e660000000200 */
[----:B------:R-:W-:Y:S01]  /*3410*/  I2FP.F32.S32 R222, R224 ;  /* 0x000000e000de7245 */ /* 0x000fe20000201400 */
[C---:B------:R-:W-:Y:S01]  /*3420*/  FFMA.FTZ R16, R219.reuse, -UR18, R16 ;  /* 0x80000012db107c23 */ /* 0x040fe20008010010 */
[----:B------:R-:W-:Y:S01]  /*3430*/  FFMA.FTZ R22, R219, -UR18, R22 ;  /* 0x80000012db167c23 */ /* 0x000fe20008010016 */
[----:B------:R-:W-:Y:S01]  /*3440*/  I2FP.F32.S32 R219, R221 ;  /* 0x000000dd00db7245 */ /* 0x000fe20000201400 */
[-C--:B------:R-:W-:Y:S03]  /*3450*/  HMMA.16816.F32.BF16 R36, R124, R104.reuse, R36 ;  /* 0x000000687c24723c */ /* 0x080fe60000041824 */
[C---:B------:R-:W-:Y:S01]  /*3460*/  IADD3 R221, PT, PT, R213.reuse, 0xaf, RZ ;  /* 0x000000afd5dd7810 */ /* 0x040fe20007ffe0ff */
[C---:B------:R-:W-:Y:S01]  /*3470*/  FFMA.FTZ R17, R222.reuse, -UR18, R17 ;  /* 0x80000012de117c23 */ /* 0x040fe20008010011 */
[----:B------:R-:W-:Y:S01]  /*3480*/  FFMA.FTZ R23, R222, -UR18, R23 ;  /* 0x80000012de177c23 */ /* 0x000fe20008010017 */
[C---:B------:R-:W-:Y:S01]  /*3490*/  VIADD R222, R213.reuse, 0xb0 ;  /* 0x000000b0d5de7836 */ /* 0x040fe20000000000 */
[----:B------:R-:W-:Y:S01]  /*34a0*/  IABS R221, R221 ;  /* 0x000000dd00dd7213 */ /* 0x000fe20000000000 */
[----:B------:R-:W-:Y:S02]  /*34b0*/  VIADD R224, R213, 0xa8 ;  /* 0x000000a8d5e07836 */ /* 0x000fe40000000000 */
[----:B------:R-:W-:Y:S01]  /*34c0*/  FFMA.FTZ R26, R217, -UR18, R26 ;  /* 0x80000012d91a7c23 */ /* 0x000fe2000801001a */
[C---:B------:R-:W-:Y:S04]  /*34d0*/  HMMA.16816.F32.BF16 R40, R132.reuse, R104, R40 ;  /* 0x000000688428723c */ /* 0x040fe80000041828 */
[----:B------:R-:W-:Y:S01]  /*34e0*/  IABS R222, R222 ;  /* 0x000000de00de7213 */ /* 0x000fe20000000000 */
[----:B------:R-:W-:Y:S01]  /*34f0*/  FFMA.FTZ R19, R218, -UR18, R19 ;  /* 0x80000012da137c23 */ /* 0x000fe20008010013 */
[----:B------:R-:W-:Y:S01]  /*3500*/  IABS R218, R223 ;  /* 0x000000df00da7213 */ /* 0x000fe20000000000 */
[C---:B------:R-:W-:Y:S01]  /*3510*/  FFMA.FTZ R20, R219.reuse, -UR18, R20 ;  /* 0x80000012db147c23 */ /* 0x040fe20008010014 */
[----:B------:R-:W-:Y:S01]  /*3520*/  I2FP.F32.S32 R217, R222 ;  /* 0x000000de00d97245 */ /* 0x000fe20000201400 */
[----:B------:R-:W-:Y:S01]  /*3530*/  FFMA.FTZ R34, R219, -UR18, R34 ;  /* 0x80000012db227c23 */ /* 0x000fe20008010022 */
[----:B------:R-:W-:Y:S01]  /*3540*/  I2FP.F32.S32 R222, R221 ;  /* 0x000000dd00de7245 */ /* 0x000fe20000201400 */
[-C--:B------:R-:W-:Y:S03]  /*3550*/  HMMA.16816.F32.BF16 R44, R132, R106.reuse, R44 ;  /* 0x0000006a842c723c */ /* 0x080fe6000004182c */
[----:B------:R-:W-:Y:S01]  /*3560*/  IABS R221, R224 ;  /* 0x000000e000dd7213 */ /* 0x000fe20000000000 */
[----:B------:R-:W-:Y:S01]  /*3570*/  FFMA.FTZ R24, R217, -UR18, R24 ;  /* 0x80000012d9187c23 */ /* 0x000fe20008010018 */
[----:B------:R-:W-:Y:S01]  /*3580*/  IADD3 R223, PT, PT, R213, 0xa7, RZ ;  /* 0x000000a7d5df7810 */ /* 0x000fe20007ffe0ff */
[----:B------:R-:W-:Y:S01]  /*3590*/  FFMA.FTZ R30, R217, -UR18, R30 ;  /* 0x80000012d91e7c23 */ /* 0x000fe2000801001e */
[----:B------:R-:W-:Y:S01]  /*35a0*/  I2FP.F32.S32 R217, R221 ;  /* 0x000000dd00d97245 */ /* 0x000fe20000201400 */
[C---:B------:R-:W-:Y:S01]  /*35b0*/  FFMA.FTZ R25, R222.reuse, -UR18, R25 ;  /* 0x80000012de197c23 */ /* 0x040fe20008010019 */
[C---:B------:R-:W-:Y:S01]  /*35c0*/  IADD3 R221, PT, PT, R213.reuse, 0x67, RZ ;  /* 0x00000067d5dd7810 */ /* 0x040fe20007ffe0ff */
[----:B------:R-:W-:Y:S01]  /*35d0*/  FFMA.FTZ R31, R222, -UR18, R31 ;  /* 0x80000012de1f7c23 */ /* 0x000fe2000801001f */
[----:B------:R-:W-:Y:S01]  /*35e0*/  I2FP.F32.S32 R218, R218 ;  /* 0x000000da00da7245 */ /* 0x000fe20000201400 */
[C---:B------:R-:W-:Y:S01]  /*35f0*/  VIADD R222, R213.reuse, 0x68 ;  /* 0x00000068d5de7836 */ /* 0x040fe20000000000 */
[----:B------:R-:W-:Y:S01]  /*3600*/  IABS R219, R221 ;  /* 0x000000dd00db7213 */ /* 0x000fe20000000000 */
[C---:B------:R-:W-:Y:S01]  /*3610*/  FFMA.FTZ R13, R220.reuse, -UR18, R13 ;  /* 0x80000012dc0d7c23 */ /* 0x040fe2000801000d */
[----:B------:R-:W-:Y:S01]  /*3620*/  FFMA.FTZ R27, R220, -UR18, R27 ;  /* 0x80000012dc1b7c23 */ /* 0x000fe2000801001b */
[----:B------:R-:W-:Y:S01]  /*3630*/  IABS R220, R223 ;  /* 0x000000df00dc7213 */ /* 0x000fe20000000000 */
[C---:B------:R-:W-:Y:S01]  /*3640*/  VIADD R221, R213.reuse, 0x60 ;  /* 0x00000060d5dd7836 */ /* 0x040fe20000000000 */
[----:B------:R-:W-:Y:S01]  /*3650*/  IABS R222, R222 ;  /* 0x000000de00de7213 */ /* 0x000fe20000000000 */
[----:B------:R-:W-:Y:S01]  /*3660*/  VIADD R223, R213, 0x5f ;  /* 0x0000005fd5df7836 */ /* 0x000fe20000000000 */
[----:B------:R-:W-:Y:S01]  /*3670*/  MOV R224, R219 ;  /* 0x000000db00e07202 */ /* 0x000fe20000000f00 */
[C---:B------:R-:W-:Y:S01]  /*3680*/  FFMA.FTZ R21, R218.reuse, -UR18, R21 ;  /* 0x80000012da157c23 */ /* 0x040fe20008010015 */
[----:B------:R-:W-:Y:S01]  /*3690*/  I2FP.F32.S32 R219, R222 ;  /* 0x000000de00db7245 */ /* 0x000fe20000201400 */
[----:B------:R-:W-:Y:S01]  /*36a0*/  FFMA.FTZ R35, R218, -UR18, R35 ;  /* 0x80000012da237c23 */ /* 0x000fe20008010023 */
[----:B------:R-:W-:Y:S01]  /*36b0*/  I2FP.F32.S32 R222, R224 ;  /* 0x000000e000de7245 */ /* 0x000fe20000201400 */
[C---:B------:R-:W-:Y:S04]  /*36c0*/  HMMA.16816.F32.BF16 R48, R124.reuse, R106, R48 ;  /* 0x0000006a7c30723c */ /* 0x040fe80000041830 */
[----:B------:R-:W-:Y:S01]  /*36d0*/  IABS R221, R221 ;  /* 0x000000dd00dd7213 */ /* 0x000fe20000000000 */
[C---:B------:R-:W-:Y:S01]  /*36e0*/  FFMA.FTZ R32, R219.reuse, -UR18, R32 ;  /* 0x80000012db207c23 */ /* 0x040fe20008010020 */
[----:B------:R-:W-:Y:S01]  /*36f0*/  IABS R218, R223 ;  /* 0x000000df00da7213 */ /* 0x000fe20000000000 */
[----:B------:R-:W-:Y:S01]  /*3700*/  FFMA.FTZ R38, R219, -UR18, R38 ;  /* 0x80000012db267c23 */ /* 0x000fe20008010026 */
[----:B------:R-:W-:Y:S01]  /*3710*/  I2FP.F32.S32 R219, R221 ;  /* 0x000000dd00db7245 */ /* 0x000fe20000201400 */
[C---:B------:R-:W-:Y:S01]  /*3720*/  FFMA.FTZ R33, R222.reuse, -UR18, R33 ;  /* 0x80000012de217c23 */ /* 0x040fe20008010021 */
[----:B------:R-:W-:Y:S01]  /*3730*/  I2FP.F32.S32 R220, R220 ;  /* 0x000000dc00dc7245 */ /* 0x000fe20000201400 */
[----:B------:R-:W-:Y:S01]  /*3740*/  FFMA.FTZ R39, R222, -UR18, R39 ;  /* 0x80000012de277c23 */ /* 0x000fe20008010027 */
[----:B------:R-:W-:Y:S01]  /*3750*/  I2FP.F32.S32 R222, R218 ;  /* 0x000000da00de7245 */ /* 0x000fe20000201400 */
[C---:B------:R-:W-:Y:S01]  /*3760*/  VIADD R221, R213.reuse, 0x9f ;  /* 0x0000009fd5dd7836 */ /* 0x040fe20000000000 */
[----:B------:R-:W-:Y:S01]  /*3770*/  IADD3 R218, PT, PT, R213, 0xa0, RZ ;  /* 0x000000a0d5da7810 */ /* 0x000fe20007ffe0ff */
[-C--:B-1----:R-:W-:Y:S03]  /*3780*/  HMMA.16816.F32.BF16 R52, R124, R100.reuse, R52 ;  /* 0x000000647c34723c */ /* 0x082fe60000041834 */
[----:B------:R-:W-:Y:S01]  /*3790*/  IABS R218, R218 ;  /* 0x000000da00da7213 */ /* 0x000fe20000000000 */
[C---:B------:R-:W-:Y:S01]  /*37a0*/  FFMA.FTZ R28, R217.reuse, -UR18, R28 ;  /* 0x80000012d91c7c23 */ /* 0x040fe2000801001c */
[----:B------:R-:W-:Y:S01]  /*37b0*/  IABS R221, R221 ;  /* 0x000000dd00dd7213 */ /* 0x000fe20000000000 */
[----:B------:R-:W-:Y:S01]  /*37c0*/  FFMA.FTZ R42, R217, -UR18, R42 ;  /* 0x80000012d92a7c23 */ /* 0x000fe2000801002a */
[----:B------:R-:W-:Y:S01]  /*37d0*/  MOV R217, R218 ;  /* 0x000000da00d97202 */ /* 0x000fe20000000f00 */
[C---:B------:R-:W-:Y:S01]  /*37e0*/  FFMA.FTZ R29, R220.reuse, -UR18, R29 ;  /* 0x80000012dc1d7c23 */ /* 0x040fe2000801001d */
[----:B------:R-:W-:Y:S01]  /*37f0*/  FFMA.FTZ R43, R220, -UR18, R43 ;  /* 0x80000012dc2b7c23 */ /* 0x000fe2000801002b */
[----:B------:R-:W-:Y:S01]  /*3800*/  IMAD.MOV.U32 R220, RZ, RZ, R221 ;  /* 0x000000ffffdc7224 */ /* 0x000fe200078e00dd */
[C---:B------:R-:W-:Y:S01]  /*3810*/  IADD3 R221, PT, PT, R213.reuse, 0x98, RZ ;  /* 0x00000098d5dd7810 */ /* 0x040fe20007ffe0ff */
[C---:B------:R-:W-:Y:S04]  /*3820*/  HMMA.16816.F32.BF16 R56, R132.reuse, R100, R56 ;  /* 0x000000648438723c */ /* 0x040fe80000041838 */
[----:B------:R-:W-:Y:S01]  /*3830*/  I2FP.F32.S32 R217, R217 ;  /* 0x000000d900d97245 */ /* 0x000fe20000201400 */
[----:B------:R-:W-:Y:S01]  /*3840*/  VIADD R223, R213, 0x58 ;  /* 0x00000058d5df7836 */ /* 0x000fe20000000000 */
[----:B------:R-:W-:Y:S01]  /*3850*/  IABS R221, R221 ;  /* 0x000000dd00dd7213 */ /* 0x000fe20000000000 */
[C---:B------:R-:W-:Y:S01]  /*3860*/  FFMA.FTZ R37, R222.reuse, -UR18, R37 ;  /* 0x80000012de257c23 */ /* 0x040fe20008010025 */
[----:B------:R-:W-:Y:S01]  /*3870*/  I2FP.F32.S32 R220, R220 ;  /* 0x000000dc00dc7245 */ /* 0x000fe20000201400 */
[C---:B------:R-:W-:Y:S01]  /*3880*/  FFMA.FTZ R40, R217.reuse, -UR18, R40 ;  /* 0x80000012d9287c23 */ /* 0x040fe20008010028 */
[----:B------:R-:W-:Y:S01]  /*3890*/  IABS R223, R223 ;  /* 0x000000df00df7213 */ /* 0x000fe20000000000 */
[----:B------:R-:W-:Y:S01]  /*38a0*/  FFMA.FTZ R46, R217, -UR18, R46 ;  /* 0x80000012d92e7c23 */ /* 0x000fe2000801002e */
[----:B------:R-:W-:Y:S01]  /*38b0*/  MOV R217, R221 ;  /* 0x000000dd00d97202 */ /* 0x000fe20000000f00 */
[-C--:B------:R-:W-:Y:S03]  /*38c0*/  HMMA.16816.F32.BF16 R60, R132, R102.reuse, R60 ;  /* 0x00000066843c723c */ /* 0x080fe6000004183c */
[C---:B------:R-:W-:Y:S01]  /*38d0*/  IADD3 R221, PT, PT, R213.reuse, 0x57, RZ ;  /* 0x00000057d5dd7810 */ /* 0x040fe20007ffe0ff */
[----:B------:R-:W-:Y:S01]  /*38e0*/  FFMA.FTZ R51, R222, -UR18, R51 ;  /* 0x80000012de337c23 */ /* 0x000fe20008010033 */
[----:B------:R-:W-:Y:S01]  /*38f0*/  I2FP.F32.S32 R217, R217 ;  /* 0x000000d900d97245 */ /* 0x000fe20000201400 */
[C---:B------:R-:W-:Y:S01]  /*3900*/  FFMA.FTZ R41, R220.reuse, -UR18, R41 ;  /* 0x80000012dc297c23 */ /* 0x040fe20008010029 */
[----:B------:R-:W-:Y:S01]  /*3910*/  IABS R221, R221 ;  /* 0x000000dd00dd7213 */ /* 0x000fe20000000000 */
[----:B------:R-:W-:Y:S01]  /*3920*/  FFMA.FTZ R47, R220, -UR18, R47 ;  /* 0x80000012dc2f7c23 */ /* 0x000fe2000801002f */
[----:B------:R-:W-:Y:S01]  /*3930*/  VIADD R222, R213, 0x50 ;  /* 0x00000050d5de7836 */ /* 0x000fe20000000000 */
[----:B------:R-:W-:Y:S04]  /*3940*/  HMMA.16816.F32.BF16 R64, R124, R102, R64 ;  /* 0x000000667c40723c */ /* 0x000fe80000041840 */
[----:B------:R-:W-:Y:S01]  /*3950*/  I2FP.F32.S32 R220, R221 ;  /* 0x000000dd00dc7245 */ /* 0x000fe20000201400 */
[----:B------:R-:W-:Y:S01]  /*3960*/  FFMA.FTZ R36, R219, -UR18, R36 ;  /* 0x80000012db247c23 */ /* 0x000fe20008010024 */
[----:B------:R-:W-:Y:S01]  /*3970*/  IADD3 R221, PT, PT, R213, 0x4f, RZ ;  /* 0x0000004fd5dd7810 */ /* 0x000fe20007ffe0ff */
[----:B------:R-:W-:Y:S01]  /*3980*/  FFMA.FTZ R50, R219, -UR18, R50 ;  /* 0x80000012db327c23 */ /* 0x000fe20008010032 */
[----:B------:R-:W-:Y:S01]  /*3990*/  I2FP.F32.S32 R219, R223 ;  /* 0x000000df00db7245 */ /* 0x000fe20000201400 */
[C---:B------:R-:W-:Y:S01]  /*39a0*/  FFMA.FTZ R44, R217.reuse, -UR18, R44 ;  /* 0x80000012d92c7c23 */ /* 0x040fe2000801002c */
[----:B------:R-:W-:Y:S01]  /*39b0*/  IABS R222, R222 ;  /* 0x000000de00de7213 */ /* 0x000fe20000000000 */
[----:B------:R-:W-:Y:S01]  /*39c0*/  FFMA.FTZ R58, R217, -UR18, R58 ;  /* 0x80000012d93a7c23 */ /* 0x000fe2000801003a */
[----:B------:R-:W-:Y:S01]  /*39d0*/  IABS R221, R221 ;  /* 0x000000dd00dd7213 */ /* 0x000fe20000000000 */
[C---:B------:R-:W-:Y:S01]  /*39e0*/  VIADD R218, R213.reuse, 0x97 ;  /* 0x00000097d5da7836 */ /* 0x040fe20000000000 */
[C---:B------:R-:W-:Y:S01]  /*39f0*/  IADD3 R223, PT, PT, R213.reuse, 0x8f, RZ ;  /* 0x0000008fd5df7810 */ /* 0x040fe20007ffe0ff */
[----:B------:R-:W-:Y:S02]  /*3a00*/  VIADD R224, R213, 0x90 ;  /* 0x00000090d5e07836 */ /* 0x000fe40000000000 */
[----:B------:R-:W-:Y:S01]  /*3a10*/  FFMA.FTZ R48, R219, -UR18, R48 ;  /* 0x80000012db307c23 */ /* 0x000fe20008010030 */
[C---:B------:R-:W-:Y:S01]  /*3a20*/  VIADD R217, R213.reuse, 0x48 ;  /* 0x00000048d5d97836 */ /* 0x040fe20000000000 */
[----:B------:R-:W-:Y:S01]  /*3a30*/  IADD3 R213, PT, PT, R213, 0x47, RZ ;  /* 0x00000047d5d57810 */ /* 0x000fe20007ffe0ff */
[----:B------:R-:W-:Y:S01]  /*3a40*/  FFMA.FTZ R54, R219, -UR18, R54 ;  /* 0x80000012db367c23 */ /* 0x000fe20008010036 */
[----:B------:R-:W-:Y:S01]  /*3a50*/  I2FP.F32.S32 R219, R222 ;  /* 0x000000de00db7245 */ /* 0x000fe20000201400 */
[C---:B------:R-:W-:Y:S01]  /*3a60*/  FFMA.FTZ R49, R220.reuse, -UR18, R49 ;  /* 0x80000012dc317c23 */ /* 0x040fe20008010031 */
[----:B------:R-:W-:Y:S01]  /*3a70*/  I2FP.F32.S32 R222, R221 ;  /* 0x000000dd00de7245 */ /* 0x000fe20000201400 */
[----:B------:R-:W-:Y:S01]  /*3a80*/  FFMA.FTZ R55, R220, -UR18, R55 ;  /* 0x80000012dc377c23 */ /* 0x000fe20008010037 */
[----:B------:R-:W-:Y:S01]  /*3a90*/  IABS R218, R218 ;  /* 0x000000da00da7213 */ /* 0x000fe20000000000 */
[----:B------:R-:W-:Y:S01]  /*3aa0*/  FFMA.FTZ R61, R216, -UR18, R61 ;  /* 0x80000012d83d7c23 */ /* 0x000fe2000801003d */
[----:B------:R-:W-:Y:S01]  /*3ab0*/  IABS R221, R224 ;  /* 0x000000e000dd7213 */ /* 0x000fe20000000000 */
[----:B------:R-:W-:Y:S01]  /*3ac0*/  FFMA.FTZ R52, R219, -UR18, R52 ;  /* 0x80000012db347c23 */ /* 0x000fe20008010034 */
[----:B------:R-:W-:Y:S01]  /*3ad0*/  IABS R220, R223 ;  /* 0x000000df00dc7213 */ /* 0x000fe20000000000 */
[C---:B------:R-:W-:Y:S01]  /*3ae0*/  FFMA.FTZ R53, R222.reuse, -UR18, R53 ;  /* 0x80000012de357c23 */ /* 0x040fe20008010035 */
[----:B------:R-:W-:Y:S01]  /*3af0*/  IABS R217, R217 ;  /* 0x000000d900d97213 */ /* 0x000fe20000000000 */
[----:B------:R-:W-:Y:S01]  /*3b00*/  FFMA.FTZ R60, R215, -UR18, R60 ;  /* 0x80000012d73c7c23 */ /* 0x000fe2000801003c */
[----:B------:R-:W-:Y:S01]  /*3b10*/  IABS R213, R213 ;  /* 0x000000d500d57213 */ /* 0x000fe20000000000 */
[----:B------:R-:W-:Y:S01]  /*3b20*/  FFMA.FTZ R66, R219, -UR18, R66 ;  /* 0x80000012db427c23 */ /* 0x000fe20008010042 */
[----:B------:R-:W-:Y:S01]  /*3b30*/  I2FP.F32.S32 R218, R218 ;  /* 0x000000da00da7245 */ /* 0x000fe20000201400 */
[----:B------:R-:W-:Y:S01]  /*3b40*/  FFMA.FTZ R67, R222, -UR18, R67 ;  /* 0x80000012de437c23 */ /* 0x000fe20008010043 */
[----:B------:R-:W-:Y:S02]  /*3b50*/  I2FP.F32.S32 R221, R221 ;  /* 0x000000dd00dd7245 */ /* 0x000fe40000201400 */
[----:B------:R-:W-:Y:S01]  /*3b60*/  I2FP.F32.S32 R220, R220 ;  /* 0x000000dc00dc7245 */ /* 0x000fe20000201400 */
[C---:B------:R-:W-:Y:S01]  /*3b70*/  FFMA.FTZ R45, R218.reuse, -UR18, R45 ;  /* 0x80000012da2d7c23 */ /* 0x040fe2000801002d */
[----:B------:R-:W-:Y:S01]  /*3b80*/  I2FP.F32.S32 R217, R217 ;  /* 0x000000d900d97245 */ /* 0x000fe20000201400 */
[----:B------:R-:W-:Y:S01]  /*3b90*/  FFMA.FTZ R59, R218, -UR18, R59 ;  /* 0x80000012da3b7c23 */ /* 0x000fe2000801003b */
[----:B------:R-:W-:Y:S01]  /*3ba0*/  I2FP.F32.S32 R216, R213 ;  /* 0x000000d500d87245 */ /* 0x000fe20000201400 */
[C---:B------:R-:W-:Y:S01]  /*3bb0*/  FFMA.FTZ R56, R221.reuse, -UR18, R56 ;  /* 0x80000012dd387c23 */ /* 0x040fe20008010038 */
[C---:B------:R-:W-:Y:S01]  /*3bc0*/  FFMA.FTZ R57, R220.reuse, -UR18, R57 ;  /* 0x80000012dc397c23 */ /* 0x040fe20008010039 */
[----:B------:R-:W-:Y:S01]  /*3bd0*/  FFMA.FTZ R62, R221, -UR18, R62 ;  /* 0x80000012dd3e7c23 */ /* 0x000fe2000801003e */
[----:B------:R-:W-:Y:S01]  /*3be0*/  FFMA.FTZ R63, R220, -UR18, R63 ;  /* 0x80000012dc3f7c23 */ /* 0x000fe2000801003f */
[----:B------:R-:W-:Y:S01]  /*3bf0*/  FFMA.FTZ R64, R217, -UR18, R64 ;  /* 0x80000012d9407c23 */ /* 0x000fe20008010040 */
[----:B------:R-:W-:Y:S01]  /*3c00*/  FFMA.FTZ R65, R216, -UR18, R65 ;  /* 0x80000012d8417c23 */ /* 0x000fe20008010041 */
[----:B------:R-:W-:Y:S06]  /*3c10*/  @!P0 BRA `(.L_x_861) ;  /* 0x00000000002c8947 */ /* 0x000fec0003800000 */
        /* <DEDUP_REMOVED lines=11> */
.L_x_861:
[----:B------:R-:W1:Y:S01]  /*3cd0*/  LDC R101, c[0x0][0x504] ;  /* 0x00014100ff657b82 */ /* 0x000e620000000800 */
[----:B------:R-:W2:Y:S07]  /*3ce0*/  S2R R100, SR_TID.X ;  /* 0x0000000000647919 */ /* 0x000eae0000002100 */
[----:B------:R-:W3:Y:S01]  /*3cf0*/  LDC R105, c[0x0][0x508] ;  /* 0x00014200ff697b82 */ /* 0x000ee20000000800 */
        /* <DEDUP_REMOVED lines=8> */
[C---:B------:R-:W-:Y:S02]  /*3d80*/  VIADDMNMX R110, R106.reuse, 0x8, RZ, !PT ;  /* 0x000000086a6e7846 */ /* 0x040fe400078001ff */
[----:B------:R-:W-:Y:S01]  /*3d90*/  LOP3.LUT R100, R103, 0x1c0, R100, 0xf8, !PT ;  /* 0x000001c067647812 */ /* 0x000fe200078ef864 */
[----:B------:R-:W-:Y:S01]  /*3da0*/  IMAD.U32 R103, RZ, RZ, UR24 ;  /* 0x00000018ff677e24 */ /* 0x000fe2000f8e00ff */
[C---:B------:R-:W-:Y:S02]  /*3db0*/  VIADDMNMX R108, R106.reuse, 0x40, RZ, !PT ;  /* 0x000000406a6c7846 */ /* 0x040fe400078001ff */
[----:B------:R-:W-:Y:S01]  /*3dc0*/  VIADDMNMX R106, R106, 0x48, RZ, !PT ;  /* 0x000000486a6a7846 */ /* 0x000fe200078001ff */
[----:B------:R-:W-:Y:S01]  /*3dd0*/  IMAD R103, R103, 0x80, R100 ;  /* 0x0000008067677824 */ /* 0x000fe200078e0264 */
[C-C-:B------:R-:W-:Y:S02]  /*3de0*/  VIADDMNMX R104, R105.reuse, 0x1, R188.reuse, PT ;  /* 0x0000000169687846 */ /* 0x140fe400038001bc */
[--C-:B------:R-:W-:Y:S01]  /*3df0*/  VIADDMNMX R102, R105, 0x9, R188.reuse, PT ;  /* 0x0000000969667846 */ /* 0x100fe200038001bc */
[C---:B------:R-:W-:Y:S01]  /*3e00*/  VIADD R131, R103.reuse, 0x1 ;  /* 0x0000000167837836 */ /* 0x040fe20000000000 */
[C---:B------:R-:W-:Y:S01]  /*3e10*/  ISETP.GE.AND P0, PT, R103.reuse, R112, PT ;  /* 0x000000706700720c */ /* 0x040fe20003f06270 */
[C---:B------:R-:W-:Y:S01]  /*3e20*/  VIADD R129, R103.reuse, 0x8 ;  /* 0x0000000867817836 */ /* 0x040fe20000000000 */
[C---:B------:R-:W-:Y:S01]  /*3e30*/  ISETP.GE.AND P2, PT, R103.reuse, R110, PT ;  /* 0x0000006e6700720c */ /* 0x040fe20003f46270 */
[C---:B------:R-:W-:Y:S01]  /*3e40*/  VIADD R127, R103.reuse, 0x9 ;  /* 0x00000009677f7836 */ /* 0x040fe20000000000 */
[----:B------:R-:W-:Y:S01]  /*3e50*/  FSEL R4, R4, -INF , P0 ;  /* 0xff80000004047808 */ /* 0x000fe20000000000 */
[C---:B------:R-:W-:Y:S01]  /*3e60*/  VIADD R125, R103.reuse, 0x10 ;  /* 0x00000010677d7836 */ /* 0x040fe20000000000 */
[C---:B------:R-:W-:Y:S01]  /*3e70*/  ISETP.GE.AND P1, PT, R103.reuse, R108, PT ;  /* 0x0000006c6700720c */ /* 0x040fe20003f26270 */
[C---:B------:R-:W-:Y:S01]  /*3e80*/  VIADD R123, R103.reuse, 0x11 ;  /* 0x00000011677b7836 */ /* 0x040fe20000000000 */
[C---:B------:R-:W-:Y:S01]  /*3e90*/  ISETP.GE.AND P0, PT, R103.reuse, R106, PT ;  /* 0x0000006a6700720c */ /* 0x040fe20003f06270 */
[C---:B------:R-:W-:Y:S01]  /*3ea0*/  VIADD R121, R103.reuse, 0x18 ;  /* 0x0000001867797836 */ /* 0x040fe20000000000 */
[----:B------:R-:W-:Y:S01]  /*3eb0*/  FSEL R6, R6, -INF , P2 ;  /* 0xff80000006067808 */ /* 0x000fe20001000000 */
[C---:B------:R-:W-:Y:S01]  /*3ec0*/  VIADD R119, R103.reuse, 0x19 ;  /* 0x0000001967777836 */ /* 0x040fe20000000000 */
[----:B------:R-:W-:Y:S01]  /*3ed0*/  FSEL R8, R8, -INF , P1 ;  /* 0xff80000008087808 */ /* 0x000fe20000800000 */
[C---:B------:R-:W-:Y:S01]  /*3ee0*/  VIADD R117, R103.reuse, 0x20 ;  /* 0x0000002067757836 */ /* 0x040fe20000000000 */
[----:B------:R-:W-:Y:S01]  /*3ef0*/  FSEL R10, R10, -INF , P0 ;  /* 0xff8000000a0a7808 */ /* 0x000fe20000000000 */
[----:B------:R-:W-:Y:S01]  /*3f00*/  VIADD R115, R103, 0x21 ;  /* 0x0000002167737836 */ /* 0x000fe20000000000 */
[-C--:B------:R-:W-:Y:S01]  /*3f10*/  ISETP.GE.AND P2, PT, R131, R112.reuse, PT ;  /* 0x000000708300720c */ /* 0x080fe20003f46270 */
[----:B------:R-:W-:Y:S01]  /*3f20*/  VIADD R113, R103, 0x28 ;  /* 0x0000002867717836 */ /* 0x000fe20000000000 */
[-C--:B------:R-:W-:Y:S01]  /*3f30*/  ISETP.GE.AND P1, PT, R129, R112.reuse, PT ;  /* 0x000000708100720c */ /* 0x080fe20003f26270 */
[----:B------:R-:W-:Y:S01]  /*3f40*/  VIADD R111, R103, 0x29 ;  /* 0x00000029676f7836 */ /* 0x000fe20000000000 */
[-C--:B------:R-:W-:Y:S01]  /*3f50*/  ISETP.GE.AND P0, PT, R127, R112.reuse, PT ;  /* 0x000000707f00720c */ /* 0x080fe20003f06270 */
[----:B------:R-:W-:Y:S01]  /*3f60*/  VIADD R109, R103, 0x30 ;  /* 0x00000030676d7836 */ /* 0x000fe20000000000 */
[----:B------:R-:W-:Y:S01]  /*3f70*/  FSEL R5, R5, -INF , P2 ;  /* 0xff80000005057808 */ /* 0x000fe20001000000 */
[----:B------:R-:W-:Y:S01]  /*3f80*/  VIADD R107, R103, 0x31 ;  /* 0x00000031676b7836 */ /* 0x000fe20000000000 */
        /* <DEDUP_REMOVED lines=8> */
[C-C-:B------:R-:W-:Y:S02]  /*4010*/  VIADDMNMX R101, R105.reuse, 0x41, R188.reuse, PT ;  /* 0x0000004169657846 */ /* 0x140fe400038001bc */
[----:B------:R-:W-:Y:S01]  /*4020*/  VIADDMNMX R100, R105, 0x49, R188, PT ;  /* 0x0000004969647846 */ /* 0x000fe200038001bc */
[----:B------:R-:W-:Y:S01]  /*4030*/  VIADD R105, R103, 0x38 ;  /* 0x0000003867697836 */ /* 0x000fe20000000000 */
[-C--:B------:R-:W-:Y:S02]  /*4040*/  ISETP.GE.AND P2, PT, R119, R112.reuse, PT ;  /* 0x000000707700720c */ /* 0x080fe40003f46270 */
[-C--:B------:R-:W-:Y:S02]  /*4050*/  ISETP.GE.AND P1, PT, R117, R112.reuse, PT ;  /* 0x000000707500720c */ /* 0x080fe40003f26270 */
[----:B------:R-:W-:Y:S02]  /*4060*/  ISETP.GE.AND P0, PT, R115, R112, PT ;  /* 0x000000707300720c */ /* 0x000fe40003f06270 */
[C---:B------:R-:W-:Y:S02]  /*4070*/  ISETP.GE.AND P6, PT, R103.reuse, R104, PT ;  /* 0x000000686700720c */ /* 0x040fe40003fc6270 */
[C---:B------:R-:W-:Y:S02]  /*4080*/  ISETP.GE.AND P5, PT, R103.reuse, R102, PT ;  /* 0x000000666700720c */ /* 0x040fe40003fa6270 */
[CC--:B------:R-:W-:Y:S02]  /*4090*/  ISETP.GE.AND P4, PT, R103.reuse, R101.reuse, PT ;  /* 0x000000656700720c */ /* 0x0c0fe40003f86270 */
        /* <DEDUP_REMOVED lines=231> */
.L_x_862:
[C---:B------:R-:W-:Y:S01]  /*4f10*/  FSETP.NEU.FTZ.AND P0, PT, R186.reuse, -INF , PT ;  /* 0xff800000ba00780b */ /* 0x040fe20003f1d000 */
[----:B------:R-:W1:Y:S01]  /*4f20*/  S2R R108, SR_TID.X ;  /* 0x00000000006c7919 */ /* 0x000e620000002100 */
[----:B------:R-:W-:Y:S01]  /*4f30*/  UIADD3 UR32, UPT, UPT, UR30, -0x61c88647, URZ ;  /* 0x9e3779b91e207890 */ /* 0x000fe2000fffe0ff */
[----:B------:R-:W2:Y:S01]  /*4f40*/  S2UR UR4, SR_CgaCtaId ;  /* 0x00000000000479c3 */ /* 0x000ea20000008800 */
[----:B------:R-:W-:Y:S01]  /*4f50*/  UIADD3 UR29, UPT, UPT, UR31, -0x4498517b, URZ ;  /* 0xbb67ae851f1d7890 */ /* 0x000fe2000fffe0ff */
[----:B------:R-:W-:Y:S01]  /*4f60*/  FMUL.FTZ R100, R186, 1.4426950216293334961 ;  /* 0x3fb8aa3bba647820 */ /* 0x000fe20000410000 */
[----:B------:R-:W-:Y:S01]  /*4f70*/  UIADD3 UR19, UPT, UPT, UR31, 0x76cf5d0a, URZ ;  /* 0x76cf5d0a1f137890 */ /* 0x000fe2000fffe0ff */
[C---:B------:R-:W-:Y:S01]  /*4f80*/  FMUL.FTZ R101, R185.reuse, 1.4426950216293334961 ;  /* 0x3fb8aa3bb9657820 */ /* 0x040fe20000410000 */
[----:B------:R-:W-:Y:S02]  /*4f90*/  UIADD3 UR33, UPT, UPT, UR30, 0x3c6ef372, URZ ;  /* 0x3c6ef3721e217890 */ /* 0x000fe4000fffe0ff */
[----:B------:R-:W-:Y:S01]  /*4fa0*/  FSEL R100, R100, RZ, P0 ;  /* 0x000000ff64647208 */ /* 0x000fe20000000000 */
[----:B------:R-:W-:Y:S01]  /*4fb0*/  UMOV UR5, 0x400 ;  /* 0x0000040000057882 */ /* 0x000fe20000000000 */
[----:B------:R-:W-:Y:S03]  /*4fc0*/  FSETP.NEU.FTZ.AND P0, PT, R185, -INF , PT ;  /* 0xff800000b900780b */ /* 0x000fe60003f1d000 */
[--C-:B------:R-:W-:Y:S01]  /*4fd0*/  FFMA.FTZ R65, R65, UR16, -R100.reuse ;  /* 0x0000001041417c23 */ /* 0x100fe20008010864 */
[----:B------:R-:W-:Y:S01]  /*4fe0*/  FSEL R101, R101, RZ, P0 ;  /* 0x000000ff65657208 */ /* 0x000fe20000000000 */
[--C-:B------:R-:W-:Y:S01]  /*4ff0*/  FFMA.FTZ R64, R64, UR16, -R100.reuse ;  /* 0x0000001040407c23 */ /* 0x100fe20008010864 */
[----:B------:R-:W-:Y:S01]  /*5000*/  FSETP.NEU.FTZ.AND P0, PT, R184, -INF , PT ;  /* 0xff800000b800780b */ /* 0x000fe20003f1d000 */
        /* <DEDUP_REMOVED lines=14> */
[----:B-1----:R-:W-:Y:S01]  /*50f0*/  SHF.R.U32.HI R111, RZ, 0x1, R108 ;  /* 0x00000001ff6f7819 */ /* 0x002fe2000001166c */
[----:B--2---:R-:W-:Y:S03]  /*5100*/  ULEA UR4, UR4, UR5, 0x18 ;  /* 0x0000000504047291 */ /* 0x004fe6000f8ec0ff */
        /* <DEDUP_REMOVED lines=10> */
[----:B------:R-:W-:Y:S01]  /*51b0*/  FMUL.FTZ R20, R183, 1.4426950216293334961 ;  /* 0x3fb8aa3bb7147820 */ /* 0x000fe20000410000 */
[--C-:B------:R-:W-:Y:S01]  /*51c0*/  FFMA.FTZ R16, R16, UR16, -R100.reuse ;  /* 0x0000001010107c23 */ /* 0x100fe20008010864 */
[--C-:B------:R-:W-:Y:S01]  /*51d0*/  FFMA.FTZ R17, R17, UR16, -R100.reuse ;  /* 0x0000001011117c23 */ /* 0x100fe20008010864 */
[----:B------:R-:W-:Y:S02]  /*51e0*/  IMAD.SHL.U32 R7, R108, 0x20, RZ ;  /* 0x000000206c077824 */ /* 0x000fe400078e00ff */
[--C-:B------:R-:W-:Y:S01]  /*51f0*/  FFMA.FTZ R109, R5, UR16, -R100.reuse ;  /* 0x00000010056d7c23 */ /* 0x100fe20008010864 */
[--C-:B------:R-:W-:Y:S02]  /*5200*/  FFMA.FTZ R112, R4, UR16, -R100.reuse ;  /* 0x0000001004707c23 */ /* 0x100fe40008010864 */
[----:B------:R1:W2:Y:S01]  /*5210*/  MUFU.EX2 R216, R32 ;  /* 0x0000002000d87308 */ /* 0x0002a20000000800 */
[--C-:B------:R-:W-:Y:S01]  /*5220*/  FFMA.FTZ R33, R33, UR16, -R100.reuse ;  /* 0x0000001021217c23 */ /* 0x100fe20008010864 */
[----:B------:R-:W-:Y:S01]  /*5230*/  LOP3.LUT R4, R7, 0xc0, RZ, 0xc0, !PT ;  /* 0x000000c007047812 */ /* 0x000fe200078ec0ff */
[--C-:B------:R-:W-:Y:S01]  /*5240*/  FFMA.FTZ R52, R52, UR16, -R100.reuse ;  /* 0x0000001034347c23 */ /* 0x100fe20008010864 */
[--C-:B------:R-:W-:Y:S01]  /*5250*/  FFMA.FTZ R21, R21, UR16, -R100.reuse ;  /* 0x0000001015157c23 */ /* 0x100fe20008010864 */
[--C-:B------:R-:W-:Y:S01]  /*5260*/  FFMA.FTZ R36, R36, UR16, -R100.reuse ;  /* 0x0000001024247c23 */ /* 0x100fe20008010864 */
[--C-:B------:R-:W-:Y:S01]  /*5270*/  FFMA.FTZ R53, R53, UR16, -R100.reuse ;  /* 0x0000001035357c23 */ /* 0x100fe20008010864 */
[----:B------:R-:W-:Y:S03]  /*5280*/  FFMA.FTZ R37, R37, UR16, -R100 ;  /* 0x0000001025257c23 */ /* 0x000fe60008010864 */
[----:B------:R-:W-:Y:S01]  /*5290*/  MUFU.EX2 R237, R16 ;  /* 0x0000001000ed7308 */ /* 0x000fe20000000800 */
[C---:B------:R-:W-:Y:S02]  /*52a0*/  IMAD.SHL.U32 R5, R108.reuse, 0x4, RZ ;  /* 0x000000046c057824 */ /* 0x040fe400078e00ff */
[----:B------:R-:W-:Y:S03]  /*52b0*/  IMAD.SHL.U32 R6, R108, 0x10, RZ ;  /* 0x000000106c067824 */ /* 0x000fe600078e00ff */
[----:B------:R-:W-:Y:S02]  /*52c0*/  LOP3.LUT R5, R4, 0x18, R5, 0xf8, !PT ;  /* 0x0000001804057812 */ /* 0x000fe400078ef805 */
[----:B------:R-:W-:Y:S02]  /*52d0*/  SHF.R.U32.HI R4, RZ, 0x1, R108 ;  /* 0x00000001ff047819 */ /* 0x000fe4000001166c */
[----:B------:R3:W-:Y:S01]  /*52e0*/  MUFU.EX2 R236, R17 ;  /* 0x0000001100ec7308 */ /* 0x0007e20000000800 */
[----:B------:R-:W-:Y:S01]  /*52f0*/  LOP3.LUT R6, R6, 0x600, RZ, 0xc0, !PT ;  /* 0x0000060006067812 */ /* 0x000fe200078ec0ff */
[----:B-1----:R-:W-:Y:S01]  /*5300*/  FMUL.FTZ R32, R184, 1.4426950216293334961 ;  /* 0x3fb8aa3bb8207820 */ /* 0x002fe20000410000 */
[----:B------:R-:W-:Y:S02]  /*5310*/  LOP3.LUT R5, R5, 0x8, R4, 0x78, !PT ;  /* 0x0000000805057812 */ /* 0x000fe400078e7804 */
[----:B------:R-:W-:Y:S02]  /*5320*/  LOP3.LUT R6, R6, 0x120, R7, 0xf8, !PT ;  /* 0x0000012006067812 */ /* 0x000fe400078ef807 */
[----:B------:R-:W-:Y:S03]  /*5330*/  FSEL R32, R32, RZ, P0 ;  /* 0x000000ff20207208 */ /* 0x000fe60000000000 */
[----:B------:R-:W-:Y:S01]  /*5340*/  MUFU.EX2 R235, R18 ;  /* 0x0000001200eb7308 */ /* 0x000fe20000000800 */
[----:B------:R-:W-:Y:S02]  /*5350*/  FSETP.NEU.FTZ.AND P0, PT, R183, -INF , PT ;  /* 0xff800000b700780b */ /* 0x000fe40003f1d000 */
[----:B------:R-:W-:Y:S01]  /*5360*/  LOP3.LUT R5, R6, R5, RZ, 0xfc, !PT ;  /* 0x0000000506057212 */ /* 0x000fe200078efcff */
[--C-:B------:R-:W-:Y:S01]  /*5370*/  FFMA.FTZ R61, R61, UR16, -R32.reuse ;  /* 0x000000103d3d7c23 */ /* 0x100fe20008010820 */
[----:B------:R-:W-:Y:S01]  /*5380*/  FSEL R20, R20, RZ, P0 ;  /* 0x000000ff14147208 */ /* 0x000fe20000000000 */
[--C-:B------:R-:W-:Y:S01]  /*5390*/  FFMA.FTZ R24, R24, UR16, -R32.reuse ;  /* 0x0000001018187c23 */ /* 0x100fe20008010820 */
[--C-:B------:R-:W-:Y:S01]  /*53a0*/  FFMA.FTZ R25, R25, UR16, -R32.reuse ;  /* 0x0000001019197c23 */ /* 0x100fe20008010820 */
[----:B------:R-:W-:Y:S02]  /*53b0*/  FFMA.FTZ R9, R9, UR16, -R32 ;  /* 0x0000001009097c23 */ /* 0x000fe40008010820 */
        /* <DEDUP_REMOVED lines=18> */
[----:B------:R-:W-:Y:S01]  /*54e0*/  FFMA.FTZ R20, R63, UR16, -R20 ;  /* 0x000000103f147c23 */ /* 0x000fe20008010814 */
[--C-:B------:R-:W-:Y:S01]  /*54f0*/  FFMA.FTZ R29, R29, UR16, -R32.reuse ;  /* 0x000000101d1d7c23 */ /* 0x100fe20008010820 */
[----:B---3--:R-:W-:Y:S04]  /*5500*/  IMAD.WIDE.U32 R16, R204, -0x326172a9, RZ ;  /* 0xcd9e8d57cc107825 */ /* 0x008fe800078e00ff */
        /* <DEDUP_REMOVED lines=13> */
[----:B------:R-:W-:Y:S10]  /*55e0*/  MUFU.EX2 R247, R9 ;  /* 0x0000000900f77308 */ /* 0x000ff40000000800 */
[----:B------:R1:W-:Y:S10]  /*55f0*/  MUFU.EX2 R224, R28 ;  /* 0x0000001c00e07308 */ /* 0x0003f40000000800 */
[----:B------:R-:W-:Y:S10]  /*5600*/  MUFU.EX2 R222, R30 ;  /* 0x0000001e00de7308 */ /* 0x000ff40000000800 */
[----:B------:R3:W-:Y:S01]  /*5610*/  MUFU.EX2 R221, R31 ;  /* 0x0000001f00dd7308 */ /* 0x0007e20000000800 */
[----:B-1----:R-:W-:Y:S04]  /*5620*/  SHF.R.U32.HI R28, RZ, 0x5, R108 ;  /* 0x00000005ff1c7819 */ /* 0x002fe8000001166c */
[----:B------:R-:W-:Y:S05]  /*5630*/  LOP3.LUT R28, R28, 0x3, RZ, 0xc0, !PT ;  /* 0x000000031c1c7812 */ /* 0x000fea00078ec0ff */
[----:B------:R1:W-:Y:S01]  /*5640*/  MUFU.EX2 R223, R29 ;  /* 0x0000001d00df7308 */ /* 0x0003e20000000800 */
[----:B------:R-:W-:Y:S09]  /*5650*/  IMAD R23, R189, 0x8, R28 ;  /* 0x00000008bd177824 */ /* 0x000ff200078e021c */
[----:B------:R4:W-:Y:S01]  /*5660*/  MUFU.EX2 R213, R35 ;  /* 0x0000002300d57308 */ /* 0x0009e20000000800 */
[C---:B---3--:R-:W-:Y:S04]  /*5670*/  IMAD.WIDE.U32 R30, R23.reuse, -0x326172a9, RZ ;  /* 0xcd9e8d57171e7825 */ /* 0x048fe800078e00ff */
[----:B------:R-:W-:Y:S01]  /*5680*/  VIADD R23, R23, 0x4 ;  /* 0x0000000417177836 */ /* 0x000fe20000000000 */
[----:B------:R-:W-:Y:S04]  /*5690*/  LOP3.LUT R4, R197, UR30, R31, 0x96, !PT ;  /* 0x0000001ec5047c12 */ /* 0x000fe8000f8e961f */
[----:B------:R3:W-:Y:S01]  /*56a0*/  MUFU.EX2 R115, R67 ;  /* 0x0000004300737308 */ /* 0x0007e20000000800 */
[----:B-1----:R-:W-:Y:S04]  /*56b0*/  IMAD.WIDE.U32 R28, R205, -0x326172a9, RZ ;  /* 0xcd9e8d57cd1c7825 */ /* 0x002fe800078e00ff */
[----:B------:R-:W-:Y:S01]  /*56c0*/  IMAD.WIDE.U32 R6, R23, -0x326172a9, RZ ;  /* 0xcd9e8d5717067825 */ /* 0x000fe200078e00ff */
[C---:B------:R-:W-:Y:S02]  /*56d0*/  LOP3.LUT R34, R30.reuse, UR32, R29, 0x96, !PT ;  /* 0x000000201e227c12 */ /* 0x040fe4000f8e961d */
[----:B------:R-:W-:Y:S02]  /*56e0*/  LOP3.LUT R30, R30, UR32, R17, 0x96, !PT ;  /* 0x000000201e1e7c12 */ /* 0x000fe4000f8e9611 */
[----:B------:R1:W-:Y:S01]  /*56f0*/  MUFU.EX2 R238, R22 ;  /* 0x0000001600ee7308 */ /* 0x0003e20000000800 */
[----:B------:R-:W-:Y:S01]  /*5700*/  LOP3.LUT R66, R197, UR30, R7, 0x96, !PT ;  /* 0x0000001ec5427c12 */ /* 0x000fe2000f8e9607 */
[----:B----4-:R-:W-:Y:S01]  /*5710*/  IMAD.WIDE.U32 R34, R34, -0x2daee0ad, RZ ;  /* 0xd2511f5322227825 */ /* 0x010fe200078e00ff */
[C---:B------:R-:W-:Y:S02]  /*5720*/  LOP3.LUT R23, R6.reuse, UR32, R29, 0x96, !PT ;  /* 0x0000002006177c12 */ /* 0x040fe4000f8e961d */
[----:B------:R-:W-:Y:S01]  /*5730*/  LOP3.LUT R18, R6, UR32, R17, 0x96, !PT ;  /* 0x0000002006127c12 */ /* 0x000fe2000f8e9611 */
[----:B------:R-:W-:Y:S01]  /*5740*/  UIADD3 UR32, UPT, UPT, UR30, -0x255992d5, URZ ;  /* 0xdaa66d2b1e207890 */ /* 0x000fe2000fffe0ff */
[----:B------:R-:W-:Y:S03]  /*5750*/  IMAD.WIDE.U32 R102, R4, -0x2daee0ad, RZ ;  /* 0xd2511f5304667825 */ /* 0x000fe600078e00ff */
[----:B------:R4:W-:Y:S01]  /*5760*/  MUFU.EX2 R240, R19 ;  /* 0x0000001300f07308 */ /* 0x0009e20000000800 */
[----:B---3--:R-:W-:Y:S01]  /*5770*/  IMAD.WIDE.U32 R66, R66, -0x2daee0ad, RZ ;  /* 0xd2511f5342427825 */ /* 0x008fe200078e00ff */
[----:B------:R-:W-:Y:S02]  /*5780*/  LOP3.LUT R6, R206, UR29, R103, 0x96, !PT ;  /* 0x0000001dce067c12 */ /* 0x000fe4000f8e9667 */
[----:B------:R-:W-:Y:S01]  /*5790*/  LOP3.LUT R104, R102, UR19, R35, 0x96, !PT ;  /* 0x0000001366687c12 */ /* 0x000fe2000f8e9623 */
[----:B------:R-:W-:Y:S01]  /*57a0*/  IMAD.WIDE.U32 R30, R30, -0x2daee0ad, RZ ;  /* 0xd2511f531e1e7825 */ /* 0x000fe200078e00ff */
[----:B------:R-:W-:Y:S01]  /*57b0*/  LOP3.LUT R4, R206, UR29, R67, 0x96, !PT ;  /* 0x0000001dce047c12 */ /* 0x000fe2000f8e9643 */
[----:B------:R-:W-:Y:S03]  /*57c0*/  UIADD3 UR29, UPT, UPT, UR31, -0x126145ec, URZ ;  /* 0xed9eba141f1d7890 */ /* 0x000fe6000fffe0ff */
[----:B------:R3:W2:Y:S01]  /*57d0*/  MUFU.EX2 R215, R33 ;  /* 0x0000002100d77308 */ /* 0x0006a20000000800 */
[----:B-1----:R-:W-:Y:S01]  /*57e0*/  IMAD.WIDE.U32 R22, R23, -0x2daee0ad, RZ ;  /* 0xd2511f5317167825 */ /* 0x002fe200078e00ff */
[----:B------:R-:W-:Y:S03]  /*57f0*/  LOP3.LUT R102, R102, UR19, R31, 0x96, !PT ;  /* 0x0000001366667c12 */ /* 0x000fe6000f8e961f */
[----:B------:R-:W-:Y:S01]  /*5800*/  IMAD.WIDE.U32 R104, R104, -0x326172a9, RZ ;  /* 0xcd9e8d5768687825 */ /* 0x000fe200078e00ff */
[----:B------:R-:W-:Y:S04]  /*5810*/  LOP3.LUT R100, R66, UR19, R23, 0x96, !PT ;  /* 0x0000001342647c12 */ /* 0x000fe8000f8e9617 */
[----:B------:R1:W-:Y:S01]  /*5820*/  MUFU.EX2 R119, R64 ;  /* 0x0000004000777308 */ /* 0x0003e20000000800 */
[----:B------:R-:W-:Y:S04]  /*5830*/  IMAD.WIDE.U32 R106, R4, -0x326172a9, RZ ;  /* 0xcd9e8d57046a7825 */ /* 0x000fe800078e00ff */
[----:B------:R-:W-:Y:S05]  /*5840*/  IMAD.WIDE.U32 R100, R100, -0x326172a9, RZ ;  /* 0xcd9e8d5764647825 */ /* 0x000fea00078e00ff */
[----:B------:R2:W-:Y:S01]  /*5850*/  MUFU.EX2 R113, R60 ;  /* 0x0000003c00717308 */ /* 0x0005e20000000800 */
[----:B------:R-:W-:Y:S04]  /*5860*/  IMAD.WIDE.U32 R102, R102, -0x326172a9, RZ ;  /* 0xcd9e8d5766667825 */ /* 0x000fe800078e00ff */
[----:B----4-:R-:W-:Y:S05]  /*5870*/  IMAD.WIDE.U32 R18, R18, -0x2daee0ad, RZ ;  /* 0xd2511f5312127825 */ /* 0x010fea00078e00ff */
[----:B------:R-:W-:Y:S01]  /*5880*/  MUFU.EX2 R133, R48 ;  /* 0x0000003000857308 */ /* 0x000fe20000000800 */
[----:B---3--:R-:W-:Y:S01]  /*5890*/  IMAD.WIDE.U32 R32, R6, -0x326172a9, RZ ;  /* 0xcd9e8d5706207825 */ /* 0x008fe200078e00ff */
[----:B------:R-:W-:Y:S01]  /*58a0*/  LOP3.LUT R66, R66, UR19, R19, 0x96, !PT ;  /* 0x0000001342427c12 */ /* 0x000fe2000f8e9613 */
[----:B------:R-:W-:Y:S01]  /*58b0*/  UIADD3 UR19, UPT, UPT, UR31, 0x32370b8f, URZ ;  /* 0x32370b8f1f137890 */ /* 0x000fe2000fffe0ff */
[C---:B------:R-:W-:Y:S02]  /*58c0*/  LOP3.LUT R6, R28.reuse, UR33, R107, 0x96, !PT ;  /* 0x000000211c067c12 */ /* 0x040fe4000f8e966b */
[----:B------:R-:W-:Y:S01]  /*58d0*/  LOP3.LUT R7, R28, UR33, R33, 0x96, !PT ;  /* 0x000000211c077c12 */ /* 0x000fe2000f8e9621 */
[----:B------:R-:W-:Y:S01]  /*58e0*/  IMAD.WIDE.U32 R66, R66, -0x326172a9, RZ ;  /* 0xcd9e8d5742427825 */ /* 0x000fe200078e00ff */
[----:B-1----:R-:W-:Y:S02]  /*58f0*/  LOP3.LUT R64, R32, UR32, R105, 0x96, !PT ;  /* 0x0000002020407c12 */ /* 0x002fe4000f8e9669 */
[----:B------:R1:W-:Y:S01]  /*5900*/  MUFU.EX2 R132, R49 ;  /* 0x0000003100847308 */ /* 0x0003e20000000800 */
[----:B------:R-:W-:Y:S01]  /*5910*/  LOP3.LUT R4, R16, UR33, R33, 0x96, !PT ;  /* 0x0000002110047c12 */ /* 0x000fe2000f8e9621 */
[----:B------:R-:W-:Y:S01]  /*5920*/  IMAD.WIDE.U32 R122, R6, -0x2daee0ad, RZ ;  /* 0xd2511f53067a7825 */ /* 0x000fe200078e00ff */
[----:B------:R-:W-:Y:S01]  /*5930*/  LOP3.LUT R16, R16, UR33, R107, 0x96, !PT ;  /* 0x0000002110107c12 */ /* 0x000fe2000f8e966b */
[----:B------:R-:W-:Y:S01]  /*5940*/  UIADD3 UR33, UPT, UPT, UR30, 0x78dde6e4, URZ ;  /* 0x78dde6e41e217890 */ /* 0x000fe2000fffe0ff */
[----:B--2---:R-:W-:Y:S01]  /*5950*/  LOP3.LUT R60, R106, UR32, R101, 0x96, !PT ;  /* 0x000000206a3c7c12 */ /* 0x004fe2000f8e9665 */
[----:B------:R-:W-:Y:S01]  /*5960*/  IMAD.WIDE.U32 R64, R64, -0x2daee0ad, RZ ;  /* 0xd2511f5340407825 */ /* 0x000fe200078e00ff */
[----:B------:R-:W-:Y:S03]  /*5970*/  LOP3.LUT R28, R106, UR32, R67, 0x96, !PT ;  /* 0x000000206a1c7c12 */ /* 0x000fe6000f8e9643 */
[----:B------:R-:W-:Y:S01]  /*5980*/  MUFU.EX2 R131, R50 ;  /* 0x0000003200837308 */ /* 0x000fe20000000800 */
[----:B------:R-:W-:Y:S01]  /*5990*/  LOP3.LUT R32, R32, UR32, R103, 0x96, !PT ;  /* 0x0000002020207c12 */ /* 0x000fe2000f8e9667 */
[----:B------:R-:W-:Y:S01]  /*59a0*/  IMAD.WIDE.U32 R60, R60, -0x2daee0ad, RZ ;  /* 0xd2511f533c3c7825 */ /* 0x000fe200078e00ff */
[----:B------:R-:W-:Y:S01]  /*59b0*/  LOP3.LUT R6, R22, UR19, R123, 0x96, !PT ;  /* 0x0000001316067c12 */ /* 0x000fe2000f8e967b */
[----:B------:R-:W-:Y:S02]  /*59c0*/  UIADD3 UR32, UPT, UPT, UR30, 0x1715609d, URZ ;  /* 0x1715609d1e207890 */ /* 0x000fe4000fffe0ff */
[----:B------:R-:W-:Y:S01]  /*59d0*/  IMAD.WIDE.U32 R106, R7, -0x2daee0ad, RZ ;  /* 0xd2511f53076a7825 */ /* 0x000fe200078e00ff */
[----:B------:R-:W-:Y:S03]  /*59e0*/  LOP3.LUT R22, R122, UR29, R61, 0x96, !PT ;  /* 0x0000001d7a167c12 */ /* 0x000fe6000f8e963d */
[----:B------:R-:W-:Y:S01]  /*59f0*/  MUFU.EX2 R123, R20 ;  /* 0x00000014007b7308 */ /* 0x000fe20000000800 */
[----:B------:R-:W-:Y:S04]  /*5a00*/  IMAD.WIDE.U32 R16, R16, -0x2daee0ad, RZ ;  /* 0xd2511f5310107825 */ /* 0x000fe800078e00ff */
[----:B------:R-:W-:Y:S01]  /*5a10*/  IMAD.WIDE.U32 R32, R32, -0x2daee0ad, RZ ;  /* 0xd2511f5320207825 */ /* 0x000fe200078e00ff */
[----:B------:R-:W-:Y:S04]  /*5a20*/  LOP3.LUT R17, R18, UR19, R17, 0x96, !PT ;  /* 0x0000001312117c12 */ /* 0x000fe8000f8e9611 */
[----:B------:R-:W-:Y:S01]  /*5a30*/  MUFU.EX2 R122, R62 ;  /* 0x0000003e007a7308 */ /* 0x000fe20000000800 */
[----:B-1----:R-:W-:Y:S04]  /*5a40*/  IMAD.WIDE.U32 R48, R6, -0x326172a9, RZ ;  /* 0xcd9e8d5706307825 */ /* 0x002fe800078e00ff */
[----:B------:R-:W-:Y:S01]  /*5a50*/  IMAD.WIDE.U32 R22, R22, -0x326172a9, RZ ;  /* 0xcd9e8d5716167825 */ /* 0x000fe200078e00ff */
[----:B------:R-:W-:Y:S04]  /*5a60*/  LOP3.LUT R6, R100, UR33, R49, 0x96, !PT ;  /* 0x0000002164067c12 */ /* 0x000fe8000f8e9631 */
[----:B------:R1:W-:Y:S01]  /*5a70*/  MUFU.EX2 R130, R51 ;  /* 0x0000003300827308 */ /* 0x0003e20000000800 */
[----:B------:R-:W-:Y:S01]  /*5a80*/  IMAD.WIDE.U32 R124, R4, -0x2daee0ad, RZ ;  /* 0xd2511f53047c7825 */ /* 0x000fe200078e00ff */
[----:B------:R-:W-:Y:S02]  /*5a90*/  LOP3.LUT R4, R34, UR19, R107, 0x96, !PT ;  /* 0x0000001322047c12 */ /* 0x000fe4000f8e966b */
[----:B------:R-:W-:Y:S01]  /*5aa0*/  LOP3.LUT R34, R106, UR29, R65, 0x96, !PT ;  /* 0x0000001d6a227c12 */ /* 0x000fe2000f8e9641 */
[----:B------:R-:W-:Y:S01]  /*5ab0*/  IMAD.WIDE.U32 R28, R28, -0x2daee0ad, RZ ;  /* 0xd2511f531c1c7825 */ /* 0x000fe200078e00ff */
[----:B------:R-:W-:Y:S01]  /*5ac0*/  LOP3.LUT R7, R30, UR19, R125, 0x96, !PT ;  /* 0x000000131e077c12 */ /* 0x000fe2000f8e967d */
[----:B------:R-:W-:Y:S01]  /*5ad0*/  UIADD3 UR19, UPT, UPT, UR31, 0x646e171e, URZ ;  /* 0x646e171e1f137890 */ /* 0x000fe2000fffe0ff */
[----:B------:R-:W-:Y:S01]  /*5ae0*/  LOP3.LUT R30, R124, UR29, R33, 0x96, !PT ;  /* 0x0000001d7c1e7c12 */ /* 0x000fe2000f8e9621 */
[----:B------:R-:W-:Y:S01]  /*5af0*/  IMAD.WIDE.U32 R106, R4, -0x326172a9, RZ ;  /* 0xcd9e8d57046a7825 */ /* 0x000fe200078e00ff */
[----:B------:R-:W-:Y:S01]  /*5b00*/  LOP3.LUT R18, R16, UR29, R29, 0x96, !PT ;  /* 0x0000001d10127c12 */ /* 0x000fe2000f8e961d */
[----:B------:R-:W-:Y:S01]  /*5b10*/  UIADD3 UR29, UPT, UPT, UR31, -0x56f99767, URZ ;  /* 0xa90668991f1d7890 */ /* 0x000fe2000fffe0ff */
[----:B------:R-:W-:Y:S01]  /*5b20*/  MUFU.EX2 R117, R55 ;  /* 0x0000003700757308 */ /* 0x000fe20000000800 */
[----:B------:R-:W-:Y:S01]  /*5b30*/  IMAD.WIDE.U32 R34, R34, -0x326172a9, RZ ;  /* 0xcd9e8d5722227825 */ /* 0x000fe200078e00ff */
[----:B------:R-:W-:Y:S03]  /*5b40*/  LOP3.LUT R4, R104, UR33, R107, 0x96, !PT ;  /* 0x0000002168047c12 */ /* 0x000fe6000f8e966b */
[----:B------:R-:W-:Y:S01]  /*5b50*/  IMAD.WIDE.U32 R104, R7, -0x326172a9, RZ ;  /* 0xcd9e8d5707687825 */ /* 0x000fe200078e00ff */
[----:B------:R-:W-:Y:S04]  /*5b60*/  LOP3.LUT R16, R106, UR32, R35, 0x96, !PT ;  /* 0x000000206a107c12 */ /* 0x000fe8000f8e9623 */
[----:B------:R2:W-:Y:S01]  /*5b70*/  MUFU.EX2 R128, R54 ;  /* 0x0000003600807308 */ /* 0x0005e20000000800 */
[----:B-1----:R-:W-:Y:S01]  /*5b80*/  IMAD.WIDE.U32 R50, R4, -0x2daee0ad, RZ ;  /* 0xd2511f5304327825 */ /* 0x002fe200078e00ff */
[----:B------:R-:W-:Y:S03]  /*5b90*/  LOP3.LUT R24, R102, UR33, R105, 0x96, !PT ;  /* 0x0000002166187c12 */ /* 0x000fe6000f8e9669 */
[----:B------:R-:W-:Y:S01]  /*5ba0*/  IMAD.WIDE.U32 R100, R16, -0x2daee0ad, RZ ;  /* 0xd2511f5310647825 */ /* 0x000fe200078e00ff */
[----:B------:R-:W-:Y:S04]  /*5bb0*/  LOP3.LUT R27, R64, UR29, R51, 0x96, !PT ;  /* 0x0000001d401b7c12 */ /* 0x000fe8000f8e9633 */
[----:B------:R1:W-:Y:S01]  /*5bc0*/  MUFU.EX2 R243, R13 ;  /* 0x0000000d00f37308 */ /* 0x0003e20000000800 */
[----:B------:R-:W-:Y:S01]  /*5bd0*/  IMAD.WIDE.U32 R102, R17, -0x326172a9, RZ ;  /* 0xcd9e8d5711667825 */ /* 0x000fe200078e00ff */
[----:B------:R-:W-:Y:S02]  /*5be0*/  PRMT R49, R100, 0x7770, RZ ;  /* 0x0000777064317816 */ /* 0x000fe400000000ff */
[----:B------:R-:W-:Y:S01]  /*5bf0*/  LOP3.LUT R17, R48, UR32, R23, 0x96, !PT ;  /* 0x0000002030117c12 */ /* 0x000fe2000f8e9617 */
[----:B------:R-:W-:Y:S01]  /*5c00*/  IMAD.WIDE.U32 R18, R18, -0x326172a9, RZ ;  /* 0xcd9e8d5712127825 */ /* 0x000fe200078e00ff */
[----:B------:R-:W-:Y:S02]  /*5c10*/  PRMT R48, R100, 0x7771, RZ ;  /* 0x0000777164307816 */ /* 0x000fe400000000ff */
[----:B------:R-:W-:Y:S02]  /*5c20*/  ISETP.LE.U32.AND P4, PT, R49, UR11, PT ;  /* 0x0000000b31007c0c */ /* 0x000fe4000bf83070 */
[----:B------:R-:W-:Y:S01]  /*5c30*/  MUFU.EX2 R242, R14 ;  /* 0x0000000e00f27308 */ /* 0x000fe20000000800 */
[----:B------:R-:W-:Y:S01]  /*5c40*/  LOP3.LUT R16, R50, UR19, R101, 0x96, !PT ;  /* 0x0000001332107c12 */ /* 0x000fe2000f8e9665 */
[----:B------:R-:W-:Y:S01]  /*5c50*/  IMAD.WIDE.U32 R30, R30, -0x326172a9, RZ ;  /* 0xcd9e8d571e1e7825 */ /* 0x000fe200078e00ff */
[----:B------:R-:W-:Y:S02]  /*5c60*/  ISETP.GT.U32.AND P0, PT, R48, UR11, PT ;  /* 0x0000000b30007c0c */ /* 0x000fe4000bf04070 */
[----:B------:R-:W-:Y:S01]  /*5c70*/  PRMT R33, R100, 0x7773, RZ ;  /* 0x0000777364217816 */ /* 0x000fe200000000ff */
[----:B------:R-:W-:Y:S01]  /*5c80*/  IMAD.WIDE.U32 R48, R17, -0x2daee0ad, RZ ;  /* 0xd2511f5311307825 */ /* 0x000fe200078e00ff */
[----:B------:R-:W-:Y:S03]  /*5c90*/  LOP3.LUT R7, R104, UR32, R31, 0x96, !PT ;  /* 0x0000002068077c12 */ /* 0x000fe6000f8e961f */
[----:B------:R-:W3:Y:S01]  /*5ca0*/  MUFU.EX2 R230, R230 ;  /* 0x000000e600e67308 */ /* 0x000ee20000000800 */
[----:B------:R-:W-:Y:S01]  /*5cb0*/  LOP3.LUT R4, R102, UR32, R19, 0x96, !PT ;  /* 0x0000002066047c12 */ /* 0x000fe2000f8e9613 */
[----:B--2---:R-:W-:Y:S01]  /*5cc0*/  IMAD.WIDE.U32 R54, R24, -0x2daee0ad, RZ ;  /* 0xd2511f5318367825 */ /* 0x004fe200078e00ff */
[----:B------:R-:W-:Y:S02]  /*5cd0*/  ISETP.GT.U32.AND P3, PT, R33, UR11, PT ;  /* 0x0000000b21007c0c */ /* 0x000fe4000bf64070 */
[----:B------:R-:W-:Y:S01]  /*5ce0*/  PRMT R35, R100, 0x7772, RZ ;  /* 0x0000777264237816 */ /* 0x000fe200000000ff */
[----:B------:R-:W-:Y:S01]  /*5cf0*/  @!P4 FADD.FTZ R216, -R216, -RZ ;  /* 0x800000ffd8d8c221 */ /* 0x000fe20000010100 */
[----:B------:R-:W-:Y:S01]  /*5d00*/  LOP3.LUT R24, R32, UR29, R55, 0x96, !PT ;  /* 0x0000001d20187c12 */ /* 0x000fe2000f8e9637 */
[----:B------:R-:W-:Y:S01]  /*5d10*/  @P0 FADD.FTZ R215, -R215, -RZ ;  /* 0x800000ffd7d70221 */ /* 0x000fe20000010100 */
[----:B-1----:R-:W-:Y:S01]  /*5d20*/  LOP3.LUT R13, R16, 0xff, RZ, 0xc0, !PT ;  /* 0x000000ff100d7812 */ /* 0x002fe200078ec0ff */
[----:B------:R-:W-:Y:S01]  /*5d30*/  IMAD.WIDE.U32 R50, R7, -0x2daee0ad, RZ ;  /* 0xd2511f5307327825 */ /* 0x000fe200078e00ff */
[----:B------:R-:W-:Y:S01]  /*5d40*/  ISETP.GT.U32.AND P5, PT, R35, UR11, PT ;  /* 0x0000000b23007c0c */ /* 0x000fe2000bfa4070 */
[----:B------:R1:W-:Y:S01]  /*5d50*/  MUFU.EX2 R244, R12 ;  /* 0x0000000c00f47308 */ /* 0x0003e20000000800 */
[----:B------:R-:W-:Y:S02]  /*5d60*/  ISETP.LE.U32.AND P0, PT, R13, UR11, PT ;  /* 0x0000000b0d007c0c */ /* 0x000fe4000bf03070 */
[C---:B------:R-:W-:Y:S01]  /*5d70*/  PRMT R31, R50.reuse, 0x7771, RZ ;  /* 0x00007771321f7816 */ /* 0x040fe200000000ff */
[----:B------:R-:W-:Y:S01]  /*5d80*/  @P3 FADD.FTZ R213, -R213, -RZ ;  /* 0x800000ffd5d53221 */ /* 0x000fe20000010100 */
[C---:B------:R-:W-:Y:S02]  /*5d90*/  PRMT R29, R50.reuse, 0x7772, RZ ;  /* 0x00007772321d7816 */ /* 0x040fe400000000ff */
[C---:B------:R-:W-:Y:S03]  /*5da0*/  PRMT R19, R50.reuse, 0x7773, RZ ;  /* 0x0000777332137816 */ /* 0x040fe600000000ff */
[----:B------:R-:W-:Y:S01]  /*5db0*/  MUFU.EX2 R241, R15 ;  /* 0x0000000f00f17308 */ /* 0x000fe20000000800 */
[----:B------:R-:W-:Y:S02]  /*5dc0*/  PRMT R32, R50, 0x7770, RZ ;  /* 0x0000777032207816 */ /* 0x000fe400000000ff */
[----:B------:R-:W-:Y:S01]  /*5dd0*/  ISETP.GT.U32.AND P1, PT, R31, UR11, PT ;  /* 0x0000000b1f007c0c */ /* 0x000fe2000bf24070 */
[----:B------:R-:W-:Y:S01]  /*5de0*/  @P5 FADD.FTZ R214, -R214, -RZ ;  /* 0x800000ffd6d65221 */ /* 0x000fe20000010100 */
[----:B------:R-:W-:Y:S01]  /*5df0*/  ISETP.GT.U32.AND P2, PT, R29, UR11, PT ;  /* 0x0000000b1d007c0c */ /* 0x000fe2000bf44070 */
[----:B---3--:R-:W-:Y:S01]  /*5e00*/  @!P0 FADD.FTZ R230, -R230, -RZ ;  /* 0x800000ffe6e68221 */ /* 0x008fe20000010100 */
[----:B------:R-:W-:Y:S03]  /*5e10*/  ISETP.GT.U32.AND P4, PT, R19, UR11, PT ;  /* 0x0000000b13007c0c */ /* 0x000fe6000bf84070 */
[----:B------:R-:W-:Y:S01]  /*5e20*/  MUFU.EX2 R239, R21 ;  /* 0x0000001500ef7308 */ /* 0x000fe20000000800 */
[----:B------:R-:W-:Y:S02]  /*5e30*/  ISETP.LE.U32.AND P6, PT, R32, UR11, PT ;  /* 0x0000000b20007c0c */ /* 0x000fe4000bfc3070 */
[----:B------:R-:W-:Y:S02]  /*5e40*/  PRMT R35, R48, 0x7770, RZ ;  /* 0x0000777030237816 */ /* 0x000fe400000000ff */
[----:B------:R-:W-:Y:S01]  /*5e50*/  LOP3.LUT R7, R54, UR19, R51, 0x96, !PT ;  /* 0x0000001336077c12 */ /* 0x000fe2000f8e9633 */
[----:B------:R-:W-:Y:S01]  /*5e60*/  IMAD.WIDE.U32 R50, R6, -0x2daee0ad, RZ ;  /* 0xd2511f5306327825 */ /* 0x000fe200078e00ff */
[----:B------:R-:W-:Y:S03]  /*5e70*/  PRMT R32, R48, 0x7772, RZ ;  /* 0x0000777230207816 */ /* 0x000fe600000000ff */
[----:B------:R-:W2:Y:S01]  /*5e80*/  MUFU.EX2 R120, R52 ;  /* 0x0000003400787308 */ /* 0x000ea20000000800 */
[----:B------:R-:W-:Y:S01]  /*5e90*/  ISETP.LE.U32.AND P3, PT, R35, UR11, PT ;  /* 0x0000000b23007c0c */ /* 0x000fe2000bf63070 */
[----:B------:R-:W-:Y:S01]  /*5ea0*/  @P1 FADD.FTZ R118, -R118, -RZ ;  /* 0x800000ff76761221 */ /* 0x000fe20000010100 */
[----:B------:R-:W-:Y:S01]  /*5eb0*/  PRMT R31, R48, 0x7773, RZ ;  /* 0x00007773301f7816 */ /* 0x000fe200000000ff */
[----:B------:R-:W-:Y:S01]  /*5ec0*/  @P2 FADD.FTZ R116, -R116, -RZ ;  /* 0x800000ff74742221 */ /* 0x000fe20000010100 */
[----:B------:R-:W-:Y:S01]  /*5ed0*/  LOP3.LUT R14, R7, 0xff, RZ, 0xc0, !PT ;  /* 0x000000ff070e7812 */ /* 0x000fe200078ec0ff */
[----:B------:R-:W-:Y:S01]  /*5ee0*/  @P4 FADD.FTZ R115, -R115, -RZ ;  /* 0x800000ff73734221 */ /* 0x000fe20000010100 */
[----:B------:R-:W-:Y:S01]  /*5ef0*/  PRMT R33, R48, 0x7771, RZ ;  /* 0x0000777130217816 */ /* 0x000fe200000000ff */
[----:B------:R-:W-:Y:S01]  /*5f00*/  @!P6 FADD.FTZ R119, -R119, -RZ ;  /* 0x800000ff7777e221 */ /* 0x000fe20000010100 */
[----:B------:R-:W-:Y:S01]  /*5f10*/  ISETP.GT.U32.AND P1, PT, R32, UR11, PT ;  /* 0x0000000b20007c0c */ /* 0x000fe2000bf24070 */
[----:B------:R3:W-:Y:S01]  /*5f20*/  MUFU.EX2 R232, R26 ;  /* 0x0000001a00e87308 */ /* 0x0007e20000000800 */
[----:B------:R-:W-:Y:S01]  /*5f30*/  LOP3.LUT R6, R50, UR19, R49, 0x96, !PT ;  /* 0x0000001332067c12 */ /* 0x000fe2000f8e9631 */
[----:B------:R-:W-:Y:S01]  /*5f40*/  IMAD.WIDE.U32 R48, R4, -0x2daee0ad, RZ ;  /* 0xd2511f5304307825 */ /* 0x000fe200078e00ff */
[----:B------:R-:W-:Y:S02]  /*5f50*/  ISETP.GT.U32.AND P2, PT, R31, UR11, PT ;  /* 0x0000000b1f007c0c */ /* 0x000fe4000bf44070 */
[----:B------:R-:W-:Y:S01]  /*5f60*/  SHF.R.U32.HI R13, RZ, 0x18, R7 ;  /* 0x00000018ff0d7819 */ /* 0x000fe20000011607 */
[----:B------:R-:W-:Y:S01]  /*5f70*/  @!P3 FADD.FTZ R224, -R224, -RZ ;  /* 0x800000ffe0e0b221 */ /* 0x000fe20000010100 */
[----:B------:R-:W-:Y:S03]  /*5f80*/  ISETP.LE.U32.AND P4, PT, R14, UR11, PT ;  /* 0x0000000b0e007c0c */ /* 0x000fe6000bf83070 */
[----:B------:R-:W4:Y:S01]  /*5f90*/  MUFU.EX2 R249, R249 ;  /* 0x000000f900f97308 */ /* 0x000f220000000800 */
[----:B------:R-:W-:Y:S01]  /*5fa0*/  ISETP.GT.U32.AND P6, PT, R33, UR11, PT ;  /* 0x0000000b21007c0c */ /* 0x000fe2000bfc4070 */
[----:B------:R-:W-:Y:S01]  /*5fb0*/  IMAD.WIDE.U32 R32, R27, -0x326172a9, RZ ;  /* 0xcd9e8d571b207825 */ /* 0x000fe200078e00ff */
[----:B------:R-:W-:Y:S02]  /*5fc0*/  ISETP.LE.U32.AND P0, PT, R13, UR11, PT ;  /* 0x0000000b0d007c0c */ /* 0x000fe4000bf03070 */
[----:B-1----:R-:W-:Y:S01]  /*5fd0*/  PRMT R12, R48, 0x7771, RZ ;  /* 0x00007771300c7816 */ /* 0x002fe200000000ff */
[----:B------:R-:W-:Y:S01]  /*5fe0*/  @P1 FADD.FTZ R222, -R222, -RZ ;  /* 0x800000ffdede1221 */ /* 0x000fe20000010100 */
[----:B------:R-:W-:Y:S01]  /*5ff0*/  LOP3.LUT R23, R66, UR33, R103, 0x96, !PT ;  /* 0x0000002142177c12 */ /* 0x000fe2000f8e9667 */
[----:B------:R-:W-:Y:S01]  /*6000*/  @P2 FADD.FTZ R221, -R221, -RZ ;  /* 0x800000ffdddd2221 */ /* 0x000fe20000010100 */
[----:B------:R-:W-:Y:S01]  /*6010*/  PRMT R27, R32, 0x7770, RZ ;  /* 0x00007770201b7816 */ /* 0x000fe200000000ff */
[----:B------:R-:W-:Y:S01]  /*6020*/  MUFU.EX2 R248, R8 ;  /* 0x0000000800f87308 */ /* 0x000fe20000000800 */
[----:B------:R-:W-:Y:S01]  /*6030*/  ISETP.GT.U32.AND P3, PT, R12, UR11, PT ;  /* 0x0000000b0c007c0c */ /* 0x000fe2000bf64070 */
[----:B--2---:R-:W-:Y:S01]  /*6040*/  @!P4 FADD.FTZ R120, -R120, -RZ ;  /* 0x800000ff7878c221 */ /* 0x004fe20000010100 */
[----:B------:R-:W-:Y:S01]  /*6050*/  LOP3.LUT R17, R60, UR29, R51, 0x96, !PT ;  /* 0x0000001d3c117c12 */ /* 0x000fe2000f8e9633 */
[----:B------:R-:W-:Y:S01]  /*6060*/  @P6 FADD.FTZ R223, -R223, -RZ ;  /* 0x800000ffdfdf6221 */ /* 0x000fe20000010100 */
[C---:B------:R-:W-:Y:S01]  /*6070*/  PRMT R21, R32.reuse, 0x7771, RZ ;  /* 0x0000777120157816 */ /* 0x040fe200000000ff */
[----:B------:R-:W-:Y:S01]  /*6080*/  @!P0 FADD.FTZ R117, -R117, -RZ ;  /* 0x800000ff75758221 */ /* 0x000fe20000010100 */
[C---:B------:R-:W-:Y:S03]  /*6090*/  PRMT R15, R32.reuse, 0x7772, RZ ;  /* 0x00007772200f7816 */ /* 0x040fe600000000ff */
[----:B------:R-:W1:Y:S01]  /*60a0*/  MUFU.EX2 R112, R112 ;  /* 0x0000007000707308 */ /* 0x000e620000000800 */
[----:B------:R-:W-:Y:S01]  /*60b0*/  ISETP.LE.U32.AND P1, PT, R27, UR11, PT ;  /* 0x0000000b1b007c0c */ /* 0x000fe2000bf23070 */
[----:B------:R-:W-:Y:S01]  /*60c0*/  IMAD.WIDE.U32 R50, R23, -0x2daee0ad, RZ ;  /* 0xd2511f5317327825 */ /* 0x000fe200078e00ff */
[----:B------:R-:W-:Y:S02]  /*60d0*/  PRMT R14, R32, 0x7773, RZ ;  /* 0x00007773200e7816 */ /* 0x000fe400000000ff */
[----:B------:R-:W-:Y:S01]  /*60e0*/  ISETP.GT.U32.AND P2, PT, R21, UR11, PT ;  /* 0x0000000b15007c0c */ /* 0x000fe2000bf44070 */
[----:B------:R-:W-:Y:S01]  /*60f0*/  @P3 FADD.FTZ R114, -R114, -RZ ;  /* 0x800000ff72723221 */ /* 0x000fe20000010100 */
[----:B------:R-:W-:Y:S03]  /*6100*/  ISETP.GT.U32.AND P4, PT, R15, UR11, PT ;  /* 0x0000000b0f007c0c */ /* 0x000fe6000bf84070 */
[----:B------:R2:W-:Y:S01]  /*6110*/  MUFU.EX2 R245, R11 ;  /* 0x0000000b00f57308 */ /* 0x0005e20000000800 */
[----:B------:R-:W-:Y:S02]  /*6120*/  PRMT R15, R16, 0x7632, R15 ;  /* 0x00007632100f7816 */ /* 0x000fe4000000000f */
[----:B------:R-:W-:Y:S02]  /*6130*/  LOP3.LUT R19, R28, UR29, R51, 0x96, !PT ;  /* 0x0000001d1c137c12 */ /* 0x000fe4000f8e9633 */
[----:B------:R-:W-:Y:S01]  /*6140*/  LOP3.LUT R4, R50, UR19, R49, 0x96, !PT ;  /* 0x0000001332047c12 */ /* 0x000fe2000f8e9631 */
[----:B------:R-:W-:Y:S01]  /*6150*/  @!P1 FADD.FTZ R237, -R237, -RZ ;  /* 0x800000ffeded9221 */ /* 0x000fe20000010100 */
[C---:B------:R-:W-:Y:S03]  /*6160*/  PRMT R29, R48.reuse, 0x7770, RZ ;  /* 0x00007770301d7816 */ /* 0x040fe600000000ff */
[----:B------:R-:W2:Y:S01]  /*6170*/  MUFU.EX2 R228, R36 ;  /* 0x0000002400e47308 */ /* 0x000ea20000000800 */
[----:B------:R-:W-:Y:S01]  /*6180*/  PRMT R28, R48, 0x7772, RZ ;  /* 0x00007772301c7816 */ /* 0x000fe200000000ff */
[----:B------:R-:W-:Y:S01]  /*6190*/  @P2 FADD.FTZ R236, -R236, -RZ ;  /* 0x800000ffecec2221 */ /* 0x000fe20000010100 */
[----:B------:R-:W-:Y:S01]  /*61a0*/  PRMT R23, R48, 0x7773, RZ ;  /* 0x0000777330177816 */ /* 0x000fe200000000ff */
[----:B------:R-:W-:Y:S01]  /*61b0*/  @P4 FADD.FTZ R235, -R235, -RZ ;  /* 0x800000ffebeb4221 */ /* 0x000fe20000010100 */
[----:B------:R-:W-:Y:S01]  /*61c0*/  SHF.R.U32.HI R48, RZ, 0x18, R16 ;  /* 0x00000018ff307819 */ /* 0x000fe20000011610 */
[----:B------:R-:W-:Y:S01]  /*61d0*/  UIADD3 UR19, UPT, UPT, UR30, -0x4ab325aa, URZ ;  /* 0xb54cda561e137890 */ /* 0x000fe2000fffe0ff */
[----:B------:R-:W-:Y:S03]  /*61e0*/  ISETP.GT.U32.AND P0, PT, R14, UR11, PT ;  /* 0x0000000b0e007c0c */ /* 0x000fe6000bf04070 */
[----:B------:R-:W2:Y:S01]  /*61f0*/  MUFU.EX2 R225, R39 ;  /* 0x0000002700e17308 */ /* 0x000ea20000000800 */
[----:B------:R-:W-:Y:S02]  /*6200*/  LOP3.LUT R14, R15, 0xff, RZ, 0xc0, !PT ;  /* 0x000000ff0f0e7812 */ /* 0x000fe400078ec0ff */
[----:B------:R-:W-:Y:S02]  /*6210*/  LOP3.LUT R15, R6, 0xff, RZ, 0xc0, !PT ;  /* 0x000000ff060f7812 */ /* 0x000fe400078ec0ff */
[----:B------:R-:W-:Y:S02]  /*6220*/  ISETP.LE.U32.AND P5, PT, R48, UR11, PT ;  /* 0x0000000b30007c0c */ /* 0x000fe4000bfa3070 */
[----:B------:R-:W-:Y:S03]  /*6230*/  LOP3.LUT R13, R34, UR19, R33, 0x96, !PT ;  /* 0x00000013220d7c12 */ /* 0x000fe6000f8e9621 */
[----:B------:R-:W2:Y:S01]  /*6240*/  MUFU.EX2 R212, R44 ;  /* 0x0000002c00d47308 */ /* 0x000ea20000000800 */
[----:B------:R-:W-:Y:S01]  /*6250*/  ISETP.LE.U32.AND P3, PT, R14, UR11, PT ;  /* 0x0000000b0e007c0c */ /* 0x000fe2000bf63070 */
[----:B------:R-:W-:Y:S01]  /*6260*/  IMAD.WIDE.U32 R32, R24, -0x326172a9, RZ ;  /* 0xcd9e8d5718207825 */ /* 0x000fe200078e00ff */
[----:B------:R-:W-:Y:S02]  /*6270*/  SHF.R.U32.HI R14, RZ, 0x18, R6 ;  /* 0x00000018ff0e7819 */ /* 0x000fe40000011606 */
[----:B------:R-:W-:Y:S01]  /*6280*/  ISETP.LE.U32.AND P1, PT, R15, UR11, PT ;  /* 0x0000000b0f007c0c */ /* 0x000fe2000bf23070 */
[----:B------:R-:W-:Y:S01]  /*6290*/  @P0 FADD.FTZ R240, -R240, -RZ ;  /* 0x800000fff0f00221 */ /* 0x000fe20000010100 */
[----:B------:R-:W-:Y:S03]  /*62a0*/  ISETP.LE.U32.AND P2, PT, R14, UR11, PT ;  /* 0x0000000b0e007c0c */ /* 0x000fe6000bf43070 */
[----:B------:R-:W2:Y:S01]  /*62b0*/  MUFU.EX2 R169, R45 ;  /* 0x0000002d00a97308 */ /* 0x000ea20000000800 */
[----:B------:R-:W-:Y:S01]  /*62c0*/  LOP3.LUT R12, R30, UR19, R33, 0x96, !PT ;  /* 0x000000131e0c7c12 */ /* 0x000fe2000f8e9621 */
[----:B------:R-:W-:Y:S01]  /*62d0*/  @!P5 FADD.FTZ R229, -R229, -RZ ;  /* 0x800000ffe5e5d221 */ /* 0x000fe20000010100 */
[C---:B------:R-:W-:Y:S02]  /*62e0*/  PRMT R30, R32.reuse, 0x7770, RZ ;  /* 0x00007770201e7816 */ /* 0x040fe400000000ff */
[----:B---3--:R-:W-:Y:S01]  /*62f0*/  PRMT R26, R32, 0x7772, RZ ;  /* 0x00007772201a7816 */ /* 0x008fe200000000ff */
[----:B------:R-:W-:Y:S01]  /*6300*/  @!P3 FADD.FTZ R238, -R238, -RZ ;  /* 0x800000ffeeeeb221 */ /* 0x000fe20000010100 */
[----:B------:R-:W-:Y:S03]  /*6310*/  ISETP.LE.U32.AND P4, PT, R30, UR11, PT ;  /* 0x0000000b1e007c0c */ /* 0x000fe6000bf83070 */
[----:B------:R-:W3:Y:S01]  /*6320*/  MUFU.EX2 R135, R46 ;  /* 0x0000002e00877308 */ /* 0x000ee20000000800 */
[----:B------:R-:W-:Y:S01]  /*6330*/  PRMT R14, R7, 0x7632, R14 ;  /* 0x00007632070e7816 */ /* 0x000fe2000000000e */
[----:B------:R-:W-:Y:S01]  /*6340*/  @!P1 FADD.FTZ R234, -R234, -RZ ;  /* 0x800000ffeaea9221 */ /* 0x000fe20000010100 */
[C---:B------:R-:W-:Y:S01]  /*6350*/  PRMT R24, R32.reuse, 0x7773, RZ ;  /* 0x0000777320187816 */ /* 0x040fe200000000ff */
[----:B------:R-:W-:Y:S01]  /*6360*/  @!P2 FADD.FTZ R231, -R231, -RZ ;  /* 0x800000ffe7e7a221 */ /* 0x000fe20000010100 */
[----:B------:R-:W-:Y:S02]  /*6370*/  ISETP.LE.U32.AND P5, PT, R29, UR11, PT ;  /* 0x0000000b1d007c0c */ /* 0x000fe4000bfa3070 */
[----:B------:R-:W-:Y:S03]  /*6380*/  PRMT R29, R32, 0x7771, RZ ;  /* 0x00007771201d7816 */ /* 0x000fe600000000ff */
[----:B------:R-:W3:Y:S01]  /*6390*/  MUFU.EX2 R134, R47 ;  /* 0x0000002f00867308 */ /* 0x000ee20000000800 */
[----:B------:R-:W-:Y:S02]  /*63a0*/  ISETP.GT.U32.AND P3, PT, R26, UR11, PT ;  /* 0x0000000b1a007c0c */ /* 0x000fe4000bf64070 */
[----:B------:R-:W-:Y:S01]  /*63b0*/  LOP3.LUT R14, R14, 0xff, RZ, 0xc0, !PT ;  /* 0x000000ff0e0e7812 */ /* 0x000fe200078ec0ff */
[----:B------:R-:W-:Y:S01]  /*63c0*/  @!P4 FADD.FTZ R133, -R133, -RZ ;  /* 0x800000ff8585c221 */ /* 0x000fe20000010100 */
[----:B------:R-:W-:Y:S02]  /*63d0*/  ISETP.GT.U32.AND P1, PT, R24, UR11, PT ;  /* 0x0000000b18007c0c */ /* 0x000fe4000bf24070 */
[----:B------:R-:W-:Y:S03]  /*63e0*/  ISETP.GT.U32.AND P6, PT, R28, UR11, PT ;  /* 0x0000000b1c007c0c */ /* 0x000fe6000bfc4070 */
[----:B------:R-:W3:Y:S01]  /*63f0*/  MUFU.EX2 R129, R53 ;  /* 0x0000003500817308 */ /* 0x000ee20000000800 */
[----:B------:R-:W-:Y:S01]  /*6400*/  ISETP.GT.U32.AND P0, PT, R29, UR11, PT ;  /* 0x0000000b1d007c0c */ /* 0x000fe2000bf04070 */
[----:B------:R-:W-:Y:S01]  /*6410*/  @!P5 FADD.FTZ R113, -R113, -RZ ;  /* 0x800000ff7171d221 */ /* 0x000fe20000010100 */
[----:B------:R-:W-:Y:S01]  /*6420*/  ISETP.LE.U32.AND P2, PT, R14, UR11, PT ;  /* 0x0000000b0e007c0c */ /* 0x000fe2000bf43070 */
[----:B------:R-:W-:Y:S01]  /*6430*/  IMAD.WIDE.U32 R28, R17, -0x326172a9, RZ ;  /* 0xcd9e8d57111c7825 */ /* 0x000fe200078e00ff */
[----:B------:R-:W-:Y:S02]  /*6440*/  SHF.R.U32.HI R27, RZ, 0x18, R13 ;  /* 0x00000018ff1b7819 */ /* 0x000fe4000001160d */
[----:B------:R-:W-:Y:S01]  /*6450*/  ISETP.GT.U32.AND P5, PT, R23, UR11, PT ;  /* 0x0000000b17007c0c */ /* 0x000fe2000bfa4070 */
[----:B------:R-:W-:Y:S01]  /*6460*/  @P3 FADD.FTZ R131, -R131, -RZ ;  /* 0x800000ff83833221 */ /* 0x000fe20000010100 */
[----:B------:R-:W-:Y:S01]  /*6470*/  PRMT R26, R28, 0x7770, RZ ;  /* 0x000077701c1a7816 */ /* 0x000fe200000000ff */
[----:B------:R-:W-:Y:S01]  /*6480*/  @P1 FADD.FTZ R130, -R130, -RZ ;  /* 0x800000ff82821221 */ /* 0x000fe20000010100 */
[----:B------:R-:W-:Y:S01]  /*6490*/  ISETP.LE.U32.AND P4, PT, R27, UR11, PT ;  /* 0x0000000b1b007c0c */ /* 0x000fe2000bf83070 */
[----:B------:R-:W-:Y:S01]  /*64a0*/  @P6 FADD.FTZ R122, -R122, -RZ ;  /* 0x800000ff7a7a6221 */ /* 0x000fe20000010100 */
[----:B------:R-:W-:Y:S01]  /*64b0*/  PRMT R24, R28, 0x7771, RZ ;  /* 0x000077711c187816 */ /* 0x000fe200000000ff */
[----:B------:R-:W-:Y:S01]  /*64c0*/  @P0 FADD.FTZ R132, -R132, -RZ ;  /* 0x800000ff84840221 */ /* 0x000fe20000010100 */
[----:B------:R-:W-:Y:S01]  /*64d0*/  PRMT R23, R28, 0x7772, RZ ;  /* 0x000077721c177816 */ /* 0x000fe200000000ff */
[----:B------:R-:W-:Y:S01]  /*64e0*/  @!P2 FADD.FTZ R128, -R128, -RZ ;  /* 0x800000ff8080a221 */ /* 0x000fe20000010100 */
[----:B------:R-:W-:Y:S01]  /*64f0*/  PRMT R17, R28, 0x7773, RZ ;  /* 0x000077731c117816 */ /* 0x000fe200000000ff */
[----:B------:R-:W-:Y:S01]  /*6500*/  IMAD.WIDE.U32 R14, R19, -0x326172a9, RZ ;  /* 0xcd9e8d57130e7825 */ /* 0x000fe200078e00ff */
[----:B------:R-:W-:Y:S01]  /*6510*/  ISETP.LE.U32.AND P3, PT, R26, UR11, PT ;  /* 0x0000000b1a007c0c */ /* 0x000fe2000bf63070 */
[----:B------:R-:W3:Y:S01]  /*6520*/  MUFU.EX2 R110, R110 ;  /* 0x0000006e006e7308 */ /* 0x000ee20000000800 */
[----:B------:R-:W-:Y:S01]  /*6530*/  LOP3.LUT R28, R13, 0xff, RZ, 0xc0, !PT ;  /* 0x000000ff0d1c7812 */ /* 0x000fe200078ec0ff */
[----:B------:R-:W-:Y:S01]  /*6540*/  @P5 FADD.FTZ R123, -R123, -RZ ;  /* 0x800000ff7b7b5221 */ /* 0x000fe20000010100 */
[----:B------:R-:W-:Y:S01]  /*6550*/  ISETP.GT.U32.AND P1, PT, R24, UR11, PT ;  /* 0x0000000b18007c0c */ /* 0x000fe2000bf24070 */
[----:B----4-:R-:W-:Y:S01]  /*6560*/  @!P4 FADD.FTZ R249, -R249, -RZ ;  /* 0x800000fff9f9c221 */ /* 0x010fe20000010100 */
[----:B------:R-:W-:Y:S02]  /*6570*/  ISETP.LE.U32.AND P0, PT, R28, UR11, PT ;  /* 0x0000000b1c007c0c */ /* 0x000fe4000bf03070 */
[----:B------:R-:W-:Y:S03]  /*6580*/  ISETP.GT.U32.AND P2, PT, R23, UR11, PT ;  /* 0x0000000b17007c0c */ /* 0x000fe6000bf44070 */
[----:B------:R-:W-:Y:S01]  /*6590*/  MUFU.EX2 R226, R38 ;  /* 0x0000002600e27308 */ /* 0x000fe20000000800 */
[----:B------:R-:W-:Y:S02]  /*65a0*/  PRMT R23, R6, 0x7632, R23 ;  /* 0x0000763206177816 */ /* 0x000fe40000000017 */
[----:B------:R-:W-:Y:S01]  /*65b0*/  LOP3.LUT R16, R16, 0xffff, RZ, 0xc0, !PT ;  /* 0x0000ffff10107812 */ /* 0x000fe200078ec0ff */
[----:B------:R-:W-:Y:S01]  /*65c0*/  @!P3 FADD.FTZ R244, -R244, -RZ ;  /* 0x800000fff4f4b221 */ /* 0x000fe20000010100 */
[----:B------:R-:W-:Y:S02]  /*65d0*/  LOP3.LUT R23, R23, 0xff, RZ, 0xc0, !PT ;  /* 0x000000ff17177812 */ /* 0x000fe400078ec0ff */
[----:B------:R-:W-:Y:S01]  /*65e0*/  SHF.R.U32.HI R16, RZ, 0x8, R16 ;  /* 0x00000008ff107819 */ /* 0x000fe20000011610 */
[----:B------:R-:W-:Y:S01]  /*65f0*/  @P1 FADD.FTZ R243, -R243, -RZ ;  /* 0x800000fff3f31221 */ /* 0x000fe20000010100 */
[----:B------:R-:W-:Y:S01]  /*6600*/  ISETP.GT.U32.AND P4, PT, R17, UR11, PT ;  /* 0x0000000b11007c0c */ /* 0x000fe2000bf84070 */
[----:B-1----:R-:W-:Y:S01]  /*6610*/  @!P0 FADD.FTZ R112, -R112, -RZ ;  /* 0x800000ff70708221 */ /* 0x002fe20000010100 */
[----:B------:R-:W-:Y:S01]  /*6620*/  LOP3.LUT R8, R12, 0xff, RZ, 0xc0, !PT ;  /* 0x000000ff0c087812 */ /* 0x000fe200078ec0ff */
[----:B------:R-:W-:Y:S01]  /*6630*/  @P2 FADD.FTZ R242, -R242, -RZ ;  /* 0x800000fff2f22221 */ /* 0x000fe20000010100 */
[----:B------:R-:W-:Y:S01]  /*6640*/  ISETP.LE.U32.AND P3, PT, R23, UR11, PT ;  /* 0x0000000b17007c0c */ /* 0x000fe2000bf63070 */
[----:B------:R-:W-:Y:S01]  /*6650*/  MUFU.EX2 R220, R40 ;  /* 0x0000002800dc7308 */ /* 0x000fe20000000800 */
[----:B------:R-:W-:Y:S02]  /*6660*/  LOP3.LUT R16, R16, 0xffff, RZ, 0xc0, !PT ;  /* 0x0000ffff10107812 */ /* 0x000fe400078ec0ff */
[----:B------:R-:W-:Y:S02]  /*6670*/  ISETP.LE.U32.AND P1, PT, R8, UR11, PT ;  /* 0x0000000b08007c0c */ /* 0x000fe4000bf23070 */
[----:B------:R-:W-:Y:S02]  /*6680*/  ISETP.LE.U32.AND P0, PT, R16, UR11, PT ;  /* 0x0000000b10007c0c */ /* 0x000fe4000bf03070 */
[----:B--2---:R-:W-:Y:S01]  /*6690*/  SHF.R.U32.HI R11, RZ, 0x18, R12 ;  /* 0x00000018ff0b7819 */ /* 0x004fe2000001160c */
[----:B------:R-:W-:Y:S01]  /*66a0*/  @P4 FADD.FTZ R241, -R241, -RZ ;  /* 0x800000fff1f14221 */ /* 0x000fe20000010100 */
[----:B------:R-:W-:Y:S01]  /*66b0*/  PRMT R21, R14, 0x7770, RZ ;  /* 0x000077700e157816 */ /* 0x000fe200000000ff */
[----:B------:R-:W-:Y:S01]  /*66c0*/  MUFU.EX2 R217, R43 ;  /* 0x0000002b00d97308 */ /* 0x000fe20000000800 */
[----:B------:R-:W-:Y:S01]  /*66d0*/  ISETP.LE.U32.AND P2, PT, R11, UR11, PT ;  /* 0x0000000b0b007c0c */ /* 0x000fe2000bf43070 */
[----:B------:R-:W-:Y:S01]  /*66e0*/  @!P3 FADD.FTZ R232, -R232, -RZ ;  /* 0x800000ffe8e8b221 */ /* 0x000fe20000010100 */
[----:B------:R-:W-:Y:S02]  /*66f0*/  PRMT R19, R14, 0x7771, RZ ;  /* 0x000077710e137816 */ /* 0x000fe400000000ff */
[----:B------:R-:W-:Y:S01]  /*6700*/  LOP3.LUT R18, R18, UR19, R15, 0x96, !PT ;  /* 0x0000001312127c12 */ /* 0x000fe2000f8e960f */
[----:B------:R-:W-:Y:S01]  /*6710*/  @!P1 FADD.FTZ R228, -R228, -RZ ;  /* 0x800000ffe4e49221 */ /* 0x000fe20000010100 */
[----:B------:R-:W-:Y:S01]  /*6720*/  ISETP.LE.U32.AND P4, PT, R21, UR11, PT ;  /* 0x0000000b15007c0c */ /* 0x000fe2000bf83070 */
[----:B------:R-:W-:Y:S01]  /*6730*/  @!P0 FADD.FTZ R239, -R239, -RZ ;  /* 0x800000ffefef8221 */ /* 0x000fe20000010100 */
[----:B------:R-:W-:Y:S01]  /*6740*/  PRMT R15, R14, 0x7772, RZ ;  /* 0x000077720e0f7816 */ /* 0x000fe200000000ff */
[----:B------:R-:W-:Y:S01]  /*6750*/  MUFU.EX2 R227, R37 ;  /* 0x0000002500e37308 */ /* 0x000fe20000000800 */
[----:B------:R-:W-:Y:S02]  /*6760*/  LOP3.LUT R7, R7, 0xffff, RZ, 0xc0, !PT ;  /* 0x0000ffff07077812 */ /* 0x000fe400078ec0ff */
[----:B------:R-:W-:Y:S01]  /*6770*/  ISETP.GT.U32.AND P3, PT, R19, UR11, PT ;  /* 0x0000000b13007c0c */ /* 0x000fe2000bf64070 */
[----:B------:R-:W-:Y:S01]  /*6780*/  @!P2 FADD.FTZ R225, -R225, -RZ ;  /* 0x800000ffe1e1a221 */ /* 0x000fe20000010100 */
[----:B------:R-:W-:Y:S02]  /*6790*/  LOP3.LUT R8, R4, 0xff, RZ, 0xc0, !PT ;  /* 0x000000ff04087812 */ /* 0x000fe400078ec0ff */
[----:B------:R-:W-:Y:S03]  /*67a0*/  ISETP.GT.U32.AND P1, PT, R15, UR11, PT ;  /* 0x0000000b0f007c0c */ /* 0x000fe6000bf24070 */
[----:B------:R-:W-:Y:S01]  /*67b0*/  MUFU.EX2 R218, R42 ;  /* 0x0000002a00da7308 */ /* 0x000fe20000000800 */
[----:B------:R-:W-:Y:S01]  /*67c0*/  SHF.R.U32.HI R7, RZ, 0x8, R7 ;  /* 0x00000008ff077819 */ /* 0x000fe20000011607 */
[----:B------:R-:W-:Y:S01]  /*67d0*/  @!P4 FADD.FTZ R212, -R212, -RZ ;  /* 0x800000ffd4d4c221 */ /* 0x000fe20000010100 */
[----:B------:R-:W-:Y:S02]  /*67e0*/  PRMT R14, R14, 0x7773, RZ ;  /* 0x000077730e0e7816 */ /* 0x000fe400000000ff */
[----:B------:R-:W-:Y:S02]  /*67f0*/  ISETP.LE.U32.AND P0, PT, R8, UR11, PT ;  /* 0x0000000b08007c0c */ /* 0x000fe4000bf03070 */
[----:B------:R-:W-:Y:S01]  /*6800*/  PRMT R8, R13, 0x7632, R8 ;  /* 0x000076320d087816 */ /* 0x000fe20000000008 */
[----:B------:R-:W-:Y:S01]  /*6810*/  @P3 FADD.FTZ R169, -R169, -RZ ;  /* 0x800000ffa9a93221 */ /* 0x000fe20000010100 */
[----:B------:R-:W-:Y:S01]  /*6820*/  LOP3.LUT R7, R7, 0xffff, RZ, 0xc0, !PT ;  /* 0x0000ffff07077812 */ /* 0x000fe200078ec0ff */
[----:B------:R-:W-:Y:S01]  /*6830*/  MUFU.EX2 R109, R109 ;  /* 0x0000006d006d7308 */ /* 0x000fe20000000800 */
[----:B------:R-:W-:Y:S01]  /*6840*/  LOP3.LUT R22, R22, UR19, R29, 0x96, !PT ;  /* 0x0000001316167c12 */ /* 0x000fe2000f8e961d */
[----:B---3--:R-:W-:Y:S01]  /*6850*/  @P1 FADD.FTZ R135, -R135, -RZ ;  /* 0x800000ff87871221 */ /* 0x008fe20000010100 */
[----:B------:R-:W-:Y:S02]  /*6860*/  ISETP.GT.U32.AND P2, PT, R14, UR11, PT ;  /* 0x0000000b0e007c0c */ /* 0x000fe4000bf44070 */
[----:B------:R-:W-:Y:S02]  /*6870*/  LOP3.LUT R8, R8, 0xff, RZ, 0xc0, !PT ;  /* 0x000000ff08087812 */ /* 0x000fe400078ec0ff */
[----:B------:R-:W-:Y:S03]  /*6880*/  ISETP.LE.U32.AND P4, PT, R7, UR11, PT ;  /* 0x0000000b07007c0c */ /* 0x000fe6000bf83070 */
[----:B------:R-:W-:Y:S01]  /*6890*/  MUFU.EX2 R219, R41 ;  /* 0x0000002900db7308 */ /* 0x000fe20000000800 */
[----:B------:R-:W-:Y:S02]  /*68a0*/  LOP3.LUT R7, R22, 0xff, RZ, 0xc0, !PT ;  /* 0x000000ff16077812 */ /* 0x000fe400078ec0ff */
[----:B------:R-:W-:Y:S02]  /*68b0*/  LOP3.LUT R6, R6, 0xffff, RZ, 0xc0, !PT ;  /* 0x0000ffff06067812 */ /* 0x000fe400078ec0ff */
[----:B------:R-:W-:Y:S02]  /*68c0*/  ISETP.LE.U32.AND P3, PT, R8, UR11, PT ;  /* 0x0000000b08007c0c */ /* 0x000fe4000bf63070 */
[----:B------:R-:W-:Y:S01]  /*68d0*/  ISETP.LE.U32.AND P1, PT, R7, UR11, PT ;  /* 0x0000000b07007c0c */ /* 0x000fe2000bf23070 */
[----:B------:R-:W-:Y:S01]  /*68e0*/  @P2 FADD.FTZ R134, -R134, -RZ ;  /* 0x800000ff86862221 */ /* 0x000fe20000010100 */
[----:B------:R-:W-:Y:S01]  /*68f0*/  SHF.R.U32.HI R6, RZ, 0x8, R6 ;  /* 0x00000008ff067819 */ /* 0x000fe20000011606 */
[----:B------:R-:W1:Y:S01]  /*6900*/  MUFU.EX2 R127, R56 ;  /* 0x00000038007f7308 */ /* 0x000e620000000800 */
[----:B------:R-:W-:Y:S01]  /*6910*/  SHF.R.U32.HI R7, RZ, 0x18, R22 ;  /* 0x00000018ff077819 */ /* 0x000fe20000011616 */
[----:B------:R-:W-:Y:S01]  /*6920*/  @!P4 FADD.FTZ R129, -R129, -RZ ;  /* 0x800000ff8181c221 */ /* 0x000fe20000010100 */
[----:B------:R-:W-:Y:S02]  /*6930*/  PRMT R8, R12, 0x7632, R8 ;  /* 0x000076320c087816 */ /* 0x000fe40000000008 */
[----:B------:R-:W-:Y:S02]  /*6940*/  LOP3.LUT R6, R6, 0xffff, RZ, 0xc0, !PT ;  /* 0x0000ffff06067812 */ /* 0x000fe400078ec0ff */
[----:B------:R-:W-:Y:S01]  /*6950*/  ISETP.LE.U32.AND P2, PT, R7, UR11, PT ;  /* 0x0000000b07007c0c */ /* 0x000fe2000bf43070 */
[----:B------:R-:W-:Y:S01]  /*6960*/  @!P3 FADD.FTZ R110, -R110, -RZ ;  /* 0x800000ff6e6eb221 */ /* 0x000fe20000010100 */
[----:B------:R-:W-:Y:S01]  /*6970*/  LOP3.LUT R8, R8, 0xff, RZ, 0xc0, !PT ;  /* 0x000000ff08087812 */ /* 0x000fe200078ec0ff */
[----:B------:R-:W-:Y:S01]  /*6980*/  @!P1 FADD.FTZ R248, -R248, -RZ ;  /* 0x800000fff8f89221 */ /* 0x000fe20000010100 */
[----:B------:R-:W-:Y:S01]  /*6990*/  ISETP.LE.U32.AND P4, PT, R6, UR11, PT ;  /* 0x0000000b06007c0c */ /* 0x000fe2000bf83070 */
[----:B------:R-:W2:Y:S01]  /*69a0*/  MUFU.EX2 R124, R59 ;  /* 0x0000003b007c7308 */ /* 0x000ea20000000800 */
[----:B------:R-:W-:Y:S02]  /*69b0*/  LOP3.LUT R6, R18, 0xff, RZ, 0xc0, !PT ;  /* 0x000000ff12067812 */ /* 0x000fe400078ec0ff */
[----:B------:R-:W-:Y:S02]  /*69c0*/  ISETP.LE.U32.AND P3, PT, R8, UR11, PT ;  /* 0x0000000b08007c0c */ /* 0x000fe4000bf63070 */
[----:B------:R-:W-:Y:S01]  /*69d0*/  ISETP.LE.U32.AND P1, PT, R6, UR11, PT ;  /* 0x0000000b06007c0c */ /* 0x000fe2000bf23070 */
[----:B-1----:R-:W-:Y:S01]  /*69e0*/  @!P0 FADD.FTZ R127, -R127, -RZ ;  /* 0x800000ff7f7f8221 */ /* 0x002fe20000010100 */
[----:B------:R-:W-:Y:S01]  /*69f0*/  LOP3.LUT R12, R12, 0xffff, RZ, 0xc0, !PT ;  /* 0x0000ffff0c0c7812 */ /* 0x000fe200078ec0ff */
[----:B------:R-:W-:Y:S01]  /*6a00*/  @!P2 FADD.FTZ R245, -R245, -RZ ;  /* 0x800000fff5f5a221 */ /* 0x000fe20000010100 */
[----:B------:R-:W-:Y:S01]  /*6a10*/  SHF.R.U32.HI R7, RZ, 0x18, R18 ;  /* 0x00000018ff077819 */ /* 0x000fe20000011612 */
[----:B------:R-:W-:Y:S01]  /*6a20*/  MUFU.EX2 R126, R57 ;  /* 0x00000039007e7308 */ /* 0x000fe20000000800 */
[----:B------:R-:W-:Y:S01]  /*6a30*/  PRMT R6, R22, 0x7632, R6 ;  /* 0x0000763216067816 */ /* 0x000fe20000000006 */
[----:B------:R-:W-:Y:S01]  /*6a40*/  @!P4 FADD.FTZ R233, -R233, -RZ ;  /* 0x800000ffe9e9c221 */ /* 0x000fe20000010100 */
[----:B------:R-:W-:Y:S02]  /*6a50*/  SHF.R.U32.HI R12, RZ, 0x8, R12 ;  /* 0x00000008ff0c7819 */ /* 0x000fe4000001160c */
[----:B------:R-:W-:Y:S01]  /*6a60*/  ISETP.LE.U32.AND P2, PT, R7, UR11, PT ;  /* 0x0000000b07007c0c */ /* 0x000fe2000bf43070 */
[----:B------:R-:W-:Y:S01]  /*6a70*/  @!P3 FADD.FTZ R226, -R226, -RZ ;  /* 0x800000ffe2e2b221 */ /* 0x000fe20000010100 */
[----:B------:R-:W-:Y:S01]  /*6a80*/  LOP3.LUT R6, R6, 0xff, RZ, 0xc0, !PT ;  /* 0x000000ff06067812 */ /* 0x000fe200078ec0ff */
[----:B------:R-:W-:Y:S01]  /*6a90*/  @!P1 FADD.FTZ R220, -R220, -RZ ;  /* 0x800000ffdcdc9221 */ /* 0x000fe20000010100 */
[----:B------:R-:W-:Y:S01]  /*6aa0*/  LOP3.LUT R12, R12, 0xffff, RZ, 0xc0, !PT ;  /* 0x0000ffff0c0c7812 */ /* 0x000fe200078ec0ff */
[----:B------:R-:W-:Y:S01]  /*6ab0*/  IMAD.MOV.U32 R7, RZ, RZ, 0x10 ;  /* 0x00000010ff077424 */ /* 0x000fe200078e00ff */
[----:B------:R-:W-:Y:S01]  /*6ac0*/  ISETP.LE.U32.AND P3, PT, R6, UR11, PT ;  /* 0x0000000b06007c0c */ /* 0x000fe2000bf63070 */
[----:B------:R-:W1:Y:S01]  /*6ad0*/  MUFU.EX2 R125, R58 ;  /* 0x0000003a007d7308 */ /* 0x000e620000000800 */
[----:B------:R-:W-:Y:S02]  /*6ae0*/  PRMT R6, R18, 0x7632, R6 ;  /* 0x0000763212067816 */ /* 0x000fe40000000006 */
[----:B------:R-:W-:Y:S02]  /*6af0*/  ISETP.LE.U32.AND P1, PT, R12, UR11, PT ;  /* 0x0000000b0c007c0c */ /* 0x000fe4000bf23070 */
[----:B------:R-:W-:Y:S01]  /*6b00*/  LOP3.LUT R6, R6, 0xff, RZ, 0xc0, !PT ;  /* 0x000000ff06067812 */ /* 0x000fe200078ec0ff */
[----:B------:R-:W-:Y:S01]  /*6b10*/  @!P2 FADD.FTZ R217, -R217, -RZ ;  /* 0x800000ffd9d9a221 */ /* 0x000fe20000010100 */
[----:B------:R-:W-:Y:S02]  /*6b20*/  PRMT R8, R4, 0x7632, R8 ;  /* 0x0000763204087816 */ /* 0x000fe40000000008 */
[----:B------:R-:W-:Y:S02]  /*6b30*/  ISETP.LE.U32.AND P2, PT, R6, UR11, PT ;  /* 0x0000000b06007c0c */ /* 0x000fe4000bf43070 */
[----:B------:R-:W-:Y:S01]  /*6b40*/  SHF.R.U32.HI R6, RZ, 0x18, R4 ;  /* 0x00000018ff067819 */ /* 0x000fe20000011604 */
[----:B------:R-:W-:Y:S01]  /*6b50*/  @!P3 FADD.FTZ R246, -R246, -RZ ;  /* 0x800000fff6f6b221 */ /* 0x000fe20000010100 */
[----:B------:R-:W-:Y:S02]  /*6b60*/  LOP3.LUT R4, R4, 0xffff, RZ, 0xc0, !PT ;  /* 0x0000ffff04047812 */ /* 0x000fe400078ec0ff */
[----:B------:R-:W-:Y:S01]  /*6b70*/  LEA R28, R5, UR4, 0x1 ;  /* 0x00000004051c7c11 */ /* 0x000fe2000f8e08ff */
[----:B------:R-:W-:Y:S01]  /*6b80*/  @!P1 FADD.FTZ R227, -R227, -RZ ;  /* 0x800000ffe3e39221 */ /* 0x000fe20000010100 */
[----:B------:R-:W-:Y:S02]  /*6b90*/  LOP3.LUT P1, RZ, R108, 0x4, RZ, 0xc0, !PT ;  /* 0x000000046cff7812 */ /* 0x000fe4000782c0ff */
[----:B------:R-:W-:Y:S01]  /*6ba0*/  FSETP.GE.FTZ.AND P0, PT, R112, RZ, PT ;  /* 0x000000ff7000720b */ /* 0x000fe20003f16000 */
[----:B------:R-:W-:Y:S01]  /*6bb0*/  VIADD R104, R28, 0x4020 ;  /* 0x000040201c687836 */ /* 0x000fe20000000000 */
[----:B------:R-:W-:Y:S01]  /*6bc0*/  SEL R7, R7, 0xfffffff0, !P1 ;  /* 0xfffffff007077807 */ /* 0x000fe20004800000 */
[----:B------:R-:W-:Y:S01]  /*6bd0*/  @!P2 FADD.FTZ R218, -R218, -RZ ;  /* 0x800000ffdadaa221 */ /* 0x000fe20000010100 */
[----:B------:R-:W-:Y:S02]  /*6be0*/  ISETP.LE.U32.AND P2, PT, R6, UR11, PT ;  /* 0x0000000b06007c0c */ /* 0x000fe4000bf43070 */
[----:B------:R-:W-:Y:S01]  /*6bf0*/  SHF.R.U32.HI R6, RZ, 0x8, R4 ;  /* 0x00000008ff067819 */ /* 0x000fe20000011604 */
[--C-:B------:R-:W-:Y:S01]  /*6c00*/  IMAD.IADD R4, R194, 0x1, R7.reuse ;  /* 0x00000001c2047824 */ /* 0x100fe200078e0207 */
[----:B------:R-:W-:Y:S01]  /*6c10*/  FSETP.GE.FTZ.AND P5, PT, R118, RZ, PT ;  /* 0x000000ff7600720b */ /* 0x000fe20003fb6000 */
[----:B------:R-:W-:Y:S01]  /*6c20*/  IMAD.IADD R10, R7, 0x1, R182 ;  /* 0x00000001070a7824 */ /* 0x000fe200078e02b6 */
[----:B------:R-:W-:Y:S01]  /*6c30*/  LOP3.LUT R13, R13, 0xffff, RZ, 0xc0, !PT ;  /* 0x0000ffff0d0d7812 */ /* 0x000fe200078ec0ff */
[----:B------:R-:W-:Y:S01]  /*6c40*/  IMAD.IADD R121, R192, 0x1, R7 ;  /* 0x00000001c0797824 */ /* 0x000fe200078e0207 */
[----:B------:R-:W-:Y:S02]  /*6c50*/  LOP3.LUT R22, R22, 0xffff, RZ, 0xc0, !PT ;  /* 0x0000ffff16167812 */ /* 0x000fe400078ec0ff */
[----:B------:R-:W-:Y:S02]  /*6c60*/  SHF.R.U32.HI R13, RZ, 0x8, R13 ;  /* 0x00000008ff0d7819 */ /* 0x000fe4000001160d */
[----:B------:R-:W-:Y:S01]  /*6c70*/  SHF.R.U32.HI R22, RZ, 0x8, R22 ;  /* 0x00000008ff167819 */ /* 0x000fe20000011616 */
[----:B--2---:R-:W-:Y:S01]  /*6c80*/  @!P2 FADD.FTZ R124, -R124, -RZ ;  /* 0x800000ff7c7ca221 */ /* 0x004fe20000010100 */
[----:B------:R-:W-:Y:S02]  /*6c90*/  LOP3.LUT R13, R13, 0xffff, RZ, 0xc0, !PT ;  /* 0x0000ffff0d0d7812 */ /* 0x000fe400078ec0ff */
[----:B------:R-:W-:Y:S02]  /*6ca0*/  LOP3.LUT R22, R22, 0xffff, RZ, 0xc0, !PT ;  /* 0x0000ffff16167812 */ /* 0x000fe400078ec0ff */
[----:B------:R-:W-:Y:S02]  /*6cb0*/  ISETP.LE.U32.AND P4, PT, R13, UR11, PT ;  /* 0x0000000b0d007c0c */ /* 0x000fe4000bf83070 */
[----:B------:R-:W-:Y:S02]  /*6cc0*/  F2FP.RELU.BF16.F32.PACK_AB R21, R249, R110 ;  /* 0x0000006ef915723e */ /* 0x000fe400000018ff */
[----:B------:R-:W-:Y:S02]  /*6cd0*/  F2FP.RELU.BF16.F32.PACK_AB R11, R236, R237 ;  /* 0x000000edec0b723e */ /* 0x000fe400000018ff */
[----:B------:R-:W-:Y:S01]  /*6ce0*/  F2FP.RELU.BF16.F32.PACK_AB R15, R240, R235 ;  /* 0x000000ebf00f723e */ /* 0x000fe200000018ff */
[----:B------:R2:W-:Y:S01]  /*6cf0*/  STS [R194+0x10400], R21 ;  /* 0x01040015c2007388 */ /* 0x0005e20000000800 */
[----:B------:R-:W-:Y:S02]  /*6d00*/  F2FP.RELU.BF16.F32.PACK_AB R17, R245, R246 ;  /* 0x000000f6f511723e */ /* 0x000fe400000018ff */
[----:B------:R-:W-:Y:S02]  /*6d10*/  F2FP.RELU.BF16.F32.PACK_AB R9, R241, R242 ;  /* 0x000000f2f109723e */ /* 0x000fe400000018ff */
[----:B------:R-:W-:Y:S01]  /*6d20*/  F2FP.RELU.BF16.F32.PACK_AB R13, R243, R244 ;  /* 0x000000f4f30d723e */ /* 0x000fe200000018ff */
[----:B------:R-:W-:Y:S01]  /*6d30*/  @!P4 FADD.FTZ R109, -R109, -RZ ;  /* 0x800000ff6d6dc221 */ /* 0x000fe20000010100 */
[----:B------:R-:W-:Y:S02]  /*6d40*/  ISETP.LE.U32.AND P4, PT, R22, UR11, PT ;  /* 0x0000000b16007c0c */ /* 0x000fe4000bf83070 */
[----:B------:R-:W-:Y:S02]  /*6d50*/  F2FP.RELU.BF16.F32.PACK_AB R27, R239, R230 ;  /* 0x000000e6ef1b723e */ /* 0x000fe400000018ff */
[C---:B------:R-:W-:Y:S02]  /*6d60*/  FSETP.GE.FTZ.AND P2, PT, R109.reuse, RZ, PT ;  /* 0x000000ff6d00720b */ /* 0x040fe40003f56000 */
[----:B------:R-:W-:Y:S02]  /*6d70*/  F2FP.RELU.BF16.F32.PACK_AB R23, R109, R112 ;  /* 0x000000706d17723e */ /* 0x000fe400000018ff */
[----:B------:R-:W-:Y:S02]  /*6d80*/  F2FP.RELU.BF16.F32.PACK_AB R25, R229, R238 ;  /* 0x000000eee519723e */ /* 0x000fe400000018ff */
[----:B------:R-:W-:Y:S01]  /*6d90*/  LOP3.LUT R18, R18, 0xffff, RZ, 0xc0, !PT ;  /* 0x0000ffff12127812 */ /* 0x000fe200078ec0ff */
[----:B------:R3:W-:Y:S01]  /*6da0*/  STS [R194+0x10000], R23 ;  /* 0x01000017c2007388 */ /* 0x0007e20000000800 */
[----:B------:R-:W-:Y:S01]  /*6db0*/  LOP3.LUT R8, R8, 0xff, RZ, 0xc0, !PT ;  /* 0x000000ff08087812 */ /* 0x000fe200078ec0ff */
[----:B------:R-:W-:Y:S01]  /*6dc0*/  @!P4 FADD.FTZ R247, -R247, -RZ ;  /* 0x800000fff7f7c221 */ /* 0x000fe20000010100 */
[----:B------:R-:W-:Y:S01]  /*6dd0*/  SHF.R.U32.HI R18, RZ, 0x8, R18 ;  /* 0x00000008ff127819 */ /* 0x000fe20000011612 */
[----:B------:R4:W-:Y:S01]  /*6de0*/  STS [R4+0x10000], R11 ;  /* 0x0100000b04007388 */ /* 0x0009e20000000800 */
[----:B------:R-:W-:Y:S02]  /*6df0*/  LOP3.LUT R6, R6, 0xffff, RZ, 0xc0, !PT ;  /* 0x0000ffff06067812 */ /* 0x000fe400078ec0ff */
[----:B------:R-:W-:Y:S01]  /*6e00*/  F2FP.RELU.BF16.F32.PACK_AB R19, R247, R248 ;  /* 0x000000f8f713723e */ /* 0x000fe200000018ff */
[----:B------:R4:W-:Y:S01]  /*6e10*/  STS [R4+0x10400], R15 ;  /* 0x0104000f04007388 */ /* 0x0009e20000000800 */
[----:B--2---:R-:W-:Y:S02]  /*6e20*/  F2FP.RELU.BF16.F32.PACK_AB R21, R215, R216 ;  /* 0x000000d8d715723e */ /* 0x004fe400000018ff */
[----:B------:R-:W-:Y:S01]  /*6e30*/  LOP3.LUT R18, R18, 0xffff, RZ, 0xc0, !PT ;  /* 0x0000ffff12127812 */ /* 0x000fe200078ec0ff */
[----:B------:R2:W-:Y:S01]  /*6e40*/  STS [R194+0x12000], R19 ;  /* 0x01200013c2007388 */ /* 0x0005e20000000800 */
[----:B------:R-:W-:Y:S02]  /*6e50*/  ISETP.LE.U32.AND P4, PT, R8, UR11, PT ;  /* 0x0000000b08007c0c */ /* 0x000fe4000bf83070 */
        /* <DEDUP_REMOVED lines=8> */
[----:B---3--:R-:W-:Y:S01]  /*6ee0*/  F2FP.RELU.BF16.F32.PACK_AB R23, R233, R234 ;  /* 0x000000eae917723e */ /* 0x008fe200000018ff */
[----:B-1----:R-:W-:Y:S01]  /*6ef0*/  @!P4 FADD.FTZ R125, -R125, -RZ ;  /* 0x800000ff7d7dc221 */ /* 0x002fe20000010100 */
[----:B------:R-:W-:Y:S01]  /*6f00*/  FSETP.GE.FTZ.AND P4, PT, R248, RZ, PT ;  /* 0x000000fff800720b */ /* 0x000fe20003f96000 */
[----:B------:R-:W-:Y:S01]  /*6f10*/  STS [R182+0x10000], R27 ;  /* 0x0100001bb6007388 */ /* 0x000fe20000000800 */
[----:B----4-:R-:W-:Y:S01]  /*6f20*/  F2FP.RELU.BF16.F32.PACK_AB R11, R213, R214 ;  /* 0x000000d6d50b723e */ /* 0x010fe200000018ff */
[----:B------:R-:W-:Y:S01]  /*6f30*/  @!P3 FADD.FTZ R219, -R219, -RZ ;  /* 0x800000ffdbdbb221 */ /* 0x000fe20000010100 */
[----:B------:R-:W-:Y:S01]  /*6f40*/  ISETP.LE.U32.AND P3, PT, R6, UR11, PT ;  /* 0x0000000b06007c0c */ /* 0x000fe2000bf63070 */
[----:B------:R-:W-:Y:S01]  /*6f50*/  STS [R182+0x10400], R25 ;  /* 0x01040019b6007388 */ /* 0x000fe20000000800 */
[----:B------:R-:W-:Y:S02]  /*6f60*/  F2FP.RELU.BF16.F32.PACK_AB R15, R227, R228 ;  /* 0x000000e4e30f723e */ /* 0x000fe400000018ff */
[----:B------:R-:W-:Y:S01]  /*6f70*/  F2FP.RELU.BF16.F32.PACK_AB R6, R130, R131 ;  /* 0x000000838206723e */ /* 0x000fe200000018ff */
[----:B------:R1:W-:Y:S01]  /*6f80*/  STS [R10+0x10000], R21 ;  /* 0x010000150a007388 */ /* 0x0003e20000000800 */
[----:B--2---:R-:W-:Y:S02]  /*6f90*/  F2FP.RELU.BF16.F32.PACK_AB R19, R223, R224 ;  /* 0x000000e0df13723e */ /* 0x004fe400000018ff */
[----:B------:R-:W-:Y:S01]  /*6fa0*/  F2FP.RELU.BF16.F32.PACK_AB R20, R123, R122 ;  /* 0x0000007a7b14723e */ /* 0x000fe200000018ff */
[----:B------:R2:W-:Y:S01]  /*6fb0*/  STS [R10+0x10400], R11 ;  /* 0x0104000b0a007388 */ /* 0x0005e20000000800 */
[----:B------:R-:W-:Y:S03]  /*6fc0*/  F2FP.RELU.BF16.F32.PACK_AB R17, R221, R222 ;  /* 0x000000dedd11723e */ /* 0x000fe600000018ff */
[----:B------:R-:W-:Y:S01]  /*6fd0*/  STS [R182+0x12000], R23 ;  /* 0x01200017b6007388 */ /* 0x000fe20000000800 */
[----:B------:R-:W-:Y:S01]  /*6fe0*/  F2FP.RELU.BF16.F32.PACK_AB R9, R231, R232 ;  /* 0x000000e8e709723e */ /* 0x000fe200000018ff */
[----:B------:R-:W-:Y:S01]  /*6ff0*/  @!P3 FADD.FTZ R126, -R126, -RZ ;  /* 0x800000ff7e7eb221 */ /* 0x000fe20000010100 */
[----:B------:R-:W-:Y:S02]  /*7000*/  FSETP.GE.FTZ.AND P3, PT, R247, RZ, PT ;  /* 0x000000fff700720b */ /* 0x000fe40003f76000 */
[----:B------:R-:W-:Y:S01]  /*7010*/  F2FP.RELU.BF16.F32.PACK_AB R4, R169, R212 ;  /* 0x000000d4a904723e */ /* 0x000fe200000018ff */
[----:B------:R3:W-:Y:S01]  /*7020*/  STS [R182+0x12400], R9 ;  /* 0x01240009b6007388 */ /* 0x0007e20000000800 */
[----:B------:R-:W-:Y:S03]  /*7030*/  F2FP.RELU.BF16.F32.PACK_AB R13, R225, R226 ;  /* 0x000000e2e10d723e */ /* 0x000fe600000018ff */
[----:B------:R-:W-:Y:S04]  /*7040*/  STS [R10+0x12000], R19 ;  /* 0x012000130a007388 */ /* 0x000fe80000000800 */
[----:B------:R4:W-:Y:S01]  /*7050*/  STS [R10+0x12400], R17 ;  /* 0x012400110a007388 */ /* 0x0009e20000000800 */
[----:B-1----:R-:W-:Y:S03]  /*7060*/  IMAD.IADD R21, R175, 0x1, R7 ;  /* 0x00000001af157824 */ /* 0x002fe600078e0207 */
[----:B------:R-:W-:Y:S01]  /*7070*/  STS [R192], R15 ;  /* 0x0000000fc0007388 */ /* 0x000fe20000000800 */
[----:B--2---:R-:W-:Y:S03]  /*7080*/  F2FP.RELU.BF16.F32.PACK_AB R11, R219, R220 ;  /* 0x000000dcdb0b723e */ /* 0x004fe600000018ff */
[----:B------:R-:W-:Y:S04]  /*7090*/  STS [R192+0x400], R13 ;  /* 0x0004000dc0007388 */ /* 0x000fe80000000800 */
[----:B------:R1:W-:Y:S04]  /*70a0*/  STS [R121], R8 ;  /* 0x0000000879007388 */ /* 0x0003e80000000800 */
[----:B------:R-:W-:Y:S01]  /*70b0*/  STS [R121+0x400], R6 ;  /* 0x0004000679007388 */ /* 0x000fe20000000800 */
[----:B---3--:R-:W-:Y:S03]  /*70c0*/  F2FP.RELU.BF16.F32.PACK_AB R9, R217, R218 ;  /* 0x000000dad909723e */ /* 0x008fe600000018ff */
[----:B------:R-:W-:Y:S04]  /*70d0*/  STS [R192+0x2000], R11 ;  /* 0x0020000bc0007388 */ /* 0x000fe80000000800 */
[----:B------:R-:W-:Y:S01]  /*70e0*/  STS [R192+0x2400], R9 ;  /* 0x00240009c0007388 */ /* 0x000fe20000000800 */
[----:B----4-:R-:W-:Y:S03]  /*70f0*/  F2FP.RELU.BF16.F32.PACK_AB R10, R117, R128 ;  /* 0x00000080750a723e */ /* 0x010fe600000018ff */
[----:B------:R2:W-:Y:S04]  /*7100*/  STS [R121+0x2000], R4 ;  /* 0x0020000479007388 */ /* 0x0005e80000000800 */
[----:B------:R-:W-:Y:S04]  /*7110*/  STS [R121+0x2400], R14 ;  /* 0x0024000e79007388 */ /* 0x000fe80000000800 */
[----:B------:R3:W-:Y:S01]  /*7120*/  STS [R175], R12 ;  /* 0x0000000caf007388 */ /* 0x0007e20000000800 */
[----:B-1----:R-:W-:Y:S03]  /*7130*/  F2FP.RELU.BF16.F32.PACK_AB R8, R126, R127 ;  /* 0x0000007f7e08723e */ /* 0x002fe600000018ff */
[----:B------:R-:W-:Y:S04]  /*7140*/  STS [R175+0x400], R10 ;  /* 0x0004000aaf007388 */ /* 0x000fe80000000800 */
[----:B------:R1:W-:Y:S01]  /*7150*/  STS [R21], R16 ;  /* 0x0000001015007388 */ /* 0x0003e20000000800 */
[----:B--2---:R-:W-:Y:S05]  /*7160*/  F2FP.RELU.BF16.F32.PACK_AB R4, R115, R116 ;  /* 0x000000747304723e */ /* 0x004fea00000018ff */
[----:B------:R2:W-:Y:S01]  /*7170*/  STS [R21+0x400], R4 ;  /* 0x0004000415007388 */ /* 0x0005e20000000800 */
[----:B---3--:R-:W-:Y:S03]  /*7180*/  F2FP.RELU.BF16.F32.PACK_AB R12, R124, R125 ;  /* 0x0000007d7c0c723e */ /* 0x008fe600000018ff */
[----:B------:R-:W-:Y:S04]  /*7190*/  STS [R175+0x2000], R8 ;  /* 0x00200008af007388 */ /* 0x000fe80000000800 */
[----:B------:R-:W-:Y:S01]  /*71a0*/  STS [R175+0x2400], R12 ;  /* 0x0024000caf007388 */ /* 0x000fe20000000800 */
[----:B-1----:R-:W-:Y:S03]  /*71b0*/  F2FP.RELU.BF16.F32.PACK_AB R16, R114, R113 ;  /* 0x000000717210723e */ /* 0x002fe600000018ff */
[----:B------:R-:W-:Y:S04]  /*71c0*/  STS [R21+0x2400], R20 ;  /* 0x0024001415007388 */ /* 0x000fe80000000800 */
[----:B------:R-:W-:Y:S04]  /*71d0*/  STS [R21+0x2000], R16 ;  /* 0x0020001015007388 */ /* 0x000fe80000000800 */
[----:B------:R-:W1:Y:S01]  /*71e0*/  LDSM.16.M88.4 R64, [R28+0x4000] ;  /* 0x004000001c40783b */ /* 0x000e620000000200 */
[----:B--2---:R-:W-:Y:S07]  /*71f0*/  VIADD R4, R28, 0x4000 ;  /* 0x000040001c047836 */ /* 0x004fee0000000000 */
[----:B------:R-:W2:Y:S01]  /*7200*/  LDSM.16.M88.4 R60, [R28+0x5000] ;  /* 0x005000001c3c783b */ /* 0x000ea20000000200 */
[----:B------:R-:W-:Y:S07]  /*7210*/  @P1 VIADD R104, R4, 0xffffffe0 ;  /* 0xffffffe004681836 */ /* 0x000fee0000000000 */
        /* <DEDUP_REMOVED lines=24> */
[----:B------:R-:W-:Y:S02]  /*73a0*/  FADD.FTZ R7, -R210, R7 ;  /* 0x00000007d2077221 */ /* 0x000fe40000010100 */
[----:B------:R-:W-:Y:S01]  /*73b0*/  FSEL R5, R250, R211, P0 ;  /* 0x000000d3fa057208 */ /* 0x000fe20000000000 */
[C---:B------:R-:W-:Y:S04]  /*73c0*/  HMMA.16816.F32.BF16 R16, R100.reuse, R154, R16 ;  /* 0x0000009a6410723c */ /* 0x040fe80000041810 */
[----:B------:R-:W-:Y:S01]  /*73d0*/  FSETP.GE.FTZ.AND P0, PT, R110, RZ, PT ;  /* 0x000000ff6e00720b */ /* 0x000fe20003f16000 */
[----:B------:R-:W-:Y:S01]  /*73e0*/  FMUL.FTZ R6, R112, R5 ;  /* 0x0000000570067220 */ /* 0x000fe20000410000 */
[----:B------:R-:W-:Y:S01]  /*73f0*/  LOP3.LUT R5, R111, 0x30, RZ, 0xc0, !PT ;  /* 0x000000306f057812 */ /* 0x000fe200078ec0ff */
[----:B------:R-:W-:Y:S01]  /*7400*/  IMAD.SHL.U32 R112, R108, 0x40, RZ ;  /* 0x000000406c707824 */ /* 0x000fe200078e00ff */
[----:B------:R-:W-:Y:S01]  /*7410*/  FSEL R4, R4, R211, P2 ;  /* 0x000000d304047208 */ /* 0x000fe20001000000 */
[-C--:B------:R-:W-:Y:S03]  /*7420*/  HMMA.16816.F32.BF16 R20, R100, R156.reuse, R20 ;  /* 0x0000009c6414723c */ /* 0x080fe60000041814 */
[----:B------:R-:W-:Y:S01]  /*7430*/  LOP3.LUT R5, R5, 0x8, R108, 0xf8, !PT ;  /* 0x0000000805057812 */ /* 0x000fe200078ef86c */
[----:B------:R-:W-:Y:S01]  /*7440*/  FADD.FTZ R11, -R208, R11 ;  /* 0x0000000bd00b7221 */ /* 0x000fe20000010100 */
[----:B------:R-:W-:Y:S01]  /*7450*/  FSEL R250, R251, R210, P0 ;  /* 0x000000d2fbfa7208 */ /* 0x000fe20000000000 */
[----:B------:R-:W-:Y:S01]  /*7460*/  FMUL.FTZ R251, R109, R4 ;  /* 0x000000046dfb7220 */ /* 0x000fe20000410000 */
[----:B------:R-:W-:Y:S01]  /*7470*/  LOP3.LUT R4, R5, 0x1c0, R112, 0xf8, !PT ;  /* 0x000001c005047812 */ /* 0x000fe200078ef870 */
[C---:B------:R-:W-:Y:S04]  /*7480*/  HMMA.16816.F32.BF16 R24, R104.reuse, R156, R24 ;  /* 0x0000009c6818723c */ /* 0x040fe80000041818 */
[----:B------:R-:W-:Y:S01]  /*7490*/  FSETP.GE.FTZ.AND P0, PT, R249, RZ, PT ;  /* 0x000000fff900720b */ /* 0x000fe20003f16000 */
[----:B------:R-:W-:Y:S01]  /*74a0*/  IMAD.SHL.U32 R109, R108, 0x8, RZ ;  /* 0x000000086c6d7824 */ /* 0x000fe200078e00ff */
[----:B------:R-:W-:Y:S01]  /*74b0*/  FSETP.GE.FTZ.AND P2, PT, R246, RZ, PT ;  /* 0x000000fff600720b */ /* 0x000fe20003f56000 */
[----:B------:R-:W-:Y:S01]  /*74c0*/  FADD.FTZ R12, -R209, R12 ;  /* 0x0000000cd10c7221 */ /* 0x000fe20000010100 */
[----:B------:R-:W-:Y:S01]  /*74d0*/  FSEL R252, R7, R210, P0 ;  /* 0x000000d207fc7208 */ /* 0x000fe20000000000 */
[-C--:B------:R-:W-:Y:S03]  /*74e0*/  HMMA.16816.F32.BF16 R28, R104, R158.reuse, R28 ;  /* 0x0000009e681c723c */ /* 0x080fe6000004181c */
[----:B------:R-:W-:Y:S01]  /*74f0*/  LOP3.LUT R5, R4, 0x38, R109, 0x78, !PT ;  /* 0x0000003804057812 */ /* 0x000fe200078e786d */
[----:B------:R-:W-:Y:S01]  /*7500*/  FADD.FTZ R4, -R209, R8 ;  /* 0x00000008d1047221 */ /* 0x000fe20000010100 */
[----:B------:R-:W-:Y:S01]  /*7510*/  FSETP.GE.FTZ.AND P0, PT, R245, RZ, PT ;  /* 0x000000fff500720b */ /* 0x000fe20003f16000 */
[----:B------:R-:W-:Y:S01]  /*7520*/  FADD.FTZ R7, -R208, R10 ;  /* 0x0000000ad0077221 */ /* 0x000fe20000010100 */
[----:B------:R-:W-:Y:S01]  /*7530*/  FADD.FTZ R8, -R209, R9 ;  /* 0x00000009d1087221 */ /* 0x000fe20000010100 */
[C---:B------:R-:W-:Y:S04]  /*7540*/  HMMA.16816.F32.BF16 R32, R100.reuse, R158, R32 ;  /* 0x0000009e6420723c */ /* 0x040fe80000041820 */
[-C--:B------:R-:W-:Y:S01]  /*7550*/  FSEL R9, R4, R209.reuse, P4 ;  /* 0x000000d104097208 */ /* 0x080fe20002000000 */
[C---:B------:R-:W-:Y:S01]  /*7560*/  FADD.FTZ R15, -R208.reuse, R15 ;  /* 0x0000000fd00f7221 */ /* 0x040fe20000010100 */
[-C--:B------:R-:W-:Y:S01]  /*7570*/  FSEL R4, R11, R208.reuse, P0 ;  /* 0x000000d00b047208 */ /* 0x080fe20000000000 */
[----:B------:R-:W-:Y:S01]  /*7580*/  FADD.FTZ R11, -R208, R14 ;  /* 0x0000000ed00b7221 */ /* 0x000fe20000010100 */
[----:B------:R-:W-:Y:S01]  /*7590*/  FSEL R7, R7, R208, P2 ;  /* 0x000000d007077208 */ /* 0x000fe20001000000 */
[-C--:B------:R-:W-:Y:S03]  /*75a0*/  HMMA.16816.F32.BF16 R36, R100, R160.reuse, R36 ;  /* 0x000000a06424723c */ /* 0x080fe60000041824 */
        /* <DEDUP_REMOVED lines=11> */
[C---:B------:R-:W-:Y:S04]  /*7660*/  HMMA.16816.F32.BF16 R40, R104.reuse, R160, R40 ;  /* 0x000000a06828723c */ /* 0x040fe80000041828 */
[-C--:B------:R-:W-:Y:S01]  /*7670*/  FSEL R13, R12, R209.reuse, P4 ;  /* 0x000000d10c0d7208 */ /* 0x080fe20002000000 */
[----:B------:R-:W-:Y:S01]  /*7680*/  FADD.FTZ R12, -R211, R17 ;  /* 0x00000011d30c7221 */ /* 0x000fe20000010100 */
[----:B------:R-:W-:Y:S01]  /*7690*/  FSEL R4, R15, R208, P0 ;  /* 0x000000d00f047208 */ /* 0x000fe20000000000 */
        /* <DEDUP_REMOVED lines=8> */
[----:B------:R-:W-:Y:S01]  /*7720*/  FADD.FTZ R23, -R210, R23 ;  /* 0x00000017d2177221 */ /* 0x000fe20000010100 */
[----:B------:R-:W-:Y:S01]  /*7730*/  F2FP.BF16.F32.PACK_AB R7, R251, R6 ;  /* 0x00000006fb07723e */ /* 0x000fe200000010ff */
[----:B------:R-:W-:Y:S01]  /*7740*/  FMUL.FTZ R6, R244, R13 ;  /* 0x0000000df4067220 */ /* 0x000fe20000410000 */
[----:B------:R-:W-:Y:S01]  /*7750*/  FSETP.GE.FTZ.AND P4, PT, R237, RZ, PT ;  /* 0x000000ffed00720b */ /* 0x000fe20003f96000 */
[----:B------:R-:W-:Y:S01]  /*7760*/  FMUL.FTZ R241, R241, R4 ;  /* 0x00000004f1f17220 */ /* 0x000fe20000410000 */
[----:B------:R-:W-:Y:S01]  /*7770*/  F2FP.BF16.F32.PACK_AB R11, R8, R9 ;  /* 0x00000009080b723e */ /* 0x000fe200000010ff */
[----:B------:R-:W-:Y:S01]  /*7780*/  FADD.FTZ R8, -R211, R21 ;  /* 0x00000015d3087221 */ /* 0x000fe20000010100 */
[-C--:B------:R-:W-:Y:S01]  /*7790*/  FSEL R19, R19, R210.reuse, P0 ;  /* 0x000000d213137208 */ /* 0x080fe20000000000 */
[----:B------:R-:W-:Y:S01]  /*77a0*/  FADD.FTZ R20, -R211, R20 ;  /* 0x00000014d3147221 */ /* 0x000fe20000010100 */
[-C--:B------:R-:W-:Y:S01]  /*77b0*/  FSEL R13, R12, R211.reuse, P3 ;  /* 0x000000d30c0d7208 */ /* 0x080fe20001800000 */
[-C--:B------:R-:W-:Y:S03]  /*77c0*/  HMMA.16816.F32.BF16 R44, R104, R162.reuse, R44 ;  /* 0x000000a2682c723c */ /* 0x080fe6000004182c */
[----:B------:R-:W-:Y:S01]  /*77d0*/  FSETP.GE.FTZ.AND P0, PT, R229, RZ, PT ;  /* 0x000000ffe500720b */ /* 0x000fe20003f16000 */
[----:B------:R-:W-:Y:S01]  /*77e0*/  FADD.FTZ R14, -R209, R25 ;  /* 0x00000019d10e7221 */ /* 0x000fe20000010100 */
[----:B------:R-:W-:Y:S01]  /*77f0*/  FSEL R4, R15, R210, P2 ;  /* 0x000000d20f047208 */ /* 0x000fe20001000000 */
        /* <DEDUP_REMOVED lines=9> */
[----:B------:R-:W-:Y:S01]  /*7890*/  FSEL R12, R23, R210, P0 ;  /* 0x000000d2170c7208 */ /* 0x000fe20000000000 */
[----:B------:R-:W-:Y:S01]  /*78a0*/  FMUL.FTZ R13, R236, R13 ;  /* 0x0000000dec0d7220 */ /* 0x000fe20000410000 */
[-C--:B------:R-:W-:Y:S01]  /*78b0*/  FSEL R8, R8, R211.reuse, P3 ;  /* 0x000000d308087208 */ /* 0x080fe20001800000 */
[----:B------:R-:W-:Y:S01]  /*78c0*/  FADD.FTZ R19, -R208, R26 ;  /* 0x0000001ad0137221 */ /* 0x000fe20000010100 */
[----:B------:R-:W-:Y:S01]  /*78d0*/  FSETP.GE.FTZ.AND P3, PT, R233, RZ, PT ;  /* 0x000000ffe900720b */ /* 0x000fe20003f76000 */
[----:B------:R-:W-:Y:S01]  /*78e0*/  FADD.FTZ R24, -R209, R24 ;  /* 0x00000018d1187221 */ /* 0x000fe20000010100 */
[----:B------:R-:W-:Y:S01]  /*78f0*/  FSETP.GE.FTZ.AND P0, PT, R231, RZ, PT ;  /* 0x000000ffe700720b */ /* 0x000fe20003f16000 */
[----:B------:R-:W-:Y:S01]  /*7900*/  FMUL.FTZ R229, R229, R12 ;  /* 0x0000000ce5e57220 */ /* 0x000fe20000410000 */
[----:B------:R-:W-:Y:S01]  /*7910*/  FSEL R17, R20, R211, P4 ;  /* 0x000000d314117208 */ /* 0x000fe20002000000 */
[----:B------:R-:W-:Y:S01]  /*7920*/  FADD.FTZ R18, -R209, R29 ;  /* 0x0000001dd1127221 */ /* 0x000fe20000010100 */
[----:B------:R-:W-:Y:S01]  /*7930*/  FSEL R15, R15, R210, P2 ;  /* 0x000000d20f0f7208 */ /* 0x000fe20001000000 */
[----:B------:R-:W-:Y:S01]  /*7940*/  FADD.FTZ R31, -R208, R31 ;  /* 0x0000001fd01f7221 */ /* 0x000fe20000010100 */
[----:B------:R-:W-:Y:S01]  /*7950*/  FSETP.GE.FTZ.AND P2, PT, R232, RZ, PT ;  /* 0x000000ffe800720b */ /* 0x000fe20003f56000 */
[C---:B------:R-:W-:Y:S04]  /*7960*/  HMMA.16816.F32.BF16 R48, R100.reuse, R162, R48 ;  /* 0x000000a26430723c */ /* 0x040fe80000041830 */
[----:B------:R-:W-:Y:S01]  /*7970*/  FSETP.GE.FTZ.AND P4, PT, R234, RZ, PT ;  /* 0x000000ffea00720b */ /* 0x000fe20003f96000 */
[----:B------:R-:W-:Y:S01]  /*7980*/  FMUL.FTZ R17, R230, R17 ;  /* 0x00000011e6117220 */ /* 0x000fe20000410000 */
[----:B------:R-:W-:Y:S01]  /*7990*/  FSEL R14, R14, R209, P3 ;  /* 0x000000d10e0e7208 */ /* 0x000fe20001800000 */
[----:B------:R-:W-:Y:S01]  /*79a0*/  FMUL.FTZ R16, R239, R8 ;  /* 0x00000008ef107220 */ /* 0x000fe20000410000 */
[----:B------:R-:W-:Y:S01]  /*79b0*/  FSEL R12, R27, R208, P0 ;  /* 0x000000d01b0c7208 */ /* 0x000fe20000000000 */
[----:B------:R-:W-:Y:S01]  /*79c0*/  FADD.FTZ R21, -R208, R30 ;  /* 0x0000001ed0157221 */ /* 0x000fe20000010100 */
[----:B------:R-:W-:Y:S01]  /*79d0*/  FSETP.GE.FTZ.AND P3, PT, R223, RZ, PT ;  /* 0x000000ffdf00720b */ /* 0x000fe20003f76000 */
[----:B------:R-:W-:Y:S01]  /*79e0*/  FADD.FTZ R28, -R209, R28 ;  /* 0x0000001cd11c7221 */ /* 0x000fe20000010100 */
[----:B------:R-:W-:Y:S01]  /*79f0*/  F2FP.BF16.F32.PACK_AB R10, R13, R10 ;  /* 0x0000000a0d0a723e */ /* 0x000fe200000010ff */
[----:B------:R-:W-:Y:S01]  /*7a00*/  FMUL.FTZ R231, R231, R12 ;  /* 0x0000000ce7e77220 */ /* 0x000fe20000410000 */
[-C--:B------:R-:W-:Y:S01]  /*7a10*/  FSEL R19, R19, R208.reuse, P2 ;  /* 0x000000d013137208 */ /* 0x080fe20001000000 */
[----:B------:R-:W-:Y:S01]  /*7a20*/  FMUL.FTZ R238, R238, R15 ;  /* 0x0000000feeee7220 */ /* 0x000fe20000410000 */
[----:B------:R-:W-:Y:S01]  /*7a30*/  FSETP.GE.FTZ.AND P0, PT, R221, RZ, PT ;  /* 0x000000ffdd00720b */ /* 0x000fe20003f16000 */
[----:B------:R-:W-:Y:S01]  /*7a40*/  FADD.FTZ R35, -R210, R35 ;  /* 0x00000023d2237221 */ /* 0x000fe20000010100 */
[-C--:B------:R-:W-:Y:S01]  /*7a50*/  FSEL R13, R24, R209.reuse, P4 ;  /* 0x000000d1180d7208 */ /* 0x080fe20002000000 */
[----:B------:R-:W-:Y:S01]  /*7a60*/  FADD.FTZ R32, -R211, R32 ;  /* 0x00000020d3207221 */ /* 0x000fe20000010100 */
[----:B------:R-:W-:Y:S01]  /*7a70*/  FSETP.GE.FTZ.AND P2, PT, R222, RZ, PT ;  /* 0x000000ffde00720b */ /* 0x000fe20003f56000 */
[----:B------:R-:W-:Y:S01]  /*7a80*/  FADD.FTZ R23, -R210, R34 ;  /* 0x00000022d2177221 */ /* 0x000fe20000010100 */
[----:B------:R-:W-:Y:S01]  /*7a90*/  FSETP.GE.FTZ.AND P4, PT, R224, RZ, PT ;  /* 0x000000ffe000720b */ /* 0x000fe20003f96000 */
[-C--:B------:R-:W-:Y:S03]  /*7aa0*/  HMMA.16816.F32.BF16 R52, R100, R164.reuse, R52 ;  /* 0x000000a46434723c */ /* 0x080fe60000041834 */
[----:B------:R-:W-:Y:S01]  /*7ab0*/  FSEL R18, R18, R209, P3 ;  /* 0x000000d112127208 */ /* 0x000fe20001800000 */
[----:B------:R-:W-:Y:S01]  /*7ac0*/  FADD.FTZ R39, -R210, R39 ;  /* 0x00000027d2277221 */ /* 0x000fe20000010100 */
[-C--:B------:R-:W-:Y:S01]  /*7ad0*/  FSEL R12, R31, R208.reuse, P0 ;  /* 0x000000d01f0c7208 */ /* 0x080fe20000000000 */
[C---:B------:R-:W-:Y:S01]  /*7ae0*/  FADD.FTZ R36, -R211.reuse, R36 ;  /* 0x00000024d3247221 */ /* 0x040fe20000010100 */
[----:B------:R-:W-:Y:S01]  /*7af0*/  F2FP.BF16.F32.PACK_AB R15, R16, R17 ;  /* 0x00000011100f723e */ /* 0x000fe200000010ff */
[----:B------:R-:W-:Y:S01]  /*7b00*/  FADD.FTZ R16, -R211, R33 ;  /* 0x00000021d3107221 */ /* 0x000fe20000010100 */
[----:B------:R-:W-:Y:S01]  /*7b10*/  FSEL R21, R21, R208, P2 ;  /* 0x000000d015157208 */ /* 0x000fe20001000000 */
[----:B------:R-:W-:Y:S01]  /*7b20*/  FMUL.FTZ R223, R223, R18 ;  /* 0x00000012dfdf7220 */ /* 0x000fe20000410000 */
[----:B------:R-:W-:Y:S01]  /*7b30*/  FSETP.GE.FTZ.AND P0, PT, R213, RZ, PT ;  /* 0x000000ffd500720b */ /* 0x000fe20003f16000 */
        /* <DEDUP_REMOVED lines=8> */
[----:B------:R-:W-:Y:S01]  /*7bc0*/  FADD.FTZ R43, -R208, R43 ;  /* 0x0000002bd02b7221 */ /* 0x000fe20000010100 */
[----:B------:R-:W-:Y:S01]  /*7bd0*/  FSEL R18, R35, R210, P0 ;  /* 0x000000d223127208 */ /* 0x000fe20000000000 */
[C---:B------:R-:W-:Y:S04]  /*7be0*/  HMMA.16816.F32.BF16 R56, R104.reuse, R164, R56 ;  /* 0x000000a46838723c */ /* 0x040fe80000041838 */
[----:B------:R-:W-:Y:S01]  /*7bf0*/  FSETP.GE.FTZ.AND P0, PT, R225, RZ, PT ;  /* 0x000000ffe100720b */ /* 0x000fe20003f16000 */
[----:B------:R-:W-:Y:S01]  /*7c00*/  FMUL.FTZ R18, R213, R18 ;  /* 0x00000012d5127220 */ /* 0x000fe20000410000 */
[-C--:B------:R-:W-:Y:S01]  /*7c10*/  FSEL R25, R32, R211.reuse, P4 ;  /* 0x000000d320197208 */ /* 0x080fe20002000000 */
[C---:B------:R-:W-:Y:S01]  /*7c20*/  FADD.FTZ R40, -R209.reuse, R40 ;  /* 0x00000028d1287221 */ /* 0x040fe20000010100 */
[----:B------:R-:W-:Y:S01]  /*7c30*/  FSEL R16, R16, R211, P3 ;  /* 0x000000d310107208 */ /* 0x000fe20001800000 */
        /* <DEDUP_REMOVED lines=8> */
[C---:B------:R-:W-:Y:S01]  /*7cc0*/  FADD.FTZ R29, -R208.reuse, R42 ;  /* 0x0000002ad01d7221 */ /* 0x040fe20000010100 */
[----:B------:R-:W-:Y:S01]  /*7cd0*/  FSEL R22, R39, R210, P0 ;  /* 0x000000d227167208 */ /* 0x000fe20000000000 */
[----:B------:R-:W-:Y:S01]  /*7ce0*/  FADD.FTZ R47, -R208, R47 ;  /* 0x0000002fd02f7221 */ /* 0x000fe20000010100 */
[----:B------:R-:W-:Y:S01]  /*7cf0*/  F2FP.BF16.F32.PACK_AB R12, R12, R21 ;  /* 0x000000150c0c723e */ /* 0x000fe200000010ff */
[----:B------:R-:W-:Y:S01]  /*7d00*/  FADD.FTZ R44, -R209, R44 ;  /* 0x0000002cd12c7221 */ /* 0x000fe20000010100 */
[----:B------:R-:W-:Y:S01]  /*7d10*/  FSETP.GE.FTZ.AND P0, PT, R217, RZ, PT ;  /* 0x000000ffd900720b */ /* 0x000fe20003f16000 */
[----:B------:R-:W-:Y:S01]  /*7d20*/  FMUL.FTZ R22, R225, R22 ;  /* 0x00000016e1167220 */ /* 0x000fe20000410000 */
[-C--:B------:R-:W-:Y:S01]  /*7d30*/  FSEL R21, R36, R211.reuse, P4 ;  /* 0x000000d324157208 */ /* 0x080fe20002000000 */
[----:B------:R-:W-:Y:S01]  /*7d40*/  FADD.FTZ R28, -R209, R45 ;  /* 0x0000002dd11c7221 */ /* 0x000fe20000010100 */
        /* <DEDUP_REMOVED lines=10> */
[----:B------:R-:W-:Y:S01]  /*7df0*/  FSEL R26, R43, R208, P0 ;  /* 0x000000d02b1a7208 */ /* 0x000fe20000000000 */
[----:B------:R-:W-:Y:S01]  /*7e00*/  FADD.FTZ R48, -R211, R48 ;  /* 0x00000030d3307221 */ /* 0x000fe20000010100 */
[----:B------:R-:W-:Y:S01]  /*7e10*/  FSETP.GE.FTZ.AND P0, PT, R134, RZ, PT ;  /* 0x000000ff8600720b */ /* 0x000fe20003f16000 */
[----:B------:R-:W-:Y:S01]  /*7e20*/  FADD.FTZ R55, -R210, R55 ;  /* 0x00000037d2377221 */ /* 0x000fe20000010100 */
[----:B------:R-:W-:Y:S01]  /*7e30*/  F2FP.BF16.F32.PACK_AB R16, R16, R25 ;  /* 0x000000191010723e */ /* 0x000fe200000010ff */
[----:B------:R-:W-:Y:S01]  /*7e40*/  FADD.FTZ R25, -R208, R46 ;  /* 0x0000002ed0197221 */ /* 0x000fe20000010100 */
[----:B------:R-:W-:Y:S01]  /*7e50*/  F2FP.BF16.F32.PACK_AB R18, R18, R23 ;  /* 0x000000171212723e */ /* 0x000fe200000010ff */
        /* <DEDUP_REMOVED lines=12> */
[----:B------:R-:W-:Y:S04]  /*7f20*/  HMMA.16816.F32.BF16 R64, R100, R166, R64 ;  /* 0x000000a66440723c */ /* 0x000fe80000041840 */
        /* <DEDUP_REMOVED lines=9> */
[----:B------:R-:W-:Y:S01]  /*7fc0*/  FMUL.FTZ R233, R233, R14 ;  /* 0x0000000ee9e97220 */ /* 0x000fe20000410000 */
        /* <DEDUP_REMOVED lines=10> */
[----:B------:R-:W-:Y:S01]  /*8070*/  FSETP.GE.FTZ.AND P2, PT, R131, RZ, PT ;  /* 0x000000ff8300720b */ /* 0x000fe20003f56000 */
[----:B------:R-:W-:Y:S01]  /*8080*/  FADD.FTZ R31, -R210, R54 ;  /* 0x00000036d21f7221 */ /* 0x000fe20000010100 */
[----:B------:R-:W-:Y:S01]  /*8090*/  FSETP.GE.FTZ.AND P0, PT, R117, RZ, PT ;  /* 0x000000ff7500720b */ /* 0x000fe20003f16000 */
[----:B------:R-:W-:Y:S01]  /*80a0*/  FADD.FTZ R64, -R211, R64 ;  /* 0x00000040d3407221 */ /* 0x000fe20000010100 */
[----:B------:R-:W-:Y:S01]  /*80b0*/  FSEL R48, R48, R211, P4 ;  /* 0x000000d330307208 */ /* 0x000fe20002000000 */
[----:B------:R-:W-:Y:S01]  /*80c0*/  FMUL.FTZ R234, R234, R13 ;  /* 0x0000000deaea7220 */ /* 0x000fe20000410000 */
[----:B------:R-:W-:Y:S01]  /*80d0*/  FSEL R33, R20, R211, P3 ;  /* 0x000000d314217208 */ /* 0x000fe20001800000 */
[----:B------:R-:W-:Y:S01]  /*80e0*/  FMUL.FTZ R232, R232, R19 ;  /* 0x00000013e8e87220 */ /* 0x000fe20000410000 */
[----:B------:R-:W-:Y:S01]  /*80f0*/  F2FP.BF16.F32.PACK_AB R29, R26, R29 ;  /* 0x0000001d1a1d723e */ /* 0x000fe200000010ff */
[----:B------:R-:W-:Y:S01]  /*8100*/  FMUL.FTZ R48, R133, R48 ;  /* 0x0000003085307220 */ /* 0x000fe20000410000 */
[-C--:B------:R-:W-:Y:S01]  /*8110*/  FSEL R20, R25, R210.reuse, P2 ;  /* 0x000000d219147208 */ /* 0x080fe20001000000 */
[----:B------:R-:W-:Y:S01]  /*8120*/  FMUL.FTZ R33, R132, R33 ;  /* 0x0000002184217220 */ /* 0x000fe20000410000 */
        /* <DEDUP_REMOVED lines=22> */
[----:B------:R-:W-:Y:S02]  /*8290*/  F2FP.BF16.F32.PACK_AB R48, R33, R48 ;  /* 0x000000302130723e */ /* 0x000fe400000010ff */
[----:B------:R-:W-:Y:S02]  /*82a0*/  FSEL R33, R24, R209, P3 ;  /* 0x000000d118217208 */ /* 0x000fe40001800000 */
        /* <DEDUP_REMOVED lines=8> */
[----:B------:R-:W-:Y:S02]  /*8330*/  FSETP.GE.FTZ.AND P3, PT, R114, RZ, PT ;  /* 0x000000ff7200720b */ /* 0x000fe40003f76000 */
[----:B------:R-:W-:Y:S02]  /*8340*/  FSEL R25, R25, R208, P2 ;  /* 0x000000d019197208 */ /* 0x000fe40001000000 */
[----:B------:R-:W-:Y:S02]  /*8350*/  FSETP.GE.FTZ.AND P2, PT, R115, RZ, PT ;  /* 0x000000ff7300720b */ /* 0x000fe40003f56000 */
[----:B------:R-:W-:Y:S01]  /*8360*/  F2FP.BF16.F32.PACK_AB R26, R26, R31 ;  /* 0x0000001f1a1a723e */ /* 0x000fe200000010ff */
[----:B------:R-:W-:Y:S01]  /*8370*/  FADD.FTZ R31, -R210, R66 ;  /* 0x00000042d21f7221 */ /* 0x000fe20000010100 */
[----:B------:R-:W-:Y:S01]  /*8380*/  FSETP.GE.FTZ.AND P4, PT, R120, RZ, PT ;  /* 0x000000ff7800720b */ /* 0x000fe20003f96000 */
[----:B------:R-:W-:Y:S01]  /*8390*/  @P0 FADD.FTZ R208, -R208, R63 ;  /* 0x0000003fd0d00221 */ /* 0x000fe20000010100 */
[----:B------:R-:W-:Y:S01]  /*83a0*/  FSETP.GE.FTZ.AND P0, PT, R116, RZ, PT ;  /* 0x000000ff7400720b */ /* 0x000fe20003f16000 */
[----:B------:R-:W-:Y:S01]  /*83b0*/  FMUL.FTZ R25, R122, R25 ;  /* 0x000000197a197220 */ /* 0x000fe20000410000 */
[----:B------:R-:W-:Y:S01]  /*83c0*/  FSEL R35, R52, R211, P4 ;  /* 0x000000d334237208 */ /* 0x000fe20002000000 */
[----:B------:R-:W-:Y:S01]  /*83d0*/  FMUL.FTZ R208, R123, R208 ;  /* 0x000000d07bd07220 */ /* 0x000fe20000410000 */
[----:B------:R-:W-:Y:S02]  /*83e0*/  FSEL R31, R31, R210, P0 ;  /* 0x000000d21f1f7208 */ /* 0x000fe40000000000 */
[----:B------:R-:W-:Y:S01]  /*83f0*/  FSETP.GE.FTZ.AND P4, PT, R113, RZ, PT ;  /* 0x000000ff7100720b */ /* 0x000fe20003f96000 */
[----:B------:R-:W-:Y:S01]  /*8400*/  @P2 FADD.FTZ R210, -R210, R67 ;  /* 0x00000043d2d22221 */ /* 0x000fe20000010100 */
[----:B------:R-:W-:Y:S01]  /*8410*/  ISETP.GT.AND P2, PT, R189, R174, PT ;  /* 0x000000aebd00720c */ /* 0x000fe20003f44270 */
[----:B------:R-:W-:Y:S01]  /*8420*/  FMUL.FTZ R116, R116, R31 ;  /* 0x0000001f74747220 */ /* 0x000fe20000410000 */
[----:B------:R-:W-:Y:S01]  /*8430*/  LOP3.LUT R110, R112, 0x400, RZ, 0xc0, !PT ;  /* 0x00000400706e7812 */ /* 0x000fe200078ec0ff */
[----:B------:R-:W-:Y:S01]  /*8440*/  FMUL.FTZ R35, R120, R35 ;  /* 0x0000002378237220 */ /* 0x000fe20000410000 */
[----:B------:R-:W-:Y:S01]  /*8450*/  FSEL R60, R60, R209, P4 ;  /* 0x000000d13c3c7208 */ /* 0x000fe20002000000 */
[----:B------:R-:W-:Y:S01]  /*8460*/  @P3 FADD.FTZ R209, -R209, R61 ;  /* 0x0000003dd1d13221 */ /* 0x000fe20000010100 */
[----:B------:R-:W-:Y:S01]  /*8470*/  F2FP.BF16.F32.PACK_AB R30, R59, R24 ;  /* 0x000000183b1e723e */ /* 0x000fe200000010ff */
[----:B------:R-:W-:Y:S01]  /*8480*/  IMAD.MOV.U32 R24, RZ, RZ, 0x10 ;  /* 0x00000010ff187424 */ /* 0x000fe200078e00ff */
[----:B------:R-:W-:Y:S01]  /*8490*/  FSETP.GE.FTZ.AND P3, PT, R119, RZ, PT ;  /* 0x000000ff7700720b */ /* 0x000fe20003f76000 */
[----:B------:R-:W-:Y:S01]  /*84a0*/  IMAD R110, R5, 0x2, R110 ;  /* 0x00000002056e7824 */ /* 0x000fe200078e026e */
[----:B------:R-:W-:Y:S01]  /*84b0*/  F2FP.BF16.F32.PACK_AB R208, R208, R25 ;  /* 0x00000019d0d0723e */ /* 0x000fe200000010ff */
[----:B------:R-:W-:Y:S01]  /*84c0*/  FMUL.FTZ R5, R249, R252 ;  /* 0x000000fcf9057220 */ /* 0x000fe20000410000 */
[----:B------:R-:W-:Y:S01]  /*84d0*/  FSEL R64, R64, R211, P3 ;  /* 0x000000d340407208 */ /* 0x000fe20001800000 */
[----:B------:R-:W-:Y:S01]  /*84e0*/  FMUL.FTZ R60, R113, R60 ;  /* 0x0000003c713c7220 */ /* 0x000fe20000410000 */
[----:B------:R-:W-:Y:S01]  /*84f0*/  SEL R31, R24, 0xfffffff0, !P1 ;  /* 0xfffffff0181f7807 */ /* 0x000fe20004800000 */
        /* <DEDUP_REMOVED lines=26> */
[----:B------:R-:W-:Y:S01]  /*86a0*/  ISETP.NE.U32.AND P5, PT, R34, 0x1, PT ;  /* 0x000000012200780c */ /* 0x000fe20003fa5070 */
[----:B------:R-:W-:Y:S04]  /*86b0*/  IMAD.MOV.U32 R34, RZ, RZ, -0x2000 ;  /* 0xffffe000ff227424 */ /* 0x000fe800078e00ff */
[----:B------:R-:W2:Y:S01]  /*86c0*/  @!P0 LDC R24, c[0x0][0x3b4] ;  /* 0x0000ed00ff188b82 */ /* 0x000ea20000000800 */
[----:B------:R-:W-:Y:S05]  /*86d0*/  SEL R34, R34, 0x2000, !P5 ;  /* 0x0000200022227807 */ /* 0x000fea0006800000 */
[--C-:B------:R-:W-:Y:S02]  /*86e0*/  IMAD.IADD R199, R199, 0x1, R34.reuse ;  /* 0x00000001c7c77824 */ /* 0x100fe400078e0222 */
[--C-:B------:R-:W-:Y:S02]  /*86f0*/  IMAD.IADD R187, R187, 0x1, R34.reuse ;  /* 0x00000001bbbb7824 */ /* 0x100fe400078e0222 */
[----:B------:R-:W-:Y:S02]  /*8700*/  IMAD.IADD R170, R170, 0x1, R34 ;  /* 0x00000001aaaa7824 */ /* 0x000fe400078e0222 */
[----:B-1----:R-:W-:Y:S04]  /*8710*/  IMAD.SHL.U32 R32, R33, 0x80, RZ ;  /* 0x0000008021207824 */ /* 0x002fe800078e00ff */
[----:B------:R-:W-:Y:S01]  /*8720*/  IMAD.X R32, RZ, RZ, ~R32, P3 ;  /* 0x000000ffff207224 */ /* 0x000fe200018e0e20 */
[----:B------:R-:W-:Y:S04]  /*8730*/  ISETP.GE.AND P3, PT, R196, UR8, PT ;  /* 0x00000008c4007c0c */ /* 0x000fe8000bf66270 */
[----:B------:R-:W-:Y:S04]  /*8740*/  SHF.R.S64 R35, R35, 0x1f, R32 ;  /* 0x0000001f23237819 */ /* 0x000fe80000001020 */
[----:B------:R-:W-:Y:S04]  /*8750*/  IADD3 R178, P4, PT, R35, R178, RZ ;  /* 0x000000b223b27210 */ /* 0x000fe80007f9e0ff */
[----:B------:R-:W-:Y:S02]  /*8760*/  LEA.HI.X.SX32 R179, R32, R179, 0x1, P4 ;  /* 0x000000b320b37211 */ /* 0x000fe400020f0eff */
[C---:B------:R-:W-:Y:S03]  /*8770*/  @!P0 LEA R32, P4, R33.reuse, R178, 0x7 ;  /* 0x000000b221208211 */ /* 0x040fe600078838ff */
[----:B------:R-:W-:Y:S01]  /*8780*/  @!PT LDS RZ, [RZ] ;  /* 0x00000000fffff984 */ /* 0x000fe20000000800 */
[----:B------:R-:W-:Y:S01]  /*8790*/  @!PT LDS RZ, [RZ] ;  /* 0x00000000fffff984 */ /* 0x000fe20000000800 */
[----:B------:R-:W-:Y:S01]  /*87a0*/  @!PT LDS RZ, [RZ] ;  /* 0x00000000fffff984 */ /* 0x000fe20000000800 */
[----:B------:R1:W-:Y:S01]  /*87b0*/  @!P3 LDGSTS.E.BYPASS.LTC128B.128 [R199], desc[UR26][R178.64] ;  /* 0x00000000b2c7bfae */ /* 0x0003e2000b981a1a */
[----:B--2---:R-:W-:Y:S03]  /*87c0*/  @!P0 LEA.HI.X R33, R33, R179, R24, 0x7, P4 ;  /* 0x000000b321218211 */ /* 0x004fe600020f3c18 */
        /* <DEDUP_REMOVED lines=9> */
.L_x_863:
[----:B------:R-:W-:Y:S01]  /*8860*/  STS [R194+0x8000], R7 ;  /* 0x00800007c2007388 */ /* 0x000fe20000000800 */
[----:B-1----:R-:W-:Y:S01]  /*8870*/  IMAD.IADD R33, R31, 0x1, R182 ;  /* 0x000000011f217824 */ /* 0x002fe200078e02b6 */
[----:B------:R-:W-:Y:S01]  /*8880*/  F2FP.BF16.F32.PACK_AB R64, R211, R64 ;  /* 0x00000040d340723e */ /* 0x000fe200000010ff */
[----:B------:R-:W-:Y:S01]  /*8890*/  IMAD.IADD R31, R175, 0x1, R31 ;  /* 0x00000001af1f7824 */ /* 0x000fe200078e021f */
[----:B------:R1:W-:Y:S01]  /*88a0*/  STS [R194+0x8400], R5 ;  /* 0x00840005c2007388 */ /* 0x0003e20000000800 */
[----:B------:R-:W-:Y:S01]  /*88b0*/  F2FP.BF16.F32.PACK_AB R115, R115, R116 ;  /* 0x000000747373723e */ /* 0x000fe200000010ff */
[C---:B------:R-:W-:Y:S01]  /*88c0*/  IMAD.SHL.U32 R36, R108.reuse, 0x20, RZ ;  /* 0x000000206c247824 */ /* 0x040fe200078e00ff */
[--C-:B------:R-:W-:Y:S01]  /*88d0*/  SHF.R.U32.HI R57, RZ, 0x4, R108.reuse ;  /* 0x00000004ff397819 */ /* 0x100fe2000001166c */
[----:B------:R-:W-:Y:S01]  /*88e0*/  STS [R25+0x8000], R10 ;  /* 0x0080000a19007388 */ /* 0x000fe20000000800 */
[----:B------:R-:W-:Y:S02]  /*88f0*/  IMAD.SHL.U32 R56, R108, 0x4, RZ ;  /* 0x000000046c387824 */ /* 0x000fe400078e00ff */
[----:B------:R-:W-:Y:S01]  /*8900*/  LOP3.LUT R57, R57, 0x8, RZ, 0xc0, !PT ;  /* 0x0000000839397812 */ /* 0x000fe200078ec0ff */
[----:B------:R-:W-:Y:S04]  /*8910*/  STS [R25+0x8400], R8 ;  /* 0x0084000819007388 */ /* 0x000fe80000000800 */
[----:B------:R-:W-:Y:S04]  /*8920*/  STS [R194+0xa000], R11 ;  /* 0x00a0000bc2007388 */ /* 0x000fe80000000800 */
[----:B------:R-:W-:Y:S04]  /*8930*/  STS [R194+0xa400], R9 ;  /* 0x00a40009c2007388 */ /* 0x000fe80000000800 */
[----:B------:R-:W-:Y:S04]  /*8940*/  STS [R25+0xa000], R6 ;  /* 0x00a0000619007388 */ /* 0x000fe80000000800 */
[----:B------:R2:W-:Y:S01]  /*8950*/  STS [R25+0xa400], R4 ;  /* 0x00a4000419007388 */ /* 0x0005e20000000800 */
[----:B-1----:R-:W-:Y:S03]  /*8960*/  LOP3.LUT R5, R57, 0x10, R108, 0xf8, !PT ;  /* 0x0000001039057812 */ /* 0x002fe600078ef86c */
[----:B------:R-:W-:Y:S01]  /*8970*/  STS [R182+0x8000], R15 ;  /* 0x0080000fb6007388 */ /* 0x000fe20000000800 */
[----:B------:R-:W-:Y:S03]  /*8980*/  LOP3.LUT R5, R5, 0xc0, R36, 0xf8, !PT ;  /* 0x000000c005057812 */ /* 0x000fe600078ef824 */
[----:B------:R-:W-:Y:S01]  /*8990*/  STS [R182+0x8400], R13 ;  /* 0x0084000db6007388 */ /* 0x000fe20000000800 */
[----:B------:R-:W-:Y:S03]  /*89a0*/  LOP3.LUT R5, R5, 0x18, R56, 0x78, !PT ;  /* 0x0000001805057812 */ /* 0x000fe600078e7838 */
[----:B------:R-:W-:Y:S04]  /*89b0*/  STS [R33+0x8000], R16 ;  /* 0x0080001021007388 */ /* 0x000fe80000000800 */
[----:B------:R-:W-:Y:S04]  /*89c0*/  STS [R33+0x8400], R18 ;  /* 0x0084001221007388 */ /* 0x000fe80000000800 */
[----:B------:R-:W-:Y:S04]  /*89d0*/  STS [R182+0xa000], R19 ;  /* 0x00a00013b6007388 */ /* 0x000fe80000000800 */
[----:B------:R-:W-:Y:S01]  /*89e0*/  STS [R182+0xa400], R17 ;  /* 0x00a40011b6007388 */ /* 0x000fe20000000800 */
[----:B--2---:R-:W-:Y:S03]  /*89f0*/  LOP3.LUT R4, R5, 0x120, R36, 0xf8, !PT ;  /* 0x0000012005047812 */ /* 0x004fe600078ef824 */
[----:B------:R-:W-:Y:S01]  /*8a00*/  STS [R33+0xa000], R14 ;  /* 0x00a0000e21007388 */ /* 0x000fe20000000800 */
[----:B------:R-:W-:Y:S03]  /*8a10*/  LEA R58, R4, UR4, 0x1 ;  /* 0x00000004043a7c11 */ /* 0x000fe6000f8e08ff */
        /* <DEDUP_REMOVED lines=11> */
[----:B------:R1:W-:Y:S04]  /*8ad0*/  STS [R31+-0x8000], R64 ;  /* 0xff8000401f007388 */ /* 0x0003e80000000800 */
[----:B------:R-:W-:Y:S04]  /*8ae0*/  STS [R31+-0x7c00], R115 ;  /* 0xff8400731f007388 */ /* 0x000fe80000000800 */
[----:B------:R-:W-:Y:S04]  /*8af0*/  STS [R175+-0x6000], R28 ;  /* 0xffa0001caf007388 */ /* 0x000fe80000000800 */
[----:B------:R-:W-:Y:S04]  /*8b00*/  STS [R175+-0x5c00], R30 ;  /* 0xffa4001eaf007388 */ /* 0x000fe80000000800 */
[----:B------:R-:W-:Y:S04]  /*8b10*/  STS [R31+-0x6000], R60 ;  /* 0xffa0003c1f007388 */ /* 0x000fe80000000800 */
[----:B------:R-:W-:Y:S01]  /*8b20*/  STS [R31+-0x5c00], R208 ;  /* 0xffa400d01f007388 */ /* 0x000fe20000000800 */
[----:B-1----:R-:W1:Y:S08]  /*8b30*/  LDC R64, c[0x0][0x44c] ;  /* 0x00011300ff407b82 */ /* 0x002e700000000800 */
        /* <DEDUP_REMOVED lines=59> */
[C---:B------:R-:W-:Y:S01]  /*8ef0*/  LEA R200, P0, R5.reuse, R200, 0x2 ;  /* 0x000000c805c87211 */ /* 0x040fe200078010ff */
        /* <DEDUP_REMOVED lines=32> */
.L_x_864:
[----:B------:R-:W-:Y:S01]  /*9100*/  LOP3.LUT R20, R20, 0x38, R109, 0xf8, !PT ;  /* 0x0000003814147812 */ /* 0x000fe200078ef86d */
[----:B------:R-:W-:Y:S01]  /*9110*/  LDSM.16.MT88.4 R28, [R58+0x6400] ;  /* 0x006400003a1c783b */ /* 0x000fe20000004200 */
[----:B------:R-:W-:Y:S02]  /*9120*/  LOP3.LUT R5, R112, 0x200, RZ, 0xc0, !PT ;  /* 0x0000020070057812 */ /* 0x000fe400078ec0ff */
[----:B------:R-:W-:Y:S01]  /*9130*/  LOP3.LUT R20, R20, 0x8, R111, 0x78, !PT ;  /* 0x0000000814147812 */ /* 0x000fe200078e786f */
[----:B------:R-:W-:Y:S01]  /*9140*/  LDSM.16.MT88.4 R40, [R58+0x6800] ;  /* 0x006800003a28783b */ /* 0x000fe20000004200 */
[----:B------:R-:W-:Y:S02]  /*9150*/  LOP3.LUT R5, R5, 0xc00, R36, 0xf8, !PT ;  /* 0x00000c0005057812 */ /* 0x000fe400078ef824 */
[----:B------:R-:W-:Y:S01]  /*9160*/  LOP3.LUT P0, RZ, R108, 0x2, RZ, 0xc0, !PT ;  /* 0x000000026cff7812 */ /* 0x000fe2000780c0ff */
[----:B------:R-:W-:Y:S01]  /*9170*/  LDSM.16.MT88.4 R48, [R58+0x6c00] ;  /* 0x006c00003a30783b */ /* 0x000fe20000004200 */
[----:B------:R-:W-:Y:S02]  /*9180*/  LOP3.LUT R5, R5, R20, RZ, 0xfc, !PT ;  /* 0x0000001405057212 */ /* 0x000fe400078efcff */
[----:B------:R-:W-:Y:S01]  /*9190*/  SEL R59, R2, 0xffffffe0, !P0 ;  /* 0xffffffe0023b7807 */ /* 0x000fe20004000000 */
[----:B------:R-:W-:Y:S01]  /*91a0*/  LDSM.16.MT88.4 R20, [R58+0x6000] ;  /* 0x006000003a14783b */ /* 0x000fe20000004200 */
[----:B------:R-:W-:Y:S02]  /*91b0*/  LEA R62, R5, UR4, 0x1 ;  /* 0x00000004053e7c11 */ /* 0x000fe4000f8e08ff */
[----:B------:R-:W-:Y:S03]  /*91c0*/  ISETP.GT.AND P4, PT, R189, R174, PT ;  /* 0x000000aebd00720c */ /* 0x000fe60003f84270 */
[----:B------:R-:W2:Y:S01]  /*91d0*/  LDSM.16.M88.4 R16, [R62+0x8000] ;  /* 0x008000003e10783b */ /* 0x000ea20000000200 */
[C---:B------:R-:W-:Y:S02]  /*91e0*/  IMAD.IADD R61, R62.reuse, 0x1, R59 ;  /* 0x000000013e3d7824 */ /* 0x040fe400078e023b */
[C---:B-1----:R-:W-:Y:S01]  /*91f0*/  VIADD R8, R62.reuse, 0x8000 ;  /* 0x000080003e087836 */ /* 0x042fe20000000000 */
[----:B------:R-:W1:Y:S01]  /*9200*/  LDSM.16.M88.4 R12, [R62+0xa000] ;  /* 0x00a000003e0c783b */ /* 0x000e620000000200 */
[----:B------:R-:W-:Y:S02]  /*9210*/  VIADD R60, R62, 0x8040 ;  /* 0x000080403e3c7836 */ /* 0x000fe40000000000 */
[----:B------:R-:W-:Y:S01]  /*9220*/  @P1 VIADD R60, R8, 0xffffffc0 ;  /* 0xffffffc0083c1836 */ /* 0x000fe20000000000 */
[----:B------:R-:W3:Y:S01]  /*9230*/  LDSM.16.M88.4 R24, [R61+0x8000] ;  /* 0x008000003d18783b */ /* 0x000ee20000000200 */
[----:B------:R-:W-:Y:S02]  /*9240*/  @P2 IADD3 R176, P1, PT, R176, -0x200, RZ ;  /* 0xfffffe00b0b02810 */ /* 0x000fe40007f3e0ff */
[----:B------:R-:W-:Y:S01]  /*9250*/  IMAD.IADD R59, R59, 0x1, R60 ;  /* 0x000000013b3b7824 */ /* 0x000fe200078e023c */
[----:B------:R-:W4:Y:S01]  /*9260*/  LDSM.16.M88.4 R32, [R61+0xa000] ;  /* 0x00a000003d20783b */ /* 0x000f220000000200 */
[----:B------:R-:W-:Y:S03]  /*9270*/  @P2 IADD3.X R177, PT, PT, R177, -0x1, RZ, P1, !PT ;  /* 0xffffffffb1b12810 */ /* 0x000fe60000ffe4ff */
        /* <DEDUP_REMOVED lines=167> */
[C---:B------:R-:W-:Y:S01]  /*9cf0*/  SHF.L.U32 R0, R108.reuse, 0x4, RZ ;  /* 0x000000046c007819 */ /* 0x040fe200000006ff */
[----:B------:R-:W1:Y:S01]  /*9d00*/  LDCU UR5, c[0x0][0x500] ;  /* 0x0000a000ff0577ac */ /* 0x000e620008000800 */
[----:B------:R-:W-:Y:S02]  /*9d10*/  SHF.L.U32 R2, R108, 0x1, RZ ;  /* 0x000000016c027819 */ /* 0x000fe400000006ff */
[----:B------:R-:W-:Y:S01]  /*9d20*/  LOP3.LUT R3, R0, 0x600, RZ, 0xc0, !PT ;  /* 0x0000060000037812 */ /* 0x000fe200078ec0ff */
[----:B------:R-:W2:Y:S01]  /*9d30*/  LDCU UR8, c[0x0][0x4fc] ;  /* 0x00009f80ff0877ac */ /* 0x000ea20008000800 */
[----:B------:R-:W-:Y:S02]  /*9d40*/  LOP3.LUT R56, R56, 0x40, RZ, 0xc0, !PT ;  /* 0x0000004038387812 */ /* 0x000fe400078ec0ff */
[----:B------:R-:W-:Y:S02]  /*9d50*/  LOP3.LUT R2, R3, 0x6, R2, 0xf8, !PT ;  /* 0x0000000603027812 */ /* 0x000fe400078ef802 */
[----:B------:R-:W-:-:S02]  /*9d60*/  LOP3.LUT R3, R109, 0xc0, RZ, 0xc0, !PT ;  /* 0x000000c06d037812 */ /* 0x000fc400078ec0ff */
[----:B------:R-:W-:Y:S02]  /*9d70*/  LOP3.LUT R2, R2, 0x20, R109, 0xf8, !PT ;  /* 0x0000002002027812 */ /* 0x000fe400078ef86d */
[----:B------:R-:W-:Y:S02]  /*9d80*/  LOP3.LUT R3, R3, 0x18, R108, 0xf8, !PT ;  /* 0x0000001803037812 */ /* 0x000fe400078ef86c */
[----:B------:R-:W-:Y:S02]  /*9d90*/  ISETP.NE.AND P0, PT, R193, -0x1, PT ;  /* 0xffffffffc100780c */ /* 0x000fe40003f05270 */
        /* <DEDUP_REMOVED lines=79> */
.L_x_866:
[----:B------:R-:W2:Y:S01]  /*a290*/  LDCU.64 UR10, c[0x0][0x5c0] ;  /* 0x0000b800ff0a77ac */ /* 0x000ea20008000a00 */
[----:B------:R-:W-:-:S05]  /*a2a0*/  IADD3 R12, PT, PT, R190, R193, RZ ;  /* 0x000000c1be0c7210 */ /* 0x000fca0007ffe0ff */
[C---:B--2---:R-:W-:Y:S02]  /*a2b0*/  IMAD R6, R12.reuse, UR11, RZ ;  /* 0x0000000b0c067c24 */ /* 0x044fe4000f8e02ff */
[----:B------:R-:W-:-:S05]  /*a2c0*/  IMAD.WIDE.U32 R12, R12, UR10, RZ ;  /* 0x0000000a0c0c7c25 */ /* 0x000fca000f8e00ff */
[----:B------:R-:W-:Y:S02]  /*a2d0*/  IADD3 R6, PT, PT, R13, R6, RZ ;  /* 0x000000060d067210 */ /* 0x000fe40007ffe0ff */
.L_x_867:
        /* <DEDUP_REMOVED lines=11> */
.L_x_868:
[----:B------:R-:W2:Y:S01]  /*a390*/  LDCU.64 UR8, c[0x0][0x5c8] ;  /* 0x0000b900ff0877ac */ /* 0x000ea20008000a00 */
[----:B------:R-:W-:-:S05]  /*a3a0*/  IADD3 R14, PT, PT, R190, R193, RZ ;  /* 0x000000c1be0e7210 */ /* 0x000fca0007ffe0ff */
[C---:B--2---:R-:W-:Y:S02]  /*a3b0*/  IMAD R0, R14.reuse, UR9, RZ ;  /* 0x000000090e007c24 */ /* 0x044fe4000f8e02ff */
[----:B------:R-:W-:-:S05]  /*a3c0*/  IMAD.WIDE.U32 R14, R14, UR8, RZ ;  /* 0x000000080e0e7c25 */ /* 0x000fca000f8e00ff */
[----:B------:R-:W-:-:S07]  /*a3d0*/  IADD3 R0, PT, PT, R15, R0, RZ ;  /* 0x000000000f007210 */ /* 0x000fce0007ffe0ff */
.L_x_869:
        /* <DEDUP_REMOVED lines=39> */
.L_x_871:
[----:B------:R-:W-:Y:S05]  /*a650*/  BSYNC.RECONVERGENT B0 ;  /* 0x0000000000007941 */ /* 0x000fea0003800200 */
.L_x_870:
[----:B------:R-:W-:Y:S04]  /*a660*/  BSSY.RECONVERGENT B0, `(.L_x_872) ;  /* 0x000000b000007945 */ /* 0x000fe80003800200 */
[----:B------:R-:W-:Y:S05]  /*a670*/  @P1 BRA `(.L_x_873) ;  /* 0x0000000000241947 */ /* 0x000fea0003800000 */
[----:B------:R-:W2:Y:S01]  /*a680*/  LDCU.64 UR4, c[0x0][0x560] ;  /* 0x0000ac00ff0477ac */ /* 0x000ea20008000a00 */
[----:B------:R-:W-:Y:S01]  /*a690*/  MOV R16, R20 ;  /* 0x0000001400107202 */ /* 0x000fe20000000f00 */
[----:B-1----:R-:W-:-:S04]  /*a6a0*/  IMAD R4, R15, UR10, RZ ;  /* 0x0000000a0f047c24 */ /* 0x002fc8000f8e02ff */
[----:B------:R-:W-:-:S04]  /*a6b0*/  IMAD.WIDE.U32 R6, R13, UR10, R16 ;  /* 0x0000000a0d067c25 */ /* 0x000fc8000f8e0010 */
[----:B------:R-:W-:-:S05]  /*a6c0*/  IMAD R4, R13, UR11, R4 ;  /* 0x0000000b0d047c24 */ /* 0x000fca000f8e0204 */
[----:B------:R-:W-:Y:S02]  /*a6d0*/  IADD3 R4, PT, PT, R4, R7, RZ ;  /* 0x0000000704047210 */ /* 0x000fe40007ffe0ff */
[----:B--2---:R-:W-:-:S04]  /*a6e0*/  LEA R16, P0, R6, UR4, 0x1 ;  /* 0x0000000406107c11 */ /* 0x004fc8000f8008ff */
[----:B------:R-:W-:-:S05]  /*a6f0*/  LEA.HI.X R17, R6, UR5, R4, 0x1, P0 ;  /* 0x0000000506117c11 */ /* 0x000fca00080f0c04 */
[----:B------:R2:W-:Y:S04]  /*a700*/  STG.E.128 desc[UR26][R16.64], R8 ;  /* 0x0000000810007986 */ /* 0x0005e8000c101d1a */
.L_x_873:
[----:B------:R-:W-:Y:S05]  /*a710*/  BSYNC.RECONVERGENT B0 ;  /* 0x0000000000007941 */ /* 0x000fea0003800200 */
.L_x_872:
        /* <DEDUP_REMOVED lines=25> */
.L_x_836:
[----:B------:R-:W-:Y:S05]  /*a8b0*/  BSYNC.RECONVERGENT B1 ;  /* 0x0000000000017941 */ /* 0x000fea0003800200 */
.L_x_818:
[----:B------:R-:W4:Y:S01]  /*a8c0*/  LDCU UR5, c[0x0][0x438] ;  /* 0x00008700ff0577ac */ /* 0x000f220008000800 */
[----:B-123--:R-:W1:Y:S01]  /*a8d0*/  LDC R5, c[0x0][0x438] ;  /* 0x00010e00ff057b82 */ /* 0x00ee620000000800 */
[----:B------:R-:W2:Y:S01]  /*a8e0*/  LDCU UR8, c[0x0][0x370] ;  /* 0x00006e00ff0877ac */ /* 0x000ea20008000800 */
[----:B----4-:R-:W-:-:S04]  /*a8f0*/  UIADD3 UR5, UPT, UPT, UR5, 0x7f, URZ ;  /* 0x0000007f05057890 */ /* 0x010fc8000fffe0ff */
[----:B------:R-:W-:Y:S02]  /*a900*/  USHF.R.S32.HI UR4, URZ, 0x1f, UR5 ;  /* 0x0000001fff047899 */ /* 0x000fe40008011405 */
[----:B--2---:R-:W-:Y:S02]  /*a910*/  UIADD3 UR24, UPT, UPT, UR8, UR24, URZ ;  /* 0x0000001808187290 */ /* 0x004fe4000fffe0ff */
[----:B------:R-:W-:-:S04]  /*a920*/  ULEA.HI UR4, UR4, UR5, URZ, 0x7 ;  /* 0x0000000504047291 */ /* 0x000fc8000f8f38ff */
[----:B------:R-:W-:-:S04]  /*a930*/  USHF.R.S32.HI UR4, URZ, 0x7, UR4 ;  /* 0x00000007ff047899 */ /* 0x000fc80008011404 */
[----:B------:R-:W-:-:S09]  /*a940*/  UISETP.GE.AND UP0, UPT, UR24, UR4, UPT ;  /* 0x000000041800728c */ /* 0x000fd2000bf06270 */
[----:B------:R-:W-:Y:S05]  /*a950*/  BRA.U !UP0, `(.L_x_874) ;  /* 0xffffff5908707547 */ /* 0x000fea000b83ffff */
[----:B------:R-:W-:Y:S05]  /*a960*/  EXIT ;  /* 0x000000000000794d */ /* 0x000fea0003800000 */
.L_x_875:
        /* <DEDUP_REMOVED lines=9> */
.L_x_1597:


//--------------------- .text._ZN5flash44flash_bwd_dq_dk_dv_loop_seqk_parallel_kernelI23Flash_bwd_kernel_traitsILi32ELi128ELi128ELi8ELi4ELi4ELi4ELb1ELb0EN7cutlass10bfloat16_tE19Flash_kernel_traitsILi32ELi128ELi128ELi8ES3_EELb0ELb0ELb1ELb1ELb0ELb0ELb1EEEvNS_16Flash_bwd_paramsE --------------------------
	.section	.text._ZN5flash44flash_bwd_dq_dk_dv_loop_seqk_parallel_kernelI23Flash_bwd_kernel_traitsILi32ELi128ELi128ELi8ELi4ELi4ELi4ELb1ELb0EN7cutlass10bfloat16_tE19Flash_kernel_traitsILi32ELi128ELi128ELi8ES3_EELb0ELb0ELb1ELb1ELb0ELb0ELb1EEEvNS_16Flash_bwd_paramsE,"ax",@progbits
	.align	128
        .global         _ZN5flash44flash_bwd_dq_dk_dv_loop_seqk_parallel_kernelI23Flash_bwd_kernel_traitsILi32ELi128ELi128ELi8ELi4ELi4ELi4ELb1ELb0EN7cutlass10bfloat16_tE19Flash_kernel_traitsILi32ELi128ELi128ELi8ES3_EELb0ELb0ELb1ELb1ELb0ELb0ELb1EEEvNS_16Flash_bwd_paramsE
        .type           _ZN5flash44flash_bwd_dq_dk_dv_loop_seqk_parallel_kernelI23Flash_bwd_kernel_traitsILi32ELi128ELi128ELi8ELi4ELi4ELi4ELb1ELb0EN7cutlass10bfloat16_tE19Flash_kernel_traitsILi32ELi128ELi128ELi8ES3_EELb0ELb0ELb1ELb1ELb0ELb0ELb1EEEvNS_16Flash_bwd_paramsE,@function
        .size           _ZN5flash44flash_bwd_dq_dk_dv_loop_seqk_parallel_kernelI23Flash_bwd_kernel_traitsILi32ELi128ELi128ELi8ELi4ELi4ELi4ELb1ELb0EN7cutlass10bfloat16_tE19Flash_kernel_traitsILi32ELi128ELi128ELi8ES3_EELb0ELb0ELb1ELb1ELb0ELb0ELb1EEEvNS_16Flash_bwd_paramsE,(.L_x_1598 - _ZN5flash44flash_bwd_dq_dk_dv_loop_seqk_parallel_kernelI23Flash_bwd_kernel_traitsILi32ELi128ELi128ELi8ELi4ELi4ELi4ELb1ELb0EN7cutlass10bfloat16_tE19Flash_kernel_traitsILi32ELi128ELi128ELi8ES3_EELb0ELb0ELb1ELb1ELb0ELb0ELb1EEEvNS_16Flash_bwd_paramsE)
        .other          _ZN5flash44flash_bwd_dq_dk_dv_loop_seqk_parallel_kernelI23Flash_bwd_kernel_traitsILi32ELi128ELi128ELi8ELi4ELi4ELi4ELb1ELb0EN7cutlass10bfloat16_tE19Flash_kernel_traitsILi32ELi128ELi128ELi8ES3_EELb0ELb0ELb1ELb1ELb0ELb0ELb1EEEvNS_16Flash_bwd_paramsE,@"STO_CUDA_ENTRY STV_DEFAULT"
_ZN5flash44flash_bwd_dq_dk_dv_loop_seqk_parallel_kernelI23Flash_bwd_kernel_traitsILi32ELi128ELi128ELi8ELi4ELi4ELi4ELb1ELb0EN7cutlass10bfloat16_tE19Flash_kernel_traitsILi32ELi128ELi128ELi8ES3_EELb0ELb0ELb1ELb1ELb0ELb0ELb1EEEvNS_16Flash_bwd_paramsE:
.text._ZN5flash44flash_bwd_dq_dk_dv_loop_seqk_parallel_kernelI23Flash_bwd_kernel_traitsILi32ELi128ELi128ELi8ELi4ELi4ELi4ELb1ELb0EN7cutlass10bfloat16_tE19Flash_kernel_traitsILi32ELi128ELi128ELi8ES3_EELb0ELb0ELb1ELb1ELb0ELb0ELb1EEEvNS_16Flash_bwd_paramsE:
        /* <DEDUP_REMOVED lines=49> */
.L_x_933:
        /* <DEDUP_REMOVED lines=52> */
.L_x_876:
        /* <DEDUP_REMOVED lines=23> */
[----:B------:R-:W-:-:S04]  /*07c0*/  ULEA UR51, UR52, 0xffffff80, 0x7 ;  /* 0xffffff8034337891 */ /* 0x000fc8000f8e38ff */
[----:B------:R-:W-:Y:S02]  /*07d0*/  USHF.R.S32.HI UR55, URZ, 0x1f, UR51 ;  /* 0x0000001fff377899 */ /* 0x000fe40008011433 */
[----:B-1----:R-:W-:Y:S02]  /*07e0*/  @!UP1 UIMAD.WIDE.U32 UR56, UR25, UR10, URZ ;  /* 0x0000000a193892a5 */ /* 0x002fe4000f8e00ff */
[----:B--2---:R-:W-:Y:S02]  /*07f0*/  @UP1 UIMAD.WIDE.U32 UR14, UR19, UR8, URZ ;  /* 0x00000008130e12a5 */ /* 0x004fe4000f8e00ff */
[----:B------:R-:W-:Y:S02]  /*0800*/  @!UP1 UIMAD UR53, UR25, UR11, UR57 ;  /* 0x0000000b193592a4 */ /* 0x000fe4000f8e0239 */
        /* <DEDUP_REMOVED lines=16> */
.L_x_878:
[----:B------:R-:W1:Y:S01]  /*0910*/  LDCU.64 UR16, c[0x0][0x3b8] ;  /* 0x00007700ff1077ac */ /* 0x000e620008000a00 */
[----:B------:R-:W-:-:S04]  /*0920*/  UIADD3 UR8, UPT, UPT, UR38, UR40, URZ ;  /* 0x0000002826087290 */ /* 0x000fc8000fffe0ff */
[----:B-1----:R-:W-:Y:S02]  /*0930*/  UIMAD.WIDE.U32 UR10, UR8, UR16, URZ ;  /* 0x00000010080a72a5 */ /* 0x002fe4000f8e00ff */
[----:B------:R-:W-:-:S04]  /*0940*/  UIMAD UR8, UR8, UR17, URZ ;  /* 0x00000011080872a4 */ /* 0x000fc8000f8e02ff */
[----:B------:R-:W-:Y:S01]  /*0950*/  UIADD3 UR8, UPT, UPT, UR11, UR8, URZ ;  /* 0x000000080b087290 */ /* 0x000fe2000fffe0ff */
[----:B------:R-:W-:-:S05]  /*0960*/  UMOV UR50, UR10 ;  /* 0x0000000a00327c82 */ /* 0x000fca0008000000 */
[----:B------:R-:W-:Y:S02]  /*0970*/  MOV R20, UR8 ;  /* 0x0000000800147c02 */ /* 0x000fe40008000f00 */
.L_x_879:
        /* <DEDUP_REMOVED lines=44> */
.L_x_880:
[----:B------:R-:W1:Y:S01]  /*0c40*/  LDCU.64 UR14, c[0x0][0x3c0] ;  /* 0x00007800ff0e77ac */ /* 0x000e620008000a00 */
[----:B------:R-:W-:-:S04]  /*0c50*/  UIADD3 UR8, UPT, UPT, UR38, UR40, URZ ;  /* 0x0000002826087290 */ /* 0x000fc8000fffe0ff */
[----:B-1----:R-:W-:Y:S02]  /*0c60*/  UIMAD.WIDE.U32 UR10, UR8, UR14, URZ ;  /* 0x0000000e080a72a5 */ /* 0x002fe4000f8e00ff */
[----:B------:R-:W-:-:S04]  /*0c70*/  UIMAD UR8, UR8, UR15, URZ ;  /* 0x0000000f080872a4 */ /* 0x000fc8000f8e02ff */
[----:B------:R-:W-:Y:S01]  /*0c80*/  UIADD3 UR8, UPT, UPT, UR11, UR8, URZ ;  /* 0x000000080b087290 */ /* 0x000fe2000fffe0ff */
[----:B------:R-:W-:-:S05]  /*0c90*/  UMOV UR54, UR10 ;  /* 0x0000000a00367c82 */ /* 0x000fca0008000000 */
[----:B------:R-:W-:-:S07]  /*0ca0*/  MOV R18, UR8 ;  /* 0x0000000800127c02 */ /* 0x000fce0008000f00 */
.L_x_881:
        /* <DEDUP_REMOVED lines=27> */
.L_x_882:
[----:B------:R-:W-:Y:S02]  /*0e60*/  UIMAD.WIDE.U32 UR58, UR66, UR19, URZ ;  /* 0x00000013423a72a5 */ /* 0x000fe4000f8e00ff */
[----:B------:R-:W-:-:S04]  /*0e70*/  UIMAD UR8, UR67, UR19, URZ ;  /* 0x00000013430872a4 */ /* 0x000fc8000f8e02ff */
[----:B------:R-:W-:Y:S02]  /*0e80*/  UIADD3 UR8, UPT, UPT, UR59, UR8, URZ ;  /* 0x000000083b087290 */ /* 0x000fe4000fffe0ff */
.L_x_883:
[----:B------:R-:W1:Y:S01]  /*0e90*/  LDCU.U8 UR10, c[0x0][0x548] ;  /* 0x0000a900ff0a77ac */ /* 0x000e620008000000 */
[----:B------:R-:W-:Y:S01]  /*0ea0*/  USHF.L.U32 UR44, UR25, 0x7, URZ ;  /* 0x00000007192c7899 */ /* 0x000fe200080006ff */
[----:B------:R-:W2:Y:S03]  /*0eb0*/  LDCU.U8 UR61, c[0x0][0x5f0] ;  /* 0x0000be00ff3d77ac */ /* 0x000ea60008000000 */
[----:B------:R-:W-:-:S04]  /*0ec0*/  USEL UR9, UR44, URZ, UP5 ;  /* 0x000000ff2c097287 */ /* 0x000fc8000a800000 */
[----:B------:R-:W-:Y:S02]  /*0ed0*/  UIADD3 UR9, UP0, UPT, UR51, UR9, URZ ;  /* 0x0000000933097290 */ /* 0x000fe4000ff1e0ff */
[----:B-1----:R-:W-:Y:S02]  /*0ee0*/  UISETP.NE.AND UP1, UPT, UR10, URZ, UPT ;  /* 0x000000ff0a00728c */ /* 0x002fe4000bf25270 */
[----:B------:R-:W-:Y:S02]  /*0ef0*/  UIADD3.X UR57, UPT, UPT, URZ, UR55, URZ, UP0, !UPT ;  /* 0x00000037ff397290 */ /* 0x000fe400087fe4ff */
[----:B------:R-:W-:Y:S02]  /*0f00*/  UIMAD.WIDE.U32 UR64, UR9, UR66, URZ ;  /* 0x00000042094072a5 */ /* 0x000fe4000f8e00ff */
[----:B------:R-:W-:-:S04]  /*0f10*/  UIMAD UR57, UR57, UR66, URZ ;  /* 0x00000042393972a4 */ /* 0x000fc8000f8e02ff */
[----:B------:R-:W-:Y:S02]  /*0f20*/  UIMAD UR57, UR67, UR9, UR57 ;  /* 0x00000009433972a4 */ /* 0x000fe4000f8e0239 */
[----:B------:R-:W-:Y:S02]  /*0f30*/  UIMAD UR9, UR24, UR47, URZ ;  /* 0x0000002f180972a4 */ /* 0x000fe4000f8e02ff */
        /* <DEDUP_REMOVED lines=9> */
.L_x_884:
[----:B------:R-:W1:Y:S01]  /*0fd0*/  LDCU UR60, c[0x0][0x434] ;  /* 0x00008680ff3c77ac */ /* 0x000e620008000800 */
[----:B------:R-:W-:-:S04]  /*0fe0*/  UIMAD UR10, UR25, UR18, UR24 ;  /* 0x00000012190a72a4 */ /* 0x000fc8000f8e0218 */
[----:B-1----:R-:W-:Y:S02]  /*0ff0*/  UIMAD UR60, UR10, UR60, URZ ;  /* 0x0000003c0a3c72a4 */ /* 0x002fe4000f8e02ff */
.L_x_885:
        /* <DEDUP_REMOVED lines=11> */
.L_x_886:
[----:B------:R-:W1:Y:S01]  /*10b0*/  LDCU UR59, c[0x0][0x444] ;  /* 0x00008880ff3b77ac */ /* 0x000e620008000800 */
[----:B------:R-:W-:-:S04]  /*10c0*/  UIMAD UR10, UR25, UR18, UR24 ;  /* 0x00000012190a72a4 */ /* 0x000fc8000f8e0218 */
[----:B-1----:R-:W-:-:S12]  /*10d0*/  UIMAD UR59, UR10, UR59, URZ ;  /* 0x0000003b0a3b72a4 */ /* 0x002fd8000f8e02ff */
.L_x_887:
        /* <DEDUP_REMOVED lines=27> */
[----:B------:R-:W2:Y:S02]  /*1290*/  LDCU.64 UR62, c[0x0][0x5e8] ;  /* 0x0000bd00ff3e77ac */ /* 0x000ea40008000a00 */
[----:B------:R-:W-:-:S02]  /*12a0*/  IMAD R8, R9, UR47, R8 ;  /* 0x0000002f09087c24 */ /* 0x000fc4000f8e0208 */
[----:B------:R-:W-:Y:S01]  /*12b0*/  IMAD.X R3, RZ, RZ, UR49, P0 ;  /* 0x00000031ff037e24 */ /* 0x000fe200080e06ff */
[----:B------:R-:W-:-:S04]  /*12c0*/  USEL UR44, URZ, UR44, !UP0 ;  /* 0x0000002cff2c7287 */ /* 0x000fc8000c000000 */
[----:B------:R-:W-:Y:S02]  /*12d0*/  UISETP.GT.AND UP0, UPT, UR52, UR44, UPT ;  /* 0x0000002c3400728c */ /* 0x000fe4000bf04270 */
[----:B-1----:R-:W-:Y:S01]  /*12e0*/  UIMAD UR19, UR55, UR8, URZ ;  /* 0x00000008371372a4 */ /* 0x002fe2000f8e02ff */
[----:B------:R-:W-:Y:S01]  /*12f0*/  IMAD.U32 R0, RZ, RZ, UR8 ;  /* 0x00000008ff007e24 */ /* 0x000fe2000f8e00ff */
[----:B------:R-:W-:Y:S01]  /*1300*/  USHF.L.U64.HI UR49, UR8, 0x6, UR9 ;  /* 0x0000000608317899 */ /* 0x000fe20008010209 */
[----:B------:R-:W-:Y:S01]  /*1310*/  IMAD.U32 R4, RZ, RZ, UR10 ;  /* 0x0000000aff047e24 */ /* 0x000fe2000f8e00ff */
[----:B------:R-:W-:Y:S01]  /*1320*/  UIMAD UR19, UR51, UR9, UR19 ;  /* 0x00000009331372a4 */ /* 0x000fe2000f8e0213 */
[----:B------:R-:W-:Y:S01]  /*1330*/  IMAD.WIDE.U32 R2, R0, UR51, R2 ;  /* 0x0000003300027c25 */ /* 0x000fe2000f8e0002 */
[----:B--2---:R-:W-:-:S03]  /*1340*/  UIMAD.WIDE UR62, UR59, 0x4, UR62 ;  /* 0x000000043b3e78a5 */ /* 0x004fc6000f8e023e */
        /* <DEDUP_REMOVED lines=10> */
[----:B------:R-:W-:Y:S01]  /*13f0*/  IMAD.WIDE.U32 R6, R21, UR8, R2 ;  /* 0x0000000815067c25 */ /* 0x000fe2000f8e0002 */
[----:B------:R-:W-:-:S03]  /*1400*/  IADD3 R2, P0, PT, R4, UR56, RZ ;  /* 0x0000003804027c10 */ /* 0x000fc6000ff1e0ff */
[----:B------:R-:W-:Y:S01]  /*1410*/  IMAD R15, R21, UR9, R7 ;  /* 0x00000009150f7c24 */ /* 0x000fe2000f8e0207 */
[----:B------:R-:W-:Y:S01]  /*1420*/  IADD3.X R3, PT, PT, R5, UR53, R0, P0, !PT ;  /* 0x0000003505037c10 */ /* 0x000fe200087fe400 */
[----:B--2---:R-:W-:Y:S01]  /*1430*/  IMAD.U32 R0, RZ, RZ, UR18 ;  /* 0x00000012ff007e24 */ /* 0x004fe2000f8e00ff */
[----:B------:R-:W2:Y:S01]  /*1440*/  LDCU.64 UR8, c[0x0][0x380] ;  /* 0x00007000ff0877ac */ /* 0x000ea20008000a00 */
[----:B----4-:R-:W-:Y:S01]  /*1450*/  IMAD.WIDE.U32 R4, R16, UR22, RZ ;  /* 0x0000001610047c25 */ /* 0x010fe2000f8e00ff */
[----:B-1----:R-:W-:Y:S01]  /*1460*/  LEA R27, P2, R6, UR10, 0x1 ;  /* 0x0000000a061b7c11 */ /* 0x002fe2000f8408ff */
[----:B------:R-:W-:Y:S02]  /*1470*/  USHF.L.U32 UR53, UR47, 0x7, URZ ;  /* 0x000000072f357899 */ /* 0x000fe400080006ff */
        /* <DEDUP_REMOVED lines=9> */
[----:B------:R-:W3:Y:S01]  /*1510*/  LDCU.64 UR18, c[0x0][0x570] ;  /* 0x0000ae00ff1277ac */ /* 0x000ee20008000a00 */
[----:B------:R1:W-:Y:S01]  /*1520*/  STL [R1+0x14], R26 ;  /* 0x0000141a01007387 */ /* 0x0003e20000100800 */
[----:B------:R-:W-:Y:S01]  /*1530*/  SEL R0, R7, RZ, P3 ;  /* 0x000000ff07007207 */ /* 0x000fe20001800000 */
[----:B------:R-:W-:Y:S01]  /*1540*/  IMAD.WIDE.U32 R2, R21, R12, R2 ;  /* 0x0000000c15027225 */ /* 0x000fe200078e0002 */
[----:B------:R-:W-:-:S02]  /*1550*/  MOV R4, UR53 ;  /* 0x0000003500047c02 */ /* 0x000fc40008000f00 */
[----:B------:R-:W-:Y:S01]  /*1560*/  IADD3.X R5, PT, PT, R5, UR57, R0, P1, P0 ;  /* 0x0000003905057c10 */ /* 0x000fe20008fe0400 */
[C---:B------:R-:W-:Y:S01]  /*1570*/  IMAD R3, R21.reuse, R13, R3 ;  /* 0x0000000d15037224 */ /* 0x040fe200078e0203 */
[C---:B--2---:R-:W-:Y:S01]  /*1580*/  LEA R25, P1, R2.reuse, UR8, 0x1 ;  /* 0x0000000802197c11 */ /* 0x044fe2000f8208ff */
[----:B------:R-:W-:Y:S01]  /*1590*/  VIADD R16, R21, 0x40 ;  /* 0x0000004015107836 */ /* 0x000fe20000000000 */
[----:B------:R-:W-:Y:S01]  /*15a0*/  IADD3 R0, P0, PT, R9, UR53, RZ ;  /* 0x0000003509007c10 */ /* 0x000fe2000ff1e0ff */
[----:B-----5:R-:W-:Y:S01]  /*15b0*/  UIMAD.WIDE UR56, UR60, 0x4, UR64 ;  /* 0x000000043c3878a5 */ /* 0x020fe2000f8e0240 */
[----:B------:R-:W-:Y:S01]  /*15c0*/  LEA.HI.X R24, R2, UR9, R3, 0x1, P1 ;  /* 0x0000000902187c11 */ /* 0x000fe200088f0c03 */
[----:B------:R1:W-:Y:S01]  /*15d0*/  STL [R1+0x10], R25 ;  /* 0x0000101901007387 */ /* 0x0003e20000100800 */
[----:B------:R-:W-:Y:S02]  /*15e0*/  LEA.HI.X.SX32 R4, R4, R5, 0x1, P0 ;  /* 0x0000000504047211 */ /* 0x000fe400000f0eff */
[----:B------:R-:W-:Y:S01]  /*15f0*/  SHF.L.U64.HI R9, R12, 0x6, R13 ;  /* 0x000000060c097819 */ /* 0x000fe2000001020d */
[----:B------:R1:W-:Y:S01]  /*1600*/  STL [R1+0x8], R24 ;  /* 0x0000081801007387 */ /* 0x0003e20000100800 */
[----:B---3--:R-:W-:Y:S01]  /*1610*/  LEA R198, P0, R0, UR18, 0x2 ;  /* 0x0000001200c67c11 */ /* 0x008fe2000f8010ff */
[----:B------:R-:W-:Y:S01]  /*1620*/  IMAD.SHL.U32 R12, R12, 0x40, RZ ;  /* 0x000000400c0c7824 */ /* 0x000fe200078e00ff */
[----:B------:R-:W-:-:S02]  /*1630*/  UMOV UR18, UR62 ;  /* 0x0000003e00127c82 */ /* 0x000fc40008000000 */
[----:B------:R-:W-:Y:S01]  /*1640*/  LEA.HI.X R199, R0, UR19, R4, 0x2, P0 ;  /* 0x0000001300c77c11 */ /* 0x000fe200080f1404 */
[----:B------:R-:W-:Y:S01]  /*1650*/  UMOV UR19, UR63 ;  /* 0x0000003f00137c82 */ /* 0x000fe20008000000 */
        /* <DEDUP_REMOVED lines=14> */
[----:B------:R-:W-:Y:S05]  /*1740*/  BRA `(.L_x_890) ;  /* 0x0000000000187947 */ /* 0x000fea0003800000 */
.L_x_889:
[----:B------:R-:W2:Y:S01]  /*1750*/  LDCU.64 UR10, c[0x0][0x5c0] ;  /* 0x0000b800ff0a77ac */ /* 0x000ea20008000a00 */
[----:B------:R-:W-:-:S04]  /*1760*/  UIADD3 UR5, UPT, UPT, UR38, UR40, URZ ;  /* 0x0000002826057290 */ /* 0x000fc8000fffe0ff */
[----:B--2---:R-:W-:Y:S02]  /*1770*/  UIMAD.WIDE.U32 UR16, UR5, UR10, URZ ;  /* 0x0000000a051072a5 */ /* 0x004fe4000f8e00ff */
[----:B------:R-:W-:-:S04]  /*1780*/  UIMAD UR5, UR5, UR11, URZ ;  /* 0x0000000b050572a4 */ /* 0x000fc8000f8e02ff */
[----:B------:R-:W-:-:S06]  /*1790*/  UIADD3 UR5, UPT, UPT, UR17, UR5, URZ ;  /* 0x0000000511057290 */ /* 0x000fcc000fffe0ff */
[----:B------:R-:W-:Y:S02]  /*17a0*/  MOV R0, UR5 ;  /* 0x0000000500007c02 */ /* 0x000fe40008000f00 */
.L_x_890:
        /* <DEDUP_REMOVED lines=12> */
.L_x_891:
[----:B------:R-:W2:Y:S01]  /*1870*/  LDCU.64 UR8, c[0x0][0x5c8] ;  /* 0x0000b900ff0877ac */ /* 0x000ea20008000a00 */
[----:B------:R-:W-:-:S04]  /*1880*/  UIADD3 UR38, UPT, UPT, UR38, UR40, URZ ;  /* 0x0000002826267290 */ /* 0x000fc8000fffe0ff */
[----:B--2---:R-:W-:Y:S02]  /*1890*/  UIMAD.WIDE.U32 UR18, UR38, UR8, URZ ;  /* 0x00000008261272a5 */ /* 0x004fe4000f8e00ff */
[----:B------:R-:W-:-:S04]  /*18a0*/  UIMAD UR38, UR38, UR9, URZ ;  /* 0x00000009262672a4 */ /* 0x000fc8000f8e02ff */
[----:B------:R-:W-:-:S06]  /*18b0*/  UIADD3 UR38, UPT, UPT, UR19, UR38, URZ ;  /* 0x0000002613267290 */ /* 0x000fcc000fffe0ff */
[----:B------:R-:W-:Y:S02]  /*18c0*/  MOV R12, UR38 ;  /* 0x00000026000c7c02 */ /* 0x000fe40008000f00 */
.L_x_892:
[----:B------:R-:W2:Y:S01]  /*18d0*/  LDCU UR5, c[0x0][0x440] ;  /* 0x00008800ff0577ac */ /* 0x000ea20008000800 */
[----:B------:R-:W-:Y:S01]  /*18e0*/  IMAD.U32 R2, RZ, RZ, UR10 ;  /* 0x0000000aff027e24 */ /* 0x000fe2000f8e00ff */
[----:B------:R-:W-:Y:S01]  /*18f0*/  BSSY.RECONVERGENT B0, `(.L_x_893) ;  /* 0x0000020000007945 */ /* 0x000fe20003800200 */
[----:B------:R-:W-:Y:S02]  /*1900*/  UIADD3 UR35, UPT, UPT, -UR31, UR35, URZ ;  /* 0x000000231f237290 */ /* 0x000fe4000fffe1ff */
[----:B------:R-:W-:Y:S01]  /*1910*/  IMAD.WIDE.U32 R2, R2, UR31, R10 ;  /* 0x0000001f02027c25 */ /* 0x000fe2000f8e000a */
[----:B------:R-:W3:Y:S02]  /*1920*/  LDCU.64 UR14, c[0x0][0x5d8] ;  /* 0x0000bb00ff0e77ac */ /* 0x000ee40008000a00 */
[----:B------:R-:W-:Y:S02]  /*1930*/  IADD3 R2, P2, PT, R2, UR16, RZ ;  /* 0x0000001002027c10 */ /* 0x000fe4000ff5e0ff */
[----:B--2---:R-:W-:Y:S01]  /*1940*/  ISETP.GE.AND P0, PT, R10, UR5, PT ;  /* 0x000000050a007c0c */ /* 0x004fe2000bf06270 */
[----:B------:R-:W-:-:S03]  /*1950*/  UIMAD UR5, UR48, UR10, URZ ;  /* 0x0000000a300572a4 */ /* 0x000fc6000f8e02ff */
[----:B------:R-:W-:Y:S01]  /*1960*/  ISETP.GE.OR P1, PT, R21, UR35, P0 ;  /* 0x0000002315007c0c */ /* 0x000fe20008726670 */
[----:B------:R-:W-:Y:S01]  /*1970*/  UIMAD UR5, UR31, UR11, UR5 ;  /* 0x0000000b1f0572a4 */ /* 0x000fe2000f8e0205 */
[----:B---3--:R-:W-:Y:S01]  /*1980*/  IMAD.U32 R4, RZ, RZ, UR14 ;  /* 0x0000000eff047e24 */ /* 0x008fe2000f8e00ff */
[----:B------:R-:W-:-:S04]  /*1990*/  ISETP.GE.OR P0, PT, R16, UR35, P0 ;  /* 0x0000002310007c0c */ /* 0x000fc80008706670 */
[----:B------:R-:W-:Y:S02]  /*19a0*/  IADD3.X R3, PT, PT, R0, UR5, R3, P2, !PT ;  /* 0x0000000500037c10 */ /* 0x000fe400097fe403 */
[----:B------:R-:W-:Y:S01]  /*19b0*/  MOV R0, UR15 ;  /* 0x0000000f00007c02 */ /* 0x000fe20008000f00 */
[----:B------:R-:W-:-:S03]  /*19c0*/  IMAD.WIDE.U32 R4, R4, UR24, R2 ;  /* 0x0000001804047c25 */ /* 0x000fc6000f8e0002 */
[----:B------:R-:W2:Y:S01]  /*19d0*/  @!P1 LDC.64 R8, c[0x0][0x560] ;  /* 0x00015800ff089b82 */ /* 0x000ea20000000a00 */
        /* <DEDUP_REMOVED lines=17> */
.L_x_894:
[----:B------:R-:W-:Y:S05]  /*1af0*/  BSYNC.RECONVERGENT B0 ;  /* 0x0000000000007941 */ /* 0x000fea0003800200 */
.L_x_893:
        /* <DEDUP_REMOVED lines=29> */
.L_x_888:
[----:B------:R-:W-:Y:S01]  /*1cd0*/  IMAD.U32 R2, RZ, RZ, UR14 ;  /* 0x0000000eff027e24 */ /* 0x000fe2000f8e00ff */
[----:B------:R-:W-:Y:S01]  /*1ce0*/  UIMAD UR10, UR48, UR14, URZ ;  /* 0x0000000e300a72a4 */ /* 0x000fe2000f8e02ff */
[----:B------:R-:W-:Y:S01]  /*1cf0*/  LOP3.LUT R4, R23, 0xd8, RZ, 0xc0, !PT ;  /* 0x000000d817047812 */ /* 0x000fe200078ec0ff */
[----:B------:R-:W2:Y:S01]  /*1d00*/  LDCU.64 UR8, c[0x0][0x3d8] ;  /* 0x00007b00ff0877ac */ /* 0x000ea20008000a00 */
[----:B------:R-:W-:Y:S01]  /*1d10*/  IMAD.WIDE.U32 R2, R2, UR31, R10 ;  /* 0x0000001f02027c25 */ /* 0x000fe2000f8e000a */
[----:B------:R-:W-:Y:S01]  /*1d20*/  BSSY.RECONVERGENT B0, `(.L_x_896) ;  /* 0x0000024000007945 */ /* 0x000fe20003800200 */
[----:B------:R-:W-:Y:S01]  /*1d30*/  LOP3.LUT R4, R4, 0x18, R22, 0x78, !PT ;  /* 0x0000001804047812 */ /* 0x000fe200078e7816 */
[----:B------:R-:W-:Y:S01]  /*1d40*/  UIMAD UR10, UR31, UR15, UR10 ;  /* 0x0000000f1f0a72a4 */ /* 0x000fe2000f8e020a */
[----:B------:R-:W-:Y:S01]  /*1d50*/  @P3 BAR.SYNC.DEFER_BLOCKING 0x0 ;  /* 0x0000000000003b1d */ /* 0x000fe20000010000 */
[----:B------:R-:W-:Y:S01]  /*1d60*/  IADD3 R2, P0, PT, R2, UR54, RZ ;  /* 0x0000003602027c10 */ /* 0x000fe2000ff1e0ff */
[----:B------:R-:W-:Y:S01]  /*1d70*/  ULOP3.LUT UR11, UR46, 0x80000001, URZ, 0xc0, !UPT ;  /* 0x800000012e0b7892 */ /* 0x000fe2000f8ec0ff */
[----:B------:R-:W-:-:S02]  /*1d80*/  LOP3.LUT R4, R4, 0x1f20, R23, 0xf8, !PT ;  /* 0x00001f2004047812 */ /* 0x000fc400078ef817 */
[----:B------:R-:W-:Y:S01]  /*1d90*/  IADD3.X R3, PT, PT, R18, UR10, R3, P0, !PT ;  /* 0x0000000a12037c10 */ /* 0x000fe200087fe403 */
[----:B------:R-:W-:Y:S01]  /*1da0*/  UIADD3 UR10, UPT, UPT, -UR31, UR35, URZ ;  /* 0x000000231f0a7290 */ /* 0x000fe2000fffe1ff */
[----:B------:R-:W-:Y:S01]  /*1db0*/  LEA R8, R4, UR6, 0x1 ;  /* 0x0000000604087c11 */ /* 0x000fe2000f8e08ff */
[----:B------:R-:W-:-:S04]  /*1dc0*/  UISETP.NE.AND UP0, UPT, UR11, 0x1, UPT ;  /* 0x000000010b00788c */ /* 0x000fc8000bf05270 */
[----:B------:R-:W-:Y:S01]  /*1dd0*/  ISETP.GE.AND P6, PT, R21, UR10, PT ;  /* 0x0000000a15007c0c */ /* 0x000fe2000bfc6270 */
[----:B--2---:R-:W-:Y:S01]  /*1de0*/  IMAD R0, R19, UR8, RZ ;  /* 0x0000000813007c24 */ /* 0x004fe2000f8e02ff */
[----:B------:R-:W-:Y:S01]  /*1df0*/  USEL UR52, URZ, 0x2000, UP0 ;  /* 0x00002000ff347887 */ /* 0x000fe20008000000 */
[----:B------:R-:W-:-:S04]  /*1e00*/  IMAD.WIDE.U32 R2, R14, UR8, R2 ;  /* 0x000000080e027c25 */ /* 0x000fc8000f8e0002 */
[----:B------:R-:W-:-:S04]  /*1e10*/  IMAD R0, R14, UR9, R0 ;  /* 0x000000090e007c24 */ /* 0x000fc8000f8e0200 */
[----:B------:R-:W-:Y:S02]  /*1e20*/  IMAD.IADD R0, R3, 0x1, R0 ;  /* 0x0000000103007824 */ /* 0x000fe400078e0200 */
[----:B------:R-:W-:Y:S05]  /*1e30*/  @P6 BRA `(.L_x_897) ;  /* 0x0000000000446947 */ /* 0x000fea0003800000 */
        /* <DEDUP_REMOVED lines=15> */
.L_x_898:
[----:B------:R3:W-:Y:S01]  /*1f30*/  STS.128 [R8+0x8000], RZ ;  /* 0x008000ff08007388 */ /* 0x0007e20000000c00 */
[----:B------:R-:W-:Y:S05]  /*1f40*/  BRA `(.L_x_899) ;  /* 0x0000000000047947 */ /* 0x000fea0003800000 */
.L_x_897:
[----:B------:R4:W-:Y:S02]  /*1f50*/  STS.128 [R8+0x8000], RZ ;  /* 0x008000ff08007388 */ /* 0x0009e40000000c00 */
.L_x_899:
[----:B------:R-:W-:Y:S05]  /*1f60*/  BSYNC.RECONVERGENT B0 ;  /* 0x0000000000007941 */ /* 0x000fea0003800200 */
.L_x_896:
        /* <DEDUP_REMOVED lines=20> */
.L_x_901:
[----:B------:R-:W-:Y:S05]  /*20b0*/  BSYNC.RECONVERGENT B0 ;  /* 0x0000000000007941 */ /* 0x000fea0003800200 */
.L_x_900:
        /* <DEDUP_REMOVED lines=15> */
.L_x_904:
[----:B------:R1:W-:Y:S01]  /*21b0*/  STS.128 [R8+0x4000], RZ ;  /* 0x004000ff08007388 */ /* 0x0003e20000000c00 */
[----:B------:R-:W-:Y:S05]  /*21c0*/  BRA `(.L_x_905) ;  /* 0x0000000000047947 */ /* 0x000fea0003800000 */
.L_x_903:
[----:B------:R1:W-:Y:S02]  /*21d0*/  STS.128 [R8+0x4000], RZ ;  /* 0x004000ff08007388 */ /* 0x0003e40000000c00 */
.L_x_905:
[----:B------:R-:W-:Y:S05]  /*21e0*/  BSYNC.RECONVERGENT B0 ;  /* 0x0000000000007941 */ /* 0x000fea0003800200 */
.L_x_902:
        /* <DEDUP_REMOVED lines=17> */
.L_x_907:
[----:B------:R-:W-:Y:S05]  /*2300*/  BSYNC.RECONVERGENT B0 ;  /* 0x0000000000007941 */ /* 0x000fea0003800200 */
.L_x_906:
        /* <DEDUP_REMOVED lines=13> */
.L_x_910:
[----:B------:R1:W-:Y:S01]  /*23e0*/  STS.128 [R193], RZ ;  /* 0x000000ffc1007388 */ /* 0x0003e20000000c00 */
[----:B------:R-:W-:Y:S05]  /*23f0*/  BRA `(.L_x_911) ;  /* 0x0000000000047947 */ /* 0x000fea0003800000 */
.L_x_909:
[----:B------:R1:W-:Y:S02]  /*2400*/  STS.128 [R193], RZ ;  /* 0x000000ffc1007388 */ /* 0x0003e40000000c00 */
.L_x_911:
[----:B------:R-:W-:Y:S05]  /*2410*/  BSYNC.RECONVERGENT B0 ;  /* 0x0000000000007941 */ /* 0x000fea0003800200 */
.L_x_908:
        /* <DEDUP_REMOVED lines=37> */
.L_x_913:
[----:B------:R-:W-:Y:S05]  /*2670*/  BSYNC.RECONVERGENT B0 ;  /* 0x0000000000007941 */ /* 0x000fea0003800200 */
.L_x_912:
        /* <DEDUP_REMOVED lines=28> */
.L_x_916:
[----:B------:R3:W-:Y:S01]  /*2840*/  STS.128 [R8+0x6000], RZ ;  /* 0x006000ff08007388 */ /* 0x0007e20000000c00 */
[----:B------:R-:W-:Y:S05]  /*2850*/  BRA `(.L_x_917) ;  /* 0x0000000000047947 */ /* 0x000fea0003800000 */
.L_x_915:
[----:B------:R3:W-:Y:S02]  /*2860*/  STS.128 [R8+0x6000], RZ ;  /* 0x006000ff08007388 */ /* 0x0007e40000000c00 */
.L_x_917:
[----:B------:R-:W-:Y:S05]  /*2870*/  BSYNC.RECONVERGENT B0 ;  /* 0x0000000000007941 */ /* 0x000fea0003800200 */
.L_x_914:
        /* <DEDUP_REMOVED lines=19> */
.L_x_919:
[----:B------:R-:W-:Y:S05]  /*29b0*/  BSYNC.RECONVERGENT B0 ;  /* 0x0000000000007941 */ /* 0x000fea0003800200 */
.L_x_918:
        /* <DEDUP_REMOVED lines=10> */
[C---:B------:R-:W-:Y:S02]  /*2a60*/  IMAD.SHL.U32 R11, R22.reuse, 0x20, RZ ;  /* 0x00000020160b7824 */ /* 0x040fe400078e00ff */
[C---:B------:R-:W-:Y:S01]  /*2a70*/  IMAD.SHL.U32 R10, R22.reuse, 0x4, RZ ;  /* 0x00000004160a7824 */ /* 0x040fe200078e00ff */
[----:B------:R-:W-:Y:S02]  /*2a80*/  @UP0 UIMAD UR9, UR25, UR9, UR15 ;  /* 0x00000009190902a4 */ /* 0x000fe4000f8e020f */
[----:B------:R-:W-:Y:S01]  /*2a90*/  @UP0 ULEA UR10, UP1, UR14, UR10, 0x2 ;  /* 0x0000000a0e0a0291 */ /* 0x000fe2000f8210ff */
[C---:B-1----:R-:W-:Y:S01]  /*2aa0*/  IMAD.SHL.U32 R5, R22.reuse, 0x2, RZ ;  /* 0x0000000216057824 */ /* 0x042fe200078e00ff */
[----:B------:R-:W-:Y:S01]  /*2ab0*/  LOP3.LUT P0, RZ, R22, 0x4, RZ, 0xc0, !PT ;  /* 0x0000000416ff7812 */ /* 0x000fe2000780c0ff */
[----:B------:R-:W-:Y:S01]  /*2ac0*/  IMAD.MOV.U32 R152, RZ, RZ, 0x20 ;  /* 0x00000020ff987424 */ /* 0x000fe200078e00ff */
[----:B------:R-:W-:-:S02]  /*2ad0*/  @UP0 ULEA.HI.X UR11, UR14, UR11, UR9, 0x2, UP1 ;  /* 0x0000000b0e0b0291 */ /* 0x000fc400088f1409 */
[----:B------:R-:W-:Y:S01]  /*2ae0*/  IMAD.U32 R2, RZ, RZ, UR10 ;  /* 0x0000000aff027e24 */ /* 0x000fe2000f8e00ff */
[----:B------:R-:W-:Y:S03]  /*2af0*/  BAR.SYNC.DEFER_BLOCKING 0x0 ;  /* 0x0000000000007b1d */ /* 0x000fe60000010000 */
[----:B------:R-:W-:Y:S01]  /*2b00*/  IMAD.U32 R3, RZ, RZ, UR11 ;  /* 0x0000000bff037e24 */ /* 0x000fe2000f8e00ff */
[C---:B------:R-:W-:Y:S02]  /*2b10*/  LOP3.LUT R0, R11.reuse, 0x20, RZ, 0xc0, !PT ;  /* 0x000000200b007812 */ /* 0x040fe400078ec0ff */
[----:B------:R-:W-:Y:S01]  /*2b20*/  LOP3.LUT R10, R10, 0x18, RZ, 0xc0, !PT ;  /* 0x000000180a0a7812 */ /* 0x000fe200078ec0ff */
[----:B------:R-:W1:Y:S01]  /*2b30*/  @UP0 LDCU UR9, c[0x0][0x458] ;  /* 0x00008b00ff0907ac */ /* 0x000e620008000800 */
[----:B------:R-:W-:Y:S02]  /*2b40*/  LOP3.LUT R9, R11, 0x120, RZ, 0xc0, !PT ;  /* 0x000001200b097812 */ /* 0x000fe400078ec0ff */
[----:B------:R-:W-:Y:S01]  /*2b50*/  LOP3.LUT R5, R5, 0x6, RZ, 0xc0, !PT ;  /* 0x0000000605057812 */ /* 0x000fe200078ec0ff */
[----:B------:R-:W5:Y:S01]  /*2b60*/  LDCU UR15, c[0x0][0x590] ;  /* 0x0000b200ff0f77ac */ /* 0x000f620008000800 */
        /* <DEDUP_REMOVED lines=12> */
[----:B----4-:R4:W2:Y:S01]  /*2c30*/  @P1 LDG.E R7, desc[UR36][R2.64] ;  /* 0x0000002402071981 */ /* 0x0108a2000c1e1900 */
[----:B------:R-:W-:Y:S01]  /*2c40*/  LOP3.LUT R4, R10, 0xc0, R11, 0xf8, !PT ;  /* 0x000000c00a047812 */ /* 0x000fe200078ef80b */
[----:B-1----:R-:W2:Y:S01]  /*2c50*/  @P1 MUFU.RCP R6, UR9 ;  /* 0x0000000900061d08 */ /* 0x002ea20008001000 */
[----:B------:R-:W-:-:S02]  /*2c60*/  LOP3.LUT R5, R5, 0x1c0, R16, 0xf8, !PT ;  /* 0x000001c005057812 */ /* 0x000fc400078ef810 */
[----:B------:R-:W-:Y:S02]  /*2c70*/  CS2R R80, SRZ ;  /* 0x0000000000507805 */ /* 0x000fe4000001ff00 */
[----:B---3--:R-:W-:Y:S02]  /*2c80*/  LOP3.LUT R8, R4, 0x8, R16, 0x78, !PT ;  /* 0x0000000804087812 */ /* 0x008fe400078e7810 */
[----:B------:R-:W-:Y:S02]  /*2c90*/  CS2R R74, SRZ ;  /* 0x00000000004a7805 */ /* 0x000fe4000001ff00 */
[----:B------:R-:W-:Y:S02]  /*2ca0*/  CS2R R72, SRZ ;  /* 0x0000000000487805 */ /* 0x000fe4000001ff00 */
[----:B------:R-:W-:Y:S02]  /*2cb0*/  CS2R R70, SRZ ;  /* 0x0000000000467805 */ /* 0x000fe4000001ff00 */
[----:B------:R-:W-:Y:S01]  /*2cc0*/  CS2R R68, SRZ ;  /* 0x0000000000447805 */ /* 0x000fe2000001ff00 */
[----:B------:R-:W-:Y:S01]  /*2cd0*/  UMOV UR17, URZ ;  /* 0x000000ff00117c82 */ /* 0x000fe20008000000 */
[----:B------:R-:W1:Y:S01]  /*2ce0*/  LDCU UR8, c[0x0][0x440] ;  /* 0x00008800ff0877ac */ /* 0x000e620008000800 */
[----:B------:R-:W3:Y:S01]  /*2cf0*/  LDCU UR9, c[0x0][0x504] ;  /* 0x0000a080ff0977ac */ /* 0x000ee20008000800 */
[----:B------:R-:W1:Y:S01]  /*2d00*/  LDCU UR10, c[0x0][0x508] ;  /* 0x0000a100ff0a77ac */ /* 0x000e620008000800 */
[----:B------:R-:W1:Y:S01]  /*2d10*/  LDCU UR14, c[0x0][0x50c] ;  /* 0x0000a180ff0e77ac */ /* 0x000e620008000800 */
[----:B----4-:R-:W-:Y:S01]  /*2d20*/  IMAD.SHL.U32 R2, R22, 0x10, RZ ;  /* 0x0000001016027824 */ /* 0x010fe200078e00ff */
[----:B------:R-:W-:Y:S01]  /*2d30*/  SHF.R.U32.HI R3, RZ, 0x4, R22 ;  /* 0x00000004ff037819 */ /* 0x000fe20000011616 */
[----:B------:R-:W4:Y:S03]  /*2d40*/  LDCU UR11, c[0x0][0x45c] ;  /* 0x00008b80ff0b77ac */ /* 0x000f260008000800 */
[--C-:B------:R-:W-:Y:S01]  /*2d50*/  LOP3.LUT R0, R0, 0x3800, R2.reuse, 0xf8, !PT ;  /* 0x0000380000007812 */ /* 0x100fe200078ef802 */
[----:B-----5:R-:W-:Y:S01]  /*2d60*/  USHF.L.U32 UR15, UR15, 0x7, URZ ;  /* 0x000000070f0f7899 */ /* 0x020fe200080006ff */
[--C-:B------:R-:W-:Y:S01]  /*2d70*/  LOP3.LUT R9, R9, 0x600, R2.reuse, 0xf8, !PT ;  /* 0x0000060009097812 */ /* 0x100fe200078ef802 */
[----:B------:R-:W-:Y:S01]  /*2d80*/  UIADD3 UR30, UPT, UPT, -UR45, 0x80, UR30 ;  /* 0x000000802d1e7890 */ /* 0x000fe2000fffe11e */
[----:B------:R-:W-:Y:S01]  /*2d90*/  LOP3.LUT R3, R3, 0x8, RZ, 0xc0, !PT ;  /* 0x0000000803037812 */ /* 0x000fe200078ec0ff */
[----:B------:R-:W-:Y:S01]  /*2da0*/  USHF.L.U32 UR47, UR47, 0x3, URZ ;  /* 0x000000032f2f7899 */ /* 0x000fe200080006ff */
[----:B------:R-:W-:-:S02]  /*2db0*/  LOP3.LUT R2, R0, 0x100, R2, 0xf8, !PT ;  /* 0x0000010000027812 */ /* 0x000fc400078ef802 */
[--C-:B------:R-:W-:Y:S01]  /*2dc0*/  LOP3.LUT R0, R4, 0x8, R22.reuse, 0x78, !PT ;  /* 0x0000000804007812 */ /* 0x100fe200078e7816 */
[----:B------:R-:W-:Y:S01]  /*2dd0*/  IMAD.U32 R4, RZ, RZ, UR5 ;  /* 0x00000005ff047e24 */ /* 0x000fe2000f8e00ff */
[----:B------:R-:W-:Y:S01]  /*2de0*/  LOP3.LUT R3, R3, 0x10, R22, 0xf8, !PT ;  /* 0x0000001003037812 */ /* 0x000fe200078ef816 */
[----:B------:R-:W1:Y:S01]  /*2df0*/  LDCU UR5, c[0x0][0x3e0] ;  /* 0x00007c00ff0577ac */ /* 0x000e620008000800 */
[----:B------:R-:W-:Y:S02]  /*2e00*/  LOP3.LUT R0, R2, R0, RZ, 0xfc, !PT ;  /* 0x0000000002007212 */ /* 0x000fe400078efcff */
[----:B------:R-:W-:Y:S02]  /*2e10*/  LOP3.LUT R2, R3, 0xc0, R11, 0xf8, !PT ;  /* 0x000000c003027812 */ /* 0x000fe400078ef80b */
[----:B------:R-:W-:Y:S02]  /*2e20*/  IADD3 R3, PT, PT, -R4, UR35, -R5 ;  /* 0x0000002304037c10 */ /* 0x000fe4000fffe905 */
[----:B------:R-:W-:-:S02]  /*2e30*/  LEA R150, R0, UR6, 0x1 ;  /* 0x0000000600967c11 */ /* 0x000fc4000f8e08ff */
[----:B------:R-:W-:Y:S01]  /*2e40*/  LOP3.LUT R2, R2, R10, RZ, 0x3c, !PT ;  /* 0x0000000a02027212 */ /* 0x000fe200078e3cff */
[----:B------:R5:W-:Y:S01]  /*2e50*/  STL [R1+0x2c], R3 ;  /* 0x00002c0301007387 */ /* 0x000be20000100800 */
[----:B------:R-:W-:Y:S01]  /*2e60*/  LOP3.LUT R8, R9, R8, RZ, 0xfc, !PT ;  /* 0x0000000809087212 */ /* 0x000fe200078efcff */
[----:B------:R-:W-:Y:S01]  /*2e70*/  VIADD R144, R150, 0x8020 ;  /* 0x0000802096907836 */ /* 0x000fe20000000000 */
[----:B------:R-:W-:Y:S01]  /*2e80*/  LOP3.LUT R2, R2, 0x120, R11, 0xf8, !PT ;  /* 0x0000012002027812 */ /* 0x000fe200078ef80b */
[----:B------:R1:W1:Y:S01]  /*2e90*/  LDSM.16.M88.4 R116, [R150+0x8000] ;  /* 0x008000009674783b */ /* 0x0002620000000200 */
[----:B------:R-:W-:Y:S01]  /*2ea0*/  LEA R149, R8, UR6, 0x1 ;  /* 0x0000000608957c11 */ /* 0x000fe2000f8e08ff */
[----:B------:R-:W-:Y:S01]  /*2eb0*/  IMAD.IADD R151, R150, 0x1, R152 ;  /* 0x0000000196977824 */ /* 0x000fe200078e0298 */
[----:B------:R-:W-:Y:S01]  /*2ec0*/  LEA R148, R2, UR6, 0x1 ;  /* 0x0000000602947c11 */ /* 0x000fe2000f8e08ff */
[----:B------:R1:W1:Y:S02]  /*2ed0*/  LDSM.16.M88.4 R120, [R150+0x8400] ;  /* 0x008400009678783b */ /* 0x0002640000000200 */
[----:B------:R-:W-:-:S02]  /*2ee0*/  VIADD R149, R149, UR52 ;  /* 0x0000003495957c36 */ /* 0x000fc40008000000 */
[----:B------:R1:W1:Y:S01]  /*2ef0*/  LDSM.16.M88.4 R124, [R150+0x8800] ;  /* 0x00880000967c783b */ /* 0x0002620000000200 */
[----:B------:R-:W-:-:S03]  /*2f00*/  VIADD R148, R148, UR52 ;  /* 0x0000003494947c36 */ /* 0x000fc60008000000 */
[----:B------:R1:W1:Y:S04]  /*2f10*/  LDSM.16.M88.4 R128, [R150+0x8c00] ;  /* 0x008c00009680783b */ /* 0x0002680000000200 */
[----:B------:R1:W-:Y:S01]  /*2f20*/  STL [R1+0xc], R193 ;  /* 0x00000cc101007387 */ /* 0x0003e20000100800 */
[----:B-----5:R-:W-:-:S04]  /*2f30*/  VIADD R3, R150, 0x8000 ;  /* 0x0000800096037836 */ /* 0x020fc80000000000 */
[----:B------:R-:W-:-:S05]  /*2f40*/  @P0 VIADD R144, R3, 0xffffffe0 ;  /* 0xffffffe003900836 */ /* 0x000fca0000000000 */
[----:B------:R1:W1:Y:S04]  /*2f50*/  LDSM.16.M88.4 R132, [R144] ;  /* 0x000000009084783b */ /* 0x0002680000000200 */
[----:B------:R1:W1:Y:S04]  /*2f60*/  LDSM.16.M88.4 R136, [R144+0x400] ;  /* 0x000400009088783b */ /* 0x0002680000000200 */
[----:B------:R1:W1:Y:S04]  /*2f70*/  LDSM.16.M88.4 R140, [R144+0x800] ;  /* 0x00080000908c783b */ /* 0x0002680000000200 */
[----:B------:R-:W1:Y:S01]  /*2f80*/  LDSM.16.M88.4 R144, [R144+0xc00] ;  /* 0x000c00009090783b */ /* 0x000e620000000200 */
[----:B--2---:R-:W-:-:S05]  /*2f90*/  @P1 FMUL.FTZ R0, R7, R6 ;  /* 0x0000000607001220 */ /* 0x004fca0000410000 */
[----:B------:R-:W-:-:S13]  /*2fa0*/  @P1 R2UR UR16, R0 ;  /* 0x00000000001012ca */ /* 0x000fda00000e0000 */
[----:B-1-34-:R-:W-:-:S05]  /*2fb0*/  @UP0 UMOV UR17, UR16 ;  /* 0x0000001000110c82 */ /* 0x01afca0008000000 */
.L_x_924:
[----:B------:R-:W0:Y:S01]  /*2fc0*/  LDGDEPBAR ;  /* 0x00000000000079af */ /* 0x000e220000000000 */
[----:B------:R-:W-:Y:S01]  /*2fd0*/  IADD3 R112, PT, PT, R149, R152, RZ ;  /* 0x0000009895707210 */ /* 0x000fe20007ffe0ff */
[----:B------:R-:W-:Y:S01]  /*2fe0*/  USHF.L.U32 UR16, UR46, 0x7, URZ ;  /* 0x000000072e107899 */ /* 0x000fe200080006ff */
[----:B------:R-:W-:Y:S05]  /*2ff0*/  MOV R2, UR18 ;  /* 0x0000001200027c02 */ /* 0x000fea0008000f00 */
[----:B------:R-:W2:Y:S01]  /*3000*/  LDL R163, [R1+0x2c] ;  /* 0x00002c0001a37983 */ /* 0x000ea20000100800 */
[----:B------:R-:W-:Y:S01]  /*3010*/  MOV R3, UR19 ;  /* 0x0000001300037c02 */ /* 0x000fe20008000f00 */
[----:B------:R-:W-:Y:S01]  /*3020*/  UISETP.GE.AND UP0, UPT, UR16, UR30, UPT ;  /* 0x0000001e1000728c */ /* 0x000fe2000bf06270 */
[C---:B------:R-:W-:Y:S02]  /*3030*/  LEA R2, P0, R178.reuse, R2, 0x2 ;  /* 0x00000002b2027211 */ /* 0x040fe400078010ff */
[C---:B------:R-:W-:Y:S02]  /*3040*/  LOP3.LUT R0, R178.reuse, UR16, RZ, 0xfc, !PT ;  /* 0x00000010b2007c12 */ /* 0x040fe4000f8efcff */
[----:B------:R-:W-:Y:S02]  /*3050*/  LEA.HI.X R3, R178, R3, RZ, 0x2, P0 ;  /* 0x00000003b2037211 */ /* 0x000fe400000f14ff */
[----:B--2---:R-:W-:Y:S01]  /*3060*/  IADD3 R0, PT, PT, R0, R163, RZ ;  /* 0x000000a300007210 */ /* 0x004fe20007ffe0ff */
[----:B------:R-:W-:Y:S04]  /*3070*/  DEPBAR.LE SB0, 0x0 ;  /* 0x000080000000791a */ /* 0x000fe80000000000 */
[----:B------:R-:W-:Y:S06]  /*3080*/  BAR.SYNC.DEFER_BLOCKING 0x0 ;  /* 0x0000000000007b1d */ /* 0x000fec0000010000 */
[----:B------:R-:W-:Y:S08]  /*3090*/  LDSM.16.M88.4 R64, [R149] ;  /* 0x000000009540783b */ /* 0x000ff00000000200 */
[----:B------:R-:W1:Y:S08]  /*30a0*/  LDSM.16.M88.4 R16, [R150+0x6000] ;  /* 0x006000009610783b */ /* 0x000e700000000200 */
[----:B------:R-:W2:Y:S08]  /*30b0*/  LDSM.16.M88.4 R60, [R149+0x1000] ;  /* 0x00100000953c783b */ /* 0x000eb00000000200 */
[----:B------:R-:W3:Y:S08]  /*30c0*/  LDSM.16.M88.4 R32, [R150+0x6400] ;  /* 0x006400009620783b */ /* 0x000ef00000000200 */
[----:B------:R-:W4:Y:S08]  /*30d0*/  LDSM.16.M88.4 R48, [R150+0x6800] ;  /* 0x006800009630783b */ /* 0x000f300000000200 */
[----:B------:R-:W4:Y:S08]  /*30e0*/  LDSM.16.M88.4 R100, [R150+0x6c00] ;  /* 0x006c00009664783b */ /* 0x000f300000000200 */
[----:B------:R-:W-:Y:S01]  /*30f0*/  LDSM.16.M88.4 R104, [R112] ;  /* 0x000000007068783b */ /* 0x000fe20000000200 */
[-C--:B-1----:R-:W-:Y:S07]  /*3100*/  HMMA.16816.F32.BF16 R4, R64, R16.reuse, RZ ;  /* 0x000000104004723c */ /* 0x082fee00000418ff */
[----:B------:R-:W1:Y:S01]  /*3110*/  LDSM.16.M88.4 R108, [R151+0x6000] ;  /* 0x00600000976c783b */ /* 0x000e620000000200 */
[C---:B--2---:R-:W-:Y:S07]  /*3120*/  HMMA.16816.F32.BF16 R8, R60.reuse, R16, RZ ;  /* 0x000000103c08723c */ /* 0x044fee00000418ff */
[----:B------:R-:W2:Y:S01]  /*3130*/  LDSM.16.M88.4 R112, [R112+0x1000] ;  /* 0x001000007070783b */ /* 0x000ea20000000200 */
[-C--:B------:R-:W-:Y:S07]  /*3140*/  HMMA.16816.F32.BF16 R12, R60, R18.reuse, RZ ;  /* 0x000000123c0c723c */ /* 0x080fee00000418ff */
[----:B------:R-:W5:Y:S01]  /*3150*/  LDG.E R156, desc[UR36][R2.64] ;  /* 0x00000024029c7981 */ /* 0x000f62000c1e1900 */
[C---:B------:R-:W-:Y:S03]  /*3160*/  HMMA.16816.F32.BF16 R16, R64.reuse, R18, RZ ;  /* 0x000000124010723c */ /* 0x040fe600000418ff */
[----:B------:R-:W5:Y:S04]  /*3170*/  LDG.E R155, desc[UR36][R2.64+0x20] ;  /* 0x00002024029b7981 */ /* 0x000f68000c1e1900 */
[----:B------:R-:W5:Y:S01]  /*3180*/  LDG.E R154, desc[UR36][R2.64+0x100] ;  /* 0x00010024029a7981 */ /* 0x000f62000c1e1900 */
[-C--:B---3--:R-:W-:Y:S03]  /*3190*/  HMMA.16816.F32.BF16 R20, R64, R32.reuse, RZ ;  /* 0x000000204014723c */ /* 0x088fe600000418ff */
[----:B------:R3:W5:Y:S05]  /*31a0*/  LDG.E R153, desc[UR36][R2.64+0x120] ;  /* 0x0001202402997981 */ /* 0x00076a000c1e1900 */
[C---:B------:R-:W-:Y:S08]  /*31b0*/  HMMA.16816.F32.BF16 R24, R60.reuse, R32, RZ ;  /* 0x000000203c18723c */ /* 0x040ff000000418ff */
[-C--:B------:R-:W-:Y:S08]  /*31c0*/  HMMA.16816.F32.BF16 R28, R60, R34.reuse, RZ ;  /* 0x000000223c1c723c */ /* 0x080ff000000418ff */
[C---:B------:R-:W-:Y:S02]  /*31d0*/  HMMA.16816.F32.BF16 R32, R64.reuse, R34, RZ ;  /* 0x000000224020723c */ /* 0x040fe400000418ff */
[C---:B---3--:R-:W-:Y:S02]  /*31e0*/  IADD3 R2, PT, PT, R0.reuse, 0xc7, RZ ;  /* 0x000000c700027810 */ /* 0x048fe40007ffe0ff */
[----:B------:R-:W-:Y:S04]  /*31f0*/  IADD3 R3, PT, PT, R0, 0xc8, RZ ;  /* 0x000000c800037810 */ /* 0x000fe80007ffe0ff */
        /* <DEDUP_REMOVED lines=8> */
[----:B------:R-:W3:Y:S07]  /*3280*/  LDSM.16.M88.4 R100, [R151+0x6400] ;  /* 0x006400009764783b */ /* 0x000eee0000000200 */
[-C--:B-1----:R-:W-:Y:S08]  /*3290*/  HMMA.16816.F32.BF16 R4, R104, R108.reuse, R4 ;  /* 0x0000006c6804723c */ /* 0x082ff00000041804 */
[C---:B--2---:R-:W-:Y:S08]  /*32a0*/  HMMA.16816.F32.BF16 R8, R112.reuse, R108, R8 ;  /* 0x0000006c7008723c */ /* 0x044ff00000041808 */
        /* <DEDUP_REMOVED lines=10> */
[----:B------:R-:W-:Y:S01]  /*3350*/  MUFU.TANH R187, R5 ;  /* 0x0000000500bb7308 */ /* 0x000fe20000002400 */
[----:B------:R-:W-:Y:S01]  /*3360*/  FMUL.FTZ R9, R9, UR14 ;  /* 0x0000000e09097c20 */ /* 0x000fe20008410000 */
[-C--:B---3--:R-:W-:Y:S03]  /*3370*/  HMMA.16816.F32.BF16 R20, R104, R100.reuse, R20 ;  /* 0x000000646814723c */ /* 0x088fe60000041814 */
[----:B------:R-:W-:Y:S01]  /*3380*/  FMUL.FTZ R12, R12, UR14 ;  /* 0x0000000e0c0c7c20 */ /* 0x000fe20008410000 */
[----:B------:R-:W-:Y:S01]  /*3390*/  FMUL.FTZ R14, R14, UR14 ;  /* 0x0000000e0e0e7c20 */ /* 0x000fe20008410000 */
[----:B------:R-:W-:Y:S03]  /*33a0*/  FMUL.FTZ R15, R15, UR14 ;  /* 0x0000000e0f0f7c20 */ /* 0x000fe60008410000 */
[----:B------:R-:W-:Y:S01]  /*33b0*/  MUFU.TANH R186, R6 ;  /* 0x0000000600ba7308 */ /* 0x000fe20000002400 */
[----:B------:R-:W-:Y:S01]  /*33c0*/  FMUL.FTZ R13, R13, UR14 ;  /* 0x0000000e0d0d7c20 */ /* 0x000fe20008410000 */
[C---:B------:R-:W-:Y:S04]  /*33d0*/  HMMA.16816.F32.BF16 R24, R112.reuse, R100, R24 ;  /* 0x000000647018723c */ /* 0x040fe80000041818 */
[----:B------:R-:W-:Y:S01]  /*33e0*/  FMUL.FTZ R19, R19, UR14 ;  /* 0x0000000e13137c20 */ /* 0x000fe20008410000 */
[----:B------:R-:W-:Y:S03]  /*33f0*/  FMUL.FTZ R18, R18, UR14 ;  /* 0x0000000e12127c20 */ /* 0x000fe60008410000 */
[----:B------:R2:W-:Y:S01]  /*3400*/  MUFU.TANH R185, R7 ;  /* 0x0000000700b97308 */ /* 0x0005e20000002400 */
[----:B------:R-:W-:Y:S01]  /*3410*/  FMUL.FTZ R17, R17, UR14 ;  /* 0x0000000e11117c20 */ /* 0x000fe20008410000 */
[-C--:B------:R-:W-:Y:S03]  /*3420*/  HMMA.16816.F32.BF16 R28, R112, R102.reuse, R28 ;  /* 0x00000066701c723c */ /* 0x080fe6000004181c */
[----:B------:R-:W-:Y:S01]  /*3430*/  FMUL.FTZ R20, R20, UR14 ;  /* 0x0000000e14147c20 */ /* 0x000fe20008410000 */
[----:B------:R-:W-:Y:S01]  /*3440*/  FMUL.FTZ R21, R21, UR14 ;  /* 0x0000000e15157c20 */ /* 0x000fe20008410000 */
[----:B------:R-:W-:Y:S03]  /*3450*/  FMUL.FTZ R22, R22, UR14 ;  /* 0x0000000e16167c20 */ /* 0x000fe60008410000 */
[----:B------:R-:W3:Y:S01]  /*3460*/  MUFU.TANH R183, R10 ;  /* 0x0000000a00b77308 */ /* 0x000ee20000002400 */
[----:B------:R-:W-:Y:S01]  /*3470*/  FMUL.FTZ R16, R16, UR14 ;  /* 0x0000000e10107c20 */ /* 0x000fe20008410000 */
[C---:B------:R-:W-:Y:S04]  /*3480*/  HMMA.16816.F32.BF16 R32, R104.reuse, R102, R32 ;  /* 0x000000666820723c */ /* 0x040fe80000041820 */
[----:B------:R-:W-:Y:S01]  /*3490*/  FMUL.FTZ R26, R26, UR14 ;  /* 0x0000000e1a1a7c20 */ /* 0x000fe20008410000 */
[----:B------:R-:W-:Y:S03]  /*34a0*/  FMUL.FTZ R25, R25, UR14 ;  /* 0x0000000e19197c20 */ /* 0x000fe60008410000 */
[----:B------:R-:W-:Y:S01]  /*34b0*/  MUFU.TANH R182, R11 ;  /* 0x0000000b00b67308 */ /* 0x000fe20000002400 */
[----:B--2---:R-:W2:Y:S01]  /*34c0*/  LDSM.16.M88.4 R4, [R151+0x6800] ;  /* 0x006800009704783b */ /* 0x004ea20000000200 */
[----:B------:R-:W-:Y:S01]  /*34d0*/  FMUL.FTZ R23, R23, UR14 ;  /* 0x0000000e17177c20 */ /* 0x000fe20008410000 */
[----:B------:R-:W-:Y:S01]  /*34e0*/  FMUL.FTZ R24, R24, UR14 ;  /* 0x0000000e18187c20 */ /* 0x000fe20008410000 */
[----:B------:R-:W-:Y:S01]  /*34f0*/  FMUL.FTZ R27, R27, UR14 ;  /* 0x0000000e1b1b7c20 */ /* 0x000fe20008410000 */
[----:B------:R-:W-:Y:S01]  /*3500*/  FMUL.FTZ R31, R31, UR14 ;  /* 0x0000000e1f1f7c20 */ /* 0x000fe20008410000 */
[----:B------:R-:W-:Y:S01]  /*3510*/  FMUL.FTZ R109, R29, UR14 ;  /* 0x0000000e1d6d7c20 */ /* 0x000fe20008410000 */
[----:B------:R-:W-:Y:S03]  /*3520*/  FMUL.FTZ R108, R28, UR14 ;  /* 0x0000000e1c6c7c20 */ /* 0x000fe60008410000 */
[----:B------:R-:W-:Y:S01]  /*3530*/  MUFU.TANH R158, R8 ;  /* 0x00000008009e7308 */ /* 0x000fe20000002400 */
[----:B------:R-:W-:Y:S01]  /*3540*/  IADD3 R28, PT, PT, R0, 0x9f, RZ ;  /* 0x0000009f001c7810 */ /* 0x000fe20007ffe0ff */
[----:B------:R-:W-:Y:S01]  /*3550*/  FMUL.FTZ R111, R35, UR14 ;  /* 0x0000000e236f7c20 */ /* 0x000fe20008410000 */
[----:B------:R-:W-:Y:S01]  /*3560*/  FMUL.FTZ R159, R33, UR14 ;  /* 0x0000000e219f7c20 */ /* 0x000fe20008410000 */
[----:B------:R-:W-:Y:S06]  /*3570*/  FMUL.FTZ R110, R34, UR14 ;  /* 0x0000000e226e7c20 */ /* 0x000fec0008410000 */
[----:B------:R4:W-:Y:S01]  /*3580*/  MUFU.TANH R161, R9 ;  /* 0x0000000900a17308 */ /* 0x0009e20000002400 */
[----:B------:R-:W-:Y:S01]  /*3590*/  FMUL.FTZ R157, R32, UR14 ;  /* 0x0000000e209d7c20 */ /* 0x000fe20008410000 */
[----:B------:R-:W-:Y:S08]  /*35a0*/  IADD3 R32, PT, PT, R0, 0x97, RZ ;  /* 0x0000009700207810 */ /* 0x000ff00007ffe0ff */
[----:B------:R1:W-:Y:S10]  /*35b0*/  MUFU.TANH R170, R19 ;  /* 0x0000001300aa7308 */ /* 0x0003f40000002400 */
[----:B------:R3:W-:Y:S01]  /*35c0*/  MUFU.TANH R176, R12 ;  /* 0x0000000c00b07308 */ /* 0x0007e20000002400 */
[----:B----4-:R-:W4:Y:S09]  /*35d0*/  LDSM.16.M88.4 R8, [R151+0x6c00] ;  /* 0x006c00009708783b */ /* 0x010f320000000200 */
[----:B------:R3:W4:Y:S01]  /*35e0*/  MUFU.TANH R177, R14 ;  /* 0x0000000e00b17308 */ /* 0x0007220000002400 */
[-C--:B--2---:R-:W-:Y:S03]  /*35f0*/  HMMA.16816.F32.BF16 R36, R104, R4.reuse, R36 ;  /* 0x000000046824723c */ /* 0x084fe60000041824 */
[----:B-1----:R-:W-:Y:S01]  /*3600*/  FMUL.FTZ R19, R30, UR14 ;  /* 0x0000000e1e137c20 */ /* 0x002fe20008410000 */
[C---:B------:R-:W-:Y:S05]  /*3610*/  IADD3 R30, PT, PT, R0.reuse, 0x98, RZ ;  /* 0x00000098001e7810 */ /* 0x040fea0007ffe0ff */
[----:B------:R1:W-:Y:S01]  /*3620*/  MUFU.TANH R175, R15 ;  /* 0x0000000f00af7308 */ /* 0x0003e20000002400 */
[C---:B------:R-:W-:Y:S04]  /*3630*/  HMMA.16816.F32.BF16 R40, R112.reuse, R4, R40 ;  /* 0x000000047028723c */ /* 0x040fe80000041828 */
[C---:B---3--:R-:W-:Y:S02]  /*3640*/  IADD3 R12, PT, PT, R0.reuse, 0x88, RZ ;  /* 0x00000088000c7810 */ /* 0x048fe40007ffe0ff */
[----:B------:R-:W-:Y:S03]  /*3650*/  IADD3 R4, PT, PT, R0, 0xa8, RZ ;  /* 0x000000a800047810 */ /* 0x000fe60007ffe0ff */
[----:B------:R2:W-:Y:S01]  /*3660*/  MUFU.TANH R171, R18 ;  /* 0x0000001200ab7308 */ /* 0x0005e20000002400 */
[-C--:B------:R-:W-:Y:S03]  /*3670*/  HMMA.16816.F32.BF16 R44, R112, R6.reuse, R44 ;  /* 0x00000006702c723c */ /* 0x080fe6000004182c */
[----:B------:R-:W-:Y:S01]  /*3680*/  FMUL.FTZ R160, R38, UR14 ;  /* 0x0000000e26a07c20 */ /* 0x000fe20008410000 */
[----:B------:R-:W-:Y:S01]  /*3690*/  IADD3 R14, PT, PT, R0, 0x70, RZ ;  /* 0x00000070000e7810 */ /* 0x000fe20007ffe0ff */
[----:B------:R-:W-:Y:S01]  /*36a0*/  FMUL.FTZ R165, R36, UR14 ;  /* 0x0000000e24a57c20 */ /* 0x000fe20008410000 */
[C---:B------:R-:W-:Y:S03]  /*36b0*/  IADD3 R38, PT, PT, R0.reuse, 0x58, RZ ;  /* 0x0000005800267810 */ /* 0x040fe60007ffe0ff */
[----:B------:R3:W-:Y:S01]  /*36c0*/  MUFU.TANH R101, R20 ;  /* 0x0000001400657308 */ /* 0x0007e20000002400 */
[C---:B------:R-:W-:Y:S04]  /*36d0*/  HMMA.16816.F32.BF16 R48, R104.reuse, R6, R48 ;  /* 0x000000066830723c */ /* 0x040fe80000041830 */
[C---:B-1----:R-:W-:Y:S01]  /*36e0*/  IADD3 R15, PT, PT, R0.reuse, 0x77, RZ ;  /* 0x00000077000f7810 */ /* 0x042fe20007ffe0ff */
[----:B------:R-:W-:Y:S01]  /*36f0*/  FMUL.FTZ R162, R39, UR14 ;  /* 0x0000000e27a27c20 */ /* 0x000fe20008410000 */
[----:B------:R-:W-:Y:S03]  /*3700*/  IADD3 R6, PT, PT, R0, 0xb0, RZ ;  /* 0x000000b000067810 */ /* 0x000fe60007ffe0ff */
[----:B------:R1:W-:Y:S01]  /*3710*/  MUFU.TANH R100, R21 ;  /* 0x0000001500647308 */ /* 0x0003e20000002400 */
[-C--:B----4-:R-:W-:Y:S03]  /*3720*/  HMMA.16816.F32.BF16 R52, R104, R8.reuse, R52 ;  /* 0x000000086834723c */ /* 0x090fe60000041834 */
[----:B------:R-:W-:Y:S01]  /*3730*/  FMUL.FTZ R173, R44, UR14 ;  /* 0x0000000e2cad7c20 */ /* 0x000fe20008410000 */
[C---:B------:R-:W-:Y:S01]  /*3740*/  IADD3 R44, PT, PT, R0.reuse, 0x4f, RZ ;  /* 0x0000004f002c7810 */ /* 0x040fe20007ffe0ff */
[----:B------:R-:W-:Y:S01]  /*3750*/  FMUL.FTZ R179, R45, UR14 ;  /* 0x0000000e2db37c20 */ /* 0x000fe20008410000 */
[C---:B--2---:R-:W-:Y:S03]  /*3760*/  IADD3 R18, PT, PT, R0.reuse, 0x80, RZ ;  /* 0x0000008000127810 */ /* 0x044fe60007ffe0ff */
[----:B------:R-:W-:Y:S01]  /*3770*/  MUFU.TANH R163, R31 ;  /* 0x0000001f00a37308 */ /* 0x000fe20000002400 */
[C---:B------:R-:W-:Y:S04]  /*3780*/  HMMA.16816.F32.BF16 R56, R112.reuse, R8, R56 ;  /* 0x000000087038723c */ /* 0x040fe80000041838 */
[----:B------:R-:W-:Y:S01]  /*3790*/  IADD3 R9, PT, PT, R0, 0xbf, RZ ;  /* 0x000000bf00097810 */ /* 0x000fe20007ffe0ff */
[----:B------:R-:W-:Y:S01]  /*37a0*/  FMUL.FTZ R169, R46, UR14 ;  /* 0x0000000e2ea97c20 */ /* 0x000fe20008410000 */
[----:B------:R-:W-:Y:S03]  /*37b0*/  IADD3 R8, PT, PT, R0, 0xb8, RZ ;  /* 0x000000b800087810 */ /* 0x000fe60007ffe0ff */
[----:B------:R-:W-:Y:S01]  /*37c0*/  MUFU.TANH R102, R17 ;  /* 0x0000001100667308 */ /* 0x000fe20000002400 */
[-C--:B------:R-:W-:Y:S03]  /*37d0*/  HMMA.16816.F32.BF16 R60, R112, R10.reuse, R60 ;  /* 0x0000000a703c723c */ /* 0x080fe6000004183c */
[----:B------:R-:W-:Y:S01]  /*37e0*/  FMUL.FTZ R112, R42, UR14 ;  /* 0x0000000e2a707c20 */ /* 0x000fe20008410000 */
[----:B------:R-:W-:Y:S01]  /*37f0*/  IABS R35, R9 ;  /* 0x0000000900237213 */ /* 0x000fe20000000000 */
[----:B------:R-:W-:Y:S01]  /*3800*/  FMUL.FTZ R113, R43, UR14 ;  /* 0x0000000e2b717c20 */ /* 0x000fe20008410000 */
[----:B------:R-:W-:Y:S03]  /*3810*/  IADD3 R7, PT, PT, R0, 0xb7, RZ ;  /* 0x000000b700077810 */ /* 0x000fe60007ffe0ff */
[----:B------:R-:W-:Y:S01]  /*3820*/  MUFU.TANH R168, R22 ;  /* 0x0000001600a87308 */ /* 0x000fe20000002400 */
[----:B------:R-:W-:Y:S04]  /*3830*/  HMMA.16816.F32.BF16 R64, R104, R10, R64 ;  /* 0x0000000a6840723c */ /* 0x000fe80000041840 */
[----:B------:R-:W-:Y:S01]  /*3840*/  FMUL.FTZ R195, R56, UR14 ;  /* 0x0000000e38c37c20 */ /* 0x000fe20008410000 */
[----:B------:R-:W-:Y:S01]  /*3850*/  FMUL.FTZ R104, R50, UR14 ;  /* 0x0000000e32687c20 */ /* 0x000fe20008410000 */
[C---:B------:R-:W-:Y:S03]  /*3860*/  IADD3 R50, PT, PT, R0.reuse, 0x47, RZ ;  /* 0x0000004700327810 */ /* 0x040fe60007ffe0ff */
[----:B------:R2:W-:Y:S01]  /*3870*/  MUFU.TANH R56, R26 ;  /* 0x0000001a00387308 */ /* 0x0005e20000002400 */
[C---:B------:R-:W-:Y:S01]  /*3880*/  IADD3 R11, PT, PT, R0.reuse, 0x87, RZ ;  /* 0x00000087000b7810 */ /* 0x040fe20007ffe0ff */
[----:B------:R-:W-:Y:S01]  /*3890*/  FMUL.FTZ R191, R53, UR14 ;  /* 0x0000000e35bf7c20 */ /* 0x000fe20008410000 */
[----:B------:R-:W-:Y:S01]  /*38a0*/  IABS R9, R50 ;  /* 0x0000003200097213 */ /* 0x000fe20000000000 */
[----:B------:R-:W-:Y:S01]  /*38b0*/  FMUL.FTZ R200, R61, UR14 ;  /* 0x0000000e3dc87c20 */ /* 0x000fe20008410000 */
[C---:B------:R-:W-:Y:S01]  /*38c0*/  IADD3 R10, PT, PT, R0.reuse, 0xc0, RZ ;  /* 0x000000c0000a7810 */ /* 0x040fe20007ffe0ff */
[----:B------:R-:W-:Y:S01]  /*38d0*/  FMUL.FTZ R181, R49, UR14 ;  /* 0x0000000e31b57c20 */ /* 0x000fe20008410000 */
[C---:B---3--:R-:W-:Y:S03]  /*38e0*/  IADD3 R20, PT, PT, R0.reuse, 0xa7, RZ ;  /* 0x000000a700147810 */ /* 0x048fe60007ffe0ff */
[----:B------:R-:W-:Y:S01]  /*38f0*/  MUFU.TANH R174, R13 ;  /* 0x0000000d00ae7308 */ /* 0x000fe20000002400 */
[C---:B-1----:R-:W-:Y:S01]  /*3900*/  IADD3 R21, PT, PT, R0.reuse, 0x68, RZ ;  /* 0x0000006800157810 */ /* 0x042fe20007ffe0ff */
[----:B------:R-:W-:Y:S01]  /*3910*/  FMUL.FTZ R115, R41, UR14 ;  /* 0x0000000e29737c20 */ /* 0x000fe20008410000 */
[----:B------:R-:W-:Y:S01]  /*3920*/  IADD3 R42, PT, PT, R0, 0x50, RZ ;  /* 0x00000050002a7810 */ /* 0x000fe20007ffe0ff */
[----:B------:R-:W-:Y:S01]  /*3930*/  FMUL.FTZ R203, R66, UR14 ;  /* 0x0000000e42cb7c20 */ /* 0x000fe20008410000 */
[----:B------:R-:W-:Y:S01]  /*3940*/  FMUL.FTZ R204, R67, UR14 ;  /* 0x0000000e43cc7c20 */ /* 0x000fe20008410000 */
[----:B------:R-:W-:Y:S01]  /*3950*/  IABS R45, R12 ;  /* 0x0000000c002d7213 */ /* 0x000fe20000000000 */
[----:B------:R-:W-:Y:S03]  /*3960*/  FMUL.FTZ R201, R62, UR14 ;  /* 0x0000000e3ec97c20 */ /* 0x000fe60008410000 */
[----:B------:R1:W-:Y:S01]  /*3970*/  MUFU.TANH R66, R25 ;  /* 0x0000001900427308 */ /* 0x0003e20000002400 */
[----:B--2---:R-:W-:Y:S01]  /*3980*/  IADD3 R26, PT, PT, R0, 0xa0, RZ ;  /* 0x000000a0001a7810 */ /* 0x004fe20007ffe0ff */
[----:B------:R-:W-:Y:S01]  /*3990*/  FMUL.FTZ R172, R47, UR14 ;  /* 0x0000000e2fac7c20 */ /* 0x000fe20008410000 */
[----:B------:R-:W-:Y:S01]  /*39a0*/  IABS R43, R11 ;  /* 0x0000000b002b7213 */ /* 0x000fe20000000000 */
[----:B------:R-:W-:Y:S01]  /*39b0*/  FMUL.FTZ R180, R48, UR14 ;  /* 0x0000000e30b47c20 */ /* 0x000fe20008410000 */
[----:B------:R-:W-:Y:S01]  /*39c0*/  IADD3 R46, PT, PT, R0, 0x90, RZ ;  /* 0x00000090002e7810 */ /* 0x000fe20007ffe0ff */
[----:B------:R-:W-:Y:S01]  /*39d0*/  FMUL.FTZ R105, R51, UR14 ;  /* 0x0000000e33697c20 */ /* 0x000fe20008410000 */
[----:B------:R-:W-:Y:S03]  /*39e0*/  IABS R36, R10 ;  /* 0x0000000a00247213 */ /* 0x000fe60000000000 */
[----:B------:R2:W-:Y:S01]  /*39f0*/  MUFU.TANH R103, R16 ;  /* 0x0000001000677308 */ /* 0x0005e20000002400 */
[----:B------:R-:W-:Y:S01]  /*3a00*/  IABS R29, R14 ;  /* 0x0000000e001d7213 */ /* 0x000fe20000000000 */
[----:B------:R-:W-:Y:S01]  /*3a10*/  FMUL.FTZ R184, R54, UR14 ;  /* 0x0000000e36b87c20 */ /* 0x000fe20008410000 */
[----:B------:R-:W-:Y:S01]  /*3a20*/  IABS R11, R44 ;  /* 0x0000002c000b7213 */ /* 0x000fe20000000000 */
[----:B------:R-:W-:Y:S01]  /*3a30*/  FMUL.FTZ R188, R55, UR14 ;  /* 0x0000000e37bc7c20 */ /* 0x000fe20008410000 */
[----:B------:R-:W-:Y:S01]  /*3a40*/  IABS R34, R8 ;  /* 0x0000000800227213 */ /* 0x000fe20000000000 */
[----:B------:R-:W-:Y:S01]  /*3a50*/  FMUL.FTZ R197, R60, UR14 ;  /* 0x0000000e3cc57c20 */ /* 0x000fe20008410000 */
[----:B------:R-:W-:Y:S03]  /*3a60*/  IABS R31, R15 ;  /* 0x0000000f001f7213 */ /* 0x000fe60000000000 */
[----:B------:R-:W-:Y:S01]  /*3a70*/  MUFU.TANH R166, R23 ;  /* 0x0000001700a67308 */ /* 0x000fe20000002400 */
[----:B-1----:R-:W-:Y:S01]  /*3a80*/  IABS R25, R6 ;  /* 0x0000000600197213 */ /* 0x002fe20000000000 */
[----:B------:R-:W-:Y:S01]  /*3a90*/  FMUL.FTZ R114, R40, UR14 ;  /* 0x0000000e28727c20 */ /* 0x000fe20008410000 */
[----:B------:R-:W-:Y:S01]  /*3aa0*/  IABS R14, R38 ;  /* 0x00000026000e7213 */ /* 0x000fe20000000000 */
[----:B------:R-:W-:Y:S01]  /*3ab0*/  FMUL.FTZ R167, R37, UR14 ;  /* 0x0000000e25a77c20 */ /* 0x000fe20008410000 */
[----:B------:R-:W-:Y:S01]  /*3ac0*/  IADD3 R17, PT, PT, R0, 0x7f, RZ ;  /* 0x0000007f00117810 */ /* 0x000fe20007ffe0ff */
[----:B------:R-:W-:Y:S01]  /*3ad0*/  FMUL.FTZ R202, R63, UR14 ;  /* 0x0000000e3fca7c20 */ /* 0x000fe20008410000 */
[----:B------:R-:W-:Y:S03]  /*3ae0*/  IABS R49, R18 ;  /* 0x0000001200317213 */ /* 0x000fe60000000000 */
[----:B------:R-:W-:Y:S01]  /*3af0*/  MUFU.TANH R67, R24 ;  /* 0x0000001800437308 */ /* 0x000fe20000002400 */
[----:B------:R-:W-:Y:S01]  /*3b00*/  IABS R33, R7 ;  /* 0x0000000700217213 */ /* 0x000fe20000000000 */
[----:B------:R-:W-:Y:S01]  /*3b10*/  FMUL.FTZ R192, R58, UR14 ;  /* 0x0000000e3ac07c20 */ /* 0x000fe20008410000 */
[----:B------:R-:W-:Y:S01]  /*3b20*/  IABS R8, R4 ;  /* 0x0000000400087213 */ /* 0x000fe20000000000 */
[----:B------:R-:W-:Y:S01]  /*3b30*/  FMUL.FTZ R194, R59, UR14 ;  /* 0x0000000e3bc27c20 */ /* 0x000fe20008410000 */
[----:B------:R-:W-:Y:S01]  /*3b40*/  IADD3 R22, PT, PT, R0, 0x67, RZ ;  /* 0x0000006700167810 */ /* 0x000fe20007ffe0ff */
[----:B------:R-:W-:Y:S01]  /*3b50*/  FMUL.FTZ R190, R52, UR14 ;  /* 0x0000000e34be7c20 */ /* 0x000fe20008410000 */
[----:B------:R-:W-:Y:S03]  /*3b60*/  IABS R39, R2 ;  /* 0x0000000200277213 */ /* 0x000fe60000000000 */
[----:B------:R-:W1:Y:S01]  /*3b70*/  MUFU.TANH R164, R19 ;  /* 0x0000001300a47308 */ /* 0x000e620000002400 */
[----:B------:R-:W-:Y:S01]  /*3b80*/  IABS R7, R20 ;  /* 0x0000001400077213 */ /* 0x000fe20000000000 */
[----:B------:R-:W-:Y:S01]  /*3b90*/  FMUL.FTZ R196, R57, UR14 ;  /* 0x0000000e39c47c20 */ /* 0x000fe20008410000 */
[----:B------:R-:W-:Y:S01]  /*3ba0*/  IABS R18, R21 ;  /* 0x0000001500127213 */ /* 0x000fe20000000000 */
[----:B------:R-:W-:Y:S01]  /*3bb0*/  FMUL.FTZ R234, R65, UR14 ;  /* 0x0000000e41ea7c20 */ /* 0x000fe20008410000 */
[----:B------:R-:W-:Y:S01]  /*3bc0*/  IABS R6, R26 ;  /* 0x0000001a00067213 */ /* 0x000fe20000000000 */
[----:B------:R-:W-:Y:S01]  /*3bd0*/  FMUL.FTZ R205, R64, UR14 ;  /* 0x0000000e40cd7c20 */ /* 0x000fe20008410000 */
[----:B------:R-:W-:Y:S03]  /*3be0*/  IABS R12, R42 ;  /* 0x0000002a000c7213 */ /* 0x000fe60000000000 */
[----:B------:R3:W-:Y:S01]  /*3bf0*/  MUFU.TANH R50, R112 ;  /* 0x0000007000327308 */ /* 0x0007e20000002400 */
[----:B------:R-:W-:Y:S02]  /*3c00*/  MOV R38, R45 ;  /* 0x0000002d00267202 */ /* 0x000fe40000000f00 */
[----:B------:R-:W-:Y:S02]  /*3c10*/  IABS R4, R30 ;  /* 0x0000001e00047213 */ /* 0x000fe40000000000 */
[----:B------:R-:W-:Y:S02]  /*3c20*/  IABS R2, R46 ;  /* 0x0000002e00027213 */ /* 0x000fe40000000000 */
[----:B------:R-:W-:Y:S03]  /*3c30*/  MOV R20, R36 ;  /* 0x0000002400147202 */ /* 0x000fe60000000f00 */
[----:B------:R-:W-:Y:S01]  /*3c40*/  MUFU.TANH R61, R27 ;  /* 0x0000001b003d7308 */ /* 0x000fe20000002400 */
[----:B------:R-:W-:Y:S02]  /*3c50*/  MOV R42, R11 ;  /* 0x0000000b002a7202 */ /* 0x000fe40000000f00 */
[----:B------:R-:W-:Y:S02]  /*3c60*/  IABS R41, R3 ;  /* 0x0000000300297213 */ /* 0x000fe40000000000 */
[----:B------:R-:W-:Y:S02]  /*3c70*/  MOV R30, R25 ;  /* 0x00000019001e7202 */ /* 0x000fe40000000f00 */
[----:B------:R-:W-:Y:S03]  /*3c80*/  MOV R45, R14 ;  /* 0x0000000e002d7202 */ /* 0x000fe60000000f00 */
[----:B------:R-:W-:Y:S01]  /*3c90*/  MUFU.TANH R53, R159 ;  /* 0x0000009f00357308 */ /* 0x000fe20000002400 */
[----:B------:R-:W-:Y:S02]  /*3ca0*/  I2FP.F32.S32 R11, R31 ;  /* 0x0000001f000b7245 */ /* 0x000fe40000201400 */
[C---:B------:R-:W-:Y:S02]  /*3cb0*/  IADD3 R48, PT, PT, R0.reuse, 0x8f, RZ ;  /* 0x0000008f00307810 */ /* 0x040fe40007ffe0ff */
[----:B------:R-:W-:Y:S02]  /*3cc0*/  IABS R47, R17 ;  /* 0x00000011002f7213 */ /* 0x000fe40000000000 */
[----:B------:R-:W-:Y:S03]  /*3cd0*/  IABS R3, R32 ;  /* 0x0000002000037213 */ /* 0x000fe60000000000 */
[----:B------:R4:W-:Y:S01]  /*3ce0*/  MUFU.TANH R62, R109 ;  /* 0x0000006d003e7308 */ /* 0x0009e20000002400 */
[----:B------:R-:W-:Y:S02]  /*3cf0*/  I2FP.F32.S32 R14, R49 ;  /* 0x00000031000e7245 */ /* 0x000fe40000201400 */
[----:B------:R-:W-:Y:S02]  /*3d00*/  I2FP.F32.S32 R31, R8 ;  /* 0x00000008001f7245 */ /* 0x000fe40000201400 */
[C---:B------:R-:W-:Y:S02]  /*3d10*/  IADD3 R5, PT, PT, R0.reuse, 0xaf, RZ ;  /* 0x000000af00057810 */ /* 0x040fe40007ffe0ff */
[C---:B------:R-:W-:Y:S03]  /*3d20*/  IADD3 R51, PT, PT, R0.reuse, 0x48, RZ ;  /* 0x0000004800337810 */ /* 0x040fe60007ffe0ff */
[----:B------:R-:W1:Y:S01]  /*3d30*/  MUFU.TANH R55, R110 ;  /* 0x0000006e00377308 */ /* 0x000e620000002400 */
[----:B------:R-:W-:Y:S02]  /*3d40*/  IABS R17, R22 ;  /* 0x0000001600117213 */ /* 0x000fe40000000000 */
[----:B------:R-:W-:Y:S02]  /*3d50*/  MOV R32, R6 ;  /* 0x0000000600207202 */ /* 0x000fe40000000f00 */
[----:B------:R-:W-:Y:S02]  /*3d60*/  I2FP.F32.S32 R49, R38 ;  /* 0x0000002600317245 */ /* 0x000fe40000201400 */
[----:B------:R-:W-:Y:S03]  /*3d70*/  I2FP.F32.S32 R8, R18 ;  /* 0x0000001200087245 */ /* 0x000fe60000201400 */
[----:B------:R1:W1:Y:S01]  /*3d80*/  MUFU.TANH R54, R157 ;  /* 0x0000009d00367308 */ /* 0x0002620000002400 */
[----:B------:R-:W-:Y:S01]  /*3d90*/  MOV R60, R2 ;  /* 0x00000002003c7202 */ /* 0x000fe20000000f00 */
[----:B------:R-:W-:Y:S01]  /*3da0*/  FFMA.FTZ R18, -R189, R189, 1 ;  /* 0x3f800000bd127423 */ /* 0x000fe200000101bd */
[----:B------:R-:W-:Y:S01]  /*3db0*/  I2FP.F32.S32 R6, R20 ;  /* 0x0000001400067245 */ /* 0x000fe20000201400 */
[----:B------:R-:W-:Y:S01]  /*3dc0*/  FFMA.FTZ R20, -R183, R183, 1 ;  /* 0x3f800000b7147423 */ /* 0x000fe200000101b7 */
[C---:B--2---:R-:W-:Y:S01]  /*3dd0*/  IADD3 R16, PT, PT, R0.reuse, 0x78, RZ ;  /* 0x0000007800107810 */ /* 0x044fe20007ffe0ff */
[----:B---3--:R-:W-:Y:S01]  /*3de0*/  FFMA.FTZ R112, R49, -UR17, R186 ;  /* 0x8000001131707c23 */ /* 0x008fe200080100ba */
[C---:B------:R-:W-:Y:S03]  /*3df0*/  IADD3 R13, PT, PT, R0.reuse, 0x6f, RZ ;  /* 0x0000006f000d7810 */ /* 0x040fe60007ffe0ff */
[----:B------:R-:W-:Y:S01]  /*3e00*/  MUFU.TANH R38, R113 ;  /* 0x0000007100267308 */ /* 0x000fe20000002400 */
[----:B------:R-:W-:Y:S01]  /*3e10*/  IADD3 R23, PT, PT, R0, 0x60, RZ ;  /* 0x0000006000177810 */ /* 0x000fe20007ffe0ff */
[----:B------:R-:W-:Y:S01]  /*3e20*/  FMUL.FTZ R209, R18, UR14 ;  /* 0x0000000e12d17c20 */ /* 0x000fe20008410000 */
[C---:B------:R-:W-:Y:S01]  /*3e30*/  IADD3 R24, PT, PT, R0.reuse, 0x5f, RZ ;  /* 0x0000005f00187810 */ /* 0x040fe20007ffe0ff */
[----:B------:R-:W-:Y:S01]  /*3e40*/  FFMA.FTZ R18, -R177, R177, 1 ;  /* 0x3f800000b1127423 */ /* 0x000fe200000101b1 */
[----:B------:R-:W-:Y:S01]  /*3e50*/  IADD3 R40, PT, PT, R0, 0x57, RZ ;  /* 0x0000005700287810 */ /* 0x000fe20007ffe0ff */
[----:B----4-:R-:W-:Y:S01]  /*3e60*/  FFMA.FTZ R109, R14, -UR17, R189 ;  /* 0x800000110e6d7c23 */ /* 0x010fe200080100bd */
[----:B------:R-:W-:Y:S03]  /*3e70*/  I2FP.F32.S32 R2, R30 ;  /* 0x0000001e00027245 */ /* 0x000fe60000201400 */
[----:B------:R2:W3:Y:S01]  /*3e80*/  MUFU.TANH R63, R108 ;  /* 0x0000006c003f7308 */ /* 0x0004e20000002400 */
[----:B------:R-:W-:Y:S01]  /*3e90*/  IABS R0, R48 ;  /* 0x0000003000007213 */ /* 0x000fe20000000000 */
[----:B------:R-:W-:Y:S01]  /*3ea0*/  FMUL.FTZ R211, R18, UR14 ;  /* 0x0000000e12d37c20 */ /* 0x000fe20008410000 */
[----:B------:R-:W-:Y:S01]  /*3eb0*/  I2FP.F32.S32 R30, R7 ;  /* 0x00000007001e7245 */ /* 0x000fe20000201400 */
[----:B-1----:R-:W-:Y:S01]  /*3ec0*/  FFMA.FTZ R157, R6, -UR17, R177 ;  /* 0x80000011069d7c23 */ /* 0x002fe200080100b1 */
[----:B------:R-:W-:Y:S01]  /*3ed0*/  IABS R19, R5 ;  /* 0x0000000500137213 */ /* 0x000fe20000000000 */
[----:B------:R-:W-:Y:S01]  /*3ee0*/  FFMA.FTZ R64, R2, -UR17, R164 ;  /* 0x8000001102407c23 */ /* 0x000fe200080100a4 */
[----:B------:R-:W-:Y:S03]  /*3ef0*/  IABS R10, R51 ;  /* 0x00000033000a7213 */ /* 0x000fe60000000000 */
[----:B------:R-:W-:Y:S01]  /*3f00*/  MUFU.TANH R18, R184 ;  /* 0x000000b800127308 */ /* 0x000fe20000002400 */
[----:B------:R-:W-:Y:S01]  /*3f10*/  I2FP.F32.S32 R7, R17 ;  /* 0x0000001100077245 */ /* 0x000fe20000201400 */
[----:B------:R-:W-:Y:S01]  /*3f20*/  FFMA.FTZ R17, -R186, R186, 1 ;  /* 0x3f800000ba117423 */ /* 0x000fe200000101ba */
[----:B------:R-:W-:Y:S01]  /*3f30*/  FMUL.FTZ R186, R20, UR14 ;  /* 0x0000000e14ba7c20 */ /* 0x000fe20008410000 */
[----:B------:R-:W-:Y:S02]  /*3f40*/  IABS R37, R16 ;  /* 0x0000001000257213 */ /* 0x000fe40000000000 */
[----:B------:R-:W-:Y:S01]  /*3f50*/  MOV R26, R0 ;  /* 0x00000000001a7202 */ /* 0x000fe20000000f00 */
[----:B------:R-:W-:Y:S03]  /*3f60*/  FMUL.FTZ R208, R17, UR14 ;  /* 0x0000000e11d07c20 */ /* 0x000fe60008410000 */
[----:B------:R1:W-:Y:S01]  /*3f70*/  MUFU.TANH R51, R160 ;  /* 0x000000a000337308 */ /* 0x0003e20000002400 */
[----:B------:R-:W-:Y:S01]  /*3f80*/  I2FP.F32.S32 R39, R39 ;  /* 0x0000002700277245 */ /* 0x000fe20000201400 */
[----:B------:R-:W-:Y:S01]  /*3f90*/  FFMA.FTZ R17, -R175, R175, 1 ;  /* 0x3f800000af117423 */ /* 0x000fe200000101af */
[----:B------:R-:W-:Y:S01]  /*3fa0*/  IABS R27, R13 ;  /* 0x0000000d001b7213 */ /* 0x000fe20000000000 */
[----:B--2---:R-:W-:Y:S01]  /*3fb0*/  FFMA.FTZ R108, R14, -UR17, R171 ;  /* 0x800000110e6c7c23 */ /* 0x004fe200080100ab */
[----:B------:R-:W-:Y:S01]  /*3fc0*/  IABS R16, R23 ;  /* 0x0000001700107213 */ /* 0x000fe20000000000 */
[----:B------:R-:W-:Y:S01]  /*3fd0*/  FFMA.FTZ R159, R39, -UR17, R182 ;  /* 0x80000011279f7c23 */ /* 0x000fe200080100b6 */
[----:B------:R-:W-:Y:S03]  /*3fe0*/  IABS R15, R24 ;  /* 0x00000018000f7213 */ /* 0x000fe60000000000 */
[----:B------:R2:W-:Y:S01]  /*3ff0*/  MUFU.TANH R20, R104 ;  /* 0x0000006800147308 */ /* 0x0005e20000002400 */
[----:B------:R-:W-:Y:S01]  /*4000*/  MOV R22, R34 ;  /* 0x0000002200167202 */ /* 0x000fe20000000f00 */
[----:B------:R-:W-:Y:S01]  /*4010*/  FMUL.FTZ R210, R17, UR14 ;  /* 0x0000000e11d27c20 */ /* 0x000fe20008410000 */
[----:B------:R-:W-:Y:S01]  /*4020*/  I2FP.F32.S32 R0, R19 ;  /* 0x0000001300007245 */ /* 0x000fe20000201400 */
[----:B------:R-:W-:Y:S01]  /*4030*/  FFMA.FTZ R19, -R182, R182, 1 ;  /* 0x3f800000b6137423 */ /* 0x000fe200000101b6 */
[----:B------:R-:W-:Y:S01]  /*4040*/  IABS R5, R28 ;  /* 0x0000001c00057213 */ /* 0x000fe20000000000 */
[----:B------:R-:W-:Y:S01]  /*4050*/  FFMA.FTZ R14, -R103, R103, 1 ;  /* 0x3f800000670e7423 */ /* 0x000fe20000010167 */
[----:B------:R-:W-:Y:S03]  /*4060*/  IABS R13, R40 ;  /* 0x00000028000d7213 */ /* 0x000fe60000000000 */
[----:B------:R4:W-:Y:S01]  /*4070*/  MUFU.TANH R34, R115 ;  /* 0x0000007300227308 */ /* 0x0009e20000002400 */
[----:B------:R-:W-:Y:S01]  /*4080*/  MOV R48, R43 ;  /* 0x0000002b00307202 */ /* 0x000fe20000000f00 */
[----:B------:R-:W-:Y:S01]  /*4090*/  FMUL.FTZ R182, R19, UR14 ;  /* 0x0000000e13b67c20 */ /* 0x000fe20008410000 */
[----:B------:R-:W-:Y:S01]  /*40a0*/  MOV R21, R35 ;  /* 0x0000002300157202 */ /* 0x000fe20000000f00 */
[----:B------:R-:W-:Y:S01]  /*40b0*/  FMUL.FTZ R213, R14, UR14 ;  /* 0x0000000e0ed57c20 */ /* 0x000fe20008410000 */
[----:B------:R-:W-:Y:S01]  /*40c0*/  MOV R43, R12 ;  /* 0x0000000c002b7202 */ /* 0x000fe20000000f00 */
[----:B------:R-:W-:Y:S01]  /*40d0*/  FFMA.FTZ R14, -R164, R164, 1 ;  /* 0x3f800000a40e7423 */ /* 0x000fe200000101a4 */
[----:B------:R-:W-:Y:S03]  /*40e0*/  I2FP.F32.S32 R12, R37 ;  /* 0x00000025000c7245 */ /* 0x000fe60000201400 */
[----:B------:R3:W-:Y:S01]  /*40f0*/  MUFU.TANH R19, R105 ;  /* 0x0000006900137308 */ /* 0x0007e20000002400 */
[----:B------:R-:W-:Y:S01]  /*4100*/  I2FP.F32.S32 R37, R16 ;  /* 0x0000001000257245 */ /* 0x000fe20000201400 */
[----:B------:R-:W-:Y:S01]  /*4110*/  FFMA.FTZ R16, -R187, R187, 1 ;  /* 0x3f800000bb107423 */ /* 0x000fe200000101bb */
[----:B------:R-:W-:Y:S01]  /*4120*/  I2FP.F32.S32 R36, R15 ;  /* 0x0000000f00247245 */ /* 0x000fe20000201400 */
[----:B------:R-:W-:Y:S01]  /*4130*/  FFMA.FTZ R15, -R185, R185, 1 ;  /* 0x3f800000b90f7423 */ /* 0x000fe200000101b9 */
[----:B------:R-:W-:Y:S01]  /*4140*/  MOV R28, R5 ;  /* 0x00000005001c7202 */ /* 0x000fe20000000f00 */
[----:B------:R-:W-:Y:S01]  /*4150*/  FMUL.FTZ R206, R16, UR14 ;  /* 0x0000000e10ce7c20 */ /* 0x000fe20008410000 */
[----:B------:R-:W-:Y:S03]  /*4160*/  MOV R44, R13 ;  /* 0x0000000d002c7202 */ /* 0x000fe60000000f00 */
[----:B------:R3:W-:Y:S01]  /*4170*/  MUFU.TANH R35, R114 ;  /* 0x0000007200237308 */ /* 0x0007e20000002400 */
[----:B------:R-:W-:Y:S01]  /*4180*/  I2FP.F32.S32 R13, R47 ;  /* 0x0000002f000d7245 */ /* 0x000fe20000201400 */
[----:B------:R-:W-:Y:S01]  /*4190*/  FMUL.FTZ R189, R15, UR14 ;  /* 0x0000000e0fbd7c20 */ /* 0x000fe20008410000 */
[----:B------:R-:W-:Y:S01]  /*41a0*/  I2FP.F32.S32 R5, R21 ;  /* 0x0000001500057245 */ /* 0x000fe20000201400 */
[----:B------:R-:W-:Y:S01]  /*41b0*/  FFMA.FTZ R16, -R158, R158, 1 ;  /* 0x3f8000009e107423 */ /* 0x000fe2000001019e */
[----:B------:R-:W-:Y:S01]  /*41c0*/  I2FP.F32.S32 R41, R41 ;  /* 0x0000002900297245 */ /* 0x000fe20000201400 */
[----:B------:R-:W-:Y:S01]  /*41d0*/  FFMA.FTZ R15, -R161, R161, 1 ;  /* 0x3f800000a10f7423 */ /* 0x000fe200000101a1 */
[----:B------:R-:W-:Y:S03]  /*41e0*/  MOV R23, R33 ;  /* 0x0000002100177202 */ /* 0x000fe60000000f00 */
[----:B------:R3:W-:Y:S01]  /*41f0*/  MUFU.TANH R17, R188 ;  /* 0x000000bc00117308 */ /* 0x0007e20000002400 */
[----:B------:R-:W-:Y:S01]  /*4200*/  MOV R58, R4 ;  /* 0x00000004003a7202 */ /* 0x000fe20000000f00 */
[----:B------:R-:W-:Y:S01]  /*4210*/  FFMA.FTZ R110, R13, -UR17, R187 ;  /* 0x800000110d6e7c23 */ /* 0x000fe200080100bb */
[----:B------:R-:W-:Y:S01]  /*4220*/  FFMA.FTZ R158, R6, -UR17, R158 ;  /* 0x80000011069e7c23 */ /* 0x000fe2000801009e */
[C---:B------:R-:W-:Y:S01]  /*4230*/  FFMA.FTZ R161, R5.reuse, -UR17, R161 ;  /* 0x8000001105a17c23 */ /* 0x040fe200080100a1 */
[----:B------:R-:W-:Y:S01]  /*4240*/  FFMA.FTZ R113, R5, -UR17, R175 ;  /* 0x8000001105717c23 */ /* 0x000fe200080100af */
[----:B------:R-:W-:Y:S01]  /*4250*/  FFMA.FTZ R106, R13, -UR17, R170 ;  /* 0x800000110d6a7c23 */ /* 0x000fe200080100aa */
[----:B------:R-:W-:Y:S03]  /*4260*/  MOV R33, R10 ;  /* 0x0000000a00217202 */ /* 0x000fe60000000f00 */
[----:B------:R3:W3:Y:S01]  /*4270*/  MUFU.TANH R52, R111 ;  /* 0x0000006f00347308 */ /* 0x0006e20000002400 */
[----:B------:R-:W-:Y:S01]  /*4280*/  I2FP.F32.S32 R4, R22 ;  /* 0x0000001600047245 */ /* 0x000fe20000201400 */
[----:B------:R-:W-:Y:S01]  /*4290*/  FFMA.FTZ R5, -R174, R174, 1 ;  /* 0x3f800000ae057423 */ /* 0x000fe200000101ae */
[----:B------:R-:W-:Y:S01]  /*42a0*/  FFMA.FTZ R6, -R170, R170, 1 ;  /* 0x3f800000aa067423 */ /* 0x000fe200000101aa */
[----:B------:R-:W-:Y:S01]  /*42b0*/  FFMA.FTZ R13, -R102, R102, 1 ;  /* 0x3f800000660d7423 */ /* 0x000fe20000010166 */
[----:B------:R-:W-:Y:S01]  /*42c0*/  I2FP.F32.S32 R10, R29 ;  /* 0x0000001d000a7245 */ /* 0x000fe20000201400 */
[----:B-1----:R-:W-:Y:S01]  /*42d0*/  FFMA.FTZ R160, R41, -UR17, R183 ;  /* 0x8000001129a07c23 */ /* 0x002fe200080100b7 */
[----:B------:R-:W-:Y:S03]  /*42e0*/  FMUL.FTZ R183, R5, UR14 ;  /* 0x0000000e05b77c20 */ /* 0x000fe60008410000 */
[----:B------:R-:W1:Y:S01]  /*42f0*/  MUFU.TANH R46, R167 ;  /* 0x000000a7002e7308 */ /* 0x000e620000002400 */
[----:B------:R-:W-:Y:S01]  /*4300*/  FMUL.FTZ R217, R6, UR14 ;  /* 0x0000000e06d97c20 */ /* 0x000fe20008410000 */
[----:B------:R-:W-:Y:S01]  /*4310*/  FMUL.FTZ R212, R13, UR14 ;  /* 0x0000000e0dd47c20 */ /* 0x000fe20008410000 */
[----:B------:R-:W-:Y:S01]  /*4320*/  FFMA.FTZ R6, -R101, R101, 1 ;  /* 0x3f80000065067423 */ /* 0x000fe20000010165 */
[----:B------:R-:W-:Y:S01]  /*4330*/  FFMA.FTZ R5, -R100, R100, 1 ;  /* 0x3f80000064057423 */ /* 0x000fe20000010164 */
[----:B--2---:R-:W-:Y:S01]  /*4340*/  FFMA.FTZ R104, R4, -UR17, R56 ;  /* 0x8000001104687c23 */ /* 0x004fe20008010038 */
[----:B------:R-:W-:Y:S01]  /*4350*/  FFMA.FTZ R13, -R56, R56, 1 ;  /* 0x3f800000380d7423 */ /* 0x000fe20000010138 */
[C---:B------:R-:W-:Y:S03]  /*4360*/  FFMA.FTZ R101, R10.reuse, -UR17, R101 ;  /* 0x800000110a657c23 */ /* 0x040fe60008010065 */
[----:B------:R-:W-:Y:S01]  /*4370*/  MUFU.TANH R41, R190 ;  /* 0x000000be00297308 */ /* 0x000fe20000002400 */
[----:B------:R-:W-:Y:S01]  /*4380*/  FFMA.FTZ R56, R10, -UR17, R55 ;  /* 0x800000110a387c23 */ /* 0x000fe20008010037 */
[----:B----4-:R-:W-:Y:S01]  /*4390*/  FFMA.FTZ R115, R4, -UR17, R176 ;  /* 0x8000001104737c23 */ /* 0x010fe200080100b0 */
[----:B------:R-:W-:Y:S01]  /*43a0*/  FFMA.FTZ R4, -R67, R67, 1 ;  /* 0x3f80000043047423 */ /* 0x000fe20000010143 */
[----:B------:R-:W-:Y:S01]  /*43b0*/  MOV R57, R3 ;  /* 0x0000000300397202 */ /* 0x000fe20000000f00 */
[----:B------:R-:W-:Y:S01]  /*43c0*/  FMUL.FTZ R184, R5, UR14 ;  /* 0x0000000e05b87c20 */ /* 0x000fe20008410000 */
[----:B------:R-:W-:Y:S01]  /*43d0*/  I2FP.F32.S32 R3, R23 ;  /* 0x0000001700037245 */ /* 0x000fe20000201400 */
[----:B------:R-:W-:Y:S03]  /*43e0*/  FFMA.FTZ R5, -R54, R54, 1 ;  /* 0x3f80000036057423 */ /* 0x000fe60000010136 */
[----:B------:R2:W-:Y:S01]  /*43f0*/  MUFU.TANH R10, R194 ;  /* 0x000000c2000a7308 */ /* 0x0005e20000002400 */
[----:B------:R-:W-:Y:S01]  /*4400*/  I2FP.F32.S32 R59, R26 ;  /* 0x0000001a003b7245 */ /* 0x000fe20000201400 */
[C---:B------:R-:W-:Y:S01]  /*4410*/  FFMA.FTZ R102, R11.reuse, -UR17, R102 ;  /* 0x800000110b667c23 */ /* 0x040fe20008010066 */
[----:B---3--:R-:W-:Y:S01]  /*4420*/  FFMA.FTZ R105, R11, -UR17, R166 ;  /* 0x800000110b697c23 */ /* 0x008fe200080100a6 */
[----:B------:R-:W-:Y:S01]  /*4430*/  FMUL.FTZ R216, R4, UR14 ;  /* 0x0000000e04d87c20 */ /* 0x000fe20008410000 */
[----:B------:R-:W-:Y:S01]  /*4440*/  FFMA.FTZ R11, -R61, R61, 1 ;  /* 0x3f8000003d0b7423 */ /* 0x000fe2000001013d */
[----:B------:R-:W-:Y:S01]  /*4450*/  FFMA.FTZ R4, -R63, R63, 1 ;  /* 0x3f8000003f047423 */ /* 0x000fe2000001013f */
[----:B------:R-:W-:Y:S03]  /*4460*/  FFMA.FTZ R63, R31, -UR17, R63 ;  /* 0x800000111f3f7c23 */ /* 0x000fe6000801003f */
[----:B------:R3:W-:Y:S01]  /*4470*/  MUFU.TANH R47, R195 ;  /* 0x000000c3002f7308 */ /* 0x0007e20000002400 */
[----:B------:R-:W-:Y:S01]  /*4480*/  FMUL.FTZ R222, R5, UR14 ;  /* 0x0000000e05de7c20 */ /* 0x000fe20008410000 */
[----:B------:R-:W-:Y:S01]  /*4490*/  I2FP.F32.S32 R29, R32 ;  /* 0x00000020001d7245 */ /* 0x000fe20000201400 */
[C---:B------:R-:W-:Y:S01]  /*44a0*/  FFMA.FTZ R114, R3.reuse, -UR17, R174 ;  /* 0x8000001103727c23 */ /* 0x040fe200080100ae */
[----:B------:R-:W-:Y:S01]  /*44b0*/  I2FP.F32.S32 R21, R33 ;  /* 0x0000002100157245 */ /* 0x000fe20000201400 */
[----:B------:R-:W-:Y:S01]  /*44c0*/  FFMA.FTZ R65, R3, -UR17, R61 ;  /* 0x8000001103417c23 */ /* 0x000fe2000801003d */
[----:B------:R-:W-:Y:S01]  /*44d0*/  FFMA.FTZ R31, R31, -UR17, R50 ;  /* 0x800000111f1f7c23 */ /* 0x000fe20008010032 */
[----:B------:R-:W-:Y:S03]  /*44e0*/  FFMA.FTZ R5, -R50, R50, 1 ;  /* 0x3f80000032057423 */ /* 0x000fe60000010132 */
[----:B------:R-:W4:Y:S01]  /*44f0*/  MUFU.TANH R162, R162 ;  /* 0x000000a200a27308 */ /* 0x000f220000002400 */
[----:B------:R-:W-:Y:S01]  /*4500*/  FFMA.FTZ R3, -R66, R66, 1 ;  /* 0x3f80000042037423 */ /* 0x000fe20000010142 */
[----:B------:R-:W-:Y:S01]  /*4510*/  FMUL.FTZ R223, R13, UR14 ;  /* 0x0000000e0ddf7c20 */ /* 0x000fe20008410000 */
[----:B------:R-:W-:Y:S01]  /*4520*/  FMUL.FTZ R221, R11, UR14 ;  /* 0x0000000e0bdd7c20 */ /* 0x000fe20008410000 */
[----:B------:R-:W-:Y:S01]  /*4530*/  MOV R24, R9 ;  /* 0x0000000900187202 */ /* 0x000fe20000000f00 */
[C---:B------:R-:W-:Y:S01]  /*4540*/  FFMA.FTZ R66, R0.reuse, -UR17, R66 ;  /* 0x8000001100427c23 */ /* 0x040fe20008010042 */
[----:B------:R-:W-:Y:S01]  /*4550*/  FFMA.FTZ R61, R0, -UR17, R163 ;  /* 0x80000011003d7c23 */ /* 0x000fe200080100a3 */
[----:B------:R-:W-:Y:S03]  /*4560*/  I2FP.F32.S32 R48, R48 ;  /* 0x0000003000307245 */ /* 0x000fe60000201400 */
[----:B------:R-:W4:Y:S01]  /*4570*/  MUFU.TANH R25, R165 ;  /* 0x000000a500197308 */ /* 0x000f220000002400 */
[----:B------:R-:W-:Y:S01]  /*4580*/  I2FP.F32.S32 R9, R27 ;  /* 0x0000001b00097245 */ /* 0x000fe20000201400 */
[----:B------:R-:W-:Y:S01]  /*4590*/  FFMA.FTZ R0, -R62, R62, 1 ;  /* 0x3f8000003e007423 */ /* 0x000fe2000001013e */
[----:B------:R-:W-:Y:S01]  /*45a0*/  FMUL.FTZ R187, R15, UR14 ;  /* 0x0000000e0fbb7c20 */ /* 0x000fe20008410000 */
[----:B------:R-:W-:Y:S01]  /*45b0*/  FMUL.FTZ R215, R3, UR14 ;  /* 0x0000000e03d77c20 */ /* 0x000fe20008410000 */
[----:B------:R-:W-:Y:S01]  /*45c0*/  FFMA.FTZ R15, -R176, R176, 1 ;  /* 0x3f800000b00f7423 */ /* 0x000fe200000101b0 */
[----:B------:R-:W-:Y:S01]  /*45d0*/  FFMA.FTZ R3, -R53, R53, 1 ;  /* 0x3f80000035037423 */ /* 0x000fe20000010135 */
[----:B------:R-:W-:Y:S03]  /*45e0*/  FMUL.FTZ R214, R6, UR14 ;  /* 0x0000000e06d67c20 */ /* 0x000fe60008410000 */
[----:B------:R-:W4:Y:S01]  /*45f0*/  MUFU.TANH R22, R169 ;  /* 0x000000a900167308 */ /* 0x000f220000002400 */
[----:B------:R-:W-:Y:S01]  /*4600*/  FFMA.FTZ R67, R2, -UR17, R67 ;  /* 0x8000001102437c23 */ /* 0x000fe20008010043 */
[----:B------:R-:W-:Y:S01]  /*4610*/  FFMA.FTZ R6, -R55, R55, 1 ;  /* 0x3f80000037067423 */ /* 0x000fe20000010137 */
[----:B------:R-:W-:Y:S01]  /*4620*/  FMUL.FTZ R188, R0, UR14 ;  /* 0x0000000e00bc7c20 */ /* 0x000fe20008410000 */
[----:B------:R-:W-:Y:S01]  /*4630*/  FFMA.FTZ R111, R48, -UR17, R185 ;  /* 0x80000011306f7c23 */ /* 0x000fe200080100b9 */
[----:B------:R-:W-:Y:S01]  /*4640*/  FFMA.FTZ R55, R9, -UR17, R52 ;  /* 0x8000001109377c23 */ /* 0x000fe20008010034 */
[----:B------:R-:W-:Y:S01]  /*4650*/  FFMA.FTZ R2, -R52, R52, 1 ;  /* 0x3f80000034027423 */ /* 0x000fe20000010134 */
[----:B-1----:R-:W-:Y:S03]  /*4660*/  FFMA.FTZ R0, -R46, R46, 1 ;  /* 0x3f8000002e007423 */ /* 0x002fe6000001012e */
[----:B------:R-:W1:Y:S01]  /*4670*/  MUFU.TANH R26, R181 ;  /* 0x000000b5001a7308 */ /* 0x000e620000002400 */
[----:B------:R-:W-:Y:S01]  /*4680*/  FMUL.FTZ R207, R16, UR14 ;  /* 0x0000000e10cf7c20 */ /* 0x000fe20008410000 */
[----:B------:R-:W-:Y:S01]  /*4690*/  FMUL.FTZ R185, R15, UR14 ;  /* 0x0000000e0fb97c20 */ /* 0x000fe20008410000 */
[----:B------:R-:W-:Y:S01]  /*46a0*/  FFMA.FTZ R100, R9, -UR17, R100 ;  /* 0x8000001109647c23 */ /* 0x000fe20008010064 */
[C---:B------:R-:W-:Y:S01]  /*46b0*/  FFMA.FTZ R54, R8.reuse, -UR17, R54 ;  /* 0x8000001108367c23 */ /* 0x040fe20008010036 */
[----:B------:R-:W-:Y:S01]  /*46c0*/  FFMA.FTZ R52, R8, -UR17, R51 ;  /* 0x8000001108347c23 */ /* 0x000fe20008010033 */
[----:B--2---:R-:W-:Y:S01]  /*46d0*/  FMUL.FTZ R194, R3, UR14 ;  /* 0x0000000e03c27c20 */ /* 0x004fe20008410000 */
[----:B------:R-:W-:Y:S03]  /*46e0*/  FFMA.FTZ R16, -R171, R171, 1 ;  /* 0x3f800000ab107423 */ /* 0x000fe600000101ab */
[----:B------:R-:W2:Y:S01]  /*46f0*/  MUFU.TANH R33, R173 ;  /* 0x000000ad00217308 */ /* 0x000ea20000002400 */
[C---:B------:R-:W-:Y:S01]  /*4700*/  FFMA.FTZ R103, R12.reuse, -UR17, R103 ;  /* 0x800000110c677c23 */ /* 0x040fe20008010067 */
[----:B------:R-:W-:Y:S01]  /*4710*/  FFMA.FTZ R107, R12, -UR17, R168 ;  /* 0x800000110c6b7c23 */ /* 0x000fe200080100a8 */
[----:B------:R-:W-:Y:S01]  /*4720*/  FFMA.FTZ R15, -R168, R168, 1 ;  /* 0x3f800000a80f7423 */ /* 0x000fe200000101a8 */
[----:B------:R-:W-:Y:S01]  /*4730*/  FFMA.FTZ R8, -R51, R51, 1 ;  /* 0x3f80000033087423 */ /* 0x000fe20000010133 */
[----:B------:R-:W-:Y:S01]  /*4740*/  FFMA.FTZ R3, -R38, R38, 1 ;  /* 0x3f80000026037423 */ /* 0x000fe20000010126 */
[----:B------:R-:W-:Y:S01]  /*4750*/  FFMA.FTZ R12, -R166, R166, 1 ;  /* 0x3f800000a60c7423 */ /* 0x000fe200000101a6 */
[----:B------:R-:W-:Y:S03]  /*4760*/  FMUL.FTZ R190, R4, UR14 ;  /* 0x0000000e04be7c20 */ /* 0x000fe60008410000 */
[----:B------:R-:W2:Y:S01]  /*4770*/  MUFU.TANH R32, R179 ;  /* 0x000000b300207308 */ /* 0x000ea20000002400 */
[----:B---3--:R-:W-:Y:S01]  /*4780*/  FMUL.FTZ R195, R0, UR14 ;  /* 0x0000000e00c37c20 */ /* 0x008fe20008410000 */
[----:B----4-:R-:W-:Y:S01]  /*4790*/  FFMA.FTZ R4, -R162, R162, 1 ;  /* 0x3f800000a2047423 */ /* 0x010fe200000101a2 */
[----:B------:R-:W-:Y:S01]  /*47a0*/  FMUL.FTZ R226, R2, UR14 ;  /* 0x0000000e02e27c20 */ /* 0x000fe20008410000 */
[----:B------:R-:W-:Y:S01]  /*47b0*/  FFMA.FTZ R0, -R34, R34, 1 ;  /* 0x3f80000022007423 */ /* 0x000fe20000010122 */
[----:B------:R-:W-:Y:S01]  /*47c0*/  I2FP.F32.S32 R58, R58 ;  /* 0x0000003a003a7245 */ /* 0x000fe20000201400 */
[----:B------:R-:W-:Y:S01]  /*47d0*/  FMUL.FTZ R218, R16, UR14 ;  /* 0x0000000e10da7c20 */ /* 0x000fe20008410000 */
[----:B------:R-:W-:Y:S03]  /*47e0*/  I2FP.F32.S32 R57, R57 ;  /* 0x0000003900397245 */ /* 0x000fe60000201400 */
[----:B------:R3:W-:Y:S01]  /*47f0*/  MUFU.TANH R50, R196 ;  /* 0x000000c400327308 */ /* 0x0007e20000002400 */
[----:B------:R-:W-:Y:S01]  /*4800*/  FMUL.FTZ R220, R15, UR14 ;  /* 0x0000000e0fdc7c20 */ /* 0x000fe20008410000 */
[----:B------:R-:W-:Y:S01]  /*4810*/  FFMA.FTZ R2, -R25, R25, 1 ;  /* 0x3f80000019027423 */ /* 0x000fe20000010119 */
[----:B------:R-:W-:Y:S01]  /*4820*/  FMUL.FTZ R229, R8, UR14 ;  /* 0x0000000e08e57c20 */ /* 0x000fe20008410000 */
[----:B------:R-:W-:Y:S01]  /*4830*/  FMUL.FTZ R232, R3, UR14 ;  /* 0x0000000e03e87c20 */ /* 0x000fe20008410000 */
[----:B------:R-:W-:Y:S01]  /*4840*/  FMUL.FTZ R219, R12, UR14 ;  /* 0x0000000e0cdb7c20 */ /* 0x000fe20008410000 */
[----:B------:R-:W-:Y:S01]  /*4850*/  FFMA.FTZ R8, -R22, R22, 1 ;  /* 0x3f80000016087423 */ /* 0x000fe20000010116 */
[----:B-1----:R-:W-:Y:S03]  /*4860*/  FFMA.FTZ R3, -R26, R26, 1 ;  /* 0x3f8000001a037423 */ /* 0x002fe6000001011a */
[----:B------:R1:W-:Y:S01]  /*4870*/  MUFU.TANH R13, R203 ;  /* 0x000000cb000d7308 */ /* 0x0003e20000002400 */
[----:B------:R-:W-:Y:S01]  /*4880*/  FFMA.FTZ R12, -R163, R163, 1 ;  /* 0x3f800000a30c7423 */ /* 0x000fe200000101a3 */
[----:B------:R-:W-:Y:S01]  /*4890*/  FMUL.FTZ R228, R4, UR14 ;  /* 0x0000000e04e47c20 */ /* 0x000fe20008410000 */
[----:B------:R-:W-:Y:S01]  /*48a0*/  FMUL.FTZ R224, R0, UR14 ;  /* 0x0000000e00e07c20 */ /* 0x000fe20008410000 */
[----:B--2---:R-:W-:Y:S01]  /*48b0*/  FFMA.FTZ R4, -R33, R33, 1 ;  /* 0x3f80000021047423 */ /* 0x004fe20000010121 */
[----:B------:R-:W-:Y:S01]  /*48c0*/  FFMA.FTZ R0, -R32, R32, 1 ;  /* 0x3f80000020007423 */ /* 0x000fe20000010120 */
[----:B------:R-:W-:Y:S01]  /*48d0*/  FFMA.FTZ R33, R58, -UR17, R33 ;  /* 0x800000113a217c23 */ /* 0x000fe20008010021 */
[----:B------:R-:W-:Y:S03]  /*48e0*/  FFMA.FTZ R32, R57, -UR17, R32 ;  /* 0x8000001139207c23 */ /* 0x000fe60008010020 */
[----:B------:R2:W-:Y:S01]  /*48f0*/  MUFU.TANH R40, R191 ;  /* 0x000000bf00287308 */ /* 0x0005e20000002400 */
[----:B---3--:R-:W-:Y:S01]  /*4900*/  FMUL.FTZ R196, R2, UR14 ;  /* 0x0000000e02c47c20 */ /* 0x008fe20008410000 */
[----:B------:R-:W-:Y:S01]  /*4910*/  FFMA.FTZ R2, -R35, R35, 1 ;  /* 0x3f80000023027423 */ /* 0x000fe20000010123 */
[----:B------:R-:W-:Y:S01]  /*4920*/  FMUL.FTZ R230, R8, UR14 ;  /* 0x0000000e08e67c20 */ /* 0x000fe20008410000 */
[----:B------:R-:W-:Y:S01]  /*4930*/  FFMA.FTZ R57, R57, -UR17, R10 ;  /* 0x8000001139397c23 */ /* 0x000fe2000801000a */
[----:B------:R-:W-:Y:S01]  /*4940*/  FFMA.FTZ R53, R7, -UR17, R53 ;  /* 0x8000001107357c23 */ /* 0x000fe20008010035 */
[----:B------:R-:W-:Y:S01]  /*4950*/  FMUL.FTZ R225, R2, UR14 ;  /* 0x0000000e02e17c20 */ /* 0x000fe20008410000 */
[----:B------:R-:W-:Y:S03]  /*4960*/  FFMA.FTZ R2, -R19, R19, 1 ;  /* 0x3f80000013027423 */ /* 0x000fe60000010113 */
[----:B------:R3:W4:Y:S01]  /*4970*/  MUFU.TANH R11, R192 ;  /* 0x000000c0000b7308 */ /* 0x0007220000002400 */
[----:B-1----:R-:W-:Y:S01]  /*4980*/  FMUL.FTZ R203, R3, UR14 ;  /* 0x0000000e03cb7c20 */ /* 0x002fe20008410000 */
[----:B------:R-:W-:Y:S01]  /*4990*/  FFMA.FTZ R3, -R10, R10, 1 ;  /* 0x3f8000000a037423 */ /* 0x000fe2000001010a */
[----:B------:R-:W-:Y:S01]  /*49a0*/  FFMA.FTZ R51, R7, -UR17, R162 ;  /* 0x8000001107337c23 */ /* 0x000fe200080100a2 */
[----:B------:R-:W-:Y:S01]  /*49b0*/  FMUL.FTZ R235, R2, UR14 ;  /* 0x0000000e02eb7c20 */ /* 0x000fe20008410000 */
[----:B------:R-:W-:Y:S01]  /*49c0*/  FFMA.FTZ R2, -R41, R41, 1 ;  /* 0x3f80000029027423 */ /* 0x000fe20000010129 */
[----:B------:R-:W-:Y:S01]  /*49d0*/  FMUL.FTZ R227, R6, UR14 ;  /* 0x0000000e06e37c20 */ /* 0x000fe20008410000 */
[----:B------:R-:W-:Y:S03]  /*49e0*/  FMUL.FTZ R233, R5, UR14 ;  /* 0x0000000e05e97c20 */ /* 0x000fe60008410000 */
[----:B------:R1:W1:Y:S01]  /*49f0*/  MUFU.TANH R9, R197 ;  /* 0x000000c500097308 */ /* 0x0002620000002400 */
[----:B--2---:R-:W-:Y:S01]  /*4a00*/  FMUL.FTZ R191, R12, UR14 ;  /* 0x0000000e0cbf7c20 */ /* 0x004fe20008410000 */
[----:B------:R-:W-:Y:S01]  /*4a10*/  FMUL.FTZ R244, R2, UR14 ;  /* 0x0000000e02f47c20 */ /* 0x000fe20008410000 */
[----:B------:R-:W-:Y:S01]  /*4a20*/  FFMA.FTZ R6, -R20, R20, 1 ;  /* 0x3f80000014067423 */ /* 0x000fe20000010114 */
[----:B------:R-:W-:Y:S01]  /*4a30*/  FFMA.FTZ R2, -R47, R47, 1 ;  /* 0x3f8000002f027423 */ /* 0x000fe2000001012f */
[----:B------:R-:W-:Y:S01]  /*4a40*/  I2FP.F32.S32 R28, R28 ;  /* 0x0000001c001c7245 */ /* 0x000fe20000201400 */
[----:B------:R-:W-:Y:S01]  /*4a50*/  FMUL.FTZ R248, R3, UR14 ;  /* 0x0000000e03f87c20 */ /* 0x000fe20008410000 */
[----:B------:R-:W-:Y:S03]  /*4a60*/  I2FP.F32.S32 R45, R45 ;  /* 0x0000002d002d7245 */ /* 0x000fe60000201400 */
[----:B------:R-:W2:Y:S01]  /*4a70*/  MUFU.TANH R23, R172 ;  /* 0x000000ac00177308 */ /* 0x000ea20000002400 */
[----:B---3--:R-:W-:Y:S01]  /*4a80*/  FMUL.FTZ R192, R14, UR14 ;  /* 0x0000000e0ec07c20 */ /* 0x008fe20008410000 */
[----:B----4-:R-:W-:Y:S01]  /*4a90*/  FFMA.FTZ R58, R58, -UR17, R11 ;  /* 0x800000113a3a7c23 */ /* 0x010fe2000801000b */
[----:B------:R-:W-:Y:S01]  /*4aa0*/  FFMA.FTZ R8, -R11, R11, 1 ;  /* 0x3f8000000b087423 */ /* 0x000fe2000001010b */
[----:B------:R-:W-:Y:S01]  /*4ab0*/  I2FP.F32.S32 R44, R44 ;  /* 0x0000002c002c7245 */ /* 0x000fe20000201400 */
[----:B------:R-:W-:Y:S01]  /*4ac0*/  FMUL.FTZ R236, R6, UR14 ;  /* 0x0000000e06ec7c20 */ /* 0x000fe20008410000 */
[----:B------:R-:W-:Y:S01]  /*4ad0*/  I2FP.F32.S32 R43, R43 ;  /* 0x0000002b002b7245 */ /* 0x000fe20000201400 */
[----:B------:R-:W-:Y:S03]  /*4ae0*/  FMUL.FTZ R242, R2, UR14 ;  /* 0x0000000e02f27c20 */ /* 0x000fe60008410000 */
[----:B------:R3:W4:Y:S01]  /*4af0*/  MUFU.TANH R16, R200 ;  /* 0x000000c800107308 */ /* 0x0007220000002400 */
[----:B-1----:R-:W-:Y:S01]  /*4b00*/  FMUL.FTZ R197, R0, UR14 ;  /* 0x0000000e00c57c20 */ /* 0x002fe20008410000 */
[----:B------:R-:W-:Y:S01]  /*4b10*/  FFMA.FTZ R0, -R40, R40, 1 ;  /* 0x3f80000028007423 */ /* 0x000fe20000010128 */
[----:B------:R-:W-:Y:S01]  /*4b20*/  I2FP.F32.S32 R42, R42 ;  /* 0x0000002a002a7245 */ /* 0x000fe20000201400 */
[----:B------:R-:W-:Y:S01]  /*4b30*/  FFMA.FTZ R49, R49, -UR17, R9 ;  /* 0x8000001131317c23 */ /* 0x000fe20008010009 */
[----:B------:R-:W-:Y:S01]  /*4b40*/  I2FP.F32.S32 R60, R60 ;  /* 0x0000003c003c7245 */ /* 0x000fe20000201400 */
[----:B------:R-:W-:Y:S01]  /*4b50*/  FMUL.FTZ R243, R0, UR14 ;  /* 0x0000000e00f37c20 */ /* 0x000fe20008410000 */
[----:B------:R-:W-:Y:S03]  /*4b60*/  FFMA.FTZ R0, -R50, R50, 1 ;  /* 0x3f80000032007423 */ /* 0x000fe60000010132 */
[----:B------:R1:W-:Y:S01]  /*4b70*/  MUFU.TANH R15, R202 ;  /* 0x000000ca000f7308 */ /* 0x0003e20000002400 */
[----:B--2---:R-:W-:Y:S01]  /*4b80*/  FFMA.FTZ R7, -R23, R23, 1 ;  /* 0x3f80000017077423 */ /* 0x004fe20000010117 */
[----:B------:R-:W-:Y:S01]  /*4b90*/  I2FP.F32.S32 R24, R24 ;  /* 0x0000001800187245 */ /* 0x000fe20000201400 */
[----:B------:R-:W-:Y:S01]  /*4ba0*/  FMUL.FTZ R241, R0, UR14 ;  /* 0x0000000e00f17c20 */ /* 0x000fe20008410000 */
[----:B------:R-:W-:Y:S01]  /*4bb0*/  FFMA.FTZ R9, -R9, R9, 1 ;  /* 0x3f80000009097423 */ /* 0x000fe20000010109 */
[----:B------:R-:W-:Y:S01]  /*4bc0*/  FFMA.FTZ R62, R30, -UR17, R62 ;  /* 0x800000111e3e7c23 */ /* 0x000fe2000801003e */
[----:B------:R-:W-:Y:S01]  /*4bd0*/  FFMA.FTZ R25, R37, -UR17, R25 ;  /* 0x8000001125197c23 */ /* 0x000fe20008010019 */
[----:B------:R-:W-:Y:S03]  /*4be0*/  FFMA.FTZ R46, R36, -UR17, R46 ;  /* 0x80000011242e7c23 */ /* 0x000fe6000801002e */
[----:B------:R-:W2:Y:S01]  /*4bf0*/  MUFU.TANH R27, R180 ;  /* 0x000000b4001b7308 */ /* 0x000ea20000002400 */
[----:B---3--:R-:W-:Y:S01]  /*4c00*/  FMUL.FTZ R200, R4, UR14 ;  /* 0x0000000e04c87c20 */ /* 0x008fe20008410000 */
[----:B------:R-:W-:Y:S01]  /*4c10*/  FFMA.FTZ R4, -R17, R17, 1 ;  /* 0x3f80000011047423 */ /* 0x000fe20000010111 */
[----:B------:R-:W-:Y:S01]  /*4c20*/  FFMA.FTZ R30, R30, -UR17, R38 ;  /* 0x800000111e1e7c23 */ /* 0x000fe20008010026 */
[----:B------:R-:W-:Y:S01]  /*4c30*/  FFMA.FTZ R35, R29, -UR17, R35 ;  /* 0x800000111d237c23 */ /* 0x000fe20008010023 */
[----:B------:R-:W-:Y:S01]  /*4c40*/  FFMA.FTZ R34, R28, -UR17, R34 ;  /* 0x800000111c227c23 */ /* 0x000fe20008010022 */
[----:B------:R-:W-:Y:S01]  /*4c50*/  FMUL.FTZ R250, R4, UR14 ;  /* 0x0000000e04fa7c20 */ /* 0x000fe20008410000 */
[----:B------:R-:W-:Y:S03]  /*4c60*/  FFMA.FTZ R4, -R13, R13, 1 ;  /* 0x3f8000000d047423 */ /* 0x000fe6000001010d */
[----:B------:R-:W3:Y:S01]  /*4c70*/  MUFU.TANH R14, R201 ;  /* 0x000000c9000e7308 */ /* 0x000ee20000002400 */
[----:B-1----:R-:W-:Y:S01]  /*4c80*/  FMUL.FTZ R202, R7, UR14 ;  /* 0x0000000e07ca7c20 */ /* 0x002fe20008410000 */
[----:B------:R-:W-:Y:S01]  /*4c90*/  FFMA.FTZ R7, -R18, R18, 1 ;  /* 0x3f80000012077423 */ /* 0x000fe20000010112 */
[----:B------:R-:W-:Y:S01]  /*4ca0*/  FFMA.FTZ R26, R44, -UR17, R26 ;  /* 0x800000112c1a7c23 */ /* 0x000fe2000801001a */
[----:B------:R-:W-:Y:S01]  /*4cb0*/  FFMA.FTZ R41, R43, -UR17, R41 ;  /* 0x800000112b297c23 */ /* 0x000fe20008010029 */
[----:B------:R-:W-:Y:S01]  /*4cc0*/  FFMA.FTZ R40, R42, -UR17, R40 ;  /* 0x800000112a287c23 */ /* 0x000fe20008010028 */
[----:B------:R-:W-:Y:S01]  /*4cd0*/  FMUL.FTZ R251, R7, UR14 ;  /* 0x0000000e07fb7c20 */ /* 0x000fe20008410000 */
[----:B----4-:R-:W-:Y:S03]  /*4ce0*/  FFMA.FTZ R7, -R16, R16, 1 ;  /* 0x3f80000010077423 */ /* 0x010fe60000010110 */
[----:B------:R-:W1:Y:S01]  /*4cf0*/  MUFU.TANH R12, R204 ;  /* 0x000000cc000c7308 */ /* 0x000e620000002400 */
[----:B--2---:R-:W-:Y:S01]  /*4d00*/  FFMA.FTZ R5, -R27, R27, 1 ;  /* 0x3f8000001b057423 */ /* 0x004fe2000001011b */
[----:B------:R-:W-:Y:S01]  /*4d10*/  FFMA.FTZ R27, R45, -UR17, R27 ;  /* 0x800000112d1b7c23 */ /* 0x000fe2000801001b */
[----:B------:R-:W-:Y:S01]  /*4d20*/  FFMA.FTZ R47, R60, -UR17, R47 ;  /* 0x800000113c2f7c23 */ /* 0x000fe2000801002f */
[----:B------:R-:W-:Y:S01]  /*4d30*/  FFMA.FTZ R50, R59, -UR17, R50 ;  /* 0x800000113b327c23 */ /* 0x000fe20008010032 */
[----:B------:R-:W-:Y:S01]  /*4d40*/  FMUL.FTZ R231, R5, UR14 ;  /* 0x0000000e05e77c20 */ /* 0x000fe20008410000 */
[----:B------:R-:W-:Y:S01]  /*4d50*/  FFMA.FTZ R5, -R15, R15, 1 ;  /* 0x3f8000000f057423 */ /* 0x000fe2000001010f */
[----:B------:R-:W-:Y:S03]  /*4d60*/  FFMA.FTZ R29, R29, -UR17, R22 ;  /* 0x800000111d1d7c23 */ /* 0x000fe60008010016 */
[----:B------:R-:W2:Y:S01]  /*4d70*/  MUFU.TANH R11, R205 ;  /* 0x000000cd000b7308 */ /* 0x000ea20000002400 */
[----:B---3--:R-:W-:Y:S01]  /*4d80*/  FFMA.FTZ R6, -R14, R14, 1 ;  /* 0x3f8000000e067423 */ /* 0x008fe2000001010e */
[----:B------:R-:W-:Y:S01]  /*4d90*/  FFMA.FTZ R28, R28, -UR17, R23 ;  /* 0x800000111c1c7c23 */ /* 0x000fe20008010017 */
[----:B------:R-:W-:Y:S01]  /*4da0*/  FFMA.FTZ R37, R37, -UR17, R20 ;  /* 0x8000001125257c23 */ /* 0x000fe20008010014 */
[----:B------:R-:W-:Y:S01]  /*4db0*/  FFMA.FTZ R36, R36, -UR17, R19 ;  /* 0x8000001124247c23 */ /* 0x000fe20008010013 */
[----:B------:R-:W-:Y:S01]  /*4dc0*/  FFMA.FTZ R45, R45, -UR17, R18 ;  /* 0x800000112d2d7c23 */ /* 0x000fe20008010012 */
[----:B------:R-:W-:Y:S01]  /*4dd0*/  FFMA.FTZ R44, R44, -UR17, R17 ;  /* 0x800000112c2c7c23 */ /* 0x000fe20008010011 */
[----:B------:R-:W-:Y:S03]  /*4de0*/  FFMA.FTZ R48, R48, -UR17, R16 ;  /* 0x8000001130307c23 */ /* 0x000fe60008010010 */
[----:B------:R-:W3:Y:S01]  /*4df0*/  MUFU.TANH R10, R234 ;  /* 0x000000ea000a7308 */ /* 0x000ee20000002400 */
[----:B-1----:R-:W-:Y:S01]  /*4e00*/  FFMA.FTZ R0, -R12, R12, 1 ;  /* 0x3f8000000c007423 */ /* 0x002fe2000001010c */
[----:B------:R-:W-:Y:S01]  /*4e10*/  FFMA.FTZ R60, R60, -UR17, R14 ;  /* 0x800000113c3c7c23 */ /* 0x000fe2000801000e */
[----:B------:R-:W-:Y:S01]  /*4e20*/  FFMA.FTZ R59, R59, -UR17, R15 ;  /* 0x800000113b3b7c23 */ /* 0x000fe2000801000f */
[----:B------:R-:W-:Y:S01]  /*4e30*/  FMUL.FTZ R249, R8, UR14 ;  /* 0x0000000e08f97c20 */ /* 0x000fe20008410000 */
[----:B------:R-:W-:Y:S01]  /*4e40*/  FFMA.FTZ R43, R43, -UR17, R13 ;  /* 0x800000112b2b7c23 */ /* 0x000fe2000801000d */
[----:B------:R-:W-:Y:S01]  /*4e50*/  FFMA.FTZ R42, R42, -UR17, R12 ;  /* 0x800000112a2a7c23 */ /* 0x000fe2000801000c */
[----:B------:R-:W-:Y:S01]  /*4e60*/  FMUL.FTZ R239, R9, UR14 ;  /* 0x0000000e09ef7c20 */ /* 0x000fe20008410000 */
[----:B------:R-:W-:Y:S01]  /*4e70*/  FMUL.FTZ R238, R6, UR14 ;  /* 0x0000000e06ee7c20 */ /* 0x000fe20008410000 */
[----:B--2---:R-:W-:Y:S01]  /*4e80*/  FFMA.FTZ R3, -R11, R11, 1 ;  /* 0x3f8000000b037423 */ /* 0x004fe2000001010b */
[----:B------:R-:W-:Y:S01]  /*4e90*/  FFMA.FTZ R39, R21, -UR17, R11 ;  /* 0x8000001115277c23 */ /* 0x000fe2000801000b */
[----:B------:R-:W-:Y:S01]  /*4ea0*/  FMUL.FTZ R205, R5, UR14 ;  /* 0x0000000e05cd7c20 */ /* 0x000fe20008410000 */
[----:B------:R-:W-:Y:S01]  /*4eb0*/  FMUL.FTZ R247, R4, UR14 ;  /* 0x0000000e04f77c20 */ /* 0x000fe20008410000 */
[----:B------:R-:W-:Y:S01]  /*4ec0*/  FMUL.FTZ R246, R0, UR14 ;  /* 0x0000000e00f67c20 */ /* 0x000fe20008410000 */
[----:B------:R-:W-:Y:S01]  /*4ed0*/  FMUL.FTZ R240, R3, UR14 ;  /* 0x0000000e03f07c20 */ /* 0x000fe20008410000 */
[----:B---3--:R-:W-:Y:S01]  /*4ee0*/  FFMA.FTZ R2, -R10, R10, 1 ;  /* 0x3f8000000a027423 */ /* 0x008fe2000001010a */
[----:B------:R-:W-:Y:S01]  /*4ef0*/  FFMA.FTZ R38, R24, -UR17, R10 ;  /* 0x8000001118267c23 */ /* 0x000fe2000801000a */
[----:B------:R-:W-:Y:S02]  /*4f00*/  FMUL.FTZ R234, R7, UR14 ;  /* 0x0000000e07ea7c20 */ /* 0x000fe40008410000 */
[----:B------:R-:W-:Y:S01]  /*4f10*/  FMUL.FTZ R237, R2, UR14 ;  /* 0x0000000e02ed7c20 */ /* 0x000fe20008410000 */
[----:B------:R-:W-:Y:S06]  /*4f20*/  BRA.U !UP0, `(.L_x_920) ;  /* 0x00000001082c7547 */ /* 0x000fec000b800000 */
[----:B------:R-:W-:Y:S02]  /*4f30*/  USHF.L.U32 UR31, UR41, 0x7, URZ ;  /* 0x00000007291f7899 */ /* 0x000fe400080006ff */
[----:B------:R-:W-:Y:S02]  /*4f40*/  UIADD3 UR16, UPT, UPT, UR16, 0x80, URZ ;  /* 0x0000008010107890 */ /* 0x000fe4000fffe0ff */
[----:B------:R-:W-:Y:S04]  /*4f50*/  UIADD3 UR31, UPT, UPT, UR31, 0x80, URZ ;  /* 0x000000801f1f7890 */ /* 0x000fe8000fffe0ff */
[----:B------:R-:W-:Y:S02]  /*4f60*/  UIADD3 UR25, UPT, UPT, -UR35, UR39, UR31 ;  /* 0x0000002723197290 */ /* 0x000fe4000fffe11f */
[----:B------:R-:W-:Y:S02]  /*4f70*/  IMAD.U32 R0, RZ, RZ, UR31 ;  /* 0x0000001fff007e24 */ /* 0x000fe4000f8e00ff */
[----:B------:R-:W-:Y:S03]  /*4f80*/  UIADD3 UR25, UPT, UPT, UR25, -0x80, UR9 ;  /* 0xffffff8019197890 */ /* 0x000fe6000fffe009 */
[----:B------:R-:W-:Y:S01]  /*4f90*/  ISETP.LT.AND P0, PT, R0, UR35, PT ;  /* 0x0000002300007c0c */ /* 0x000fe2000bf01270 */
[----:B------:R-:W-:Y:S06]  /*4fa0*/  UISETP.GE.AND UP0, UPT, UR16, UR25, UPT ;  /* 0x000000191000728c */ /* 0x000fec000bf06270 */
[----:B------:R-:W-:Y:S11]  /*4fb0*/  PLOP3.LUT P1, PT, PT, PT, UP0, 0x80, 0x8 ;  /* 0x000000000008781c */ /* 0x000ff60003f2f008 */
[----:B------:R-:W-:Y:S02]  /*4fc0*/  @!UPT UIADD3 URZ, UPT, UPT, URZ, URZ, URZ ;  /* 0x000000fffffff290 */ /* 0x000fe4000fffe0ff */
[----:B------:R-:W-:Y:S05]  /*4fd0*/  @!P1 BRA P0, `(.L_x_921) ;  /* 0x0000001000ac9947 */ /* 0x000fea0000000000 */
.L_x_920:
[----:B------:R-:W1:Y:S01]  /*4fe0*/  S2R R0, SR_TID.X ;  /* 0x0000000000007919 */ /* 0x000e620000002100 */
[----:B------:R-:W-:Y:S01]  /*4ff0*/  IMAD.U32 R24, RZ, RZ, UR46 ;  /* 0x0000002eff187e24 */ /* 0x000fe2000f8e00ff */
[----:B------:R-:W-:Y:S01]  /*5000*/  UIADD3 UR16, UPT, UPT, UR35, UR10, -UR39 ;  /* 0x0000000a23107290 */ /* 0x000fe2000fffe827 */
[----:B------:R-:W-:Y:S01]  /*5010*/  IMAD.MOV.U32 R8, RZ, RZ, 0x1 ;  /* 0x00000001ff087424 */ /* 0x000fe200078e00ff */
[----:B------:R-:W-:Y:S01]  /*5020*/  UIADD3 UR25, UPT, UPT, UR35, -UR9, -UR39 ;  /* 0x8000000923197290 */ /* 0x000fe2000fffe827 */
[----:B------:R-:W-:Y:S02]  /*5030*/  IMAD.MOV.U32 R7, RZ, RZ, 0x9 ;  /* 0x00000009ff077424 */ /* 0x000fe400078e00ff */
[----:B------:R-:W-:Y:S01]  /*5040*/  IMAD.MOV.U32 R6, RZ, RZ, 0x41 ;  /* 0x00000041ff067424 */ /* 0x000fe200078e00ff */
[--C-:B-1----:R-:W-:Y:S01]  /*5050*/  SHF.R.U32.HI R2, RZ, 0x1, R0.reuse ;  /* 0x00000001ff027819 */ /* 0x102fe20000011600 */
[----:B------:R-:W-:Y:S01]  /*5060*/  IMAD.SHL.U32 R3, R0, 0x2, RZ ;  /* 0x0000000200037824 */ /* 0x000fe200078e00ff */
[----:B------:R-:W-:Y:S02]  /*5070*/  SHF.R.U32.HI R4, RZ, 0x2, R0 ;  /* 0x00000002ff047819 */ /* 0x000fe40000011600 */
[----:B------:R-:W-:Y:S02]  /*5080*/  LOP3.LUT R178, R2, 0x30, RZ, 0xc0, !PT ;  /* 0x0000003002b27812 */ /* 0x000fe400078ec0ff */
[----:B------:R-:W-:Y:S02]  /*5090*/  LOP3.LUT R0, R3, 0x6, RZ, 0xc0, !PT ;  /* 0x0000000603007812 */ /* 0x000fe400078ec0ff */
[----:B------:R-:W-:Y:S02]  /*50a0*/  LOP3.LUT R178, R178, 0x7, R4, 0xf8, !PT ;  /* 0x00000007b2b27812 */ /* 0x000fe400078ef804 */
[----:B------:R-:W-:Y:S01]  /*50b0*/  LOP3.LUT R2, R0, 0x1c0, R2, 0xf8, !PT ;  /* 0x000001c000027812 */ /* 0x000fe200078ef802 */
[----:B------:R-:W-:Y:S02]  /*50c0*/  IMAD.U32 R0, RZ, RZ, UR41 ;  /* 0x00000029ff007e24 */ /* 0x000fe4000f8e00ff */
[----:B------:R-:W-:Y:S02]  /*50d0*/  IMAD R24, R24, 0x80, R178 ;  /* 0x0000008018187824 */ /* 0x000fe400078e02b2 */
[----:B------:R-:W-:Y:S02]  /*50e0*/  IMAD R0, R0, 0x80, R2 ;  /* 0x0000008000007824 */ /* 0x000fe400078e0202 */
[C---:B------:R-:W-:Y:S02]  /*50f0*/  VIADD R5, R24.reuse, UR16 ;  /* 0x0000001018057c36 */ /* 0x040fe40008000000 */
[----:B------:R-:W-:Y:S02]  /*5100*/  IMAD.MOV.U32 R2, RZ, RZ, 0x49 ;  /* 0x00000049ff027424 */ /* 0x000fe400078e00ff */
[----:B------:R-:W-:Y:S01]  /*5110*/  VIADD R24, R24, UR25 ;  /* 0x0000001918187c36 */ /* 0x000fe20008000000 */
[C---:B------:R-:W-:Y:S01]  /*5120*/  VIADDMNMX R8, R5.reuse, R8, UR35, PT ;  /* 0x0000002305087e46 */ /* 0x040fe2000b800108 */
[C---:B------:R-:W-:Y:S01]  /*5130*/  VIADD R23, R0.reuse, 0x1 ;  /* 0x0000000100177836 */ /* 0x040fe20000000000 */
[C---:B------:R-:W-:Y:S01]  /*5140*/  VIADDMNMX R7, R5.reuse, R7, UR35, PT ;  /* 0x0000002305077e46 */ /* 0x040fe2000b800107 */
[C---:B------:R-:W-:Y:S01]  /*5150*/  VIADD R22, R0.reuse, 0x8 ;  /* 0x0000000800167836 */ /* 0x040fe20000000000 */
[C---:B------:R-:W-:Y:S01]  /*5160*/  VIADDMNMX R6, R5.reuse, R6, UR35, PT ;  /* 0x0000002305067e46 */ /* 0x040fe2000b800106 */
[C---:B------:R-:W-:Y:S01]  /*5170*/  VIADD R21, R0.reuse, 0x9 ;  /* 0x0000000900157836 */ /* 0x040fe20000000000 */
[----:B------:R-:W-:Y:S01]  /*5180*/  VIADDMNMX R5, R5, R2, UR35, PT ;  /* 0x0000002305057e46 */ /* 0x000fe2000b800102 */
[C---:B------:R-:W-:Y:S01]  /*5190*/  VIADD R20, R0.reuse, 0x10 ;  /* 0x0000001000147836 */ /* 0x040fe20000000000 */
[----:B------:R-:W-:Y:S01]  /*51a0*/  VIMNMX R2, PT, PT, RZ, R24, !PT ;  /* 0x00000018ff027248 */ /* 0x000fe20007fe0100 */
[----:B------:R-:W-:Y:S01]  /*51b0*/  VIADD R19, R0, 0x11 ;  /* 0x0000001100137836 */ /* 0x000fe20000000000 */
[----:B------:R-:W-:Y:S01]  /*51c0*/  VIADDMNMX R4, R24, 0x8, RZ, !PT ;  /* 0x0000000818047846 */ /* 0x000fe200078001ff */
[C---:B------:R-:W-:Y:S01]  /*51d0*/  VIADD R18, R0.reuse, 0x18 ;  /* 0x0000001800127836 */ /* 0x040fe20000000000 */
[CC--:B------:R-:W-:Y:S01]  /*51e0*/  ISETP.GE.AND P0, PT, R0.reuse, R2.reuse, PT ;  /* 0x000000020000720c */ /* 0x0c0fe20003f06270 */
[C---:B------:R-:W-:Y:S01]  /*51f0*/  VIADD R17, R0.reuse, 0x19 ;  /* 0x0000001900117836 */ /* 0x040fe20000000000 */
[-C--:B------:R-:W-:Y:S01]  /*5200*/  ISETP.GE.AND P6, PT, R23, R2.reuse, PT ;  /* 0x000000021700720c */ /* 0x080fe20003fc6270 */
[C---:B------:R-:W-:Y:S01]  /*5210*/  VIADD R16, R0.reuse, 0x20 ;  /* 0x0000002000107836 */ /* 0x040fe20000000000 */
        /* <DEDUP_REMOVED lines=10> */
[-C--:B------:R-:W-:Y:S01]  /*52c0*/  ISETP.GE.AND P2, PT, R19, R2.reuse, PT ;  /* 0x000000021300720c */ /* 0x080fe20003f46270 */
[----:B------:R-:W-:Y:S01]  /*52d0*/  VIADD R10, R0, 0x38 ;  /* 0x00000038000a7836 */ /* 0x000fe20000000000 */
[-C--:B------:R-:W-:Y:S01]  /*52e0*/  ISETP.GE.AND P1, PT, R18, R2.reuse, PT ;  /* 0x000000021200720c */ /* 0x080fe20003f26270 */
[----:B------:R-:W-:Y:S01]  /*52f0*/  VIADD R9, R0, 0x39 ;  /* 0x0000003900097836 */ /* 0x000fe20000000000 */
        /* <DEDUP_REMOVED lines=13> */
[-C--:B------:R-:W-:Y:S02]  /*53d0*/  ISETP.GE.AND P1, PT, R11, R2.reuse, PT ;  /* 0x000000020b00720c */ /* 0x080fe40003f26270 */
[-C--:B------:R-:W-:Y:S02]  /*53e0*/  ISETP.GE.AND P0, PT, R10, R2.reuse, PT ;  /* 0x000000020a00720c */ /* 0x080fe40003f06270 */
[----:B------:R-:W-:Y:S02]  /*53f0*/  ISETP.GE.AND P6, PT, R9, R2, PT ;  /* 0x000000020900720c */ /* 0x000fe40003fc6270 */
        /* <DEDUP_REMOVED lines=28> */
[----:B------:R-:W-:Y:S02]  /*55c0*/  VIADDMNMX R3, R24, 0x40, RZ, !PT ;  /* 0x0000004018037846 */ /* 0x000fe400078001ff */
        /* <DEDUP_REMOVED lines=69> */
[----:B------:R-:W-:Y:S02]  /*5a20*/  ISETP.GE.AND P0, PT, R9, R2, PT ;  /* 0x000000020900720c */ /* 0x000fe40003f06270 */
[-C--:B------:R-:W-:Y:S02]  /*5a30*/  ISETP.GE.AND P6, PT, R0, R8.reuse, PT ;  /* 0x000000080000720c */ /* 0x080fe40003fc6270 */
[----:B------:R-:W-:Y:S02]  /*5a40*/  FSEL R29, R29, -INF , P5 ;  /* 0xff8000001d1d7808 */ /* 0x000fe40002800000 */
[----:B------:R-:W-:Y:S02]  /*5a50*/  FSEL R28, R28, -INF , P4 ;  /* 0xff8000001c1c7808 */ /* 0x000fe40002000000 */
[----:B------:R-:W-:Y:S02]  /*5a60*/  FSEL R58, R58, -INF , P3 ;  /* 0xff8000003a3a7808 */ /* 0x000fe40001800000 */
        /* <DEDUP_REMOVED lines=32> */
[----:B------:R-:W-:Y:S02]  /*5c70*/  ISETP.GE.AND P5, PT, R9, R8, PT ;  /* 0x000000080900720c */ /* 0x000fe40003fa6270 */
        /* <DEDUP_REMOVED lines=97> */
.L_x_921:
[----:B------:R-:W2:Y:S01]  /*6290*/  LDL R0, [R1+0x28] ;  /* 0x0000280001007983 */ /* 0x000ea20000100800 */
[----:B------:R-:W-:Y:S03]  /*62a0*/  UISETP.GT.AND UP0, UPT, UR46, UR44, UPT ;  /* 0x0000002c2e00728c */ /* 0x000fe6000bf04270 */
[----:B------:R-:W3:Y:S04]  /*62b0*/  LDL R3, [R1+0x24] ;  /* 0x0000240001037983 */ /* 0x000ee80000100800 */
[----:B------:R-:W4:Y:S04]  /*62c0*/  LDL R5, [R1+0x20] ;  /* 0x0000200001057983 */ /* 0x000f280000100800 */
[----:B------:R-:W4:Y:S04]  /*62d0*/  LDL R4, [R1+0x1c] ;  /* 0x00001c0001047983 */ /* 0x000f280000100800 */
[----:B------:R-:W-:Y:S04]  /*62e0*/  STL [R1+0xc4], R178 ;  /* 0x0000c4b201007387 */ /* 0x000fe80000100800 */
[----:B------:R1:W-:Y:S04]  /*62f0*/  STL [R1+0xc0], R152 ;  /* 0x0000c09801007387 */ /* 0x0003e80000100800 */
[----:B------:R1:W-:Y:S04]  /*6300*/  STL [R1+0xbc], R151 ;  /* 0x0000bc9701007387 */ /* 0x0003e80000100800 */
        /* <DEDUP_REMOVED lines=35> */
[C---:B--2---:R-:W-:Y:S01]  /*6540*/  FMUL.FTZ R2, R0.reuse, 1.4426950216293334961 ;  /* 0x3fb8aa3b00027820 */ /* 0x044fe20000410000 */
[----:B------:R-:W-:Y:S01]  /*6550*/  FSETP.NEU.FTZ.AND P0, PT, R0, -INF , PT ;  /* 0xff8000000000780b */ /* 0x000fe20003f1d000 */
[C---:B---3--:R-:W-:Y:S03]  /*6560*/  FMUL.FTZ R0, R3.reuse, 1.4426950216293334961 ;  /* 0x3fb8aa3b03007820 */ /* 0x048fe60000410000 */
[----:B------:R-:W-:Y:S02]  /*6570*/  FSEL R2, R2, RZ, P0 ;  /* 0x000000ff02027208 */ /* 0x000fe40000000000 */
[----:B------:R-:W-:Y:S01]  /*6580*/  FSETP.NEU.FTZ.AND P0, PT, R3, -INF , PT ;  /* 0xff8000000300780b */ /* 0x000fe20003f1d000 */
[----:B----4-:R-:W-:Y:S02]  /*6590*/  FMUL.FTZ R3, R5, 1.4426950216293334961 ;  /* 0x3fb8aa3b05037820 */ /* 0x010fe40000410000 */
[--C-:B------:R-:W-:Y:S01]  /*65a0*/  FFMA.FTZ R109, R109, UR11, -R2.reuse ;  /* 0x0000000b6d6d7c23 */ /* 0x100fe20008010802 */
[----:B------:R-:W-:Y:S01]  /*65b0*/  FSEL R0, R0, RZ, P0 ;  /* 0x000000ff00007208 */ /* 0x000fe20000000000 */
[--C-:B------:R-:W-:Y:S01]  /*65c0*/  FFMA.FTZ R103, R103, UR11, -R2.reuse ;  /* 0x0000000b67677c23 */ /* 0x100fe20008010802 */
[----:B------:R-:W-:Y:S01]  /*65d0*/  FSETP.NEU.FTZ.AND P0, PT, R5, -INF , PT ;  /* 0xff8000000500780b */ /* 0x000fe20003f1d000 */
[----:B------:R-:W-:Y:S01]  /*65e0*/  MUFU.EX2 R167, R109 ;  /* 0x0000006d00a77308 */ /* 0x000fe20000000800 */
[----:B------:R-:W-:Y:S01]  /*65f0*/  FFMA.FTZ R110, R110, UR11, -R2 ;  /* 0x0000000b6e6e7c23 */ /* 0x000fe20008010802 */
[--C-:B------:R-:W-:Y:S01]  /*6600*/  FFMA.FTZ R111, R111, UR11, -R0.reuse ;  /* 0x0000000b6f6f7c23 */ /* 0x100fe20008010800 */
[--C-:B------:R-:W-:Y:S01]  /*6610*/  FFMA.FTZ R106, R106, UR11, -R0.reuse ;  /* 0x0000000b6a6a7c23 */ /* 0x100fe20008010800 */
[--C-:B------:R-:W-:Y:S01]  /*6620*/  FFMA.FTZ R107, R107, UR11, -R0.reuse ;  /* 0x0000000b6b6b7c23 */ /* 0x100fe20008010800 */
[----:B------:R-:W-:Y:S01]  /*6630*/  FFMA.FTZ R105, R105, UR11, -R0 ;  /* 0x0000000b69697c23 */ /* 0x000fe20008010800 */
[--C-:B------:R-:W-:Y:S01]  /*6640*/  FFMA.FTZ R102, R102, UR11, -R2.reuse ;  /* 0x0000000b66667c23 */ /* 0x100fe20008010802 */
[----:B------:R-:W-:Y:S03]  /*6650*/  FFMA.FTZ R101, R101, UR11, -R2 ;  /* 0x0000000b65657c23 */ /* 0x000fe60008010802 */
[----:B------:R2:W-:Y:S01]  /*6660*/  MUFU.EX2 R173, R111 ;  /* 0x0000006f00ad7308 */ /* 0x0005e20000000800 */
[----:B------:R-:W-:Y:S01]  /*6670*/  FSEL R3, R3, RZ, P0 ;  /* 0x000000ff03037208 */ /* 0x000fe20000000000 */
[--C-:B------:R-:W-:Y:S01]  /*6680*/  FFMA.FTZ R43, R43, UR11, -R0.reuse ;  /* 0x0000000b2b2b7c23 */ /* 0x100fe20008010800 */
[----:B------:R-:W-:Y:S01]  /*6690*/  FFMA.FTZ R108, R108, UR11, -R0 ;  /* 0x0000000b6c6c7c23 */ /* 0x000fe20008010800 */
[----:B------:R-:W-:Y:S01]  /*66a0*/  FFMA.FTZ R100, R100, UR11, -R2 ;  /* 0x0000000b64647c23 */ /* 0x000fe20008010802 */
[--C-:B------:R-:W-:Y:S01]  /*66b0*/  FFMA.FTZ R42, R42, UR11, -R0.reuse ;  /* 0x0000000b2a2a7c23 */ /* 0x100fe20008010800 */
[--C-:B------:R-:W-:Y:S01]  /*66c0*/  FFMA.FTZ R67, R67, UR11, -R3.reuse ;  /* 0x0000000b43437c23 */ /* 0x100fe20008010803 */
[--C-:B------:R-:W-:Y:S03]  /*66d0*/  FFMA.FTZ R66, R66, UR11, -R3.reuse ;  /* 0x0000000b42427c23 */ /* 0x100fe60008010803 */
[----:B-1----:R-:W-:Y:S01]  /*66e0*/  MUFU.EX2 R152, R108 ;  /* 0x0000006c00987308 */ /* 0x002fe20000000800 */
        /* <DEDUP_REMOVED lines=14> */
[----:B------:R-:W-:Y:S03]  /*67d0*/  FFMA.FTZ R48, R48, UR11, -R3 ;  /* 0x0000000b30307c23 */ /* 0x000fe60008010803 */
[----:B------:R-:W-:Y:S01]  /*67e0*/  MUFU.EX2 R171, R114 ;  /* 0x0000007200ab7308 */ /* 0x000fe20000000800 */
[----:B--2---:R-:W2:Y:S01]  /*67f0*/  S2R R111, SR_TID.X ;  /* 0x00000000006f7919 */ /* 0x004ea20000002100 */
[--C-:B------:R-:W-:Y:S01]  /*6800*/  FFMA.FTZ R112, R112, UR11, -R0.reuse ;  /* 0x0000000b70707c23 */ /* 0x100fe20008010800 */
[--C-:B------:R-:W-:Y:S01]  /*6810*/  FFMA.FTZ R56, R56, UR11, -R0.reuse ;  /* 0x0000000b38387c23 */ /* 0x100fe20008010800 */
[--C-:B------:R-:W-:Y:S01]  /*6820*/  FFMA.FTZ R55, R55, UR11, -R0.reuse ;  /* 0x0000000b37377c23 */ /* 0x100fe20008010800 */
[--C-:B------:R-:W-:Y:S01]  /*6830*/  FFMA.FTZ R52, R52, UR11, -R0.reuse ;  /* 0x0000000b34347c23 */ /* 0x100fe20008010800 */
[--C-:B------:R-:W-:Y:S01]  /*6840*/  FFMA.FTZ R51, R51, UR11, -R0.reuse ;  /* 0x0000000b33337c23 */ /* 0x100fe20008010800 */
[--C-:B------:R-:W-:Y:S03]  /*6850*/  FFMA.FTZ R37, R37, UR11, -R0.reuse ;  /* 0x0000000b25257c23 */ /* 0x100fe60008010800 */
[----:B------:R-:W3:Y:S01]  /*6860*/  MUFU.EX2 R3, R43 ;  /* 0x0000002b00037308 */ /* 0x000ee20000000800 */
[----:B-1----:R-:W-:Y:S01]  /*6870*/  MOV R110, 0x20 ;  /* 0x00000020006e7802 */ /* 0x002fe20000000f00 */
        /* <DEDUP_REMOVED lines=15> */
[----:B---3--:R1:W-:Y:S01]  /*6970*/  STL [R1+0x4], R3 ;  /* 0x0000040301007387 */ /* 0x0083e20000100800 */
[C---:B------:R-:W-:Y:S01]  /*6980*/  FSETP.NEU.FTZ.AND P0, PT, R4.reuse, -INF , PT ;  /* 0xff8000000400780b */ /* 0x040fe20003f1d000 */
[----:B------:R-:W-:Y:S07]  /*6990*/  FMUL.FTZ R5, R4, 1.4426950216293334961 ;  /* 0x3fb8aa3b04057820 */ /* 0x000fee0000410000 */
[----:B------:R-:W-:Y:S01]  /*69a0*/  MUFU.EX2 R151, R106 ;  /* 0x0000006a00977308 */ /* 0x000fe20000000800 */
[C---:B--2---:R-:W-:Y:S02]  /*69b0*/  SHF.L.U32 R109, R111.reuse, 0x5, RZ ;  /* 0x000000056f6d7819 */ /* 0x044fe400000006ff */
[----:B------:R-:W-:Y:S02]  /*69c0*/  SHF.L.U32 R8, R111, 0x1, RZ ;  /* 0x000000016f087819 */ /* 0x000fe400000006ff */
[----:B------:R-:W-:Y:S02]  /*69d0*/  LOP3.LUT R0, R109, 0xc0, RZ, 0xc0, !PT ;  /* 0x000000c06d007812 */ /* 0x000fe400078ec0ff */
[C---:B------:R-:W-:Y:S03]  /*69e0*/  LOP3.LUT P1, RZ, R111.reuse, 0x4, RZ, 0xc0, !PT ;  /* 0x000000046fff7812 */ /* 0x040fe6000782c0ff */
[----:B------:R-:W-:Y:S01]  /*69f0*/  MUFU.EX2 R201, R101 ;  /* 0x0000006500c97308 */ /* 0x000fe20000000800 */
[----:B------:R-:W-:Y:S02]  /*6a00*/  SHF.R.U32.HI R4, RZ, 0x1, R111 ;  /* 0x00000001ff047819 */ /* 0x000fe4000001166f */
[----:B------:R-:W-:Y:S02]  /*6a10*/  R2P PR, R111, 0x18 ;  /* 0x000000186f007804 */ /* 0x000fe40000000000 */
[----:B------:R-:W-:Y:S02]  /*6a20*/  FSEL R5, R5, RZ, P0 ;  /* 0x000000ff05057208 */ /* 0x000fe40000000000 */
[----:B------:R-:W-:Y:S03]  /*6a30*/  SHF.L.U32 R108, R111, 0x6, RZ ;  /* 0x000000066f6c7819 */ /* 0x000fe600000006ff */
[----:B------:R-:W2:Y:S01]  /*6a40*/  MUFU.EX2 R181, R100 ;  /* 0x0000006400b57308 */ /* 0x000ea20000000800 */
[----:B------:R-:W-:Y:S01]  /*6a50*/  SEL R114, R110, 0xffffffe0, !P3 ;  /* 0xffffffe06e727807 */ /* 0x000fe20005800000 */
[--C-:B------:R-:W-:Y:S01]  /*6a60*/  FFMA.FTZ R104, R104, UR11, -R5.reuse ;  /* 0x0000000b68687c23 */ /* 0x100fe20008010805 */
[----:B-1----:R-:W-:Y:S01]  /*6a70*/  LOP3.LUT R3, R109, 0x120, RZ, 0xc0, !PT ;  /* 0x000001206d037812 */ /* 0x002fe200078ec0ff */
[--C-:B------:R-:W-:Y:S01]  /*6a80*/  FFMA.FTZ R65, R65, UR11, -R5.reuse ;  /* 0x0000000b41417c23 */ /* 0x100fe20008010805 */
[--C-:B------:R-:W-:Y:S01]  /*6a90*/  FFMA.FTZ R64, R64, UR11, -R5.reuse ;  /* 0x0000000b40407c23 */ /* 0x100fe20008010805 */
[--C-:B------:R-:W-:Y:S01]  /*6aa0*/  FFMA.FTZ R61, R61, UR11, -R5.reuse ;  /* 0x0000000b3d3d7c23 */ /* 0x100fe20008010805 */
[--C-:B------:R-:W-:Y:S03]  /*6ab0*/  FFMA.FTZ R60, R60, UR11, -R5.reuse ;  /* 0x0000000b3c3c7c23 */ /* 0x100fe60008010805 */
[----:B------:R-:W-:Y:S01]  /*6ac0*/  MUFU.EX2 R180, R107 ;  /* 0x0000006b00b47308 */ /* 0x000fe20000000800 */
[----:B------:R-:W-:Y:S01]  /*6ad0*/  LOP3.LUT R7, R8, 0xe006, R108, 0xc8, !PT ;  /* 0x0000e00608077812 */ /* 0x000fe200078ec86c */
[--C-:B------:R-:W-:Y:S01]  /*6ae0*/  FFMA.FTZ R159, R159, UR11, -R5.reuse ;  /* 0x0000000b9f9f7c23 */ /* 0x100fe20008010805 */
[--C-:B------:R-:W-:Y:S01]  /*6af0*/  FFMA.FTZ R157, R157, UR11, -R5.reuse ;  /* 0x0000000b9d9d7c23 */ /* 0x100fe20008010805 */
[----:B------:R-:W-:Y:S01]  /*6b00*/  FFMA.FTZ R113, R113, UR11, -R5 ;  /* 0x0000000b71717c23 */ /* 0x000fe20008010805 */
[----:B------:R-:W-:Y:S01]  /*6b10*/  LOP3.LUT R7, R7, 0xc00, R109, 0xf8, !PT ;  /* 0x00000c0007077812 */ /* 0x000fe200078ef86d */
        /* <DEDUP_REMOVED lines=9> */
[C---:B------:R-:W-:Y:S03]  /*6bb0*/  SHF.L.U32 R2, R111.reuse, 0x2, RZ ;  /* 0x000000026f027819 */ /* 0x040fe600000006ff */
[----:B------:R1:W-:Y:S01]  /*6bc0*/  MUFU.EX2 R165, R113 ;  /* 0x0000007100a57308 */ /* 0x0003e20000000800 */
[----:B------:R-:W-:Y:S02]  /*6bd0*/  LOP3.LUT R0, R0, 0x18, R2, 0xf8, !PT ;  /* 0x0000001800007812 */ /* 0x000fe400078ef802 */
[----:B------:R-:W-:Y:S02]  /*6be0*/  SHF.L.U32 R2, R111, 0x4, RZ ;  /* 0x000000046f027819 */ /* 0x000fe400000006ff */
[----:B------:R-:W-:Y:S05]  /*6bf0*/  LOP3.LUT R0, R0, 0x8, R4, 0x78, !PT ;  /* 0x0000000800007812 */ /* 0x000fea00078e7804 */
[----:B------:R-:W-:Y:S01]  /*6c00*/  MUFU.EX2 R177, R105 ;  /* 0x0000006900b17308 */ /* 0x000fe20000000800 */
[----:B------:R-:W-:Y:S02]  /*6c10*/  F2FP.BF16.F32.PACK_AB R4, R170, R167 ;  /* 0x000000a7aa04723e */ /* 0x000fe400000010ff */
[----:B------:R-:W-:Y:S02]  /*6c20*/  LOP3.LUT R6, R2, 0x1c0, RZ, 0xc0, !PT ;  /* 0x000001c002067812 */ /* 0x000fe400078ec0ff */
[----:B------:R-:W-:Y:S02]  /*6c30*/  LOP3.LUT R2, R3, 0x600, R2, 0xf8, !PT ;  /* 0x0000060003027812 */ /* 0x000fe400078ef802 */
[----:B------:R-:W-:Y:S03]  /*6c40*/  LOP3.LUT R6, R6, 0x38, R8, 0xf8, !PT ;  /* 0x0000003806067812 */ /* 0x000fe600078ef808 */
[----:B------:R-:W-:Y:S01]  /*6c50*/  MUFU.EX2 R99, R56 ;  /* 0x0000003800637308 */ /* 0x000fe20000000800 */
[----:B--2---:R-:W-:Y:S02]  /*6c60*/  F2FP.BF16.F32.PACK_AB R8, R181, R201 ;  /* 0x000000c9b508723e */ /* 0x004fe400000010ff */
[----:B------:R-:W-:Y:S02]  /*6c70*/  LOP3.LUT R0, R2, R0, RZ, 0xfc, !PT ;  /* 0x0000000002007212 */ /* 0x000fe400078efcff */
[----:B------:R-:W-:Y:S02]  /*6c80*/  F2FP.BF16.F32.PACK_AB R2, R151, R152 ;  /* 0x000000989702723e */ /* 0x000fe400000010ff */
[----:B------:R-:W-:Y:S03]  /*6c90*/  LEA R0, R0, UR4, 0x1 ;  /* 0x0000000400007c11 */ /* 0x000fe6000f8e08ff */
[----:B------:R-:W-:Y:S01]  /*6ca0*/  MUFU.EX2 R98, R55 ;  /* 0x0000003700627308 */ /* 0x000fe20000000800 */
[----:B------:R-:W-:Y:S04]  /*6cb0*/  LOP3.LUT R3, R7, R6, RZ, 0xfc, !PT ;  /* 0x0000000607037212 */ /* 0x000fe800078efcff */
[----:B------:R-:W-:Y:S05]  /*6cc0*/  LEA R3, R3, UR4, 0x1 ;  /* 0x0000000403037c11 */ /* 0x000fea000f8e08ff */
[----:B------:R-:W-:Y:S01]  /*6cd0*/  MUFU.EX2 R179, R67 ;  /* 0x0000004300b37308 */ /* 0x000fe20000000800 */
[C---:B-1----:R-:W-:Y:S01]  /*6ce0*/  IADD3 R113, PT, PT, R3.reuse, R114, RZ ;  /* 0x0000007203717210 */ /* 0x042fe20007ffe0ff */
[----:B------:R1:W-:Y:S01]  /*6cf0*/  STS [R3+0x10000], R4 ;  /* 0x0100000403007388 */ /* 0x0003e20000000800 */
[----:B------:R-:W-:Y:S07]  /*6d00*/  IADD3 R7, PT, PT, R3, 0x10000, RZ ;  /* 0x0001000003077810 */ /* 0x000fee0007ffe0ff */
[----:B------:R-:W-:Y:S10]  /*6d10*/  MUFU.EX2 R176, R66 ;  /* 0x0000004200b07308 */ /* 0x000ff40000000800 */
[----:B------:R-:W-:Y:S10]  /*6d20*/  MUFU.EX2 R175, R104 ;  /* 0x0000006800af7308 */ /* 0x000ff40000000800 */
[----:B------:R-:W-:Y:S01]  /*6d30*/  MUFU.EX2 R174, R65 ;  /* 0x0000004100ae7308 */ /* 0x000fe20000000800 */
[----:B-1----:R-:W-:Y:S09]  /*6d40*/  F2FP.BF16.F32.PACK_AB R4, R178, R9 ;  /* 0x00000009b204723e */ /* 0x002ff200000010ff */
[----:B------:R-:W-:Y:S10]  /*6d50*/  MUFU.EX2 R150, R63 ;  /* 0x0000003f00967308 */ /* 0x000ff40000000800 */
[----:B------:R-:W-:Y:S10]  /*6d60*/  MUFU.EX2 R252, R62 ;  /* 0x0000003e00fc7308 */ /* 0x000ff40000000800 */
[----:B------:R-:W-:Y:S10]  /*6d70*/  MUFU.EX2 R245, R64 ;  /* 0x0000004000f57308 */ /* 0x000ff40000000800 */
[----:B------:R-:W-:Y:S10]  /*6d80*/  MUFU.EX2 R204, R61 ;  /* 0x0000003d00cc7308 */ /* 0x000ff40000000800 */
[----:B------:R-:W1:Y:S10]  /*6d90*/  MUFU.EX2 R10, R42 ;  /* 0x0000002a000a7308 */ /* 0x000e740000000800 */
[----:B------:R-:W-:Y:S10]  /*6da0*/  MUFU.EX2 R95, R52 ;  /* 0x00000034005f7308 */ /* 0x000ff40000000800 */
[----:B------:R-:W-:Y:S01]  /*6db0*/  MUFU.EX2 R94, R51 ;  /* 0x00000033005e7308 */ /* 0x000fe20000000800 */
[----:B-1----:R-:W-:Y:S04]  /*6dc0*/  STL [R1], R10 ;  /* 0x0000000a01007387 */ /* 0x002fe80000100800 */
[----:B------:R-:W2:Y:S05]  /*6dd0*/  LDL.LU R109, [R1] ;  /* 0x00000000016d7983 */ /* 0x000eaa0000300800 */
[----:B------:R-:W-:Y:S01]  /*6de0*/  MUFU.EX2 R85, R27 ;  /* 0x0000001b00557308 */ /* 0x000fe20000000800 */
[----:B------:R-:W2:Y:S09]  /*6df0*/  LDL.LU R110, [R1+0x4] ;  /* 0x00000400016e7983 */ /* 0x000eb20000300800 */
[----:B------:R1:W-:Y:S10]  /*6e00*/  MUFU.EX2 R166, R158 ;  /* 0x0000009e00a67308 */ /* 0x0003f40000000800 */
[----:B------:R-:W3:Y:S10]  /*6e10*/  MUFU.EX2 R169, R112 ;  /* 0x0000007000a97308 */ /* 0x000ef40000000800 */
[----:B------:R4:W-:Y:S01]  /*6e20*/  MUFU.EX2 R162, R159 ;  /* 0x0000009f00a27308 */ /* 0x0009e20000000800 */
[----:B-1----:R-:W-:Y:S04]  /*6e30*/  MOV R158, 0x10 ;  /* 0x00000010009e7802 */ /* 0x002fe80000000f00 */
[----:B------:R-:W-:Y:S05]  /*6e40*/  SEL R158, R158, 0xfffffff0, !P1 ;  /* 0xfffffff09e9e7807 */ /* 0x000fea0004800000 */
[----:B------:R-:W1:Y:S01]  /*6e50*/  MUFU.EX2 R164, R161 ;  /* 0x000000a100a47308 */ /* 0x000e620000000800 */
[----:B---3--:R-:W-:Y:S02]  /*6e60*/  F2FP.BF16.F32.PACK_AB R6, R173, R169 ;  /* 0x000000a9ad06723e */ /* 0x008fe400000010ff */
[----:B------:R-:W-:Y:S02]  /*6e70*/  IADD3 R112, PT, PT, R3, 0x10040, RZ ;  /* 0x0001004003707810 */ /* 0x000fe40007ffe0ff */
[----:B------:R-:W-:Y:S01]  /*6e80*/  @P4 IADD3 R112, PT, PT, R7, -0x40, RZ ;  /* 0xffffffc007704810 */ /* 0x000fe20007ffe0ff */
[----:B------:R3:W-:Y:S04]  /*6e90*/  STS [R3+0x10400], R6 ;  /* 0x0104000603007388 */ /* 0x0007e80000000800 */
[----:B------:R-:W3:Y:S01]  /*6ea0*/  MUFU.EX2 R163, R160 ;  /* 0x000000a000a37308 */ /* 0x000ee20000000800 */
[C---:B----4-:R-:W-:Y:S02]  /*6eb0*/  IADD3 R159, PT, PT, R158.reuse, R3, RZ ;  /* 0x000000039e9f7210 */ /* 0x050fe40007ffe0ff */
[-C--:B------:R-:W-:Y:S02]  /*6ec0*/  IADD3 R157, PT, PT, R158, R112.reuse, RZ ;  /* 0x000000709e9d7210 */ /* 0x080fe40007ffe0ff */
[----:B------:R-:W-:Y:S01]  /*6ed0*/  IADD3 R114, PT, PT, R114, R112, RZ ;  /* 0x0000007072727210 */ /* 0x000fe20007ffe0ff */
[----:B------:R4:W-:Y:S04]  /*6ee0*/  STS [R159+0x10000], R4 ;  /* 0x010000049f007388 */ /* 0x0009e80000000800 */
[----:B------:R-:W-:Y:S01]  /*6ef0*/  MUFU.EX2 R84, R26 ;  /* 0x0000001a00547308 */ /* 0x000fe20000000800 */
[----:B-1----:R-:W-:Y:S01]  /*6f00*/  F2FP.BF16.F32.PACK_AB R7, R164, R166 ;  /* 0x000000a6a407723e */ /* 0x002fe200000010ff */
[----:B------:R1:W-:Y:S04]  /*6f10*/  STS [R159+0x10400], R2 ;  /* 0x010400029f007388 */ /* 0x0003e80000000800 */
[----:B------:R1:W-:Y:S04]  /*6f20*/  STS [R3+0x12000], R7 ;  /* 0x0120000703007388 */ /* 0x0003e80000000800 */
[----:B------:R-:W4:Y:S01]  /*6f30*/  MUFU.EX2 R172, R115 ;  /* 0x0000007300ac7308 */ /* 0x000f220000000800 */
[----:B---3--:R-:W-:Y:S09]  /*6f40*/  F2FP.BF16.F32.PACK_AB R6, R162, R163 ;  /* 0x000000a3a206723e */ /* 0x008ff200000010ff */
[----:B------:R-:W-:Y:S01]  /*6f50*/  MUFU.EX2 R89, R33 ;  /* 0x0000002100597308 */ /* 0x000fe20000000800 */
[----:B------:R3:W-:Y:S09]  /*6f60*/  STS [R3+0x12400], R6 ;  /* 0x0124000603007388 */ /* 0x0007f20000000800 */
[----:B------:R-:W-:Y:S01]  /*6f70*/  MUFU.EX2 R149, R54 ;  /* 0x0000003600957308 */ /* 0x000fe20000000800 */
[----:B----4-:R-:W-:Y:S02]  /*6f80*/  F2FP.BF16.F32.PACK_AB R4, R171, R172 ;  /* 0x000000acab04723e */ /* 0x010fe400000010ff */
[----:B-1----:R-:W-:Y:S02]  /*6f90*/  F2FP.BF16.F32.PACK_AB R2, R165, R168 ;  /* 0x000000a8a502723e */ /* 0x002fe400000010ff */
[C---:B------:R-:W-:Y:S01]  /*6fa0*/  IADD3 R115, PT, PT, R158.reuse, R113, RZ ;  /* 0x000000719e737210 */ /* 0x040fe20007ffe0ff */
[----:B------:R1:W-:Y:S01]  /*6fb0*/  STS [R159+0x12000], R4 ;  /* 0x012000049f007388 */ /* 0x0003e20000000800 */
[----:B------:R-:W-:Y:S03]  /*6fc0*/  F2FP.BF16.F32.PACK_AB R7, R177, R180 ;  /* 0x000000b4b107723e */ /* 0x000fe600000010ff */
[----:B------:R-:W-:Y:S01]  /*6fd0*/  MUFU.EX2 R88, R32 ;  /* 0x0000002000587308 */ /* 0x000fe20000000800 */
[----:B------:R-:W-:Y:S01]  /*6fe0*/  IADD3 R158, PT, PT, R158, R114, RZ ;  /* 0x000000729e9e7210 */ /* 0x000fe20007ffe0ff */
[----:B------:R4:W-:Y:S04]  /*6ff0*/  STS [R159+0x12400], R2 ;  /* 0x012400029f007388 */ /* 0x0009e80000000800 */
[----:B------:R4:W-:Y:S04]  /*7000*/  STS [R113+0x10000], R8 ;  /* 0x0100000871007388 */ /* 0x0009e80000000800 */
[----:B------:R-:W1:Y:S01]  /*7010*/  MUFU.EX2 R148, R53 ;  /* 0x0000003500947308 */ /* 0x000e620000000800 */
[----:B------:R4:W-:Y:S01]  /*7020*/  STS [R113+0x10400], R7 ;  /* 0x0104000771007388 */ /* 0x0009e20000000800 */
[----:B---3--:R-:W-:Y:S08]  /*7030*/  F2FP.BF16.F32.PACK_AB R6, R176, R179 ;  /* 0x000000b3b006723e */ /* 0x008ff000000010ff */
[----:B------:R-:W-:Y:S10]  /*7040*/  MUFU.EX2 R97, R25 ;  /* 0x0000001900617308 */ /* 0x000ff40000000800 */
[----:B------:R-:W3:Y:S01]  /*7050*/  MUFU.EX2 R96, R46 ;  /* 0x0000002e00607308 */ /* 0x000ee20000000800 */
[----:B-1----:R-:W-:Y:S02]  /*7060*/  F2FP.BF16.F32.PACK_AB R4, R148, R149 ;  /* 0x000000959404723e */ /* 0x002fe400000010ff */
[----:B----4-:R-:W-:Y:S03]  /*7070*/  F2FP.BF16.F32.PACK_AB R2, R98, R99 ;  /* 0x000000636202723e */ /* 0x010fe600000010ff */
[----:B------:R3:W-:Y:S01]  /*7080*/  STS [R115+0x10000], R4 ;  /* 0x0100000473007388 */ /* 0x0007e20000000800 */
[----:B------:R-:W-:Y:S03]  /*7090*/  F2FP.BF16.F32.PACK_AB R8, R174, R175 ;  /* 0x000000afae08723e */ /* 0x000fe600000010ff */
[----:B------:R-:W-:Y:S01]  /*70a0*/  MUFU.EX2 R70, R5 ;  /* 0x0000000500467308 */ /* 0x000fe20000000800 */
[----:B------:R1:W-:Y:S01]  /*70b0*/  STS [R115+0x10400], R2 ;  /* 0x0104000273007388 */ /* 0x0003e20000000800 */
[----:B------:R-:W-:Y:S03]  /*70c0*/  F2FP.BF16.F32.PACK_AB R7, R252, R150 ;  /* 0x00000096fc07723e */ /* 0x000fe600000010ff */
[----:B------:R4:W-:Y:S05]  /*70d0*/  STS [R113+0x12000], R6 ;  /* 0x0120000671007388 */ /* 0x0009ea0000000800 */
[----:B------:R-:W-:Y:S01]  /*70e0*/  MUFU.EX2 R71, R60 ;  /* 0x0000003c00477308 */ /* 0x000fe20000000800 */
[----:B------:R-:W-:Y:S04]  /*70f0*/  STS [R113+0x12400], R8 ;  /* 0x0124000871007388 */ /* 0x000fe80000000800 */
[----:B------:R4:W-:Y:S05]  /*7100*/  STS [R115+0x12000], R7 ;  /* 0x0120000773007388 */ /* 0x0009ea0000000800 */
[----:B------:R-:W-:Y:S01]  /*7110*/  MUFU.EX2 R83, R37 ;  /* 0x0000002500537308 */ /* 0x000fe20000000800 */
[----:B---3--:R-:W-:Y:S09]  /*7120*/  F2FP.BF16.F32.PACK_AB R4, R96, R97 ;  /* 0x000000616004723e */ /* 0x008ff200000010ff */
[----:B------:R-:W-:Y:S01]  /*7130*/  MUFU.EX2 R82, R36 ;  /* 0x0000002400527308 */ /* 0x000fe20000000800 */
[----:B-1----:R-:W-:Y:S02]  /*7140*/  F2FP.BF16.F32.PACK_AB R2, R94, R95 ;  /* 0x0000005f5e02723e */ /* 0x002fe400000010ff */
[----:B----4-:R-:W-:Y:S07]  /*7150*/  F2FP.BF16.F32.PACK_AB R6, R204, R245 ;  /* 0x000000f5cc06723e */ /* 0x010fee00000010ff */
[----:B------:R-:W-:Y:S01]  /*7160*/  MUFU.EX2 R93, R35 ;  /* 0x00000023005d7308 */ /* 0x000fe20000000800 */
[----:B------:R-:W-:Y:S04]  /*7170*/  STS [R115+0x12400], R6 ;  /* 0x0124000673007388 */ /* 0x000fe80000000800 */
[----:B------:R1:W-:Y:S05]  /*7180*/  STS [R112+0x400], R2 ;  /* 0x0004000270007388 */ /* 0x0003ea0000000800 */
[----:B------:R-:W3:Y:S01]  /*7190*/  MUFU.EX2 R92, R34 ;  /* 0x00000022005c7308 */ /* 0x000ee20000000800 */
[----:B------:R4:W-:Y:S09]  /*71a0*/  STS [R112], R4 ;  /* 0x0000000470007388 */ /* 0x0009f20000000800 */
[----:B------:R-:W-:Y:S10]  /*71b0*/  MUFU.EX2 R91, R31 ;  /* 0x0000001f005b7308 */ /* 0x000ff40000000800 */
[----:B------:R-:W4:Y:S01]  /*71c0*/  MUFU.EX2 R90, R30 ;  /* 0x0000001e005a7308 */ /* 0x000f220000000800 */
[----:B---3--:R-:W-:Y:S02]  /*71d0*/  F2FP.BF16.F32.PACK_AB R7, R92, R93 ;  /* 0x0000005d5c07723e */ /* 0x008fe400000010ff */
[----:B-1----:R-:W-:Y:S07]  /*71e0*/  F2FP.BF16.F32.PACK_AB R2, R84, R85 ;  /* 0x000000555402723e */ /* 0x002fee00000010ff */
[----:B------:R-:W-:Y:S01]  /*71f0*/  MUFU.EX2 R87, R29 ;  /* 0x0000001d00577308 */ /* 0x000fe20000000800 */
[----:B----4-:R-:W-:Y:S01]  /*7200*/  F2FP.BF16.F32.PACK_AB R4, R82, R83 ;  /* 0x000000535204723e */ /* 0x010fe200000010ff */
[----:B------:R1:W-:Y:S04]  /*7210*/  STS [R157], R2 ;  /* 0x000000029d007388 */ /* 0x0003e80000000800 */
[----:B------:R-:W-:Y:S01]  /*7220*/  STS [R157+0x400], R4 ;  /* 0x000400049d007388 */ /* 0x000fe20000000800 */
[----:B------:R-:W-:Y:S03]  /*7230*/  F2FP.BF16.F32.PACK_AB R6, R90, R91 ;  /* 0x0000005b5a06723e */ /* 0x000fe600000010ff */
[----:B------:R-:W3:Y:S01]  /*7240*/  MUFU.EX2 R86, R28 ;  /* 0x0000001c00567308 */ /* 0x000ee20000000800 */
[----:B------:R3:W-:Y:S04]  /*7250*/  STS [R112+0x2000], R7 ;  /* 0x0020000770007388 */ /* 0x0007e80000000800 */
[----:B------:R4:W-:Y:S05]  /*7260*/  STS [R112+0x2400], R6 ;  /* 0x0024000670007388 */ /* 0x0009ea0000000800 */
[----:B------:R-:W-:Y:S10]  /*7270*/  MUFU.EX2 R81, R41 ;  /* 0x0000002900517308 */ /* 0x000ff40000000800 */
[----:B------:R-:W4:Y:S01]  /*7280*/  MUFU.EX2 R80, R40 ;  /* 0x0000002800507308 */ /* 0x000f220000000800 */
[----:B-1----:R-:W-:Y:S05]  /*7290*/  F2FP.BF16.F32.PACK_AB R2, R88, R89 ;  /* 0x000000595802723e */ /* 0x002fea00000010ff */
[----:B------:R-:W-:Y:S04]  /*72a0*/  STS [R157+0x2000], R2 ;  /* 0x002000029d007388 */ /* 0x000fe80000000800 */
[----:B------:R-:W-:Y:S01]  /*72b0*/  MUFU.EX2 R79, R45 ;  /* 0x0000002d004f7308 */ /* 0x000fe20000000800 */
[----:B---3--:R-:W-:Y:S05]  /*72c0*/  F2FP.BF16.F32.PACK_AB R7, R86, R87 ;  /* 0x000000575607723e */ /* 0x008fea00000010ff */
[----:B------:R-:W-:Y:S04]  /*72d0*/  STS [R157+0x2400], R7 ;  /* 0x002400079d007388 */ /* 0x000fe80000000800 */
[----:B------:R-:W1:Y:S01]  /*72e0*/  MUFU.EX2 R78, R44 ;  /* 0x0000002c004e7308 */ /* 0x000e620000000800 */
[----:B----4-:R-:W-:Y:S05]  /*72f0*/  F2FP.BF16.F32.PACK_AB R6, R80, R81 ;  /* 0x000000515006723e */ /* 0x010fea00000010ff */
[----:B------:R3:W-:Y:S04]  /*7300*/  STS [R114], R6 ;  /* 0x0000000672007388 */ /* 0x0007e80000000800 */
[----:B------:R-:W-:Y:S10]  /*7310*/  MUFU.EX2 R69, R39 ;  /* 0x0000002700457308 */ /* 0x000ff40000000800 */
[----:B------:R-:W4:Y:S01]  /*7320*/  MUFU.EX2 R68, R38 ;  /* 0x0000002600447308 */ /* 0x000f220000000800 */
[----:B-1----:R-:W-:Y:S05]  /*7330*/  F2FP.BF16.F32.PACK_AB R5, R78, R79 ;  /* 0x0000004f4e05723e */ /* 0x002fea00000010ff */
[----:B------:R1:W-:Y:S04]  /*7340*/  STS [R114+0x400], R5 ;  /* 0x0004000572007388 */ /* 0x0003e80000000800 */
[----:B------:R-:W-:Y:S10]  /*7350*/  MUFU.EX2 R77, R47 ;  /* 0x0000002f004d7308 */ /* 0x000ff40000000800 */
[----:B------:R-:W3:Y:S01]  /*7360*/  MUFU.EX2 R76, R50 ;  /* 0x00000032004c7308 */ /* 0x000ee20000000800 */
[----:B----4-:R-:W-:Y:S05]  /*7370*/  F2FP.BF16.F32.PACK_AB R4, R68, R69 ;  /* 0x000000454404723e */ /* 0x010fea00000010ff */
[----:B------:R4:W-:Y:S04]  /*7380*/  STS [R158], R4 ;  /* 0x000000049e007388 */ /* 0x0009e80000000800 */
[----:B------:R-:W-:Y:S10]  /*7390*/  MUFU.EX2 R75, R58 ;  /* 0x0000003a004b7308 */ /* 0x000ff40000000800 */
[----:B------:R-:W1:Y:S01]  /*73a0*/  MUFU.EX2 R74, R57 ;  /* 0x00000039004a7308 */ /* 0x000e620000000800 */
[----:B---3--:R-:W-:Y:S09]  /*73b0*/  F2FP.BF16.F32.PACK_AB R6, R76, R77 ;  /* 0x0000004d4c06723e */ /* 0x008ff200000010ff */
[----:B------:R-:W-:Y:S10]  /*73c0*/  MUFU.EX2 R73, R49 ;  /* 0x0000003100497308 */ /* 0x000ff40000000800 */
[----:B------:R-:W4:Y:S01]  /*73d0*/  MUFU.EX2 R72, R48 ;  /* 0x0000003000487308 */ /* 0x000f220000000800 */
[----:B-1----:R-:W-:Y:S02]  /*73e0*/  F2FP.BF16.F32.PACK_AB R5, R74, R75 ;  /* 0x0000004b4a05723e */ /* 0x002fe400000010ff */
[----:B--2---:R-:W-:Y:S02]  /*73f0*/  F2FP.BF16.F32.PACK_AB R2, R109, R110 ;  /* 0x0000006e6d02723e */ /* 0x004fe400000010ff */
[----:B----4-:R-:W-:Y:S03]  /*7400*/  F2FP.BF16.F32.PACK_AB R4, R72, R73 ;  /* 0x000000494804723e */ /* 0x010fe600000010ff */
        /* <DEDUP_REMOVED lines=10> */
[----:B------:R-:W-:Y:S02]  /*74b0*/  @P1 IADD3 R0, PT, PT, R2, -0x20, RZ ;  /* 0xffffffe002001810 */ /* 0x000fe40007ffe0ff */
[----:B------:R-:W-:Y:S03]  /*74c0*/  MOV R2, R9 ;  /* 0x0000000900027202 */ /* 0x000fe60000000f00 */
        /* <DEDUP_REMOVED lines=25> */
[----:B------:R-:W-:Y:S01]  /*7660*/  FADD.FTZ R6, -R155, R6 ;  /* 0x000000069b067221 */ /* 0x000fe20000010100 */
[----:B------:R-:W-:Y:S01]  /*7670*/  FMUL.FTZ R160, R170, R5 ;  /* 0x00000005aaa07220 */ /* 0x000fe20000410000 */
[C---:B------:R-:W-:Y:S04]  /*7680*/  HMMA.16816.F32.BF16 R16, R100.reuse, R134, R16 ;  /* 0x000000866410723c */ /* 0x040fe80000041810 */
[C---:B------:R-:W-:Y:S01]  /*7690*/  FADD.FTZ R11, -R153.reuse, R11 ;  /* 0x0000000b990b7221 */ /* 0x040fe20000010100 */
[----:B------:R-:W-:Y:S01]  /*76a0*/  MOV R170, R2 ;  /* 0x0000000200aa7202 */ /* 0x000fe20000000f00 */
[----:B------:R-:W-:Y:S01]  /*76b0*/  FADD.FTZ R9, -R154, R9 ;  /* 0x000000099a097221 */ /* 0x000fe20000010100 */
        /* <DEDUP_REMOVED lines=8> */
[----:B------:R-:W-:Y:S01]  /*7740*/  FADD.FTZ R17, -R156, R17 ;  /* 0x000000119c117221 */ /* 0x000fe20000010100 */
[C---:B------:R-:W-:Y:S01]  /*7750*/  FADD.FTZ R18, -R155.reuse, R18 ;  /* 0x000000129b127221 */ /* 0x040fe20000010100 */
[----:B------:R-:W-:Y:S01]  /*7760*/  FADD.FTZ R19, -R155, R19 ;  /* 0x000000139b137221 */ /* 0x000fe20000010100 */
[----:B------:R-:W-:Y:S01]  /*7770*/  FMUL.FTZ R15, R165, R15 ;  /* 0x0000000fa50f7220 */ /* 0x000fe20000410000 */
[-C--:B------:R-:W-:Y:S03]  /*7780*/  HMMA.16816.F32.BF16 R28, R104, R138.reuse, R28 ;  /* 0x0000008a681c723c */ /* 0x080fe6000004181c */
[----:B------:R-:W-:Y:S01]  /*7790*/  FMUL.FTZ R17, R178, R17 ;  /* 0x00000011b2117220 */ /* 0x000fe20000410000 */
[----:B------:R-:W-:Y:S01]  /*77a0*/  FMUL.FTZ R18, R152, R18 ;  /* 0x0000001298127220 */ /* 0x000fe20000410000 */
[----:B------:R1:W5:Y:S01]  /*77b0*/  LDL.LU R178, [R1+0xc4] ;  /* 0x0000c40001b27983 */ /* 0x0003620000300800 */
[----:B------:R-:W-:Y:S01]  /*77c0*/  FMUL.FTZ R19, R151, R19 ;  /* 0x0000001397137220 */ /* 0x000fe20000410000 */
[----:B------:R-:W-:Y:S01]  /*77d0*/  FADD.FTZ R16, -R156, R16 ;  /* 0x000000109c107221 */ /* 0x000fe20000010100 */
[C---:B------:R-:W-:Y:S01]  /*77e0*/  HMMA.16816.F32.BF16 R32, R100.reuse, R138, R32 ;  /* 0x0000008a6420723c */ /* 0x040fe20000041820 */
[----:B------:R1:W5:Y:S03]  /*77f0*/  LDL.LU R152, [R1+0xc0] ;  /* 0x0000c00001987983 */ /* 0x0003660000300800 */
[----:B------:R-:W-:Y:S01]  /*7800*/  FMUL.FTZ R11, R170, R16 ;  /* 0x00000010aa0b7220 */ /* 0x000fe20000410000 */
[----:B------:R1:W5:Y:S01]  /*7810*/  LDL.LU R151, [R1+0xbc] ;  /* 0x0000bc0001977983 */ /* 0x0003620000300800 */
[----:B------:R-:W-:Y:S01]  /*7820*/  FMUL.FTZ R14, R168, R14 ;  /* 0x0000000ea80e7220 */ /* 0x000fe20000410000 */
[----:B------:R-:W-:Y:S01]  /*7830*/  FMUL.FTZ R12, R172, R12 ;  /* 0x0000000cac0c7220 */ /* 0x000fe20000410000 */
[-C--:B------:R-:W-:Y:S03]  /*7840*/  HMMA.16816.F32.BF16 R36, R100, R140.reuse, R36 ;  /* 0x0000008c6424723c */ /* 0x080fe60000041824 */
[----:B------:R-:W-:Y:S01]  /*7850*/  FADD.FTZ R28, -R154, R28 ;  /* 0x0000001c9a1c7221 */ /* 0x000fe20000010100 */
[----:B------:R-:W-:Y:S01]  /*7860*/  FMUL.FTZ R11, R213, R11 ;  /* 0x0000000bd50b7220 */ /* 0x000fe20000410000 */
[----:B------:R-:W-:Y:S01]  /*7870*/  FMUL.FTZ R13, R171, R13 ;  /* 0x0000000dab0d7220 */ /* 0x000fe20000410000 */
[----:B------:R-:W-:Y:S01]  /*7880*/  FADD.FTZ R26, -R153, R26 ;  /* 0x0000001a991a7221 */ /* 0x000fe20000010100 */
[----:B------:R-:W-:Y:S01]  /*7890*/  FMUL.FTZ R28, R150, R28 ;  /* 0x0000001c961c7220 */ /* 0x000fe20000410000 */
[C---:B------:R-:W-:Y:S01]  /*78a0*/  HMMA.16816.F32.BF16 R40, R104.reuse, R140, R40 ;  /* 0x0000008c6828723c */ /* 0x040fe20000041828 */
[----:B------:R1:W5:Y:S03]  /*78b0*/  LDL.LU R150, [R1+0xb8] ;  /* 0x0000b80001967983 */ /* 0x0003660000300800 */
[C---:B------:R-:W-:Y:S01]  /*78c0*/  FADD.FTZ R32, -R156.reuse, R32 ;  /* 0x000000209c207221 */ /* 0x040fe20000010100 */
[----:B------:R-:W-:Y:S01]  /*78d0*/  FADD.FTZ R33, -R156, R33 ;  /* 0x000000219c217221 */ /* 0x000fe20000010100 */
[----:B------:R-:W-:Y:S01]  /*78e0*/  FADD.FTZ R34, -R155, R34 ;  /* 0x000000229b227221 */ /* 0x000fe20000010100 */
[----:B------:R-:W-:Y:S01]  /*78f0*/  FMUL.FTZ R26, R175, R26 ;  /* 0x0000001aaf1a7220 */ /* 0x000fe20000410000 */
[-C--:B------:R-:W-:Y:S03]  /*7900*/  HMMA.16816.F32.BF16 R44, R104, R142.reuse, R44 ;  /* 0x0000008e682c723c */ /* 0x080fe6000004182c */
[----:B------:R-:W-:Y:S01]  /*7910*/  FMUL.FTZ R32, R149, R32 ;  /* 0x0000002095207220 */ /* 0x000fe20000410000 */
[----:B------:R-:W-:Y:S01]  /*7920*/  FMUL.FTZ R33, R148, R33 ;  /* 0x0000002194217220 */ /* 0x000fe20000410000 */
[----:B------:R1:W5:Y:S01]  /*7930*/  LDL.LU R149, [R1+0xb4] ;  /* 0x0000b40001957983 */ /* 0x0003620000300800 */
[----:B------:R-:W-:Y:S01]  /*7940*/  FMUL.FTZ R34, R99, R34 ;  /* 0x0000002263227220 */ /* 0x000fe20000410000 */
[C---:B------:R-:W-:Y:S01]  /*7950*/  FADD.FTZ R35, -R155.reuse, R35 ;  /* 0x000000239b237221 */ /* 0x040fe20000010100 */
[C---:B------:R-:W-:Y:S01]  /*7960*/  HMMA.16816.F32.BF16 R48, R100.reuse, R142, R48 ;  /* 0x0000008e6430723c */ /* 0x040fe20000041830 */
[----:B------:R1:W5:Y:S03]  /*7970*/  LDL.LU R148, [R1+0xb0] ;  /* 0x0000b00001947983 */ /* 0x0003660000300800 */
[C---:B------:R-:W-:Y:S01]  /*7980*/  FADD.FTZ R36, -R156.reuse, R36 ;  /* 0x000000249c247221 */ /* 0x040fe20000010100 */
[----:B------:R1:W5:Y:S01]  /*7990*/  LDL.LU R99, [R1+0xac] ;  /* 0x0000ac0001637983 */ /* 0x0003620000300800 */
[----:B------:R-:W-:Y:S01]  /*79a0*/  FADD.FTZ R37, -R156, R37 ;  /* 0x000000259c257221 */ /* 0x000fe20000010100 */
[----:B------:R-:W-:Y:S01]  /*79b0*/  FADD.FTZ R38, -R155, R38 ;  /* 0x000000269b267221 */ /* 0x000fe20000010100 */
        /* <DEDUP_REMOVED lines=8> */
[----:B------:R-:W-:Y:S01]  /*7a40*/  FMUL.FTZ R16, R92, R41 ;  /* 0x000000295c107220 */ /* 0x000fe20000410000 */
[C---:B------:R-:W-:Y:S01]  /*7a50*/  FADD.FTZ R42, -R153.reuse, R42 ;  /* 0x0000002a992a7221 */ /* 0x040fe20000010100 */
[C---:B------:R-:W-:Y:S01]  /*7a60*/  FADD.FTZ R43, -R153.reuse, R43 ;  /* 0x0000002b992b7221 */ /* 0x040fe20000010100 */
[C---:B------:R-:W-:Y:S01]  /*7a70*/  FADD.FTZ R44, -R154.reuse, R44 ;  /* 0x0000002c9a2c7221 */ /* 0x040fe20000010100 */
[----:B------:R-:W-:Y:S01]  /*7a80*/  FADD.FTZ R45, -R154, R45 ;  /* 0x0000002d9a2d7221 */ /* 0x000fe20000010100 */
[C---:B------:R-:W-:Y:S01]  /*7a90*/  FADD.FTZ R46, -R153.reuse, R46 ;  /* 0x0000002e992e7221 */ /* 0x040fe20000010100 */
[----:B------:R-:W-:Y:S01]  /*7aa0*/  FADD.FTZ R47, -R153, R47 ;  /* 0x0000002f992f7221 */ /* 0x000fe20000010100 */
[----:B------:R-:W-:Y:S01]  /*7ab0*/  FMUL.FTZ R44, R89, R44 ;  /* 0x0000002c592c7220 */ /* 0x000fe20000410000 */
[C---:B------:R-:W-:Y:S01]  /*7ac0*/  FADD.FTZ R48, -R156.reuse, R48 ;  /* 0x000000309c307221 */ /* 0x040fe20000010100 */
[C---:B------:R-:W-:Y:S01]  /*7ad0*/  FADD.FTZ R49, -R156.reuse, R49 ;  /* 0x000000319c317221 */ /* 0x040fe20000010100 */
        /* <DEDUP_REMOVED lines=8> */
[----:B------:R-:W-:Y:S01]  /*7b60*/  FADD.FTZ R57, -R154, R57 ;  /* 0x000000399a397221 */ /* 0x000fe20000010100 */
[C---:B------:R-:W-:Y:S01]  /*7b70*/  FADD.FTZ R58, -R153.reuse, R58 ;  /* 0x0000003a993a7221 */ /* 0x040fe20000010100 */
[----:B------:R-:W-:Y:S01]  /*7b80*/  FADD.FTZ R59, -R153, R59 ;  /* 0x0000003b993b7221 */ /* 0x000fe20000010100 */
[-C--:B------:R-:W-:Y:S03]  /*7b90*/  HMMA.16816.F32.BF16 R60, R104, R146.reuse, R60 ;  /* 0x00000092683c723c */ /* 0x080fe6000004183c */
[----:B------:R-:W-:Y:S01]  /*7ba0*/  FMUL.FTZ R57, R76, R57 ;  /* 0x000000394c397220 */ /* 0x000fe20000410000 */
[----:B------:R-:W-:Y:S01]  /*7bb0*/  FMUL.FTZ R59, R74, R59 ;  /* 0x0000003b4a3b7220 */ /* 0x000fe20000410000 */
[----:B------:R-:W-:Y:S01]  /*7bc0*/  FADD.FTZ R8, -R154, R8 ;  /* 0x000000089a087221 */ /* 0x000fe20000010100 */
[--C-:B------:R-:W-:Y:S01]  /*7bd0*/  SHF.R.U32.HI R105, RZ, 0x1, R111.reuse ;  /* 0x00000001ff697819 */ /* 0x100fe2000001166f */
[----:B------:R-:W-:Y:S01]  /*7be0*/  FMUL.FTZ R161, R167, R4 ;  /* 0x00000004a7a17220 */ /* 0x000fe20000410000 */
[----:B------:R-:W-:Y:S01]  /*7bf0*/  FMUL.FTZ R4, R169, R6 ;  /* 0x00000006a9047220 */ /* 0x000fe20000410000 */
[----:B------:R-:W-:Y:S01]  /*7c00*/  FMUL.FTZ R107, R166, R8 ;  /* 0x00000008a66b7220 */ /* 0x000fe20000410000 */
[----:B------:R-:W-:Y:S01]  /*7c10*/  FMUL.FTZ R8, R164, R9 ;  /* 0x00000009a4087220 */ /* 0x000fe20000410000 */
[----:B------:R-:W-:Y:S01]  /*7c20*/  FMUL.FTZ R6, R163, R10 ;  /* 0x0000000aa3067220 */ /* 0x000fe20000410000 */
[----:B------:R-:W-:Y:S01]  /*7c30*/  LOP3.LUT R106, R105, 0x30, RZ, 0xc0, !PT ;  /* 0x00000030696a7812 */ /* 0x000fe200078ec0ff */
[----:B------:R-:W-:Y:S01]  /*7c40*/  FMUL.FTZ R10, R207, R107 ;  /* 0x0000006bcf0a7220 */ /* 0x000fe20000410000 */
[----:B------:R-:W-:Y:S01]  /*7c50*/  FMUL.FTZ R8, R187, R8 ;  /* 0x00000008bb087220 */ /* 0x000fe20000410000 */
[----:B------:R-:W-:Y:S01]  /*7c60*/  FMUL.FTZ R5, R182, R5 ;  /* 0x00000005b6057220 */ /* 0x000fe20000410000 */
[----:B------:R-:W-:Y:S01]  /*7c70*/  FMUL.FTZ R6, R186, R6 ;  /* 0x00000006ba067220 */ /* 0x000fe20000410000 */
[----:B------:R-:W-:Y:S01]  /*7c80*/  LOP3.LUT R2, R106, 0x8, R111, 0xf8, !PT ;  /* 0x000000086a027812 */ /* 0x000fe200078ef86f */
[----:B------:R-:W-:Y:S01]  /*7c90*/  FMUL.FTZ R9, R209, R161 ;  /* 0x000000a1d1097220 */ /* 0x000fe20000410000 */
[----:B------:R-:W-:Y:S01]  /*7ca0*/  SHF.L.U32 R104, R111, 0x3, RZ ;  /* 0x000000036f687819 */ /* 0x000fe200000006ff */
[----:B------:R-:W-:Y:S01]  /*7cb0*/  FADD.FTZ R25, -R154, R25 ;  /* 0x000000199a197221 */ /* 0x000fe20000010100 */
[----:B------:R-:W-:Y:S01]  /*7cc0*/  LOP3.LUT R2, R2, 0x1c0, R108, 0xf8, !PT ;  /* 0x000001c002027812 */ /* 0x000fe200078ef86c */
[----:B------:R-:W-:Y:S01]  /*7cd0*/  FMUL.FTZ R4, R208, R4 ;  /* 0x00000004d0047220 */ /* 0x000fe20000410000 */
[----:B------:R-:W-:Y:S01]  /*7ce0*/  F2FP.BF16.F32.PACK_AB R166, R8, R10 ;  /* 0x0000000a08a6723e */ /* 0x000fe200000010ff */
[----:B------:R-:W-:Y:S01]  /*7cf0*/  FMUL.FTZ R8, R218, R18 ;  /* 0x00000012da087220 */ /* 0x000fe20000410000 */
[----:B------:R-:W-:Y:S01]  /*7d00*/  F2FP.BF16.F32.PACK_AB R165, R5, R6 ;  /* 0x0000000605a5723e */ /* 0x000fe200000010ff */
[----:B------:R-:W-:Y:S01]  /*7d10*/  FMUL.FTZ R5, R217, R19 ;  /* 0x00000013d9057220 */ /* 0x000fe20000410000 */
[----:B------:R-:W-:Y:S01]  /*7d20*/  LOP3.LUT R2, R2, 0x38, R104, 0x78, !PT ;  /* 0x0000003802027812 */ /* 0x000fe200078e7868 */
[----:B------:R-:W-:Y:S01]  /*7d30*/  FMUL.FTZ R25, R176, R25 ;  /* 0x00000019b0197220 */ /* 0x000fe20000410000 */
[----:B------:R-:W-:Y:S01]  /*7d40*/  FADD.FTZ R24, -R154, R24 ;  /* 0x000000189a187221 */ /* 0x000fe20000010100 */
[----:B------:R-:W-:Y:S01]  /*7d50*/  FADD.FTZ R22, -R155, R22 ;  /* 0x000000169b167221 */ /* 0x000fe20000010100 */
[----:B------:R-:W-:Y:S01]  /*7d60*/  F2FP.BF16.F32.PACK_AB R161, R5, R8 ;  /* 0x0000000805a1723e */ /* 0x000fe200000010ff */
[----:B------:R-:W-:Y:S01]  /*7d70*/  FMUL.FTZ R5, R223, R26 ;  /* 0x0000001adf057220 */ /* 0x000fe20000410000 */
[----:B------:R-:W-:Y:S01]  /*7d80*/  LEA R2, R2, R0, 0x1 ;  /* 0x0000000002027211 */ /* 0x000fe200078e08ff */
[----:B------:R-:W-:Y:S01]  /*7d90*/  FMUL.FTZ R26, R98, R35 ;  /* 0x00000023621a7220 */ /* 0x000fe20000410000 */
[----:B------:R-:W-:Y:S01]  /*7da0*/  FMUL.FTZ R0, R173, R7 ;  /* 0x00000007ad007220 */ /* 0x000fe20000410000 */
[----:B------:R1:W5:Y:S01]  /*7db0*/  LDL.LU R98, [R1+0xa8] ;  /* 0x0000a80001627983 */ /* 0x0003620000300800 */
[----:B------:R-:W-:Y:S01]  /*7dc0*/  FMUL.FTZ R18, R75, R58 ;  /* 0x0000003a4b127220 */ /* 0x000fe20000410000 */
[----:B------:R-:W-:Y:S01]  /*7dd0*/  FMUL.FTZ R8, R215, R25 ;  /* 0x00000019d7087220 */ /* 0x000fe20000410000 */
[----:B------:R-:W-:Y:S01]  /*7de0*/  FMUL.FTZ R0, R189, R0 ;  /* 0x00000000bd007220 */ /* 0x000fe20000410000 */
[----:B------:R1:W5:Y:S01]  /*7df0*/  LDL.LU R97, [R1+0xa4] ;  /* 0x0000a40001617983 */ /* 0x0003620000300800 */
[----:B------:R-:W-:Y:S01]  /*7e00*/  FMUL.FTZ R25, R96, R37 ;  /* 0x0000002560197220 */ /* 0x000fe20000410000 */
[----:B------:R-:W-:Y:S01]  /*7e10*/  FMUL.FTZ R7, R206, R160 ;  /* 0x000000a0ce077220 */ /* 0x000fe20000410000 */
[----:B------:R-:W-:Y:S01]  /*7e20*/  FADD.FTZ R23, -R155, R23 ;  /* 0x000000179b177221 */ /* 0x000fe20000010100 */
[----:B------:R1:W5:Y:S01]  /*7e30*/  LDL.LU R96, [R1+0xa0] ;  /* 0x0000a00001607983 */ /* 0x0003620000300800 */
[----:B------:R-:W-:Y:S01]  /*7e40*/  FMUL.FTZ R10, R212, R17 ;  /* 0x00000011d40a7220 */ /* 0x000fe20000410000 */
[----:B------:R-:W-:Y:S01]  /*7e50*/  F2FP.BF16.F32.PACK_AB R167, R0, R4 ;  /* 0x0000000400a7723e */ /* 0x000fe200000010ff */
[----:B------:R-:W-:Y:S01]  /*7e60*/  FMUL.FTZ R4, R211, R14 ;  /* 0x0000000ed3047220 */ /* 0x000fe20000410000 */
[----:B------:R1:W5:Y:S01]  /*7e70*/  LDL.LU R95, [R1+0x9c] ;  /* 0x00009c00015f7983 */ /* 0x0003620000300800 */
[----:B------:R-:W-:Y:S01]  /*7e80*/  FMUL.FTZ R0, R210, R15 ;  /* 0x0000000fd2007220 */ /* 0x000fe20000410000 */
[----:B------:R-:W-:Y:S01]  /*7e90*/  FMUL.FTZ R24, R179, R24 ;  /* 0x00000018b3187220 */ /* 0x000fe20000410000 */
[C---:B------:R-:W-:Y:S01]  /*7ea0*/  FADD.FTZ R20, -R156.reuse, R20 ;  /* 0x000000149c147221 */ /* 0x040fe20000010100 */
[----:B------:R-:W-:Y:S01]  /*7eb0*/  FADD.FTZ R21, -R156, R21 ;  /* 0x000000159c157221 */ /* 0x000fe20000010100 */
[----:B------:R-:W-:Y:S01]  /*7ec0*/  FMUL.FTZ R6, R180, R22 ;  /* 0x00000016b4067220 */ /* 0x000fe20000410000 */
[----:B------:R-:W-:Y:S01]  /*7ed0*/  FMUL.FTZ R23, R177, R23 ;  /* 0x00000017b1177220 */ /* 0x000fe20000410000 */
[----:B------:R-:W-:Y:S01]  /*7ee0*/  F2FP.BF16.F32.PACK_AB R168, R7, R9 ;  /* 0x0000000907a8723e */ /* 0x000fe200000010ff */
[----:B------:R-:W-:Y:S01]  /*7ef0*/  FMUL.FTZ R9, R185, R12 ;  /* 0x0000000cb9097220 */ /* 0x000fe20000410000 */
[----:B------:R-:W-:Y:S01]  /*7f00*/  FMUL.FTZ R7, R183, R13 ;  /* 0x0000000db7077220 */ /* 0x000fe20000410000 */
[----:B------:R-:W-:Y:S01]  /*7f10*/  F2FP.BF16.F32.PACK_AB R162, R10, R11 ;  /* 0x0000000b0aa2723e */ /* 0x000fe200000010ff */
[C---:B------:R-:W-:Y:S01]  /*7f20*/  FADD.FTZ R30, -R153.reuse, R30 ;  /* 0x0000001e991e7221 */ /* 0x040fe20000010100 */
[----:B------:R-:W-:Y:S01]  /*7f30*/  FADD.FTZ R31, -R153, R31 ;  /* 0x0000001f991f7221 */ /* 0x000fe20000010100 */
        /* <DEDUP_REMOVED lines=16> */
[----:B------:R-:W-:Y:S01]  /*8040*/  FMUL.FTZ R6, R192, R30 ;  /* 0x0000001ec0067220 */ /* 0x000fe20000410000 */
[----:B------:R-:W-:Y:S01]  /*8050*/  FMUL.FTZ R0, R191, R31 ;  /* 0x0000001fbf007220 */ /* 0x000fe20000410000 */
[----:B------:R-:W-:Y:S01]  /*8060*/  FADD.FTZ R27, -R153, R27 ;  /* 0x0000001b991b7221 */ /* 0x000fe20000010100 */
        /* <DEDUP_REMOVED lines=15> */
[----:B------:R-:W-:Y:S01]  /*8160*/  F2FP.BF16.F32.PACK_AB R30, R4, R5 ;  /* 0x00000005041e723e */ /* 0x000fe200000010ff */
[----:B------:R-:W-:Y:S01]  /*8170*/  FMUL.FTZ R4, R194, R33 ;  /* 0x00000021c2047220 */ /* 0x000fe20000410000 */
[----:B------:R-:W-:Y:S01]  /*8180*/  FMUL.FTZ R5, R222, R32 ;  /* 0x00000020de057220 */ /* 0x000fe20000410000 */
[----:B------:R1:W5:Y:S01]  /*8190*/  LDL.LU R88, [R1+0x80] ;  /* 0x0000800001587983 */ /* 0x0003620000300800 */
[----:B------:R-:W-:Y:S01]  /*81a0*/  FMUL.FTZ R8, R227, R34 ;  /* 0x00000022e3087220 */ /* 0x000fe20000410000 */
[----:B------:R-:W-:Y:S01]  /*81b0*/  FMUL.FTZ R26, R226, R26 ;  /* 0x0000001ae21a7220 */ /* 0x000fe20000410000 */
[----:B------:R-:W-:Y:S01]  /*81c0*/  FADD.FTZ R29, -R154, R29 ;  /* 0x0000001d9a1d7221 */ /* 0x000fe20000010100 */
[----:B------:R-:W-:Y:S01]  /*81d0*/  F2FP.BF16.F32.PACK_AB R27, R4, R5 ;  /* 0x00000005041b723e */ /* 0x000fe200000010ff */
[----:B------:R-:W-:Y:S01]  /*81e0*/  FMUL.FTZ R4, R87, R46 ;  /* 0x0000002e57047220 */ /* 0x000fe20000410000 */
[----:B------:R-:W-:Y:S01]  /*81f0*/  FMUL.FTZ R5, R225, R40 ;  /* 0x00000028e1057220 */ /* 0x000fe20000410000 */
[----:B------:R1:W5:Y:S01]  /*8200*/  LDL.LU R87, [R1+0x7c] ;  /* 0x00007c0001577983 */ /* 0x0003620000300800 */
[----:B------:R-:W-:Y:S01]  /*8210*/  F2FP.BF16.F32.PACK_AB R26, R26, R8 ;  /* 0x000000081a1a723e */ /* 0x000fe200000010ff */
[----:B------:R-:W-:Y:S01]  /*8220*/  FMUL.FTZ R8, R85, R48 ;  /* 0x0000003055087220 */ /* 0x000fe20000410000 */
[----:B------:R-:W-:Y:S01]  /*8230*/  FMUL.FTZ R6, R233, R6 ;  /* 0x00000006e9067220 */ /* 0x000fe20000410000 */
[----:B------:R1:W5:Y:S01]  /*8240*/  LDL.LU R86, [R1+0x78] ;  /* 0x0000780001567983 */ /* 0x0003620000300800 */
[----:B------:R-:W-:Y:S01]  /*8250*/  FMUL.FTZ R29, R252, R29 ;  /* 0x0000001dfc1d7220 */ /* 0x000fe20000410000 */
[C---:B------:R-:W-:Y:S01]  /*8260*/  FADD.FTZ R60, -R154.reuse, R60 ;  /* 0x0000003c9a3c7221 */ /* 0x040fe20000010100 */
[----:B------:R-:W-:Y:S01]  /*8270*/  FADD.FTZ R61, -R154, R61 ;  /* 0x0000003d9a3d7221 */ /* 0x000fe20000010100 */
[----:B------:R1:W5:Y:S01]  /*8280*/  LDL.LU R85, [R1+0x74] ;  /* 0x0000740001557983 */ /* 0x0003620000300800 */
[----:B------:R-:W-:Y:S01]  /*8290*/  FMUL.FTZ R7, R188, R29 ;  /* 0x0000001dbc077220 */ /* 0x000fe20000410000 */
[----:B------:R-:W-:Y:S01]  /*82a0*/  FMUL.FTZ R60, R73, R60 ;  /* 0x0000003c493c7220 */ /* 0x000fe20000410000 */
[----:B------:R-:W-:Y:S01]  /*82b0*/  FMUL.FTZ R11, R72, R61 ;  /* 0x0000003d480b7220 */ /* 0x000fe20000410000 */
[----:B------:R1:W5:Y:S01]  /*82c0*/  LDL.LU R84, [R1+0x70] ;  /* 0x0000700001547983 */ /* 0x0003620000300800 */
[----:B------:R-:W-:Y:S01]  /*82d0*/  FMUL.FTZ R24, R228, R24 ;  /* 0x00000018e4187220 */ /* 0x000fe20000410000 */
[----:B------:R-:W-:Y:S01]  /*82e0*/  F2FP.BF16.F32.PACK_AB R29, R7, R9 ;  /* 0x00000009071d723e */ /* 0x000fe200000010ff */
[----:B------:R-:W-:Y:S01]  /*82f0*/  FMUL.FTZ R9, R83, R50 ;  /* 0x0000003253097220 */ /* 0x000fe20000410000 */
[----:B------:R-:W-:Y:S01]  /*8300*/  FMUL.FTZ R7, R229, R38 ;  /* 0x00000026e5077220 */ /* 0x000fe20000410000 */
[----:B------:R1:W5:Y:S01]  /*8310*/  LDL.LU R83, [R1+0x6c] ;  /* 0x00006c0001537983 */ /* 0x0003620000300800 */
[C---:B------:R-:W-:Y:S01]  /*8320*/  FADD.FTZ R62, -R153.reuse, R62 ;  /* 0x0000003e993e7221 */ /* 0x040fe20000010100 */
[----:B------:R-:W-:Y:S01]  /*8330*/  FADD.FTZ R63, -R153, R63 ;  /* 0x0000003f993f7221 */ /* 0x000fe20000010100 */
        /* <DEDUP_REMOVED lines=13> */
[----:B------:R-:W-:Y:S01]  /*8410*/  F2FP.BF16.F32.PACK_AB R25, R25, R0 ;  /* 0x000000001919723e */ /* 0x000fe200000010ff */
[----:B------:R1:W5:Y:S01]  /*8420*/  LDL.LU R79, [R1+0x5c] ;  /* 0x00005c00014f7983 */ /* 0x0003620000300800 */
[----:B------:R-:W-:Y:S01]  /*8430*/  FMUL.FTZ R0, R200, R44 ;  /* 0x0000002cc8007220 */ /* 0x000fe20000410000 */
[----:B------:R-:W-:Y:S01]  /*8440*/  FMUL.FTZ R15, R197, R15 ;  /* 0x0000000fc50f7220 */ /* 0x000fe20000410000 */
[----:B------:R-:W-:Y:S01]  /*8450*/  F2FP.BF16.F32.PACK_AB R17, R17, R6 ;  /* 0x000000061111723e */ /* 0x000fe200000010ff */
[----:B------:R-:W-:Y:S01]  /*8460*/  FMUL.FTZ R6, R78, R55 ;  /* 0x000000374e067220 */ /* 0x000fe20000410000 */
[----:B------:R-:W-:Y:S01]  /*8470*/  HMMA.16816.F32.BF16 R64, R100, R146, R64 ;  /* 0x000000926440723c */ /* 0x000fe20000041840 */
[----:B------:R1:W5:Y:S03]  /*8480*/  LDL.LU R78, [R1+0x58] ;  /* 0x00005800014e7983 */ /* 0x0003660000300800 */
        /* <DEDUP_REMOVED lines=11> */
[----:B------:R1:W5:Y:S01]  /*8540*/  LDL.LU R75, [R1+0x4c] ;  /* 0x00004c00014b7983 */ /* 0x0003620000300800 */
[----:B------:R-:W-:Y:S01]  /*8550*/  FMUL.FTZ R4, R244, R52 ;  /* 0x00000034f4047220 */ /* 0x000fe20000410000 */
[----:B------:R-:W-:Y:S01]  /*8560*/  FMUL.FTZ R7, R243, R7 ;  /* 0x00000007f3077220 */ /* 0x000fe20000410000 */
[----:B------:R-:W-:Y:S01]  /*8570*/  FMUL.FTZ R5, R251, R5 ;  /* 0x00000005fb057220 */ /* 0x000fe20000410000 */
[----:B------:R1:W5:Y:S01]  /*8580*/  LDL.LU R74, [R1+0x48] ;  /* 0x00004800014a7983 */ /* 0x0003620000300800 */
[C---:B------:R-:W-:Y:S01]  /*8590*/  FADD.FTZ R64, -R156.reuse, R64 ;  /* 0x000000409c407221 */ /* 0x040fe20000010100 */
[----:B------:R-:W-:Y:S01]  /*85a0*/  FADD.FTZ R65, -R156, R65 ;  /* 0x000000419c417221 */ /* 0x000fe20000010100 */
[----:B------:R-:W-:Y:S01]  /*85b0*/  FMUL.FTZ R6, R250, R6 ;  /* 0x00000006fa067220 */ /* 0x000fe20000410000 */
[----:B------:R1:W5:Y:S01]  /*85c0*/  LDL.LU R73, [R1+0x44] ;  /* 0x0000440001497983 */ /* 0x0003620000300800 */
[----:B------:R-:W-:Y:S01]  /*85d0*/  F2FP.BF16.F32.PACK_AB R12, R12, R8 ;  /* 0x000000080c0c723e */ /* 0x000fe200000010ff */
[----:B------:R-:W-:Y:S01]  /*85e0*/  FMUL.FTZ R21, R69, R64 ;  /* 0x0000004045157220 */ /* 0x000fe20000410000 */
[----:B------:R-:W-:Y:S01]  /*85f0*/  FMUL.FTZ R20, R68, R65 ;  /* 0x0000004144147220 */ /* 0x000fe20000410000 */
[----:B------:R1:W5:Y:S01]  /*8600*/  LDL.LU R72, [R1+0x40] ;  /* 0x0000400001487983 */ /* 0x0003620000300800 */
[----:B------:R-:W-:Y:S01]  /*8610*/  F2FP.BF16.F32.PACK_AB R13, R13, R9 ;  /* 0x000000090d0d723e */ /* 0x000fe200000010ff */
[----:B------:R-:W-:Y:S01]  /*8620*/  FADD.FTZ R66, -R155, R66 ;  /* 0x000000429b427221 */ /* 0x000fe20000010100 */
[----:B------:R-:W-:Y:S01]  /*8630*/  F2FP.BF16.F32.PACK_AB R7, R7, R4 ;  /* 0x000000040707723e */ /* 0x000fe200000010ff */
[----:B------:R1:W5:Y:S01]  /*8640*/  LDL.LU R71, [R1+0x3c] ;  /* 0x00003c0001477983 */ /* 0x0003620000300800 */
[----:B------:R-:W-:Y:S01]  /*8650*/  F2FP.BF16.F32.PACK_AB R6, R6, R5 ;  /* 0x000000050606723e */ /* 0x000fe200000010ff */
[----:B------:R-:W-:Y:S01]  /*8660*/  FADD.FTZ R67, -R155, R67 ;  /* 0x000000439b437221 */ /* 0x000fe20000010100 */
[----:B------:R-:W-:Y:S01]  /*8670*/  FMUL.FTZ R0, R242, R0 ;  /* 0x00000000f2007220 */ /* 0x000fe20000410000 */
[----:B------:R-:W-:Y:S01]  /*8680*/  LOP3.LUT R103, R104, 0x18, RZ, 0xc0, !PT ;  /* 0x0000001868677812 */ /* 0x000fe200078ec0ff */
        /* <DEDUP_REMOVED lines=14> */
[----:B------:R-:W-:Y:S01]  /*8770*/  MOV R110, 0x20 ;  /* 0x00000020006e7802 */ /* 0x000fe20000000f00 */
[----:B------:R-:W-:Y:S01]  /*8780*/  FMUL.FTZ R22, R109, R67 ;  /* 0x000000436d167220 */ /* 0x000fe20000410000 */
[----:B------:R-:W-:Y:S01]  /*8790*/  SHF.L.U32 R109, R111, 0x5, RZ ;  /* 0x000000056f6d7819 */ /* 0x000fe200000006ff */
[----:B------:R-:W-:Y:S01]  /*87a0*/  FMUL.FTZ R21, R240, R21 ;  /* 0x00000015f0157220 */ /* 0x000fe20000410000 */
[----:B------:R-:W-:Y:S01]  /*87b0*/  FMUL.FTZ R20, R237, R20 ;  /* 0x00000014ed147220 */ /* 0x000fe20000410000 */
[----:B------:R-:W-:Y:S01]  /*87c0*/  FMUL.FTZ R23, R247, R23 ;  /* 0x00000017f7177220 */ /* 0x000fe20000410000 */
[----:B------:R-:W-:Y:S01]  /*87d0*/  F2FP.BF16.F32.PACK_AB R10, R10, R5 ;  /* 0x000000050a0a723e */ /* 0x000fe200000010ff */
[----:B------:R-:W-:Y:S01]  /*87e0*/  FMUL.FTZ R22, R246, R22 ;  /* 0x00000016f6167220 */ /* 0x000fe20000410000 */
[----:B------:R-:W-:Y:S06]  /*87f0*/  BRA.U !UP0, `(.L_x_922) ;  /* 0x00000001089c7547 */ /* 0x000fec000b800000 */
        /* <DEDUP_REMOVED lines=8> */
[----:B------:R-:W-:Y:S04]  /*8880*/  USEL UR16, UR32, 0x2000, !UP1 ;  /* 0x0000200020107887 */ /* 0x000fe8000c800000 */
[----:B------:R-:W1:Y:S02]  /*8890*/  @!P0 LDC R5, c[0x0][0x3b4] ;  /* 0x0000ed00ff058b82 */ /* 0x000e640000000800 */
[----:B------:R-:W-:Y:S02]  /*88a0*/  VIADD R193, R193, UR16 ;  /* 0x00000010c1c17c36 */ /* 0x000fe40008000000 */
[----:B-----5:R-:W-:Y:S02]  /*88b0*/  VIADD R149, R149, UR16 ;  /* 0x0000001095957c36 */ /* 0x020fe40008000000 */
[----:B---3--:R-:W-:Y:S02]  /*88c0*/  VIADD R32, R32, UR16 ;  /* 0x0000001020207c36 */ /* 0x008fe40008000000 */
[----:B------:R-:W-:Y:S04]  /*88d0*/  IMAD.SHL.U32 R0, R18, 0x80, RZ ;  /* 0x0000008012007824 */ /* 0x000fe800078e00ff */
[----:B------:R-:W-:Y:S01]  /*88e0*/  IMAD.X R0, RZ, RZ, ~R0, P2 ;  /* 0x000000ffff007224 */ /* 0x000fe200010e0e00 */
[----:B------:R-:W-:Y:S04]  /*88f0*/  ISETP.GE.AND P2, PT, R103, UR8, PT ;  /* 0x0000000867007c0c */ /* 0x000fe8000bf46270 */
[----:B------:R-:W-:Y:S04]  /*8900*/  SHF.R.S64 R4, R4, 0x1f, R0 ;  /* 0x0000001f04047819 */ /* 0x000fe80000001000 */
[----:B----4-:R-:W-:Y:S04]  /*8910*/  IADD3 R19, P3, PT, R4, R19, RZ ;  /* 0x0000001304137210 */ /* 0x010fe80007f7e0ff */
[----:B--2---:R-:W-:Y:S01]  /*8920*/  LEA.HI.X.SX32 R33, R0, R33, 0x1, P3 ;  /* 0x0000002100217211 */ /* 0x004fe200018f0eff */
[----:B------:R2:W-:Y:S01]  /*8930*/  STL [R1+0x10], R19 ;  /* 0x0000101301007387 */ /* 0x0005e20000100800 */
[C---:B------:R-:W-:Y:S03]  /*8940*/  @!P0 LEA R4, P3, R18.reuse, R19, 0x7 ;  /* 0x0000001312048211 */ /* 0x040fe600078638ff */
[----:B------:R3:W-:Y:S01]  /*8950*/  STL [R1+0x8], R33 ;  /* 0x0000082101007387 */ /* 0x0007e20000100800 */
[----:B-1----:R-:W-:Y:S01]  /*8960*/  @!P0 LEA.HI.X R5, R18, R33, R5, 0x7, P3 ;  /* 0x0000002112058211 */ /* 0x002fe200018f3c05 */
[----:B------:R-:W-:Y:S02]  /*8970*/  @!P2 IMAD.MOV.U32 R18, RZ, RZ, R19 ;  /* 0x000000ffff12a224 */ /* 0x000fe400078e0013 */
[----:B------:R3:W-:Y:S01]  /*8980*/  STL [R1+0xc], R32 ;  /* 0x00000c2001007387 */ /* 0x0007e20000100800 */
[----:B--2---:R-:W-:Y:S05]  /*8990*/  @!P2 IMAD.MOV.U32 R19, RZ, RZ, R33 ;  /* 0x000000ffff13a224 */ /* 0x004fea00078e0021 */
        /* <DEDUP_REMOVED lines=13> */
.L_x_922:
[----:B------:R-:W-:Y:S01]  /*8a70*/  STS [R3+0x8000], R168 ;  /* 0x008000a803007388 */ /* 0x000fe20000000800 */
[----:B---3--:R-:W-:Y:S01]  /*8a80*/  F2FP.BF16.F32.PACK_AB R4, R20, R21 ;  /* 0x000000151404723e */ /* 0x008fe200000010ff */
[----:B------:R-:W-:Y:S01]  /*8a90*/  IMAD.SHL.U32 R60, R111, 0x4, RZ ;  /* 0x000000046f3c7824 */ /* 0x000fe200078e00ff */
[----:B------:R-:W-:Y:S01]  /*8aa0*/  F2FP.BF16.F32.PACK_AB R5, R22, R23 ;  /* 0x000000171605723e */ /* 0x000fe200000010ff */
[----:B------:R-:W-:Y:S01]  /*8ab0*/  STS [R3+0x8400], R167 ;  /* 0x008400a703007388 */ /* 0x000fe20000000800 */
[--C-:B------:R-:W-:Y:S01]  /*8ac0*/  SHF.R.U32.HI R0, RZ, 0x4, R111.reuse ;  /* 0x00000004ff007819 */ /* 0x100fe2000001166f */
[----:B------:R-:W2:Y:S02]  /*8ad0*/  LDC R102, c[0x0][0x44c] ;  /* 0x00011300ff667b82 */ /* 0x000ea40000000800 */
[----:B------:R-:W-:Y:S01]  /*8ae0*/  STS [R159+0x8000], R162 ;  /* 0x008000a29f007388 */ /* 0x000fe20000000800 */
[----:B------:R-:W-:Y:S03]  /*8af0*/  LOP3.LUT R59, R0, 0x8, RZ, 0xc0, !PT ;  /* 0x00000008003b7812 */ /* 0x000fe600078ec0ff */
[----:B------:R-:W-:Y:S04]  /*8b00*/  STS [R159+0x8400], R161 ;  /* 0x008400a19f007388 */ /* 0x000fe80000000800 */
[----:B------:R-:W-:Y:S04]  /*8b10*/  STS [R3+0xa000], R166 ;  /* 0x00a000a603007388 */ /* 0x000fe80000000800 */
[----:B------:R3:W-:Y:S04]  /*8b20*/  STS [R3+0xa400], R165 ;  /* 0x00a400a503007388 */ /* 0x0007e80000000800 */
[----:B------:R-:W-:Y:S04]  /*8b30*/  STS [R159+0xa000], R164 ;  /* 0x00a000a49f007388 */ /* 0x000fe80000000800 */
[----:B------:R-:W-:Y:S01]  /*8b40*/  STS [R159+0xa400], R163 ;  /* 0x00a400a39f007388 */ /* 0x000fe20000000800 */
[----:B--2---:R-:W-:Y:S03]  /*8b50*/  IMAD R102, R102, UR5, RZ ;  /* 0x0000000566667c24 */ /* 0x004fe6000f8e02ff */
[----:B------:R-:W-:Y:S01]  /*8b60*/  STS [R113+0x8000], R160 ;  /* 0x008000a071007388 */ /* 0x000fe20000000800 */
[----:B------:R-:W-:Y:S03]  /*8b70*/  IMAD.U32 R0, R102, -0x80, RZ ;  /* 0xffffff8066007824 */ /* 0x000fe600078e00ff */
[----:B------:R-:W-:Y:S04]  /*8b80*/  STS [R113+0x8400], R107 ;  /* 0x0084006b71007388 */ /* 0x000fe80000000800 */
[----:B------:R-:W-:Y:S04]  /*8b90*/  STS [R115+0x8000], R27 ;  /* 0x0080001b73007388 */ /* 0x000fe80000000800 */
[----:B------:R-:W-:Y:S01]  /*8ba0*/  STS [R115+0x8400], R26 ;  /* 0x0084001a73007388 */ /* 0x000fe20000000800 */
[----:B---3--:R-:W-:Y:S03]  /*8bb0*/  LOP3.LUT R3, R59, 0x10, R111, 0xf8, !PT ;  /* 0x000000103b037812 */ /* 0x008fe600078ef86f */
        /* <DEDUP_REMOVED lines=27> */
[----:B------:R-:W3:Y:S04]  /*8d70*/  LDSM.16.MT88.4 R12, [R2+UR4+0x14000] ;  /* 0x01400004020c783b */ /* 0x000ee80008004200 */
[----:B------:R-:W-:Y:S04]  /*8d80*/  LDSM.16.MT88.4 R16, [R2+UR4+0x10800] ;  /* 0x010800040210783b */ /* 0x000fe80008004200 */
[----:B------:R-:W4:Y:S04]  /*8d90*/  LDSM.16.MT88.4 R20, [R3+0x4400] ;  /* 0x004400000314783b */ /* 0x000f280000004200 */
[----:B------:R-:W1:Y:S04]  /*8da0*/  LDSM.16.MT88.4 R24, [R2+UR4+0x14800] ;  /* 0x014800040218783b */ /* 0x000e680008004200 */
[----:B------:R-:W-:Y:S04]  /*8db0*/  LDSM.16.MT88.4 R28, [R3+0x4800] ;  /* 0x00480000031c783b */ /* 0x000fe80000004200 */
[----:B------:R-:W-:Y:S01]  /*8dc0*/  LDSM.16.MT88.4 R32, [R2+UR4+0x15000] ;  /* 0x015000040220783b */ /* 0x000fe20008004200 */
[-C--:B--2--5:R-:W-:Y:S08]  /*8dd0*/  HMMA.16816.F32.BF16 R68, R4, R8.reuse, R68 ;  /* 0x000000080444723c */ /* 0x0a4ff00000041844 */
[C---:B---3--:R-:W-:Y:S08]  /*8de0*/  HMMA.16816.F32.BF16 R72, R12.reuse, R8, R72 ;  /* 0x000000080c48723c */ /* 0x048ff00000041848 */
[-C--:B------:R-:W-:Y:S01]  /*8df0*/  HMMA.16816.F32.BF16 R76, R12, R10.reuse, R76 ;  /* 0x0000000a0c4c723c */ /* 0x080fe2000004184c */
[----:B------:R-:W2:Y:S07]  /*8e00*/  LDSM.16.MT88.4 R12, [R2+UR4+0x11000] ;  /* 0x01100004020c783b */ /* 0x000eae0008004200 */
        /* <DEDUP_REMOVED lines=13> */
[----:B------:R-:W2:Y:S07]  /*8ee0*/  LDSM.16.MT88.4 R32, [R2+UR4+0x16000] ;  /* 0x016000040220783b */ /* 0x000eae0008004200 */
[----:B------:R-:W-:Y:S01]  /*8ef0*/  HMMA.16816.F32.BF16 R80, R12, R30, R80 ;  /* 0x0000001e0c50723c */ /* 0x000fe20000041850 */
[----:B------:R-:W-:Y:S04]  /*8f00*/  LDSM.16.MT88.4 R12, [R2+UR4+0x12800] ;  /* 0x01280004020c783b */ /* 0x000fe80008004200 */
[----:B------:R-:W-:Y:S03]  /*8f10*/  LDSM.16.MT88.4 R28, [R2+UR4+0x16800] ;  /* 0x01680004021c783b */ /* 0x000fe60008004200 */
[-C--:B---3--:R-:W-:Y:S08]  /*8f20*/  HMMA.16816.F32.BF16 R68, R4, R8.reuse, R68 ;  /* 0x000000080444723c */ /* 0x088ff00000041844 */
[C---:B-1----:R-:W-:Y:S08]  /*8f30*/  HMMA.16816.F32.BF16 R72, R24.reuse, R8, R72 ;  /* 0x000000081848723c */ /* 0x042ff00000041848 */
[-C--:B------:R-:W-:Y:S01]  /*8f40*/  HMMA.16816.F32.BF16 R76, R24, R10.reuse, R76 ;  /* 0x0000000a184c723c */ /* 0x080fe2000004184c */
[----:B------:R-:W1:Y:S07]  /*8f50*/  LDSM.16.MT88.4 R24, [R3+0x5400] ;  /* 0x005400000318783b */ /* 0x000e6e0000004200 */
[----:B------:R-:W-:Y:S01]  /*8f60*/  HMMA.16816.F32.BF16 R80, R4, R10, R80 ;  /* 0x0000000a0450723c */ /* 0x000fe20000041850 */
[----:B------:R-:W-:Y:S04]  /*8f70*/  LDSM.16.MT88.4 R4, [R2+UR4+0x13000] ;  /* 0x013000040204783b */ /* 0x000fe80008004200 */
[----:B------:R-:W3:Y:S03]  /*8f80*/  LDSM.16.MT88.4 R8, [R3+0x5800] ;  /* 0x005800000308783b */ /* 0x000ee60000004200 */
[-C--:B----4-:R-:W-:Y:S08]  /*8f90*/  HMMA.16816.F32.BF16 R68, R16, R20.reuse, R68 ;  /* 0x000000141044723c */ /* 0x090ff00000041844 */
[C---:B--2---:R-:W-:Y:S08]  /*8fa0*/  HMMA.16816.F32.BF16 R72, R32.reuse, R20, R72 ;  /* 0x000000142048723c */ /* 0x044ff00000041848 */
[-C--:B------:R-:W-:Y:S01]  /*8fb0*/  HMMA.16816.F32.BF16 R76, R32, R22.reuse, R76 ;  /* 0x00000016204c723c */ /* 0x080fe2000004184c */
[----:B------:R-:W2:Y:S07]  /*8fc0*/  LDSM.16.MT88.4 R32, [R2+UR4+0x17000] ;  /* 0x017000040220783b */ /* 0x000eae0008004200 */
[----:B------:R-:W-:Y:S01]  /*8fd0*/  HMMA.16816.F32.BF16 R80, R16, R22, R80 ;  /* 0x000000161050723c */ /* 0x000fe20000041850 */
[----:B------:R-:W-:Y:S04]  /*8fe0*/  LDSM.16.MT88.4 R16, [R2+UR4+0x13800] ;  /* 0x013800040210783b */ /* 0x000fe80008004200 */
[----:B------:R-:W4:Y:S03]  /*8ff0*/  LDSM.16.MT88.4 R20, [R3+0x5c00] ;  /* 0x005c00000314783b */ /* 0x000f260000004200 */
[-C--:B-1----:R-:W-:Y:S08]  /*9000*/  HMMA.16816.F32.BF16 R68, R12, R24.reuse, R68 ;  /* 0x000000180c44723c */ /* 0x082ff00000041844 */
[C---:B------:R-:W-:Y:S08]  /*9010*/  HMMA.16816.F32.BF16 R72, R28.reuse, R24, R72 ;  /* 0x000000181c48723c */ /* 0x040ff00000041848 */
[-C--:B------:R-:W-:Y:S01]  /*9020*/  HMMA.16816.F32.BF16 R76, R28, R26.reuse, R76 ;  /* 0x0000001a1c4c723c */ /* 0x080fe2000004184c */
[----:B------:R-:W1:Y:S01]  /*9030*/  LDSM.16.MT88.4 R28, [R2+UR4+0x17800] ;  /* 0x01780004021c783b */ /* 0x000e620008004200 */
[----:B------:R-:W-:Y:S06]  /*9040*/  BAR.SYNC.DEFER_BLOCKING 0x0 ;  /* 0x0000000000007b1d */ /* 0x000fec0000010000 */
[----:B------:R-:W-:Y:S08]  /*9050*/  HMMA.16816.F32.BF16 R80, R12, R26, R80 ;  /* 0x0000001a0c50723c */ /* 0x000ff00000041850 */
[-C--:B---3--:R-:W-:Y:S08]  /*9060*/  HMMA.16816.F32.BF16 R68, R4, R8.reuse, R68 ;  /* 0x000000080444723c */ /* 0x088ff00000041844 */
[C---:B--2---:R-:W-:Y:S08]  /*9070*/  HMMA.16816.F32.BF16 R72, R32.reuse, R8, R72 ;  /* 0x000000082048723c */ /* 0x044ff00000041848 */
[-C--:B------:R-:W-:Y:S08]  /*9080*/  HMMA.16816.F32.BF16 R76, R32, R10.reuse, R76 ;  /* 0x0000000a204c723c */ /* 0x080ff0000004184c */
[----:B------:R-:W-:Y:S04]  /*9090*/  HMMA.16816.F32.BF16 R80, R4, R10, R80 ;  /* 0x0000000a0450723c */ /* 0x000fe80000041850 */
[----:B------:R-:W-:Y:S02]  /*90a0*/  LOP3.LUT R4, R104, 0xd8, RZ, 0xc0, !PT ;  /* 0x000000d868047812 */ /* 0x000fe400078ec0ff */
[----:B------:R-:W-:Y:S02]  /*90b0*/  LEA R6, P0, R0, R198, 0x2 ;  /* 0x000000c600067211 */ /* 0x000fe400078010ff */
[-C--:B----4-:R-:W-:Y:S05]  /*90c0*/  HMMA.16816.F32.BF16 R68, R16, R20.reuse, R68 ;  /* 0x000000141044723c */ /* 0x090fea0000041844 */
[----:B------:R-:W-:Y:S01]  /*90d0*/  LOP3.LUT R4, R4, 0x18, R111, 0x78, !PT ;  /* 0x0000001804047812 */ /* 0x000fe200078e786f */
[----:B------:R-:W-:Y:S02]  /*90e0*/  IMAD.MOV.U32 R198, RZ, RZ, R6 ;  /* 0x000000ffffc67224 */ /* 0x000fe400078e0006 */
[C---:B-1----:R-:W-:Y:S04]  /*90f0*/  HMMA.16816.F32.BF16 R72, R28.reuse, R20, R72 ;  /* 0x000000141c48723c */ /* 0x042fe80000041848 */
        /* <DEDUP_REMOVED lines=38> */
.L_x_923:
        /* <DEDUP_REMOVED lines=281> */
.L_x_925:
[----:B------:R-:W2:Y:S01]  /*a4f0*/  LDCU.64 UR10, c[0x0][0x5c0] ;  /* 0x0000b800ff0a77ac */ /* 0x000ea20008000a00 */
[----:B------:R-:W-:-:S04]  /*a500*/  UIADD3 UR5, UPT, UPT, UR38, UR40, URZ ;  /* 0x0000002826057290 */ /* 0x000fc8000fffe0ff */
[----:B--2---:R-:W-:Y:S02]  /*a510*/  UIMAD.WIDE.U32 UR18, UR5, UR10, URZ ;  /* 0x0000000a051272a5 */ /* 0x004fe4000f8e00ff */
[----:B------:R-:W-:-:S04]  /*a520*/  UIMAD UR5, UR5, UR11, URZ ;  /* 0x0000000b050572a4 */ /* 0x000fc8000f8e02ff */
[----:B------:R-:W-:-:S06]  /*a530*/  UIADD3 UR5, UPT, UPT, UR19, UR5, URZ ;  /* 0x0000000513057290 */ /* 0x000fcc000fffe0ff */
[----:B-1----:R-:W-:Y:S02]  /*a540*/  MOV R0, UR5 ;  /* 0x0000000500007c02 */ /* 0x002fe40008000f00 */
.L_x_926:
        /* <DEDUP_REMOVED lines=12> */
.L_x_927:
[----:B------:R-:W1:Y:S01]  /*a610*/  LDCU.64 UR8, c[0x0][0x5c8] ;  /* 0x0000b900ff0877ac */ /* 0x000e620008000a00 */
[----:B------:R-:W-:-:S04]  /*a620*/  UIADD3 UR5, UPT, UPT, UR38, UR40, URZ ;  /* 0x0000002826057290 */ /* 0x000fc8000fffe0ff */
[----:B-1----:R-:W-:Y:S02]  /*a630*/  UIMAD.WIDE.U32 UR30, UR5, UR8, URZ ;  /* 0x00000008051e72a5 */ /* 0x002fe4000f8e00ff */
[----:B------:R-:W-:-:S04]  /*a640*/  UIMAD UR5, UR5, UR9, URZ ;  /* 0x00000009050572a4 */ /* 0x000fc8000f8e02ff */
[----:B------:R-:W-:-:S06]  /*a650*/  UIADD3 UR5, UPT, UPT, UR31, UR5, URZ ;  /* 0x000000051f057290 */ /* 0x000fcc000fffe0ff */
[----:B------:R-:W-:-:S07]  /*a660*/  MOV R18, UR5 ;  /* 0x0000000500127c02 */ /* 0x000fce0008000f00 */
.L_x_928:
        /* <DEDUP_REMOVED lines=42> */
.L_x_930:
[----:B------:R-:W-:Y:S05]  /*a910*/  BSYNC.RECONVERGENT B0 ;  /* 0x0000000000007941 */ /* 0x000fea0003800200 */
.L_x_929:
        /* <DEDUP_REMOVED lines=11> */
.L_x_932:
[----:B------:R-:W-:Y:S05]  /*a9d0*/  BSYNC.RECONVERGENT B0 ;  /* 0x0000000000007941 */ /* 0x000fea0003800200 */
.L_x_931:
        /* <DEDUP_REMOVED lines=25> */
.L_x_895:
[----:B------:R-:W-:Y:S05]  /*ab70*/  BSYNC.RECONVERGENT B1 ;  /* 0x0000000000017941 */ /* 0x000fea0003800200 */
.L_x_877:
        /* <DEDUP_REMOVED lines=11> */
.L_x_934:
        /* <DEDUP_REMOVED lines=13> */
.L_x_1598:


//--------------------- .text._ZN5flash25flash_bwd_dot_do_o_kernelILb0E23Flash_bwd_kernel_traitsILi32ELi128ELi128ELi8ELi4ELi4ELi4ELb1ELb0EN7cutlass10bfloat16_tE19Flash_kernel_traitsILi32ELi128ELi128ELi8ES3_EEEEvNS_16Flash_bwd_paramsE --------------------------
	.section	.text._ZN5flash25flash_bwd_dot_do_o_kernelILb0E23Flash_bwd_kernel_traitsILi32ELi128ELi128ELi8ELi4ELi4ELi4ELb1ELb0EN7cutlass10bfloat16_tE19Flash_kernel_traitsILi32ELi128ELi128ELi8ES3_EEEEvNS_16Flash_bwd_paramsE,"ax",@progbits
	.align	128
        .global         _ZN5flash25flash_bwd_dot_do_o_kernelILb0E23Flash_bwd_kernel_traitsILi32ELi128ELi128ELi8ELi4ELi4ELi4ELb1ELb0EN7cutlass10bfloat16_tE19Flash_kernel_traitsILi32ELi128ELi128ELi8ES3_EEEEvNS_16Flash_bwd_paramsE
        .type           _ZN5flash25flash_bwd_dot_do_o_kernelILb0E23Flash_bwd_kernel_traitsILi32ELi128ELi128ELi8ELi4ELi4ELi4ELb1ELb0EN7cutlass10bfloat16_tE19Flash_kernel_traitsILi32ELi128ELi128ELi8ES3_EEEEvNS_16Flash_bwd_paramsE,@function
        .size           _ZN5flash25flash_bwd_dot_do_o_kernelILb0E23Flash_bwd_kernel_traitsILi32ELi128ELi128ELi8ELi4ELi4ELi4ELb1ELb0EN7cutlass10bfloat16_tE19Flash_kernel_traitsILi32ELi128ELi128ELi8ES3_EEEEvNS_16Flash_bwd_paramsE,(.L_x_1599 - _ZN5flash25flash_bwd_dot_do_o_kernelILb0E23Flash_bwd_kernel_traitsILi32ELi128ELi128ELi8ELi4ELi4ELi4ELb1ELb0EN7cutlass10bfloat16_tE19Flash_kernel_traitsILi32ELi128ELi128ELi8ES3_EEEEvNS_16Flash_bwd_paramsE)
        .other          _ZN5flash25flash_bwd_dot_do_o_kernelILb0E23Flash_bwd_kernel_traitsILi32ELi128ELi128ELi8ELi4ELi4ELi4ELb1ELb0EN7cutlass10bfloat16_tE19Flash_kernel_traitsILi32ELi128ELi128ELi8ES3_EEEEvNS_16Flash_bwd_paramsE,@"STO_CUDA_ENTRY STV_DEFAULT"
_ZN5flash25flash_bwd_dot_do_o_kernelILb0E23Flash_bwd_kernel_traitsILi32ELi128ELi128ELi8ELi4ELi4ELi4ELb1ELb0EN7cutlass10bfloat16_tE19Flash_kernel_traitsILi32ELi128ELi128ELi8ES3_EEEEvNS_16Flash_bwd_paramsE:
.text._ZN5flash25flash_bwd_dot_do_o_kernelILb0E23Flash_bwd_kernel_traitsILi32ELi128ELi128ELi8ELi4ELi4ELi4ELb1ELb0EN7cutlass10bfloat16_tE19Flash_kernel_traitsILi32ELi128ELi128ELi8ES3_EEEEvNS_16Flash_bwd_paramsE:
[----:B------:R-:W-:Y:S08]  /*0000*/  LDC R1, c[0x0][0x37c] ;  /* 0x0000df00ff017b82 */ /* 0x000ff00000000800 */
[----:B------:R-:W0:Y:S01]  /*0010*/  LDC.64 R2, c[0x0][0x460] ;  /* 0x00011800ff027b82 */ /* 0x000e220000000a00 */
[----:B------:R-:W1:Y:S01]  /*0020*/  S2R R0, SR_CTAID.Y ;  /* 0x0000000000007919 */ /* 0x000e620000002600 */
[----:B------:R-:W2:Y:S01]  /*0030*/  LDCU.64 UR8, c[0x0][0x358] ;  /* 0x00006b00ff0877ac */ /* 0x000ea20008000a00 */
[----:B0-----:R-:W-:-:S02]  /*0040*/  ISETP.NE.U32.AND P1, PT, R2, RZ, PT ;  /* 0x000000ff0200720c */ /* 0x001fc40003f25070 */
[----:B------:R-:W-:Y:S02]  /*0050*/  ISETP.NE.U32.AND P0, PT, R2, RZ, PT ;  /* 0x000000ff0200720c */ /* 0x000fe40003f05070 */
[C---:B------:R-:W-:Y:S02]  /*0060*/  ISETP.NE.AND.EX P1, PT, R3.reuse, RZ, PT, P1 ;  /* 0x000000ff0300720c */ /* 0x040fe40003f25310 */
[----:B------:R-:W-:Y:S01]  /*0070*/  ISETP.NE.AND.EX P0, PT, R3, RZ, PT, P0 ;  /* 0x000000ff0300720c */ /* 0x000fe20003f05300 */
[----:B------:R-:W-:-:S10]  /*0080*/  IMAD.MOV.U32 R3, RZ, RZ, -0x1 ;  /* 0xffffffffff037424 */ /* 0x000fd400078e00ff */
[----:B------:R-:W1:Y:S08]  /*0090*/  @P1 LDC.64 R6, c[0x0][0x460] ;  /* 0x00011800ff061b82 */ /* 0x000e700000000a00 */
[----:B------:R-:W0:Y:S01]  /*00a0*/  @P0 LDC.64 R4, c[0x0][0x460] ;  /* 0x00011800ff040b82 */ /* 0x000e220000000a00 */
[----:B-1----:R-:W-:-:S06]  /*00b0*/  @P1 IMAD.WIDE.U32 R6, R0, 0x4, R6 ;  /* 0x0000000400061825 */ /* 0x002fcc00078e0006 */
[----:B--2---:R-:W2:Y:S01]  /*00c0*/  @P1 LDG.E R6, desc[UR8][R6.64+0x4] ;  /* 0x0000040806061981 */ /* 0x004ea2000c1e1900 */
[----:B0-----:R-:W-:-:S05]  /*00d0*/  @P0 IMAD.WIDE.U32 R4, R0, 0x4, R4 ;  /* 0x0000000400040825 */ /* 0x001fca00078e0004 */
[----:B------:R-:W2:Y:S01]  /*00e0*/  @P0 LDG.E R3, desc[UR8][R4.64] ;  /* 0x0000000804030981 */ /* 0x000ea2000c1e1900 */
[----:B------:R-:W0:Y:S08]  /*00f0*/  S2UR UR6, SR_CTAID.X ;  /* 0x00000000000679c3 */ /* 0x000e300000002500 */
[----:B------:R-:W1:Y:S01]  /*0100*/  @!P1 LDC R2, c[0x0][0x434] ;  /* 0x00010d00ff029b82 */ /* 0x000e620000000800 */
[----:B0-----:R-:W-:Y:S01]  /*0110*/  USHF.L.U32 UR6, UR6, 0x7, URZ ;  /* 0x0000000706067899 */ /* 0x001fe200080006ff */
[----:B--2---:R-:W-:-:S05]  /*0120*/  @P1 IMAD.IADD R2, R6, 0x1, -R3 ;  /* 0x0000000106021824 */ /* 0x004fca00078e0a03 */
[----:B-1----:R-:W-:-:S13]  /*0130*/  ISETP.GT.AND P0, PT, R2, UR6, PT ;  /* 0x0000000602007c0c */ /* 0x002fda000bf04270 */
[----:B------:R-:W-:Y:S05]  /*0140*/  @!P0 EXIT ;  /* 0x000000000000894d */ /* 0x000fea0003800000 */
[----:B------:R-:W-:Y:S01]  /*0150*/  ISETP.NE.AND P0, PT, R3, -0x1, PT ;  /* 0xffffffff0300780c */ /* 0x000fe20003f05270 */
[----:B------:R-:W0:Y:S01]  /*0160*/  LDCU.U8 UR4, c[0x0][0x548] ;  /* 0x0000a900ff0477ac */ /* 0x000e220008000000 */
[----:B------:R-:W1:Y:S01]  /*0170*/  S2R R22, SR_TID.X ;  /* 0x0000000000167919 */ /* 0x000e620000002100 */
[----:B------:R-:W2:Y:S10]  /*0180*/  S2UR UR7, SR_CTAID.Z ;  /* 0x00000000000779c3 */ /* 0x000eb40000002700 */
[----:B------:R-:W3:Y:S01]  /*0190*/  @!P0 LDC.64 R14, c[0x0][0x400] ;  /* 0x00010000ff0e8b82 */ /* 0x000ee20000000a00 */
[----:B0-----:R-:W-:-:S07]  /*01a0*/  UISETP.NE.AND UP0, UPT, UR4, URZ, UPT ;  /* 0x000000ff0400728c */ /* 0x001fce000bf05270 */
[----:B------:R-:W0:Y:S08]  /*01b0*/  @!P0 LDC.64 R8, c[0x0][0x588] ;  /* 0x00016200ff088b82 */ /* 0x000e300000000a00 */
[----:B------:R-:W4:Y:S08]  /*01c0*/  @P0 LDC.64 R10, c[0x0][0x590] ;  /* 0x00016400ff0a0b82 */ /* 0x000f300000000a00 */
[----:B------:R-:W5:Y:S01]  /*01d0*/  @P0 LDC.64 R12, c[0x0][0x408] ;  /* 0x00010200ff0c0b82 */ /* 0x000f620000000a00 */
[----:B---3--:R-:W-:-:S04]  /*01e0*/  @!P0 IMAD.WIDE.U32 R6, R0, R14, RZ ;  /* 0x0000000e00068225 */ /* 0x008fc800078e00ff */
[C---:B------:R-:W-:Y:S02]  /*01f0*/  @!P0 IMAD R7, R0.reuse, R15, R7 ;  /* 0x0000000f00078224 */ /* 0x040fe400078e0207 */
[----:B0-----:R-:W-:-:S04]  /*0200*/  @!P0 IMAD.WIDE.U32 R4, R0, R8, RZ ;  /* 0x0000000800048225 */ /* 0x001fc800078e00ff */
[----:B------:R-:W-:Y:S02]  /*0210*/  @!P0 IMAD R8, R0, R9, R5 ;  /* 0x0000000900088224 */ /* 0x000fe400078e0205 */
[----:B----4-:R-:W-:-:S04]  /*0220*/  @P0 IMAD.WIDE.U32 R14, R3, R10, RZ ;  /* 0x0000000a030e0225 */ /* 0x010fc800078e00ff */
[C---:B------:R-:W-:Y:S01]  /*0230*/  @P0 IMAD R8, R3.reuse, R11, R15 ;  /* 0x0000000b03080224 */ /* 0x040fe200078e020f */
[----:B------:R-:W-:Y:S01]  /*0240*/  @P0 MOV R4, R14 ;  /* 0x0000000e00040202 */ /* 0x000fe20000000f00 */
[----:B-----5:R-:W-:-:S04]  /*0250*/  @P0 IMAD.WIDE.U32 R16, R3, R12, RZ ;  /* 0x0000000c03100225 */ /* 0x020fc800078e00ff */
[----:B------:R-:W-:Y:S02]  /*0260*/  @P0 IMAD R7, R3, R13, R17 ;  /* 0x0000000d03070224 */ /* 0x000fe400078e0211 */
[----:B------:R-:W-:Y:S01]  /*0270*/  @P0 IMAD.MOV.U32 R6, RZ, RZ, R16 ;  /* 0x000000ffff060224 */ /* 0x000fe200078e0010 */
[----:B-12---:R-:W-:Y:S06]  /*0280*/  BRA.U !UP0, `(.L_x_935) ;  /* 0x0000000108247547 */ /* 0x006fec000b800000 */
[----:B------:R-:W0:Y:S01]  /*0290*/  LDC R5, c[0x0][0x444] ;  /* 0x00011100ff057b82 */ /* 0x000e220000000800 */
[----:B------:R-:W-:-:S07]  /*02a0*/  ISETP.NE.AND P0, PT, R3, -0x1, PT ;  /* 0xffffffff0300780c */ /* 0x000fce0003f05270 */
[----:B------:R-:W1:Y:S08]  /*02b0*/  LDC R23, c[0x0][0x430] ;  /* 0x00010c00ff177b82 */ /* 0x000e700000000800 */
[----:B------:R-:W1:Y:S01]  /*02c0*/  LDC R10, c[0x0][0x454] ;  /* 0x00011500ff0a7b82 */ /* 0x000e620000000800 */
[----:B0-----:R-:W-:-:S04]  /*02d0*/  @!P0 IMAD R3, R0, R5, RZ ;  /* 0x0000000500038224 */ /* 0x001fc800078e02ff */
[----:B------:R-:W-:Y:S01]  /*02e0*/  IMAD R0, R0, 0x80, R3 ;  /* 0x0000008000007824 */ /* 0x000fe200078e0203 */
[----:B-1----:R-:W-:-:S05]  /*02f0*/  LEA R23, R23, R10, 0x7 ;  /* 0x0000000a17177211 */ /* 0x002fca00078e38ff */
[----:B------:R-:W-:Y:S01]  /*0300*/  IMAD R23, R23, UR7, R0 ;  /* 0x0000000717177c24 */ /* 0x000fe2000f8e0200 */
[----:B------:R-:W-:Y:S06]  /*0310*/  BRA `(.L_x_936) ;  /* 0x0000000000107947 */ /* 0x000fec0003800000 */
.L_x_935:
[----:B------:R-:W0:Y:S08]  /*0320*/  LDC R3, c[0x0][0x3e0] ;  /* 0x0000f800ff037b82 */ /* 0x000e300000000800 */
[----:B------:R-:W1:Y:S01]  /*0330*/  LDC R23, c[0x0][0x444] ;  /* 0x00011100ff177b82 */ /* 0x000e620000000800 */
[----:B0-----:R-:W-:-:S04]  /*0340*/  IMAD R0, R0, R3, UR7 ;  /* 0x0000000700007e24 */ /* 0x001fc8000f8e0203 */
[----:B-1----:R-:W-:-:S07]  /*0350*/  IMAD R23, R0, R23, RZ ;  /* 0x0000001700177224 */ /* 0x002fce00078e02ff */
.L_x_936:
[----:B------:R-:W0:Y:S01]  /*0360*/  LDC.64 R12, c[0x0][0x590] ;  /* 0x00016400ff0c7b82 */ /* 0x000e220000000a00 */
[----:B------:R-:W1:Y:S01]  /*0370*/  LDCU UR4, c[0x0][0x440] ;  /* 0x00008800ff0477ac */ /* 0x000e620008000800 */
[----:B------:R-:W-:Y:S01]  /*0380*/  SHF.L.U32 R10, R22, 0x3, RZ ;  /* 0x00000003160a7819 */ /* 0x000fe200000006ff */
[----:B------:R-:W-:Y:S01]  /*0390*/  VIADD R9, R2, -UR6 ;  /* 0x8000000602097c36 */ /* 0x000fe20008000000 */
[----:B------:R-:W-:Y:S01]  /*03a0*/  SHF.R.U32.HI R0, RZ, 0x2, R22 ;  /* 0x00000002ff007819 */ /* 0x000fe20000011616 */
[----:B------:R-:W2:Y:S01]  /*03b0*/  LDCU.64 UR10, c[0x0][0x408] ;  /* 0x00008100ff0a77ac */ /* 0x000ea20008000a00 */
[----:B------:R-:W-:Y:S01]  /*03c0*/  LOP3.LUT R10, R10, 0x18, RZ, 0xc0, !PT ;  /* 0x000000180a0a7812 */ /* 0x000fe200078ec0ff */
[----:B------:R-:W-:Y:S01]  /*03d0*/  IMAD.MOV.U32 R11, RZ, RZ, RZ ;  /* 0x000000ffff0b7224 */ /* 0x000fe200078e00ff */
[----:B------:R-:W3:Y:S01]  /*03e0*/  LDC.64 R2, c[0x0][0x598] ;  /* 0x00016600ff027b82 */ /* 0x000ee20000000a00 */
[----:B------:R-:W-:Y:S02]  /*03f0*/  IADD3 R5, PT, PT, R0, 0x40, RZ ;  /* 0x0000004000057810 */ /* 0x000fe40007ffe0ff */
[----:B-1----:R-:W-:-:S04]  /*0400*/  ISETP.GE.AND P0, PT, R10, UR4, PT ;  /* 0x000000040a007c0c */ /* 0x002fc8000bf06270 */
[-C--:B------:R-:W-:Y:S01]  /*0410*/  ISETP.GE.OR P1, PT, R5, R9.reuse, P0 ;  /* 0x000000090500720c */ /* 0x080fe20000726670 */
[----:B0-----:R-:W-:Y:S01]  /*0420*/  IMAD.WIDE.U32 R14, R12, UR6, R10 ;  /* 0x000000060c0e7c25 */ /* 0x001fe2000f8e000a */
[----:B------:R-:W-:Y:S01]  /*0430*/  ISETP.GE.OR P0, PT, R0, R9, P0 ;  /* 0x000000090000720c */ /* 0x000fe20000706670 */
[----:B--2---:R-:W-:Y:S02]  /*0440*/  UIMAD.WIDE.U32 UR4, UR6, UR10, URZ ;  /* 0x0000000a060472a5 */ /* 0x004fe4000f8e00ff */
[----:B------:R-:W-:Y:S01]  /*0450*/  IMAD R9, R13, UR6, R15 ;  /* 0x000000060d097c24 */ /* 0x000fe2000f8e020f */
[----:B------:R-:W-:Y:S02]  /*0460*/  IADD3 R14, P2, PT, R4, R14, RZ ;  /* 0x0000000e040e7210 */ /* 0x000fe40007f5e0ff */
[----:B------:R-:W0:Y:S02]  /*0470*/  LDC.64 R4, c[0x0][0x410] ;  /* 0x00010400ff047b82 */ /* 0x000e240000000a00 */
[----:B------:R-:W-:-:S02]  /*0480*/  IADD3.X R15, PT, PT, R8, R9, RZ, P2, !PT ;  /* 0x00000009080f7210 */ /* 0x000fc400017fe4ff */
[----:B------:R-:W-:Y:S01]  /*0490*/  LOP3.LUT R9, R10, UR4, RZ, 0xfc, !PT ;  /* 0x000000040a097c12 */ /* 0x000fe2000f8efcff */
[----:B------:R-:W-:Y:S01]  /*04a0*/  UIMAD UR4, UR6, UR11, UR5 ;  /* 0x0000000b060472a4 */ /* 0x000fe2000f8e0205 */
[----:B------:R-:W-:Y:S01]  /*04b0*/  @!P1 IADD3 R8, P2, PT, R0, 0x40, RZ ;  /* 0x0000004000089810 */ /* 0x000fe20007f5e0ff */
[----:B---3--:R-:W-:Y:S01]  /*04c0*/  IMAD.WIDE.U32 R10, R2, UR7, R14 ;  /* 0x00000007020a7c25 */ /* 0x008fe2000f8e000e */
[----:B------:R-:W1:Y:S03]  /*04d0*/  @!P0 LDC.64 R24, c[0x0][0x550] ;  /* 0x00015400ff188b82 */ /* 0x000e660000000a00 */
[----:B------:R-:W-:Y:S01]  /*04e0*/  @!P1 IMAD.X R15, RZ, RZ, RZ, P2 ;  /* 0x000000ffff0f9224 */ /* 0x000fe200010e06ff */
[----:B------:R-:W-:Y:S01]  /*04f0*/  @!P1 MOV R2, R10 ;  /* 0x0000000a00029202 */ /* 0x000fe20000000f00 */
[----:B------:R-:W-:Y:S01]  /*0500*/  IMAD R11, R3, UR7, R11 ;  /* 0x00000007030b7c24 */ /* 0x000fe2000f8e020b */
[----:B------:R-:W-:Y:S01]  /*0510*/  IADD3 R6, P2, PT, R6, R9, RZ ;  /* 0x0000000906067210 */ /* 0x000fe20007f5e0ff */
[-C--:B------:R-:W-:Y:S01]  /*0520*/  @!P1 IMAD R15, R15, R12.reuse, RZ ;  /* 0x0000000c0f0f9224 */ /* 0x080fe200078e02ff */
[----:B------:R-:W2:Y:S01]  /*0530*/  @!P0 LDC.64 R26, c[0x0][0x3f0] ;  /* 0x0000fc00ff1a8b82 */ /* 0x000ea20000000a00 */
[----:B------:R-:W-:Y:S01]  /*0540*/  @!P1 IMAD.MOV.U32 R3, RZ, RZ, R11 ;  /* 0x000000ffff039224 */ /* 0x000fe200078e000b */
[----:B------:R-:W-:Y:S01]  /*0550*/  IADD3.X R7, PT, PT, R7, UR4, RZ, P2, !PT ;  /* 0x0000000407077c10 */ /* 0x000fe200097fe4ff */
[C---:B------:R-:W-:Y:S01]  /*0560*/  @!P1 IMAD R15, R8.reuse, R13, R15 ;  /* 0x0000000d080f9224 */ /* 0x040fe200078e020f */
[----:B------:R-:W-:Y:S01]  /*0570*/  CS2R R18, SRZ ;  /* 0x0000000000127805 */ /* 0x000fe2000001ff00 */
[-C--:B------:R-:W-:Y:S01]  /*0580*/  @!P1 IMAD.WIDE.U32 R8, R8, R12.reuse, R2 ;  /* 0x0000000c08089225 */ /* 0x080fe200078e0002 */
[----:B------:R-:W-:Y:S01]  /*0590*/  CS2R R16, SRZ ;  /* 0x0000000000107805 */ /* 0x000fe2000001ff00 */
[----:B------:R-:W3:Y:S01]  /*05a0*/  LDCU.64 UR4, c[0x0][0x5e8] ;  /* 0x0000bd00ff0477ac */ /* 0x000ee20008000a00 */
[----:B------:R-:W4:Y:S01]  /*05b0*/  @!P1 LDC.64 R20, c[0x0][0x550] ;  /* 0x00015400ff149b82 */ /* 0x000f220000000a00 */
[C---:B------:R-:W-:Y:S01]  /*05c0*/  @!P0 IMAD.WIDE.U32 R10, R0.reuse, R12, R10 ;  /* 0x0000000c000a8225 */ /* 0x040fe200078e000a */
[----:B------:R-:W-:-:S03]  /*05d0*/  @!P1 IADD3 R12, P2, PT, R0, 0x40, RZ ;  /* 0x00000040000c9810 */ /* 0x000fc60007f5e0ff */
[----:B0-----:R-:W-:-:S03]  /*05e0*/  IMAD.WIDE.U32 R6, R4, UR7, R6 ;  /* 0x0000000704067c25 */ /* 0x001fc6000f8e0006 */
[----:B------:R-:W0:Y:S01]  /*05f0*/  @!P1 LDC.64 R2, c[0x0][0x3f0] ;  /* 0x0000fc00ff029b82 */ /* 0x000e220000000a00 */
[----:B------:R-:W-:Y:S01]  /*0600*/  @!P0 IMAD R13, R0, R13, R11 ;  /* 0x0000000d000d8224 */ /* 0x000fe200078e020b */
[----:B------:R-:W-:Y:S01]  /*0610*/  @!P1 IADD3.X R11, PT, PT, RZ, RZ, RZ, P2, !PT ;  /* 0x000000ffff0b9210 */ /* 0x000fe200017fe4ff */
[----:B------:R-:W-:Y:S01]  /*0620*/  IMAD R7, R5, UR7, R7 ;  /* 0x0000000705077c24 */ /* 0x000fe2000f8e0207 */
[----:B-1----:R-:W-:Y:S01]  /*0630*/  @!P0 LEA R24, P2, R10, R24, 0x1 ;  /* 0x000000180a188211 */ /* 0x002fe200078408ff */
[----:B------:R-:W-:Y:S01]  /*0640*/  @!P1 IMAD.IADD R15, R9, 0x1, R15 ;  /* 0x00000001090f9824 */ /* 0x000fe200078e020f */
[----:B------:R-:W1:Y:S01]  /*0650*/  LDCU UR7, c[0x0][0x4f4] ;  /* 0x00009e80ff0777ac */ /* 0x000e620008000800 */
[----:B------:R-:W-:Y:S01]  /*0660*/  @!P0 IMAD.WIDE.U32 R4, R0, UR10, R6 ;  /* 0x0000000a00048c25 */ /* 0x000fe2000f8e0006 */
[----:B------:R-:W-:-:S03]  /*0670*/  @!P0 LEA.HI.X R25, R10, R25, R13, 0x1, P2 ;  /* 0x000000190a198211 */ /* 0x000fc600010f0c0d */
[----:B------:R-:W-:Y:S02]  /*0680*/  HFMA2 R10, -RZ, RZ, 0, 0 ;  /* 0x00000000ff0a7431 */ /* 0x000fe400000001ff */
[----:B------:R-:W-:Y:S01]  /*0690*/  @!P1 IMAD R11, R11, UR10, RZ ;  /* 0x0000000a0b0b9c24 */ /* 0x000fe2000f8e02ff */
[----:B--2---:R-:W-:Y:S01]  /*06a0*/  @!P0 LEA R26, P2, R4, R26, 0x1 ;  /* 0x0000001a041a8211 */ /* 0x004fe200078408ff */
[----:B------:R-:W-:Y:S02]  /*06b0*/  @!P0 IMAD R5, R0, UR11, R5 ;  /* 0x0000000b00058c24 */ /* 0x000fe4000f8e0205 */
[----:B------:R-:W-:Y:S01]  /*06c0*/  @!P1 IMAD R11, R12, UR11, R11 ;  /* 0x0000000b0c0b9c24 */ /* 0x000fe2000f8e020b */
[----:B----4-:R-:W-:Y:S01]  /*06d0*/  @!P1 LEA R20, P3, R8, R20, 0x1 ;  /* 0x0000001408149211 */ /* 0x010fe200078608ff */
[----:B------:R-:W-:Y:S01]  /*06e0*/  @!P1 IMAD.WIDE.U32 R12, R12, UR10, R6 ;  /* 0x0000000a0c0c9c25 */ /* 0x000fe2000f8e0006 */
[----:B------:R-:W-:Y:S02]  /*06f0*/  @!P0 LEA.HI.X R27, R4, R27, R5, 0x1, P2 ;  /* 0x0000001b041b8211 */ /* 0x000fe400010f0c05 */
[----:B------:R-:W-:-:S02]  /*0700*/  CS2R R6, SRZ ;  /* 0x0000000000067805 */ /* 0x000fc4000001ff00 */
[----:B------:R-:W-:Y:S01]  /*0710*/  @!P1 LEA.HI.X R21, R8, R21, R15, 0x1, P3 ;  /* 0x0000001508159211 */ /* 0x000fe200018f0c0f */
[----:B------:R-:W-:Y:S01]  /*0720*/  @!P1 IMAD.IADD R13, R13, 0x1, R11 ;  /* 0x000000010d0d9824 */ /* 0x000fe200078e020b */
[----:B------:R-:W-:Y:S02]  /*0730*/  CS2R R4, SRZ ;  /* 0x0000000000047805 */ /* 0x000fe4000001ff00 */
[----:B------:R-:W-:Y:S02]  /*0740*/  MOV R11, RZ ;  /* 0x000000ff000b7202 */ /* 0x000fe40000000f00 */
[----:B------:R-:W-:Y:S02]  /*0750*/  CS2R R8, SRZ ;  /* 0x0000000000087805 */ /* 0x000fe4000001ff00 */
[C---:B0-----:R-:W-:Y:S02]  /*0760*/  @!P1 LEA R2, P2, R12.reuse, R2, 0x1 ;  /* 0x000000020c029211 */ /* 0x041fe400078408ff */
[----:B------:R-:W-:Y:S01]  /*0770*/  CS2R R14, SRZ ;  /* 0x00000000000e7805 */ /* 0x000fe2000001ff00 */
[----:B------:R-:W2:Y:S01]  /*0780*/  @!P1 LDG.E.128 R16, desc[UR8][R20.64] ;  /* 0x0000000814109981 */ /* 0x000ea2000c1e1d00 */
[----:B------:R-:W-:-:S02]  /*0790*/  @!P1 LEA.HI.X R3, R12, R3, R13, 0x1, P2 ;  /* 0x000000030c039211 */ /* 0x000fc400010f0c0d */
[----:B------:R-:W-:Y:S01]  /*07a0*/  CS2R R12, SRZ ;  /* 0x00000000000c7805 */ /* 0x000fe2000001ff00 */
[----:B------:R-:W4:Y:S04]  /*07b0*/  @!P0 LDG.E.128 R4, desc[UR8][R24.64] ;  /* 0x0000000818048981 */ /* 0x000f28000c1e1d00 */
[----:B------:R-:W5:Y:S04]  /*07c0*/  @!P0 LDG.E.128 R8, desc[UR8][R26.64] ;  /* 0x000000081a088981 */ /* 0x000f68000c1e1d00 */
[----:B------:R-:W3:Y:S01]  /*07d0*/  @!P1 LDG.E.128 R12, desc[UR8][R2.64] ;  /* 0x00000008020c9981 */ /* 0x000ee2000c1e1d00 */
[----:B------:R-:W-:Y:S01]  /*07e0*/  VIADD R23, R23, UR6 ;  /* 0x0000000617177c36 */ /* 0x000fe20008000000 */
[----:B------:R-:W-:-:S04]  /*07f0*/  LOP3.LUT P0, R22, R22, 0x3, RZ, 0xc0, !PT ;  /* 0x0000000316167812 */ /* 0x000fc8000780c0ff */
[----:B------:R-:W-:Y:S02]  /*0800*/  IADD3 R0, P1, PT, R23, R0, RZ ;  /* 0x0000000017007210 */ /* 0x000fe40007f3e0ff */
[----:B--2---:R-:W-:Y:S02]  /*0810*/  LOP3.LUT R28, R16, 0xffff0000, RZ, 0xc0, !PT ;  /* 0xffff0000101c7812 */ /* 0x004fe400078ec0ff */
[----:B----4-:R-:W-:Y:S02]  /*0820*/  LOP3.LUT R24, R4, 0xffff0000, RZ, 0xc0, !PT ;  /* 0xffff000004187812 */ /* 0x010fe400078ec0ff */
[C---:B-----5:R-:W-:Y:S01]  /*0830*/  LOP3.LUT R25, R8.reuse, 0xffff0000, RZ, 0xc0, !PT ;  /* 0xffff000008197812 */ /* 0x060fe200078ec0ff */
[----:B------:R-:W-:Y:S01]  /*0840*/  IMAD.U32 R27, R8, 0x10000, RZ ;  /* 0x00010000081b7824 */ /* 0x000fe200078e00ff */
[----:B------:R-:W-:Y:S02]  /*0850*/  SHF.L.U32 R8, R4, 0x10, RZ ;  /* 0x0000001004087819 */ /* 0x000fe400000006ff */
[----:B---3--:R-:W-:Y:S01]  /*0860*/  LOP3.LUT R26, R12, 0xffff0000, RZ, 0xc0, !PT ;  /* 0xffff00000c1a7812 */ /* 0x008fe200078ec0ff */
[----:B------:R-:W-:Y:S01]  /*0870*/  FMUL.FTZ R29, R24, R25 ;  /* 0x00000019181d7220 */ /* 0x000fe20000410000 */
[----:B------:R-:W-:Y:S01]  /*0880*/  SHF.L.U32 R16, R16, 0x10, RZ ;  /* 0x0000001010107819 */ /* 0x000fe200000006ff */
[----:B------:R-:W-:Y:S01]  /*0890*/  IMAD.U32 R25, R12, 0x10000, RZ ;  /* 0x000100000c197824 */ /* 0x000fe200078e00ff */
[----:B------:R-:W-:Y:S01]  /*08a0*/  SHF.L.U32 R21, R9, 0x10, RZ ;  /* 0x0000001009157819 */ /* 0x000fe200000006ff */
[----:B------:R-:W-:Y:S01]  /*08b0*/  FMUL.FTZ R4, R26, R28 ;  /* 0x0000001c1a047220 */ /* 0x000fe20000410000 */
[----:B------:R-:W-:Y:S01]  /*08c0*/  FFMA.FTZ R27, R8, R27, R29 ;  /* 0x0000001b081b7223 */ /* 0x000fe2000001001d */
[C---:B------:R-:W-:Y:S01]  /*08d0*/  IMAD.U32 R8, R5.reuse, 0x10000, RZ ;  /* 0x0001000005087824 */ /* 0x040fe200078e00ff */
[----:B------:R-:W-:Y:S01]  /*08e0*/  LOP3.LUT R5, R5, 0xffff0000, RZ, 0xc0, !PT ;  /* 0xffff000005057812 */ /* 0x000fe200078ec0ff */
[----:B------:R-:W-:Y:S01]  /*08f0*/  FFMA.FTZ R16, R25, R16, R4 ;  /* 0x0000001019107223 */ /* 0x000fe20000010004 */
[----:B------:R-:W-:Y:S01]  /*0900*/  LOP3.LUT R12, R9, 0xffff0000, RZ, 0xc0, !PT ;  /* 0xffff0000090c7812 */ /* 0x000fe200078ec0ff */
[----:B------:R-:W-:Y:S01]  /*0910*/  FFMA.FTZ R8, R8, R21, R27 ;  /* 0x0000001508087223 */ /* 0x000fe2000001001b */
[----:B------:R-:W-:Y:S01]  /*0920*/  SHF.L.U32 R25, R13, 0x10, RZ ;  /* 0x000000100d197819 */ /* 0x000fe200000006ff */
[----:B------:R-:W-:Y:S01]  /*0930*/  IMAD.U32 R20, R17, 0x10000, RZ ;  /* 0x0001000011147824 */ /* 0x000fe200078e00ff */
[----:B------:R-:W-:Y:S01]  /*0940*/  LOP3.LUT R13, R13, 0xffff0000, RZ, 0xc0, !PT ;  /* 0xffff00000d0d7812 */ /* 0x000fe200078ec0ff */
[----:B------:R-:W-:Y:S01]  /*0950*/  IMAD.U32 R2, R6, 0x10000, RZ ;  /* 0x0001000006027824 */ /* 0x000fe200078e00ff */
[----:B------:R-:W-:Y:S01]  /*0960*/  LOP3.LUT R17, R17, 0xffff0000, RZ, 0xc0, !PT ;  /* 0xffff000011117812 */ /* 0x000fe200078ec0ff */
[----:B------:R-:W-:-:S02]  /*0970*/  IMAD.U32 R21, R10, 0x10000, RZ ;  /* 0x000100000a157824 */ /* 0x000fc400078e00ff */
[----:B------:R-:W-:Y:S01]  /*0980*/  FFMA.FTZ R5, R5, R12, R8 ;  /* 0x0000000c05057223 */ /* 0x000fe20000010008 */
[----:B------:R-:W-:Y:S01]  /*0990*/  FFMA.FTZ R16, R25, R20, R16 ;  /* 0x0000001419107223 */ /* 0x000fe20000010010 */
[----:B------:R-:W-:Y:S02]  /*09a0*/  LOP3.LUT R9, R10, 0xffff0000, RZ, 0xc0, !PT ;  /* 0xffff00000a097812 */ /* 0x000fe400078ec0ff */
[----:B------:R-:W-:Y:S01]  /*09b0*/  LOP3.LUT R6, R6, 0xffff0000, RZ, 0xc0, !PT ;  /* 0xffff000006067812 */ /* 0x000fe200078ec0ff */
[----:B------:R-:W-:Y:S01]  /*09c0*/  FFMA.FTZ R5, R2, R21, R5 ;  /* 0x0000001502057223 */ /* 0x000fe20000010005 */
[C---:B------:R-:W-:Y:S02]  /*09d0*/  SHF.L.U32 R10, R11.reuse, 0x10, RZ ;  /* 0x000000100b0a7819 */ /* 0x040fe400000006ff */
[----:B------:R-:W-:Y:S01]  /*09e0*/  LOP3.LUT R4, R11, 0xffff0000, RZ, 0xc0, !PT ;  /* 0xffff00000b047812 */ /* 0x000fe200078ec0ff */
[----:B------:R-:W-:Y:S01]  /*09f0*/  IMAD.U32 R8, R14, 0x10000, RZ ;  /* 0x000100000e087824 */ /* 0x000fe200078e00ff */
[----:B------:R-:W-:Y:S01]  /*0a00*/  SHF.L.U32 R11, R18, 0x10, RZ ;  /* 0x00000010120b7819 */ /* 0x000fe200000006ff */
[----:B------:R-:W-:Y:S01]  /*0a10*/  FFMA.FTZ R13, R13, R17, R16 ;  /* 0x000000110d0d7223 */ /* 0x000fe20000010010 */
[----:B------:R-:W-:Y:S01]  /*0a20*/  SHF.L.U32 R3, R7, 0x10, RZ ;  /* 0x0000001007037819 */ /* 0x000fe200000006ff */
[----:B------:R-:W-:Y:S01]  /*0a30*/  FFMA.FTZ R6, R6, R9, R5 ;  /* 0x0000000906067223 */ /* 0x000fe20000010005 */
[----:B------:R-:W-:Y:S01]  /*0a40*/  LOP3.LUT R17, R14, 0xffff0000, RZ, 0xc0, !PT ;  /* 0xffff00000e117812 */ /* 0x000fe200078ec0ff */
[----:B------:R-:W-:Y:S01]  /*0a50*/  FFMA.FTZ R8, R8, R11, R13 ;  /* 0x0000000b08087223 */ /* 0x000fe2000001000d */
[----:B------:R-:W-:Y:S01]  /*0a60*/  LOP3.LUT R18, R18, 0xffff0000, RZ, 0xc0, !PT ;  /* 0xffff000012127812 */ /* 0x000fe200078ec0ff */
[----:B------:R-:W-:Y:S01]  /*0a70*/  FFMA.FTZ R6, R3, R10, R6 ;  /* 0x0000000a03067223 */ /* 0x000fe20000010006 */
[----:B------:R-:W-:Y:S01]  /*0a80*/  LOP3.LUT R7, R7, 0xffff0000, RZ, 0xc0, !PT ;  /* 0xffff000007077812 */ /* 0x000fe200078ec0ff */
[----:B------:R-:W-:Y:S01]  /*0a90*/  IMAD.U32 R5, R15, 0x10000, RZ ;  /* 0x000100000f057824 */ /* 0x000fe200078e00ff */
[----:B------:R-:W-:Y:S01]  /*0aa0*/  SHF.L.U32 R2, R19, 0x10, RZ ;  /* 0x0000001013027819 */ /* 0x000fe200000006ff */
[----:B------:R-:W-:Y:S01]  /*0ab0*/  FFMA.FTZ R8, R17, R18, R8 ;  /* 0x0000001211087223 */ /* 0x000fe20000010008 */
[----:B------:R-:W-:Y:S01]  /*0ac0*/  LOP3.LUT R19, R19, 0xffff0000, RZ, 0xc0, !PT ;  /* 0xffff000013137812 */ /* 0x000fe200078ec0ff */
[----:B------:R-:W-:Y:S01]  /*0ad0*/  FFMA.FTZ R4, R7, R4, R6 ;  /* 0x0000000407047223 */ /* 0x000fe20000010006 */
[----:B------:R-:W-:Y:S01]  /*0ae0*/  LOP3.LUT R15, R15, 0xffff0000, RZ, 0xc0, !PT ;  /* 0xffff00000f0f7812 */ /* 0x000fe200078ec0ff */
[----:B------:R-:W-:-:S03]  /*0af0*/  FFMA.FTZ R2, R5, R2, R8 ;  /* 0x0000000205027223 */ /* 0x000fc60000010008 */
[----:B------:R-:W0:Y:S01]  /*0b00*/  SHFL.BFLY PT, R3, R4, 0x2, 0x1f ;  /* 0x0c401f0004037f89 */ /* 0x000e2200000e0000 */
[----:B------:R-:W-:-:S05]  /*0b10*/  FFMA.FTZ R2, R15, R19, R2 ;  /* 0x000000130f027223 */ /* 0x000fca0000010002 */
[----:B------:R-:W2:Y:S01]  /*0b20*/  SHFL.BFLY PT, R7, R2, 0x2, 0x1f ;  /* 0x0c401f0002077f89 */ /* 0x000ea200000e0000 */
[----:B0-----:R-:W-:-:S05]  /*0b30*/  FADD.FTZ R5, R4, R3 ;  /* 0x0000000304057221 */ /* 0x001fca0000010000 */
[----:B------:R-:W0:Y:S01]  /*0b40*/  SHFL.BFLY PT, R6, R5, 0x1, 0x1f ;  /* 0x0c201f0005067f89 */ /* 0x000e2200000e0000 */
[----:B--2---:R-:W-:-:S05]  /*0b50*/  FADD.FTZ R7, R2, R7 ;  /* 0x0000000702077221 */ /* 0x004fca0000010000 */
[----:B------:R-:W2:Y:S01]  /*0b60*/  SHFL.BFLY PT, R8, R7, 0x1, 0x1f ;  /* 0x0c201f0007087f89 */ /* 0x000ea200000e0000 */
[----:B------:R-:W-:Y:S02]  /*0b70*/  LEA.HI.X.SX32 R3, R23, RZ, 0x1, P1 ;  /* 0x000000ff17037211 */ /* 0x000fe400008f0eff */
[----:B------:R-:W-:Y:S02]  /*0b80*/  ISETP.NE.AND P1, PT, R22, RZ, PT ;  /* 0x000000ff1600720c */ /* 0x000fe40003f25270 */
[----:B------:R-:W-:-:S04]  /*0b90*/  LEA R2, P2, R0, UR4, 0x2 ;  /* 0x0000000400027c11 */ /* 0x000fc8000f8410ff */
[----:B------:R-:W-:Y:S01]  /*0ba0*/  LEA.HI.X R3, R0, UR5, R3, 0x2, P2 ;  /* 0x0000000500037c11 */ /* 0x000fe200090f1403 */
[----:B0-----:R-:W-:-:S04]  /*0bb0*/  FADD.FTZ R6, R5, R6 ;  /* 0x0000000605067221 */ /* 0x001fc80000010000 */
[----:B-1----:R-:W-:Y:S01]  /*0bc0*/  @!P0 FMUL.FTZ R5, R6, UR7 ;  /* 0x0000000706058c20 */ /* 0x002fe20008410000 */
[----:B--2---:R-:W-:-:S04]  /*0bd0*/  FADD.FTZ R8, R7, R8 ;  /* 0x0000000807087221 */ /* 0x004fc80000010000 */
[----:B------:R0:W-:Y:S01]  /*0be0*/  @!P0 STG.E desc[UR8][R2.64], R5 ;  /* 0x0000000502008986 */ /* 0x0001e2000c101908 */
[----:B------:R-:W-:Y:S01]  /*0bf0*/  FMUL.FTZ R7, R8, UR7 ;  /* 0x0000000708077c20 */ /* 0x000fe20008410000 */
[----:B------:R-:W-:Y:S06]  /*0c00*/  @P1 EXIT ;  /* 0x000000000000194d */ /* 0x000fec0003800000 */
[----:B------:R-:W-:Y:S01]  /*0c10*/  STG.E desc[UR8][R2.64+0x100], R7 ;  /* 0x0001000702007986 */ /* 0x000fe2000c101908 */
[----:B------:R-:W-:Y:S05]  /*0c20*/  EXIT ;  /* 0x000000000000794d */ /* 0x000fea0003800000 */
.L_x_937:
        /* <DEDUP_REMOVED lines=13> */
.L_x_1599:


//--------------------- .text._ZN5flash25flash_bwd_dot_do_o_kernelILb1E23Flash_bwd_kernel_traitsILi32ELi128ELi128ELi8ELi4ELi4ELi4ELb1ELb0EN7cutlass10bfloat16_tE19Flash_kernel_traitsILi32ELi128ELi128ELi8ES3_EEEEvNS_16Flash_bwd_paramsE --------------------------
	.section	.text._ZN5flash25flash_bwd_dot_do_o_kernelILb1E23Flash_bwd_kernel_traitsILi32ELi128ELi128ELi8ELi4ELi4ELi4ELb1ELb0EN7cutlass10bfloat16_tE19Flash_kernel_traitsILi32ELi128ELi128ELi8ES3_EEEEvNS_16Flash_bwd_paramsE,"ax",@progbits
	.align	128
        .global         _ZN5flash25flash_bwd_dot_do_o_kernelILb1E23Flash_bwd_kernel_traitsILi32ELi128ELi128ELi8ELi4ELi4ELi4ELb1ELb0EN7cutlass10bfloat16_tE19Flash_kernel_traitsILi32ELi128ELi128ELi8ES3_EEEEvNS_16Flash_bwd_paramsE
        .type           _ZN5flash25flash_bwd_dot_do_o_kernelILb1E23Flash_bwd_kernel_traitsILi32ELi128ELi128ELi8ELi4ELi4ELi4ELb1ELb0EN7cutlass10bfloat16_tE19Flash_kernel_traitsILi32ELi128ELi128ELi8ES3_EEEEvNS_16Flash_bwd_paramsE,@function
        .size           _ZN5flash25flash_bwd_dot_do_o_kernelILb1E23Flash_bwd_kernel_traitsILi32ELi128ELi128ELi8ELi4ELi4ELi4ELb1ELb0EN7cutlass10bfloat16_tE19Flash_kernel_traitsILi32ELi128ELi128ELi8ES3_EEEEvNS_16Flash_bwd_paramsE,(.L_x_1600 - _ZN5flash25flash_bwd_dot_do_o_kernelILb1E23Flash_bwd_kernel_traitsILi32ELi128ELi128ELi8ELi4ELi4ELi4ELb1ELb0EN7cutlass10bfloat16_tE19Flash_kernel_traitsILi32ELi128ELi128ELi8ES3_EEEEvNS_16Flash_bwd_paramsE)
        .other          _ZN5flash25flash_bwd_dot_do_o_kernelILb1E23Flash_bwd_kernel_traitsILi32ELi128ELi128ELi8ELi4ELi4ELi4ELb1ELb0EN7cutlass10bfloat16_tE19Flash_kernel_traitsILi32ELi128ELi128ELi8ES3_EEEEvNS_16Flash_bwd_paramsE,@"STO_CUDA_ENTRY STV_DEFAULT"
_ZN5flash25flash_bwd_dot_do_o_kernelILb1E23Flash_bwd_kernel_traitsILi32ELi128ELi128ELi8ELi4ELi4ELi4ELb1ELb0EN7cutlass10bfloat16_tE19Flash_kernel_traitsILi32ELi128ELi128ELi8ES3_EEEEvNS_16Flash_bwd_paramsE:
.text._ZN5flash25flash_bwd_dot_do_o_kernelILb1E23Flash_bwd_kernel_traitsILi32ELi128ELi128ELi8ELi4ELi4ELi4ELb1ELb0EN7cutlass10bfloat16_tE19Flash_kernel_traitsILi32ELi128ELi128ELi8ES3_EEEEvNS_16Flash_bwd_paramsE:
[----:B------:R-:W-:Y:S08]  /*0000*/  LDC R1, c[0x0][0x37c] ;  /* 0x0000df00ff017b82 */ /* 0x000ff00000000800 */
[----:B------:R-:W0:Y:S01]  /*0010*/  LDC.64 R2, c[0x0][0x460] ;  /* 0x00011800ff027b82 */ /* 0x000e220000000a00 */
[----:B------:R-:W1:Y:S01]  /*0020*/  LDCU.64 UR6, c[0x0][0x358] ;  /* 0x00006b00ff0677ac */ /* 0x000e620008000a00 */
[----:B------:R-:W-:-:S02]  /*0030*/  MOV R4, 0xffffffff ;  /* 0xffffffff00047802 */ /* 0x000fc40000000f00 */
[C---:B0-----:R-:W-:Y:S02]  /*0040*/  ISETP.NE.U32.AND P1, PT, R2.reuse, RZ, PT ;  /* 0x000000ff0200720c */ /* 0x041fe40003f25070 */
[----:B------:R-:W-:Y:S02]  /*0050*/  ISETP.NE.U32.AND P0, PT, R2, RZ, PT ;  /* 0x000000ff0200720c */ /* 0x000fe40003f05070 */
[C---:B------:R-:W-:Y:S01]  /*0060*/  ISETP.NE.AND.EX P1, PT, R3.reuse, RZ, PT, P1 ;  /* 0x000000ff0300720c */ /* 0x040fe20003f25310 */
[----:B------:R-:W0:Y:S01]  /*0070*/  S2R R2, SR_CTAID.Y ;  /* 0x0000000000027919 */ /* 0x000e220000002600 */
[----:B------:R-:W-:-:S11]  /*0080*/  ISETP.NE.AND.EX P0, PT, R3, RZ, PT, P0 ;  /* 0x000000ff0300720c */ /* 0x000fd60003f05300 */
[----:B------:R-:W0:Y:S08]  /*0090*/  @P1 LDC.64 R6, c[0x0][0x460] ;  /* 0x00011800ff061b82 */ /* 0x000e300000000a00 */
[----:B------:R-:W2:Y:S01]  /*00a0*/  @P0 LDC.64 R8, c[0x0][0x460] ;  /* 0x00011800ff080b82 */ /* 0x000ea20000000a00 */
[----:B0-----:R-:W-:-:S06]  /*00b0*/  @P1 IMAD.WIDE.U32 R10, R2, 0x4, R6 ;  /* 0x00000004020a1825 */ /* 0x001fcc00078e0006 */
[----:B-1----:R-:W3:Y:S01]  /*00c0*/  @P1 LDG.E R11, desc[UR6][R10.64+0x4] ;  /* 0x000004060a0b1981 */ /* 0x002ee2000c1e1900 */
[----:B--2---:R-:W-:-:S05]  /*00d0*/  @P0 IMAD.WIDE.U32 R8, R2, 0x4, R8 ;  /* 0x0000000402080825 */ /* 0x004fca00078e0008 */
[----:B------:R-:W3:Y:S01]  /*00e0*/  @P0 LDG.E R4, desc[UR6][R8.64] ;  /* 0x0000000608040981 */ /* 0x000ee2000c1e1900 */
[----:B------:R-:W0:Y:S08]  /*00f0*/  S2UR UR4, SR_CTAID.X ;  /* 0x00000000000479c3 */ /* 0x000e300000002500 */
[----:B------:R-:W1:Y:S01]  /*0100*/  @!P1 LDC R6, c[0x0][0x434] ;  /* 0x00010d00ff069b82 */ /* 0x000e620000000800 */
[----:B0-----:R-:W-:Y:S01]  /*0110*/  USHF.L.U32 UR4, UR4, 0x7, URZ ;  /* 0x0000000704047899 */ /* 0x001fe200080006ff */
[----:B---3--:R-:W-:-:S05]  /*0120*/  @P1 IMAD.IADD R6, R11, 0x1, -R4 ;  /* 0x000000010b061824 */ /* 0x008fca00078e0a04 */
[----:B-1----:R-:W-:-:S13]  /*0130*/  ISETP.GT.AND P1, PT, R6, UR4, PT ;  /* 0x0000000406007c0c */ /* 0x002fda000bf24270 */
[----:B------:R-:W-:Y:S05]  /*0140*/  @!P1 EXIT ;  /* 0x000000000000994d */ /* 0x000fea0003800000 */
[----:B------:R-:W-:Y:S01]  /*0150*/  ISETP.NE.AND P1, PT, R4, -0x1, PT ;  /* 0xffffffff0400780c */ /* 0x000fe20003f25270 */
[----:B------:R-:W0:Y:S01]  /*0160*/  LDC R3, c[0x0][0x3e0] ;  /* 0x0000f800ff037b82 */ /* 0x000e220000000800 */
[----:B------:R-:W0:Y:S07]  /*0170*/  LDCU UR9, c[0x0][0x44c] ;  /* 0x00008980ff0977ac */ /* 0x000e2e0008000800 */
[----:B------:R-:W1:Y:S08]  /*0180*/  S2UR UR5, SR_CTAID.Z ;  /* 0x00000000000579c3 */ /* 0x000e700000002700 */
[----:B------:R-:W2:Y:S08]  /*0190*/  @!P1 LDC.64 R16, c[0x0][0x588] ;  /* 0x00016200ff109b82 */ /* 0x000eb00000000a00 */
[----:B------:R-:W3:Y:S08]  /*01a0*/  @!P1 LDC.64 R18, c[0x0][0x400] ;  /* 0x00010000ff129b82 */ /* 0x000ef00000000a00 */
[----:B------:R-:W4:Y:S08]  /*01b0*/  @P1 LDC.64 R8, c[0x0][0x590] ;  /* 0x00016400ff081b82 */ /* 0x000f300000000a00 */
[----:B------:R-:W5:Y:S01]  /*01c0*/  @P1 LDC.64 R10, c[0x0][0x408] ;  /* 0x00010200ff0a1b82 */ /* 0x000f620000000a00 */
[----:B--2---:R-:W-:-:S04]  /*01d0*/  @!P1 IMAD.WIDE.U32 R14, R2, R16, RZ ;  /* 0x00000010020e9225 */ /* 0x004fc800078e00ff */
[C---:B------:R-:W-:Y:S02]  /*01e0*/  @!P1 IMAD R7, R2.reuse, R17, R15 ;  /* 0x0000001102079224 */ /* 0x040fe400078e020f */
[----:B---3--:R-:W-:-:S04]  /*01f0*/  @!P1 IMAD.WIDE.U32 R12, R2, R18, RZ ;  /* 0x00000012020c9225 */ /* 0x008fc800078e00ff */
[----:B------:R-:W-:Y:S02]  /*0200*/  @!P1 IMAD R13, R2, R19, R13 ;  /* 0x00000013020d9224 */ /* 0x000fe400078e020d */
[----:B----4-:R-:W-:-:S04]  /*0210*/  @P1 IMAD.WIDE.U32 R16, R4, R8, RZ ;  /* 0x0000000804101225 */ /* 0x010fc800078e00ff */
[----:B------:R-:W-:Y:S01]  /*0220*/  @P1 IMAD R7, R4, R9, R17 ;  /* 0x0000000904071224 */ /* 0x000fe200078e0211 */
[----:B------:R-:W-:Y:S01]  /*0230*/  @P1 MOV R14, R16 ;  /* 0x00000010000e1202 */ /* 0x000fe20000000f00 */
[----:B0-----:R-:W-:-:S04]  /*0240*/  IMAD.WIDE R8, R3, UR9, RZ ;  /* 0x0000000903087c25 */ /* 0x001fc8000f8e02ff */
[----:B-----5:R-:W-:-:S04]  /*0250*/  @P1 IMAD.WIDE.U32 R18, R4, R10, RZ ;  /* 0x0000000a04121225 */ /* 0x020fc800078e00ff */
[----:B------:R-:W-:Y:S02]  /*0260*/  @P1 IMAD R13, R4, R11, R19 ;  /* 0x0000000b040d1224 */ /* 0x000fe400078e0213 */
[----:B------:R-:W-:Y:S01]  /*0270*/  @P1 IMAD.MOV.U32 R12, RZ, RZ, R18 ;  /* 0x000000ffff0c1224 */ /* 0x000fe200078e0012 */
[----:B-1----:R-:W-:Y:S06]  /*0280*/  @P1 BRA `(.L_x_938) ;  /* 0x0000000000401947 */ /* 0x002fec0003800000 */
[----:B------:R-:W0:Y:S02]  /*0290*/  LDCU UR10, c[0x0][0x444] ;  /* 0x00008880ff0a77ac */ /* 0x000e240008000800 */
[----:B0-----:R-:W-:Y:S02]  /*02a0*/  USHF.R.S32.HI UR8, URZ, 0x1f, UR10 ;  /* 0x0000001fff087899 */ /* 0x001fe4000801140a */
[----:B------:R-:W-:-:S04]  /*02b0*/  IMAD.WIDE.U32 R10, R2, UR10, RZ ;  /* 0x0000000a020a7c25 */ /* 0x000fc8000f8e00ff */
[----:B------:R-:W-:Y:S01]  /*02c0*/  IMAD R5, R2, UR8, RZ ;  /* 0x0000000802057c24 */ /* 0x000fe2000f8e02ff */
[----:B------:R-:W-:Y:S01]  /*02d0*/  USHF.R.S32.HI UR8, URZ, 0x1f, UR9 ;  /* 0x0000001fff087899 */ /* 0x000fe20008011409 */
[----:B------:R-:W-:-:S03]  /*02e0*/  IMAD.WIDE.U32 R16, R10, R3, RZ ;  /* 0x000000030a107225 */ /* 0x000fc600078e00ff */
[----:B------:R-:W-:Y:S02]  /*02f0*/  IADD3 R0, PT, PT, R11, R5, RZ ;  /* 0x000000050b007210 */ /* 0x000fe40007ffe0ff */
[----:B------:R-:W-:Y:S01]  /*0300*/  SHF.R.S32.HI R5, RZ, 0x1f, R3 ;  /* 0x0000001fff057819 */ /* 0x000fe20000011403 */
[----:B------:R-:W-:-:S04]  /*0310*/  IMAD.WIDE.U32 R20, R16, UR9, RZ ;  /* 0x0000000910147c25 */ /* 0x000fc8000f8e00ff */
[----:B------:R-:W-:-:S04]  /*0320*/  IMAD R0, R0, R3, RZ ;  /* 0x0000000300007224 */ /* 0x000fc800078e02ff */
[----:B------:R-:W-:-:S04]  /*0330*/  IMAD R5, R5, R10, R0 ;  /* 0x0000000a05057224 */ /* 0x000fc800078e0200 */
[----:B------:R-:W-:-:S04]  /*0340*/  IMAD.IADD R0, R17, 0x1, R5 ;  /* 0x0000000111007824 */ /* 0x000fc800078e0205 */
[----:B------:R-:W-:-:S04]  /*0350*/  IMAD R5, R0, UR9, RZ ;  /* 0x0000000900057c24 */ /* 0x000fc8000f8e02ff */
[----:B------:R-:W-:-:S05]  /*0360*/  IMAD R5, R16, UR8, R5 ;  /* 0x0000000810057c24 */ /* 0x000fca000f8e0205 */
[----:B------:R-:W-:Y:S01]  /*0370*/  IADD3 R21, PT, PT, R21, R5, RZ ;  /* 0x0000000515157210 */ /* 0x000fe20007ffe0ff */
[----:B------:R-:W-:Y:S06]  /*0380*/  BRA `(.L_x_939) ;  /* 0x00000000000c7947 */ /* 0x000fec0003800000 */
.L_x_938:
[-C--:B------:R-:W-:Y:S02]  /*0390*/  IMAD R5, R9, R4.reuse, RZ ;  /* 0x0000000409057224 */ /* 0x080fe400078e02ff */
[----:B------:R-:W-:-:S04]  /*03a0*/  IMAD.WIDE.U32 R20, R8, R4, RZ ;  /* 0x0000000408147225 */ /* 0x000fc800078e00ff */
[----:B------:R-:W-:-:S07]  /*03b0*/  IMAD.IADD R21, R21, 0x1, R5 ;  /* 0x0000000115157824 */ /* 0x000fce00078e0205 */
.L_x_939:
[----:B------:R-:W0:Y:S01]  /*03c0*/  LDCU.U8 UR8, c[0x0][0x548] ;  /* 0x0000a900ff0877ac */ /* 0x000e220008000000 */
[----:B------:R-:W-:-:S04]  /*03d0*/  SHF.L.U32 R5, R2, 0x7, RZ ;  /* 0x0000000702057819 */ /* 0x000fc800000006ff */
[----:B------:R-:W-:-:S04]  /*03e0*/  SEL R11, R5, RZ, P0 ;  /* 0x000000ff050b7207 */ /* 0x000fc80000000000 */
[----:B------:R-:W-:-:S05]  /*03f0*/  IADD3 R11, P0, PT, R11, UR4, RZ ;  /* 0x000000040b0b7c10 */ /* 0x000fca000ff1e0ff */
[----:B------:R-:W-:Y:S02]  /*0400*/  IMAD.X R15, RZ, RZ, RZ, P0 ;  /* 0x000000ffff0f7224 */ /* 0x000fe400000e06ff */
[----:B------:R-:W-:Y:S01]  /*0410*/  IMAD.WIDE.U32 R22, R11, R8, RZ ;  /* 0x000000080b167225 */ /* 0x000fe200078e00ff */
[----:B0-----:R-:W-:-:S03]  /*0420*/  UISETP.NE.AND UP0, UPT, UR8, URZ, UPT ;  /* 0x000000ff0800728c */ /* 0x001fc6000bf05270 */
[----:B------:R-:W-:-:S04]  /*0430*/  IMAD R15, R15, R8, RZ ;  /* 0x000000080f0f7224 */ /* 0x000fc800078e02ff */
[----:B------:R-:W-:-:S05]  /*0440*/  IMAD R15, R9, R11, R15 ;  /* 0x0000000b090f7224 */ /* 0x000fca00078e020f */
[----:B------:R-:W-:Y:S01]  /*0450*/  IADD3 R0, PT, PT, R23, R15, RZ ;  /* 0x0000000f17007210 */ /* 0x000fe20007ffe0ff */
[----:B------:R-:W-:Y:S06]  /*0460*/  BRA.U !UP0, `(.L_x_940) ;  /* 0x0000000108247547 */ /* 0x000fec000b800000 */
[----:B------:R-:W0:Y:S01]  /*0470*/  LDC R11, c[0x0][0x444] ;  /* 0x00011100ff0b7b82 */ /* 0x000e220000000800 */
[----:B------:R-:W-:-:S07]  /*0480*/  ISETP.NE.AND P0, PT, R4, -0x1, PT ;  /* 0xffffffff0400780c */ /* 0x000fce0003f05270 */
[----:B------:R-:W1:Y:S08]  /*0490*/  LDC R8, c[0x0][0x430] ;  /* 0x00010c00ff087b82 */ /* 0x000e700000000800 */
[----:B------:R-:W1:Y:S01]  /*04a0*/  LDC R9, c[0x0][0x454] ;  /* 0x00011500ff097b82 */ /* 0x000e620000000800 */
[----:B0-----:R-:W-:-:S05]  /*04b0*/  @!P0 IMAD R4, R2, R11, RZ ;  /* 0x0000000b02048224 */ /* 0x001fca00078e02ff */
[----:B------:R-:W-:Y:S01]  /*04c0*/  IADD3 R5, PT, PT, R5, R4, RZ ;  /* 0x0000000405057210 */ /* 0x000fe20007ffe0ff */
[----:B-1----:R-:W-:-:S04]  /*04d0*/  IMAD R2, R8, 0x80, R9 ;  /* 0x0000008008027824 */ /* 0x002fc800078e0209 */
[----:B------:R-:W-:Y:S01]  /*04e0*/  IMAD R2, R2, UR5, R5 ;  /* 0x0000000502027c24 */ /* 0x000fe2000f8e0205 */
[----:B------:R-:W-:Y:S06]  /*04f0*/  BRA `(.L_x_941) ;  /* 0x00000000000c7947 */ /* 0x000fec0003800000 */
.L_x_940:
[----:B------:R-:W0:Y:S01]  /*0500*/  LDC R5, c[0x0][0x444] ;  /* 0x00011100ff057b82 */ /* 0x000e220000000800 */
[----:B------:R-:W-:-:S04]  /*0510*/  IMAD R2, R2, R3, UR5 ;  /* 0x0000000502027e24 */ /* 0x000fc8000f8e0203 */
[----:B0-----:R-:W-:-:S07]  /*0520*/  IMAD R2, R2, R5, RZ ;  /* 0x0000000502027224 */ /* 0x001fce00078e02ff */
.L_x_941:
[----:B------:R-:W0:Y:S01]  /*0530*/  S2R R26, SR_TID.X ;  /* 0x00000000001a7919 */ /* 0x000e220000002100 */
[----:B------:R-:W1:Y:S01]  /*0540*/  LDCU UR8, c[0x0][0x440] ;  /* 0x00008800ff0877ac */ /* 0x000e620008000800 */
[----:B------:R-:W2:Y:S01]  /*0550*/  LDC.64 R8, c[0x0][0x590] ;  /* 0x00016400ff087b82 */ /* 0x000ea20000000a00 */
[----:B------:R-:W-:Y:S01]  /*0560*/  IADD3 R6, PT, PT, R6, -UR4, RZ ;  /* 0x8000000406067c10 */ /* 0x000fe2000fffe0ff */
[----:B------:R-:W-:Y:S01]  /*0570*/  IMAD.MOV.U32 R17, RZ, RZ, RZ ;  /* 0x000000ffff117224 */ /* 0x000fe200078e00ff */
[----:B------:R-:W3:Y:S05]  /*0580*/  LDCU.64 UR12, c[0x0][0x408] ;  /* 0x00008100ff0c77ac */ /* 0x000eea0008000a00 */
[----:B------:R-:W4:Y:S01]  /*0590*/  LDC.64 R4, c[0x0][0x598] ;  /* 0x00016600ff047b82 */ /* 0x000f220000000a00 */
[----:B---3--:R-:W-:Y:S01]  /*05a0*/  UIMAD.WIDE.U32 UR10, UR4, UR12, URZ ;  /* 0x0000000c040a72a5 */ /* 0x008fe2000f8e00ff */
[----:B0-----:R-:W-:Y:S01]  /*05b0*/  IMAD.SHL.U32 R16, R26, 0x8, RZ ;  /* 0x000000081a107824 */ /* 0x001fe200078e00ff */
[----:B------:R-:W-:-:S04]  /*05c0*/  SHF.R.U32.HI R23, RZ, 0x2, R26 ;  /* 0x00000002ff177819 */ /* 0x000fc8000001161a */
[----:B------:R-:W-:-:S04]  /*05d0*/  LOP3.LUT R16, R16, 0x18, RZ, 0xc0, !PT ;  /* 0x0000001810107812 */ /* 0x000fc800078ec0ff */
[----:B-1----:R-:W-:Y:S01]  /*05e0*/  ISETP.GE.AND P0, PT, R16, UR8, PT ;  /* 0x0000000810007c0c */ /* 0x002fe2000bf06270 */
[----:B--2---:R-:W-:Y:S01]  /*05f0*/  IMAD.WIDE.U32 R10, R8, UR4, R16 ;  /* 0x00000004080a7c25 */ /* 0x004fe2000f8e0010 */
[----:B------:R-:W-:Y:S01]  /*0600*/  LOP3.LUT R17, R16, UR10, RZ, 0xfc, !PT ;  /* 0x0000000a10117c12 */ /* 0x000fe2000f8efcff */
[----:B------:R-:W-:Y:S01]  /*0610*/  UIMAD UR8, UR4, UR13, UR11 ;  /* 0x0000000d040872a4 */ /* 0x000fe2000f8e020b */
[----:B------:R-:W-:Y:S01]  /*0620*/  ISETP.GE.OR P1, PT, R23, R6, P0 ;  /* 0x000000061700720c */ /* 0x000fe20000726670 */
[----:B------:R-:W-:Y:S01]  /*0630*/  IMAD R18, R9, UR4, R11 ;  /* 0x0000000409127c24 */ /* 0x000fe2000f8e020b */
[----:B------:R-:W-:Y:S01]  /*0640*/  IADD3 R10, P2, PT, R14, R10, RZ ;  /* 0x0000000a0e0a7210 */ /* 0x000fe20007f5e0ff */
[----:B------:R-:W0:Y:S01]  /*0650*/  LDCU.64 UR10, c[0x0][0x570] ;  /* 0x0000ae00ff0a77ac */ /* 0x000e220008000a00 */
[----:B------:R-:W-:Y:S02]  /*0660*/  IADD3 R12, P3, PT, R12, R17, RZ ;  /* 0x000000110c0c7210 */ /* 0x000fe40007f7e0ff */
[----:B------:R-:W-:Y:S01]  /*0670*/  IADD3.X R11, PT, PT, R7, R18, RZ, P2, !PT ;  /* 0x00000012070b7210 */ /* 0x000fe200017fe4ff */
[----:B------:R-:W-:Y:S01]  /*0680*/  VIADD R7, R23, 0x40 ;  /* 0x0000004017077836 */ /* 0x000fe20000000000 */
[----:B------:R-:W-:Y:S01]  /*0690*/  IADD3.X R13, PT, PT, R13, UR8, RZ, P3, !PT ;  /* 0x000000080d0d7c10 */ /* 0x000fe20009ffe4ff */
[----:B----4-:R-:W-:-:S03]  /*06a0*/  IMAD.WIDE.U32 R10, R4, UR5, R10 ;  /* 0x00000005040a7c25 */ /* 0x010fc6000f8e000a */
[----:B------:R-:W-:Y:S01]  /*06b0*/  ISETP.GE.OR P0, PT, R7, R6, P0 ;  /* 0x000000060700720c */ /* 0x000fe20000706670 */
[----:B------:R-:W1:Y:S01]  /*06c0*/  @!P1 LDC.64 R14, c[0x0][0x550] ;  /* 0x00015400ff0e9b82 */ /* 0x000e620000000a00 */
[----:B------:R-:W-:Y:S02]  /*06d0*/  IMAD R11, R5, UR5, R11 ;  /* 0x00000005050b7c24 */ /* 0x000fe4000f8e020b */
[----:B------:R-:W-:-:S05]  /*06e0*/  @!P1 IMAD.WIDE.U32 R6, R23, R8, R10 ;  /* 0x0000000817069225 */ /* 0x000fca00078e000a */
[----:B------:R-:W2:Y:S01]  /*06f0*/  LDC.64 R4, c[0x0][0x410] ;  /* 0x00010400ff047b82 */ /* 0x000ea20000000a00 */
[----:B------:R-:W-:-:S07]  /*0700*/  @!P1 IMAD R7, R23, R9, R7 ;  /* 0x0000000917079224 */ /* 0x000fce00078e0207 */
[----:B------:R-:W3:Y:S01]  /*0710*/  @!P1 LDC.64 R16, c[0x0][0x3f0] ;  /* 0x0000fc00ff109b82 */ /* 0x000ee20000000a00 */
[----:B-1----:R-:W-:-:S07]  /*0720*/  @!P1 LEA R14, P2, R6, R14, 0x1 ;  /* 0x0000000e060e9211 */ /* 0x002fce00078408ff */
[----:B------:R-:W1:Y:S01]  /*0730*/  @!P0 LDC.64 R28, c[0x0][0x550] ;  /* 0x00015400ff1c8b82 */ /* 0x000e620000000a00 */
[----:B------:R-:W-:Y:S02]  /*0740*/  @!P1 LEA.HI.X R15, R6, R15, R7, 0x1, P2 ;  /* 0x0000000f060f9211 */ /* 0x000fe400010f0c07 */
[----:B------:R-:W-:Y:S01]  /*0750*/  @!P0 IADD3 R19, P2, PT, R23, 0x40, RZ ;  /* 0x0000004017138810 */ /* 0x000fe20007f5e0ff */
[----:B--2---:R-:W-:-:S04]  /*0760*/  IMAD.WIDE.U32 R12, R4, UR5, R12 ;  /* 0x00000005040c7c25 */ /* 0x004fc8000f8e000c */
[----:B------:R-:W2:Y:S01]  /*0770*/  @!P0 LDC.64 R24, c[0x0][0x3f0] ;  /* 0x0000fc00ff188b82 */ /* 0x000ea20000000a00 */
[----:B------:R-:W-:Y:S01]  /*0780*/  @!P0 IADD3.X R7, PT, PT, RZ, RZ, RZ, P2, !PT ;  /* 0x000000ffff078210 */ /* 0x000fe200017fe4ff */
[----:B------:R-:W-:-:S04]  /*0790*/  IMAD R13, R5, UR5, R13 ;  /* 0x00000005050d7c24 */ /* 0x000fc8000f8e020d */
[----:B------:R-:W-:-:S04]  /*07a0*/  @!P0 IMAD R4, R7, R8, RZ ;  /* 0x0000000807048224 */ /* 0x000fc800078e02ff */
[----:B------:R-:W-:Y:S02]  /*07b0*/  @!P0 IMAD R7, R19, R9, R4 ;  /* 0x0000000913078224 */ /* 0x000fe400078e0204 */
[----:B------:R-:W-:-:S04]  /*07c0*/  @!P1 IMAD.WIDE.U32 R4, R23, UR12, R12 ;  /* 0x0000000c17049c25 */ /* 0x000fc8000f8e000c */
[----:B------:R-:W-:Y:S01]  /*07d0*/  @!P1 IMAD R5, R23, UR13, R5 ;  /* 0x0000000d17059c24 */ /* 0x000fe2000f8e0205 */
[----:B---3--:R-:W-:Y:S01]  /*07e0*/  @!P1 LEA R16, P2, R4, R16, 0x1 ;  /* 0x0000001004109211 */ /* 0x008fe200078408ff */
[----:B------:R-:W-:-:S03]  /*07f0*/  @!P0 IMAD.WIDE.U32 R8, R19, R8, R10 ;  /* 0x0000000813088225 */ /* 0x000fc600078e000a */
[----:B------:R-:W-:Y:S01]  /*0800*/  @!P1 LEA.HI.X R17, R4, R17, R5, 0x1, P2 ;  /* 0x0000001104119211 */ /* 0x000fe200010f0c05 */
[----:B------:R-:W-:Y:S01]  /*0810*/  @!P0 IMAD.IADD R9, R9, 0x1, R7 ;  /* 0x0000000109098824 */ /* 0x000fe200078e0207 */
[C---:B-1----:R-:W-:Y:S02]  /*0820*/  @!P0 LEA R28, P2, R8.reuse, R28, 0x1 ;  /* 0x0000001c081c8211 */ /* 0x042fe400078408ff */
[----:B------:R-:W-:Y:S02]  /*0830*/  CS2R R4, SRZ ;  /* 0x0000000000047805 */ /* 0x000fe4000001ff00 */
[----:B------:R-:W-:Y:S02]  /*0840*/  CS2R R6, SRZ ;  /* 0x0000000000067805 */ /* 0x000fe4000001ff00 */
[----:B------:R-:W-:Y:S02]  /*0850*/  CS2R R10, SRZ ;  /* 0x00000000000a7805 */ /* 0x000fe4000001ff00 */
[----:B------:R-:W-:-:S02]  /*0860*/  @!P0 LEA.HI.X R29, R8, R29, R9, 0x1, P2 ;  /* 0x0000001d081d8211 */ /* 0x000fc400010f0c09 */
[----:B------:R-:W-:Y:S01]  /*0870*/  CS2R R8, SRZ ;  /* 0x0000000000087805 */ /* 0x000fe2000001ff00 */
[----:B------:R-:W3:Y:S05]  /*0880*/  @!P1 LDG.E.128 R4, desc[UR6][R16.64] ;  /* 0x0000000610049981 */ /* 0x000eea000c1e1d00 */
[----:B------:R1:W4:Y:S01]  /*0890*/  @!P1 LDG.E.128 R8, desc[UR6][R14.64] ;  /* 0x000000060e089981 */ /* 0x000322000c1e1d00 */
[----:B------:R-:W-:-:S04]  /*08a0*/  @!P0 IADD3 R18, P1, PT, R23, 0x40, RZ ;  /* 0x0000004017128810 */ /* 0x000fc80007f3e0ff */
[----:B------:R-:W-:Y:S01]  /*08b0*/  @!P0 IADD3.X R19, PT, PT, RZ, RZ, RZ, P1, !PT ;  /* 0x000000ffff138210 */ /* 0x000fe20000ffe4ff */
[----:B------:R-:W-:-:S04]  /*08c0*/  @!P0 IMAD.WIDE.U32 R12, R18, UR12, R12 ;  /* 0x0000000c120c8c25 */ /* 0x000fc8000f8e000c */
[----:B------:R-:W-:Y:S01]  /*08d0*/  @!P0 IMAD R19, R19, UR12, RZ ;  /* 0x0000000c13138c24 */ /* 0x000fe2000f8e02ff */
[----:B--2---:R-:W-:Y:S02]  /*08e0*/  @!P0 LEA R24, P1, R12, R24, 0x1 ;  /* 0x000000180c188211 */ /* 0x004fe400078208ff */
[----:B-1----:R-:W-:Y:S01]  /*08f0*/  CS2R R14, SRZ ;  /* 0x00000000000e7805 */ /* 0x002fe2000001ff00 */
[----:B------:R-:W-:Y:S01]  /*0900*/  @!P0 IMAD R19, R18, UR13, R19 ;  /* 0x0000000d12138c24 */ /* 0x000fe2000f8e0213 */
[----:B------:R-:W-:Y:S01]  /*0910*/  UIMAD UR5, UR5, UR9, URZ ;  /* 0x00000009050572a4 */ /* 0x000fe2000f8e02ff */
[----:B------:R-:W1:Y:S02]  /*0920*/  LDCU.64 UR12, c[0x0][0x5e8] ;  /* 0x0000bd00ff0c77ac */ /* 0x000e640008000a00 */
[----:B------:R-:W-:-:S05]  /*0930*/  @!P0 IMAD.IADD R19, R13, 0x1, R19 ;  /* 0x000000010d138824 */ /* 0x000fca00078e0213 */
[----:B------:R-:W-:Y:S02]  /*0940*/  @!P0 LEA.HI.X R25, R12, R25, R19, 0x1, P1 ;  /* 0x000000190c198211 */ /* 0x000fe400008f0c13 */
[C---:B---3--:R-:W-:Y:S02]  /*0950*/  LOP3.LUT R17, R4.reuse, 0xffff0000, RZ, 0xc0, !PT ;  /* 0xffff000004117812 */ /* 0x048fe400078ec0ff */
[----:B------:R-:W-:Y:S02]  /*0960*/  SHF.L.U32 R4, R4, 0x10, RZ ;  /* 0x0000001004047819 */ /* 0x000fe400000006ff */
[C---:B----4-:R-:W-:Y:S01]  /*0970*/  LOP3.LUT R16, R8.reuse, 0xffff0000, RZ, 0xc0, !PT ;  /* 0xffff000008107812 */ /* 0x050fe200078ec0ff */
[----:B------:R-:W-:-:S04]  /*0980*/  IMAD.U32 R13, R8, 0x10000, RZ ;  /* 0x00010000080d7824 */ /* 0x000fc800078e00ff */
[----:B------:R-:W-:Y:S01]  /*0990*/  FMUL.FTZ R16, R16, R17 ;  /* 0x0000001110107220 */ /* 0x000fe20000410000 */
[----:B------:R-:W-:-:S03]  /*09a0*/  SHF.L.U32 R17, R5, 0x10, RZ ;  /* 0x0000001005117819 */ /* 0x000fc600000006ff */
[----:B------:R-:W-:Y:S01]  /*09b0*/  FFMA.FTZ R19, R13, R4, R16 ;  /* 0x000000040d137223 */ /* 0x000fe20000010010 */
[----:B------:R-:W-:Y:S02]  /*09c0*/  IMAD.U32 R4, R9, 0x10000, RZ ;  /* 0x0001000009047824 */ /* 0x000fe400078e00ff */
[----:B------:R-:W-:Y:S01]  /*09d0*/  HFMA2 R16, -RZ, RZ, 0, 0 ;  /* 0x00000000ff107431 */ /* 0x000fe200000001ff */
[----:B------:R-:W-:Y:S01]  /*09e0*/  CS2R R12, SRZ ;  /* 0x00000000000c7805 */ /* 0x000fe2000001ff00 */
[----:B------:R-:W-:Y:S01]  /*09f0*/  FFMA.FTZ R4, R4, R17, R19 ;  /* 0x0000001104047223 */ /* 0x000fe20000010013 */
[----:B------:R-:W-:Y:S01]  /*0a00*/  IMAD.MOV.U32 R17, RZ, RZ, RZ ;  /* 0x000000ffff117224 */ /* 0x000fe200078e00ff */
[----:B------:R-:W-:-:S03]  /*0a10*/  CS2R R18, SRZ ;  /* 0x0000000000127805 */ /* 0x000fc6000001ff00 */
[----:B------:R-:W2:Y:S04]  /*0a20*/  @!P0 LDG.E.128 R12, desc[UR6][R28.64] ;  /* 0x000000061c0c8981 */ /* 0x000ea8000c1e1d00 */
[----:B------:R-:W3:Y:S01]  /*0a30*/  @!P0 LDG.E.128 R16, desc[UR6][R24.64] ;  /* 0x0000000618108981 */ /* 0x000ee2000c1e1d00 */
[----:B------:R-:W-:Y:S01]  /*0a40*/  LOP3.LUT R5, R5, 0xffff0000, RZ, 0xc0, !PT ;  /* 0xffff000005057812 */ /* 0x000fe200078ec0ff */
[----:B------:R-:W-:Y:S01]  /*0a50*/  USHF.R.S32.HI UR8, URZ, 0x1f, UR5 ;  /* 0x0000001fff087899 */ /* 0x000fe20008011405 */
[----:B------:R-:W-:Y:S02]  /*0a60*/  LOP3.LUT R9, R9, 0xffff0000, RZ, 0xc0, !PT ;  /* 0xffff000009097812 */ /* 0x000fe400078ec0ff */
[----:B------:R-:W-:-:S03]  /*0a70*/  IADD3 R20, P0, P1, R22, UR5, R20 ;  /* 0x0000000516147c10 */ /* 0x000fc6000f91e014 */
[----:B------:R-:W-:Y:S01]  /*0a80*/  FFMA.FTZ R9, R9, R5, R4 ;  /* 0x0000000509097223 */ /* 0x000fe20000010004 */
[----:B------:R-:W-:Y:S01]  /*0a90*/  SHF.L.U32 R5, R6, 0x10, RZ ;  /* 0x0000001006057819 */ /* 0x000fe200000006ff */
[----:B------:R-:W-:-:S04]  /*0aa0*/  IMAD.U32 R4, R10, 0x10000, RZ ;  /* 0x000100000a047824 */ /* 0x000fc800078e00ff */
[----:B------:R-:W-:Y:S01]  /*0ab0*/  FFMA.FTZ R4, R4, R5, R9 ;  /* 0x0000000504047223 */ /* 0x000fe20000010009 */
[----:B------:R-:W-:Y:S01]  /*0ac0*/  LOP3.LUT R9, R10, 0xffff0000, RZ, 0xc0, !PT ;  /* 0xffff00000a097812 */ /* 0x000fe200078ec0ff */
[----:B------:R-:W-:Y:S01]  /*0ad0*/  IMAD.U32 R10, R7, 0x10000, RZ ;  /* 0x00010000070a7824 */ /* 0x000fe200078e00ff */
[C---:B------:R-:W-:Y:S02]  /*0ae0*/  SHF.L.U32 R5, R11.reuse, 0x10, RZ ;  /* 0x000000100b057819 */ /* 0x040fe400000006ff */
[----:B------:R-:W-:Y:S02]  /*0af0*/  LOP3.LUT R11, R11, 0xffff0000, RZ, 0xc0, !PT ;  /* 0xffff00000b0b7812 */ /* 0x000fe400078ec0ff */
[C---:B--2---:R-:W-:Y:S01]  /*0b00*/  LOP3.LUT R27, R12.reuse, 0xffff0000, RZ, 0xc0, !PT ;  /* 0xffff00000c1b7812 */ /* 0x044fe200078ec0ff */
[----:B------:R-:W-:Y:S01]  /*0b10*/  IMAD.U32 R12, R12, 0x10000, RZ ;  /* 0x000100000c0c7824 */ /* 0x000fe200078e00ff */
[----:B---3--:R-:W-:Y:S02]  /*0b20*/  LOP3.LUT R8, R16, 0xffff0000, RZ, 0xc0, !PT ;  /* 0xffff000010087812 */ /* 0x008fe400078ec0ff */
[----:B------:R-:W-:-:S02]  /*0b30*/  SHF.L.U32 R25, R17, 0x10, RZ ;  /* 0x0000001011197819 */ /* 0x000fc400000006ff */
[----:B------:R-:W-:Y:S01]  /*0b40*/  LOP3.LUT R17, R17, 0xffff0000, RZ, 0xc0, !PT ;  /* 0xffff000011117812 */ /* 0x000fe200078ec0ff */
[----:B------:R-:W-:Y:S01]  /*0b50*/  FMUL.FTZ R8, R8, R27 ;  /* 0x0000001b08087220 */ /* 0x000fe20000410000 */
[----:B------:R-:W-:Y:S02]  /*0b60*/  SHF.L.U32 R27, R16, 0x10, RZ ;  /* 0x00000010101b7819 */ /* 0x000fe400000006ff */
[C---:B------:R-:W-:Y:S02]  /*0b70*/  SHF.L.U32 R16, R14.reuse, 0x10, RZ ;  /* 0x000000100e107819 */ /* 0x040fe400000006ff */
[----:B------:R-:W-:Y:S01]  /*0b80*/  LOP3.LUT R14, R14, 0xffff0000, RZ, 0xc0, !PT ;  /* 0xffff00000e0e7812 */ /* 0x000fe200078ec0ff */
[----:B------:R-:W-:Y:S01]  /*0b90*/  FFMA.FTZ R8, R27, R12, R8 ;  /* 0x0000000c1b087223 */ /* 0x000fe20000010008 */
[C---:B------:R-:W-:Y:S01]  /*0ba0*/  IMAD.U32 R12, R13.reuse, 0x10000, RZ ;  /* 0x000100000d0c7824 */ /* 0x040fe200078e00ff */
[----:B------:R-:W-:-:S03]  /*0bb0*/  LOP3.LUT R13, R13, 0xffff0000, RZ, 0xc0, !PT ;  /* 0xffff00000d0d7812 */ /* 0x000fc600078ec0ff */
[----:B------:R-:W-:Y:S01]  /*0bc0*/  FFMA.FTZ R8, R25, R12, R8 ;  /* 0x0000000c19087223 */ /* 0x000fe20000010008 */
[----:B------:R-:W-:-:S03]  /*0bd0*/  SHF.L.U32 R12, R18, 0x10, RZ ;  /* 0x00000010120c7819 */ /* 0x000fc600000006ff */
[----:B------:R-:W-:Y:S01]  /*0be0*/  FFMA.FTZ R13, R17, R13, R8 ;  /* 0x0000000d110d7223 */ /* 0x000fe20000010008 */
[----:B------:R-:W-:Y:S02]  /*0bf0*/  LOP3.LUT R8, R6, 0xffff0000, RZ, 0xc0, !PT ;  /* 0xffff000006087812 */ /* 0x000fe400078ec0ff */
[----:B------:R-:W-:Y:S01]  /*0c00*/  LOP3.LUT R6, R7, 0xffff0000, RZ, 0xc0, !PT ;  /* 0xffff000007067812 */ /* 0x000fe200078ec0ff */
[----:B------:R-:W-:Y:S01]  /*0c10*/  FFMA.FTZ R12, R12, R16, R13 ;  /* 0x000000100c0c7223 */ /* 0x000fe2000001000d */
[----:B------:R-:W-:Y:S01]  /*0c20*/  LOP3.LUT R7, R18, 0xffff0000, RZ, 0xc0, !PT ;  /* 0xffff000012077812 */ /* 0x000fe200078ec0ff */
[----:B------:R-:W-:Y:S01]  /*0c30*/  FFMA.FTZ R4, R9, R8, R4 ;  /* 0x0000000809047223 */ /* 0x000fe20000010004 */
[----:B------:R-:W-:Y:S01]  /*0c40*/  IMAD.U32 R8, R19, 0x10000, RZ ;  /* 0x0001000013087824 */ /* 0x000fe200078e00ff */
[----:B------:R-:W-:Y:S02]  /*0c50*/  SHF.R.U32.HI R9, RZ, 0x3, R26 ;  /* 0x00000003ff097819 */ /* 0x000fe4000001161a */
[----:B------:R-:W-:Y:S01]  /*0c60*/  FFMA.FTZ R4, R5, R10, R4 ;  /* 0x0000000a05047223 */ /* 0x000fe20000010004 */
[----:B------:R-:W-:Y:S01]  /*0c70*/  SHF.L.U32 R5, R15, 0x10, RZ ;  /* 0x000000100f057819 */ /* 0x000fe200000006ff */
[----:B------:R-:W-:Y:S01]  /*0c80*/  FFMA.FTZ R7, R7, R14, R12 ;  /* 0x0000000e07077223 */ /* 0x000fe2000001000c */
[----:B------:R-:W-:Y:S01]  /*0c90*/  LOP3.LUT R15, R15, 0xffff0000, RZ, 0xc0, !PT ;  /* 0xffff00000f0f7812 */ /* 0x000fe200078ec0ff */
[----:B------:R-:W-:Y:S01]  /*0ca0*/  FFMA.FTZ R11, R11, R6, R4 ;  /* 0x000000060b0b7223 */ /* 0x000fe20000010004 */
[----:B------:R-:W-:Y:S01]  /*0cb0*/  LOP3.LUT R4, R19, 0xffff0000, RZ, 0xc0, !PT ;  /* 0xffff000013047812 */ /* 0x000fe200078ec0ff */
[----:B------:R-:W-:Y:S01]  /*0cc0*/  FFMA.FTZ R5, R8, R5, R7 ;  /* 0x0000000508057223 */ /* 0x000fe20000010007 */
[----:B------:R-:W2:Y:S03]  /*0cd0*/  S2R R6, SR_TID.X ;  /* 0x0000000000067919 */ /* 0x000ea60000002100 */
[----:B------:R-:W-:Y:S01]  /*0ce0*/  FFMA.FTZ R15, R4, R15, R5 ;  /* 0x0000000f040f7223 */ /* 0x000fe20000010005 */
[----:B------:R-:W3:Y:S01]  /*0cf0*/  SHFL.BFLY PT, R8, R11, 0x2, 0x1f ;  /* 0x0c401f000b087f89 */ /* 0x000ee200000e0000 */
[----:B------:R-:W-:-:S03]  /*0d00*/  SHF.L.U32 R4, R26, 0x2, RZ ;  /* 0x000000021a047819 */ /* 0x000fc600000006ff */
[----:B------:R-:W4:Y:S01]  /*0d10*/  SHFL.BFLY PT, R12, R15, 0x2, 0x1f ;  /* 0x0c401f000f0c7f89 */ /* 0x000f2200000e0000 */
[----:B------:R-:W-:Y:S01]  /*0d20*/  LOP3.LUT R10, R4, 0x1c, RZ, 0xc0, !PT ;  /* 0x0000001c040a7812 */ /* 0x000fe200078ec0ff */
[----:B------:R-:W-:Y:S01]  /*0d30*/  IMAD R4, R3, UR9, RZ ;  /* 0x0000000903047c24 */ /* 0x000fe2000f8e02ff */
[----:B------:R-:W5:Y:S03]  /*0d40*/  S2R R7, SR_TID.X ;  /* 0x0000000000077919 */ /* 0x000f660000002100 */
[----:B------:R-:W-:Y:S01]  /*0d50*/  IMAD R9, R4, R9, R10 ;  /* 0x0000000904097224 */ /* 0x000fe200078e020a */
[----:B------:R-:W-:-:S04]  /*0d60*/  IADD3.X R10, PT, PT, R0, UR8, R21, P0, P1 ;  /* 0x00000008000a7c10 */ /* 0x000fc800087e2415 */
[----:B------:R-:W-:-:S04]  /*0d70*/  IADD3 R0, P0, PT, R9, R20, RZ ;  /* 0x0000001409007210 */ /* 0x000fc80007f1e0ff */
[----:B------:R-:W-:Y:S01]  /*0d80*/  LEA.HI.X.SX32 R9, R9, R10, 0x1, P0 ;  /* 0x0000000a09097211 */ /* 0x000fe200000f0eff */
[----:B------:R-:W-:Y:S01]  /*0d90*/  VIADD R10, R2, UR4 ;  /* 0x00000004020a7c36 */ /* 0x000fe20008000000 */
[----:B------:R-:W1:Y:S01]  /*0da0*/  LDCU UR4, c[0x0][0x4f4] ;  /* 0x00009e80ff0477ac */ /* 0x000e620008000800 */
[----:B0-----:R-:W-:Y:S01]  /*0db0*/  LEA R2, P1, R0, UR10, 0x2 ;  /* 0x0000000a00027c11 */ /* 0x001fe2000f8210ff */
[----:B---3--:R-:W-:Y:S02]  /*0dc0*/  FADD.FTZ R5, R11, R8 ;  /* 0x000000080b057221 */ /* 0x008fe40000010000 */
[----:B------:R-:W-:Y:S02]  /*0dd0*/  IADD3 R23, P2, PT, R10, R23, RZ ;  /* 0x000000170a177210 */ /* 0x000fe40007f5e0ff */
[----:B------:R-:W-:Y:S01]  /*0de0*/  SHF.R.S32.HI R10, RZ, 0x1f, R10 ;  /* 0x0000001fff0a7819 */ /* 0x000fe2000001140a */
[----:B----4-:R-:W-:Y:S01]  /*0df0*/  FADD.FTZ R8, R15, R12 ;  /* 0x0000000c0f087221 */ /* 0x010fe20000010000 */
[----:B------:R-:W-:Y:S01]  /*0e00*/  LEA.HI.X R3, R0, UR11, R9, 0x2, P1 ;  /* 0x0000000b00037c11 */ /* 0x000fe200088f1409 */
[----:B------:R-:W0:Y:S01]  /*0e10*/  SHFL.BFLY PT, R12, R5, 0x1, 0x1f ;  /* 0x0c201f00050c7f89 */ /* 0x000e2200000e0000 */
[----:B------:R-:W-:-:S02]  /*0e20*/  SHF.L.U32 R11, R4, 0x3, RZ ;  /* 0x00000003040b7819 */ /* 0x000fc400000006ff */
[----:B------:R-:W-:Y:S01]  /*0e30*/  IADD3.X R0, PT, PT, RZ, R10, RZ, P2, !PT ;  /* 0x0000000aff007210 */ /* 0x000fe200017fe4ff */
[----:B------:R-:W3:Y:S02]  /*0e40*/  SHFL.BFLY PT, R13, R8, 0x1, 0x1f ;  /* 0x0c201f00080d7f89 */ /* 0x000ee400000e0000 */
[----:B------:R-:W-:Y:S01]  /*0e50*/  IMAD.WIDE R10, R11, 0x10, R2 ;  /* 0x000000100b0a7825 */ /* 0x000fe200078e0202 */
[----:B-----5:R-:W-:Y:S02]  /*0e60*/  LOP3.LUT P0, RZ, R7, 0x3, RZ, 0xc0, !PT ;  /* 0x0000000307ff7812 */ /* 0x020fe4000780c0ff */
[----:B--2---:R-:W-:Y:S02]  /*0e70*/  LOP3.LUT R7, R6, 0x3, RZ, 0xc0, !PT ;  /* 0x0000000306077812 */ /* 0x004fe400078ec0ff */
[----:B-1----:R-:W-:Y:S02]  /*0e80*/  LEA R6, P2, R23, UR12, 0x2 ;  /* 0x0000000c17067c11 */ /* 0x002fe4000f8410ff */
[----:B------:R-:W-:-:S02]  /*0e90*/  ISETP.NE.AND P1, PT, R7, RZ, PT ;  /* 0x000000ff0700720c */ /* 0x000fc40003f25270 */
[----:B------:R-:W-:Y:S01]  /*0ea0*/  LEA.HI.X R7, R23, UR13, R0, 0x2, P2 ;  /* 0x0000000d17077c11 */ /* 0x000fe200090f1400 */
[----:B0-----:R-:W-:Y:S01]  /*0eb0*/  FADD.FTZ R12, R5, R12 ;  /* 0x0000000c050c7221 */ /* 0x001fe20000010000 */
[----:B---3--:R-:W-:Y:S01]  /*0ec0*/  FADD.FTZ R0, R8, R13 ;  /* 0x0000000d08007221 */ /* 0x008fe20000010000 */
[----:B------:R-:W-:-:S04]  /*0ed0*/  IMAD.WIDE R8, R4, 0x80, R10 ;  /* 0x0000008004087825 */ /* 0x000fc800078e020a */
[----:B------:R-:W-:Y:S01]  /*0ee0*/  @!P0 FMUL.FTZ R13, R12, UR4 ;  /* 0x000000040c0d8c20 */ /* 0x000fe20008410000 */
[----:B------:R-:W-:Y:S01]  /*0ef0*/  FMUL.FTZ R15, R0, UR4 ;  /* 0x00000004000f7c20 */ /* 0x000fe20008410000 */
[----:B------:R-:W-:-:S03]  /*0f00*/  IMAD.WIDE R4, R4, 0x80, R8 ;  /* 0x0000008004047825 */ /* 0x000fc600078e0208 */
[----:B------:R-:W-:Y:S04]  /*0f10*/  @!P0 STG.E desc[UR6][R6.64], R13 ;  /* 0x0000000d06008986 */ /* 0x000fe8000c101906 */
[----:B------:R-:W-:Y:S04]  /*0f20*/  @!P1 STG.E desc[UR6][R6.64+0x100], R15 ;  /* 0x0001000f06009986 */ /* 0x000fe8000c101906 */
[----:B------:R-:W-:Y:S04]  /*0f30*/  STG.E.128 desc[UR6][R2.64], RZ ;  /* 0x000000ff02007986 */ /* 0x000fe8000c101d06 */
[----:B------:R-:W-:Y:S04]  /*0f40*/  STG.E.128 desc[UR6][R10.64], RZ ;  /* 0x000000ff0a007986 */ /* 0x000fe8000c101d06 */
[----:B------:R-:W-:Y:S04]  /*0f50*/  STG.E.128 desc[UR6][R8.64], RZ ;  /* 0x000000ff08007986 */ /* 0x000fe8000c101d06 */
[----:B------:R-:W-:Y:S01]  /*0f60*/  STG.E.128 desc[UR6][R4.64], RZ ;  /* 0x000000ff04007986 */ /* 0x000fe2000c101d06 */
[----:B------:R-:W-:Y:S05]  /*0f70*/  EXIT ;  /* 0x000000000000794d */ /* 0x000fea0003800000 */
.L_x_942:
        /* <DEDUP_REMOVED lines=16> */
.L_x_1600:


//--------------------- .text._ZN5flash27flash_bwd_convert_dq_kernelI23Flash_bwd_kernel_traitsILi32ELi128ELi128ELi8ELi4ELi4ELi4ELb0ELb0EN7cutlass10bfloat16_tE19Flash_kernel_traitsILi32ELi128ELi128ELi8ES3_EEEEvNS_16Flash_bwd_paramsEi --------------------------
	.section	.text._ZN5flash27flash_bwd_convert_dq_kernelI23Flash_bwd_kernel_traitsILi32ELi128ELi128ELi8ELi4ELi4ELi4ELb0ELb0EN7cutlass10bfloat16_tE19Flash_kernel_traitsILi32ELi128ELi128ELi8ES3_EEEEvNS_16Flash_bwd_paramsEi,"ax",@progbits
	.align	128
        .global         _ZN5flash27flash_bwd_convert_dq_kernelI23Flash_bwd_kernel_traitsILi32ELi128ELi128ELi8ELi4ELi4ELi4ELb0ELb0EN7cutlass10bfloat16_tE19Flash_kernel_traitsILi32ELi128ELi128ELi8ES3_EEEEvNS_16Flash_bwd_paramsEi
        .type           _ZN5flash27flash_bwd_convert_dq_kernelI23Flash_bwd_kernel_traitsILi32ELi128ELi128ELi8ELi4ELi4ELi4ELb0ELb0EN7cutlass10bfloat16_tE19Flash_kernel_traitsILi32ELi128ELi128ELi8ES3_EEEEvNS_16Flash_bwd_paramsEi,@function
        .size           _ZN5flash27flash_bwd_convert_dq_kernelI23Flash_bwd_kernel_traitsILi32ELi128ELi128ELi8ELi4ELi4ELi4ELb0ELb0EN7cutlass10bfloat16_tE19Flash_kernel_traitsILi32ELi128ELi128ELi8ES3_EEEEvNS_16Flash_bwd_paramsEi,(.L_x_1601 - _ZN5flash27flash_bwd_convert_dq_kernelI23Flash_bwd_kernel_traitsILi32ELi128ELi128ELi8ELi4ELi4ELi4ELb0ELb0EN7cutlass10bfloat16_tE19Flash_kernel_traitsILi32ELi128ELi128ELi8ES3_EEEEvNS_16Flash_bwd_paramsEi)
        .other          _ZN5flash27flash_bwd_convert_dq_kernelI23Flash_bwd_kernel_traitsILi32ELi128ELi128ELi8ELi4ELi4ELi4ELb0ELb0EN7cutlass10bfloat16_tE19Flash_kernel_traitsILi32ELi128ELi128ELi8ES3_EEEEvNS_16Flash_bwd_paramsEi,@"STO_CUDA_ENTRY STV_DEFAULT"
_ZN5flash27flash_bwd_convert_dq_kernelI23Flash_bwd_kernel_traitsILi32ELi128ELi128ELi8ELi4ELi4ELi4ELb0ELb0EN7cutlass10bfloat16_tE19Flash_kernel_traitsILi32ELi128ELi128ELi8ES3_EEEEvNS_16Flash_bwd_paramsEi:
.text._ZN5flash27flash_bwd_convert_dq_kernelI23Flash_bwd_kernel_traitsILi32ELi128ELi128ELi8ELi4ELi4ELi4ELb0ELb0EN7cutlass10bfloat16_tE19Flash_kernel_traitsILi32ELi128ELi128ELi8ES3_EEEEvNS_16Flash_bwd_paramsEi:
        /* <DEDUP_REMOVED lines=56> */
.L_x_943:
[----:B------:R-:W-:Y:S02]  /*0380*/  IMAD R23, R21, UR16, RZ ;  /* 0x0000001015177c24 */ /* 0x000fe4000f8e02ff */
[----:B------:R-:W-:-:S05]  /*0390*/  IMAD.WIDE.U32 R24, R20, UR16, RZ ;  /* 0x0000001014187c25 */ /* 0x000fca000f8e00ff */
[----:B------:R-:W-:-:S07]  /*03a0*/  IADD3 R23, PT, PT, R25, R23, RZ ;  /* 0x0000001719177210 */ /* 0x000fce0007ffe0ff */
.L_x_944:
        /* <DEDUP_REMOVED lines=56> */
.L_x_947:
        /* <DEDUP_REMOVED lines=108> */
.L_x_946:
        /* <DEDUP_REMOVED lines=52> */
.L_x_945:
        /* <DEDUP_REMOVED lines=84> */
.L_x_949:
[----:B------:R-:W-:Y:S05]  /*1670*/  BSYNC.RECONVERGENT B0 ;  /* 0x0000000000007941 */ /* 0x000fea0003800200 */
.L_x_948:
        /* <DEDUP_REMOVED lines=14> */
.L_x_950:
        /* <DEDUP_REMOVED lines=10> */
.L_x_1601:


//--------------------- .text._ZN5flash44flash_bwd_dq_dk_dv_loop_seqk_parallel_kernelI23Flash_bwd_kernel_traitsILi32ELi128ELi128ELi8ELi4ELi4ELi4ELb0ELb0EN7cutlass10bfloat16_tE19Flash_kernel_traitsILi32ELi128ELi128ELi8ES3_EELb1ELb0ELb0ELb0ELb0ELb1ELb0EEEvNS_16Flash_bwd_paramsE --------------------------
	.section	.text._ZN5flash44flash_bwd_dq_dk_dv_loop_seqk_parallel_kernelI23Flash_bwd_kernel_traitsILi32ELi128ELi128ELi8ELi4ELi4ELi4ELb0ELb0EN7cutlass10bfloat16_tE19Flash_kernel_traitsILi32ELi128ELi128ELi8ES3_EELb1ELb0ELb0ELb0ELb0ELb1ELb0EEEvNS_16Flash_bwd_paramsE,"ax",@progbits
	.align	128
        .global         _ZN5flash44flash_bwd_dq_dk_dv_loop_seqk_parallel_kernelI23Flash_bwd_kernel_traitsILi32ELi128ELi128ELi8ELi4ELi4ELi4ELb0ELb0EN7cutlass10bfloat16_tE19Flash_kernel_traitsILi32ELi128ELi128ELi8ES3_EELb1ELb0ELb0ELb0ELb0ELb1ELb0EEEvNS_16Flash_bwd_paramsE
        .type           _ZN5flash44flash_bwd_dq_dk_dv_loop_seqk_parallel_kernelI23Flash_bwd_kernel_traitsILi32ELi128ELi128ELi8ELi4ELi4ELi4ELb0ELb0EN7cutlass10bfloat16_tE19Flash_kernel_traitsILi32ELi128ELi128ELi8ES3_EELb1ELb0ELb0ELb0ELb0ELb1ELb0EEEvNS_16Flash_bwd_paramsE,@function
        .size           _ZN5flash44flash_bwd_dq_dk_dv_loop_seqk_parallel_kernelI23Flash_bwd_kernel_traitsILi32ELi128ELi128ELi8ELi4ELi4ELi4ELb0ELb0EN7cutlass10bfloat16_tE19Flash_kernel_traitsILi32ELi128ELi128ELi8ES3_EELb1ELb0ELb0ELb0ELb0ELb1ELb0EEEvNS_16Flash_bwd_paramsE,(.L_x_1602 - _ZN5flash44flash_bwd_dq_dk_dv_loop_seqk_parallel_kernelI23Flash_bwd_kernel_traitsILi32ELi128ELi128ELi8ELi4ELi4ELi4ELb0ELb0EN7cutlass10bfloat16_tE19Flash_kernel_traitsILi32ELi128ELi128ELi8ES3_EELb1ELb0ELb0ELb0ELb0ELb1ELb0EEEvNS_16Flash_bwd_paramsE)
        .other          _ZN5flash44flash_bwd_dq_dk_dv_loop_seqk_parallel_kernelI23Flash_bwd_kernel_traitsILi32ELi128ELi128ELi8ELi4ELi4ELi4ELb0ELb0EN7cutlass10bfloat16_tE19Flash_kernel_traitsILi32ELi128ELi128ELi8ES3_EELb1ELb0ELb0ELb0ELb0ELb1ELb0EEEvNS_16Flash_bwd_paramsE,@"STO_CUDA_ENTRY STV_DEFAULT"
_ZN5flash44flash_bwd_dq_dk_dv_loop_seqk_parallel_kernelI23Flash_bwd_kernel_traitsILi32ELi128ELi128ELi8ELi4ELi4ELi4ELb0ELb0EN7cutlass10bfloat16_tE19Flash_kernel_traitsILi32ELi128ELi128ELi8ES3_EELb1ELb0ELb0ELb0ELb0ELb1ELb0EEEvNS_16Flash_bwd_paramsE:
.text._ZN5flash44flash_bwd_dq_dk_dv_loop_seqk_parallel_kernelI23Flash_bwd_kernel_traitsILi32ELi128ELi128ELi8ELi4ELi4ELi4ELb0ELb0EN7cutlass10bfloat16_tE19Flash_kernel_traitsILi32ELi128ELi128ELi8ES3_EELb1ELb0ELb0ELb0ELb0ELb1ELb0EEEvNS_16Flash_bwd_paramsE:
        /* <DEDUP_REMOVED lines=12> */
[----:B------:R-:W-:Y:S01]  /*00c0*/  IMAD.MOV.U32 R131, RZ, RZ, 0x20 ;  /* 0x00000020ff837424 */ /* 0x000fe200078e00ff */
[----:B------:R-:W3:Y:S01]  /*00d0*/  S2R R136, SR_CTAID.Z ;  /* 0x0000000000887919 */ /* 0x000ee20000002700 */
[----:B------:R-:W4:Y:S04]  /*00e0*/  LDCU.64 UR30, c[0x0][0x358] ;  /* 0x00006b00ff1e77ac */ /* 0x000f280008000a00 */
[----:B------:R-:W3:Y:S01]  /*00f0*/  S2UR UR25, SR_CTAID.X ;  /* 0x00000000001979c3 */ /* 0x000ee20000002500 */
[----:B------:R-:W1:Y:S01]  /*0100*/  LDCU.64 UR12, c[0x0][0x460] ;  /* 0x00008c00ff0c77ac */ /* 0x000e620008000a00 */
[----:B------:R-:W1:Y:S06]  /*0110*/  LDCU.64 UR6, c[0x0][0x470] ;  /* 0x00008e00ff0677ac */ /* 0x000e6c0008000a00 */
[----:B------:R-:W3:Y:S01]  /*0120*/  S2UR UR24, SR_CTAID.Y ;  /* 0x00000000001879c3 */ /* 0x000ee20000002600 */
[----:B------:R-:W-:Y:S01]  /*0130*/  UMOV UR28, URZ ;  /* 0x000000ff001c7c82 */ /* 0x000fe20008000000 */
[----:B------:R-:W-:Y:S01]  /*0140*/  UMOV UR29, URZ ;  /* 0x000000ff001d7c82 */ /* 0x000fe20008000000 */
[----:B--2---:R-:W-:Y:S01]  /*0150*/  ULEA UR5, UR5, UR4, 0x18 ;  /* 0x0000000405057291 */ /* 0x004fe2000f8ec0ff */
[----:B------:R-:W2:Y:S03]  /*0160*/  LDCU UR4, c[0x0][0x438] ;  /* 0x00008700ff0477ac */ /* 0x000ea60008000800 */
[----:B------:R-:W-:Y:S01]  /*0170*/  UIADD3 UR8, UPT, UPT, UR5, 0x12000, URZ ;  /* 0x0001200005087890 */ /* 0x000fe2000fffe0ff */
[C---:B-1----:R-:W-:Y:S01]  /*0180*/  IMAD.SHL.U32 R5, R3.reuse, 0x10, RZ ;  /* 0x0000001003057824 */ /* 0x042fe200078e00ff */
[----:B------:R-:W-:Y:S01]  /*0190*/  SHF.R.U32.HI R13, RZ, 0x1, R3 ;  /* 0x00000001ff0d7819 */ /* 0x000fe20000011603 */
[C---:B------:R-:W-:Y:S01]  /*01a0*/  IMAD.SHL.U32 R132, R3.reuse, 0x20, RZ ;  /* 0x0000002003847824 */ /* 0x040fe200078e00ff */
[C---:B------:R-:W-:Y:S01]  /*01b0*/  LOP3.LUT P0, RZ, R3.reuse, 0x4, RZ, 0xc0, !PT ;  /* 0x0000000403ff7812 */ /* 0x040fe2000780c0ff */
[----:B------:R-:W-:Y:S01]  /*01c0*/  IMAD.SHL.U32 R140, R3, 0x2, RZ ;  /* 0x00000002038c7824 */ /* 0x000fe200078e00ff */
[----:B------:R-:W-:Y:S01]  /*01d0*/  LOP3.LUT R9, R5, 0x1c0, RZ, 0xc0, !PT ;  /* 0x000001c005097812 */ /* 0x000fe200078ec0ff */
[C---:B------:R-:W-:Y:S01]  /*01e0*/  IMAD.SHL.U32 R129, R3.reuse, 0x40, RZ ;  /* 0x0000004003817824 */ /* 0x040fe200078e00ff */
[----:B------:R-:W-:Y:S01]  /*01f0*/  LOP3.LUT R2, R132, 0x120, RZ, 0xc0, !PT ;  /* 0x0000012084027812 */ /* 0x000fe200078ec0ff */
[----:B------:R-:W-:Y:S01]  /*0200*/  IMAD.SHL.U32 R135, R3, 0x8, RZ ;  /* 0x0000000803877824 */ /* 0x000fe200078e00ff */
[----:B------:R-:W-:-:S02]  /*0210*/  LOP3.LUT R7, R5, 0x600, RZ, 0xc0, !PT ;  /* 0x0000060005077812 */ /* 0x000fc400078ec0ff */
[--C-:B------:R-:W-:Y:S02]  /*0220*/  LOP3.LUT R0, R9, 0x38, R140.reuse, 0xf8, !PT ;  /* 0x0000003809007812 */ /* 0x100fe400078ef88c */
[----:B------:R-:W-:Y:S02]  /*0230*/  LOP3.LUT R137, R140, 0xe006, R129, 0xc8, !PT ;  /* 0x0000e0068c897812 */ /* 0x000fe400078ec881 */
[----:B------:R-:W-:Y:S02]  /*0240*/  LOP3.LUT R9, R2, 0x600, R5, 0xf8, !PT ;  /* 0x0000060002097812 */ /* 0x000fe400078ef805 */
[----:B------:R-:W-:Y:S02]  /*0250*/  LOP3.LUT R140, R7, 0x6, R140, 0xf8, !PT ;  /* 0x00000006078c7812 */ /* 0x000fe400078ef88c */
[----:B------:R-:W-:Y:S02]  /*0260*/  SHF.R.U32.HI R2, RZ, 0x4, R3 ;  /* 0x00000004ff027819 */ /* 0x000fe40000011603 */
[----:B------:R-:W-:-:S02]  /*0270*/  LOP3.LUT R6, R135, 0xc0, RZ, 0xc0, !PT ;  /* 0x000000c087067812 */ /* 0x000fc400078ec0ff */
[----:B------:R-:W-:Y:S02]  /*0280*/  LOP3.LUT R2, R2, 0x8, RZ, 0xc0, !PT ;  /* 0x0000000802027812 */ /* 0x000fe400078ec0ff */
[----:B------:R-:W-:Y:S02]  /*0290*/  LOP3.LUT R11, R6, 0x18, R3, 0xf8, !PT ;  /* 0x00000018060b7812 */ /* 0x000fe400078ef803 */
[----:B------:R-:W-:Y:S02]  /*02a0*/  LOP3.LUT R140, R140, 0x20, R135, 0xf8, !PT ;  /* 0x000000208c8c7812 */ /* 0x000fe400078ef887 */
[----:B------:R-:W-:Y:S02]  /*02b0*/  LOP3.LUT R130, R132, 0x20, RZ, 0xc0, !PT ;  /* 0x0000002084827812 */ /* 0x000fe400078ec0ff */
[----:B------:R-:W-:Y:S02]  /*02c0*/  LOP3.LUT R128, R129, 0x1c0, RZ, 0xc0, !PT ;  /* 0x000001c081807812 */ /* 0x000fe400078ec0ff */
[----:B------:R-:W-:-:S02]  /*02d0*/  LOP3.LUT R140, R140, R11, R2, 0xf6, !PT ;  /* 0x0000000b8c8c7212 */ /* 0x000fc400078ef602 */
[----:B------:R-:W-:Y:S02]  /*02e0*/  LOP3.LUT R130, R130, 0x3800, R5, 0xf8, !PT ;  /* 0x0000380082827812 */ /* 0x000fe400078ef805 */
[----:B------:R-:W-:Y:S02]  /*02f0*/  LOP3.LUT R128, R128, 0x38, R135, 0xf8, !PT ;  /* 0x0000003880807812 */ /* 0x000fe400078ef887 */
[----:B------:R-:W-:Y:S02]  /*0300*/  LOP3.LUT R11, R129, 0x200, RZ, 0xc0, !PT ;  /* 0x00000200810b7812 */ /* 0x000fe400078ec0ff */
[----:B------:R-:W-:Y:S01]  /*0310*/  LOP3.LUT R130, R130, 0x100, R5, 0xf8, !PT ;  /* 0x0000010082827812 */ /* 0x000fe200078ef805 */
[C---:B------:R-:W-:Y:S01]  /*0320*/  IMAD.SHL.U32 R5, R3.reuse, 0x4, RZ ;  /* 0x0000000403057824 */ /* 0x040fe200078e00ff */
[----:B------:R-:W-:Y:S02]  /*0330*/  LOP3.LUT P1, R7, R3, 0x10, RZ, 0xc0, !PT ;  /* 0x0000001003077812 */ /* 0x000fe4000782c0ff */
[----:B------:R-:W-:-:S02]  /*0340*/  LOP3.LUT R128, R128, 0x8, R13, 0x78, !PT ;  /* 0x0000000880807812 */ /* 0x000fc400078e780d */
[--C-:B------:R-:W-:Y:S02]  /*0350*/  LOP3.LUT R11, R11, 0xc00, R132.reuse, 0xf8, !PT ;  /* 0x00000c000b0b7812 */ /* 0x100fe400078ef884 */
[----:B------:R-:W-:Y:S02]  /*0360*/  LOP3.LUT R137, R137, 0xc00, R132, 0xf8, !PT ;  /* 0x00000c0089897812 */ /* 0x000fe400078ef884 */
[----:B------:R-:W-:Y:S02]  /*0370*/  LOP3.LUT R7, R2, R7, RZ, 0xfc, !PT ;  /* 0x0000000702077212 */ /* 0x000fe400078efcff */
[----:B------:R-:W-:Y:S02]  /*0380*/  LOP3.LUT R128, R11, R128, RZ, 0xfc, !PT ;  /* 0x000000800b807212 */ /* 0x000fe400078efcff */
[----:B------:R-:W-:Y:S02]  /*0390*/  LOP3.LUT R137, R137, R0, RZ, 0xfc, !PT ;  /* 0x0000000089897212 */ /* 0x000fe400078efcff */
[----:B------:R-:W-:-:S02]  /*03a0*/  LOP3.LUT R5, R5, 0x18, RZ, 0xc0, !PT ;  /* 0x0000001805057812 */ /* 0x000fc400078ec0ff */
[----:B------:R-:W-:Y:S02]  /*03b0*/  SHF.R.U32.HI R133, RZ, 0x2, R3 ;  /* 0x00000002ff857819 */ /* 0x000fe40000011603 */
[----:B------:R-:W-:Y:S02]  /*03c0*/  LOP3.LUT R0, R13, 0x30, RZ, 0xc0, !PT ;  /* 0x000000300d007812 */ /* 0x000fe400078ec0ff */
[--C-:B------:R-:W-:Y:S02]  /*03d0*/  LOP3.LUT R2, R7, 0xc0, R132.reuse, 0xf8, !PT ;  /* 0x000000c007027812 */ /* 0x100fe400078ef884 */
[----:B------:R-:W-:Y:S02]  /*03e0*/  LEA R128, R128, UR5, 0x1 ;  /* 0x0000000580807c11 */ /* 0x000fe4000f8e08ff */
[----:B------:R-:W-:Y:S02]  /*03f0*/  LOP3.LUT R4, R135, 0xd8, RZ, 0xc0, !PT ;  /* 0x000000d887047812 */ /* 0x000fe400078ec0ff */
[----:B------:R-:W-:Y:S01]  /*0400*/  LOP3.LUT R134, R5, 0xc0, R132, 0xf8, !PT ;  /* 0x000000c005867812 */ /* 0x000fe200078ef884 */
[----:B------:R-:W-:Y:S01]  /*0410*/  VIADD R127, R128, 0xa040 ;  /* 0x0000a040807f7836 */ /* 0x000fe20000000000 */
[----:B------:R-:W-:-:S02]  /*0420*/  LOP3.LUT R133, R0, 0x7, R133, 0xf8, !PT ;  /* 0x0000000700857812 */ /* 0x000fc400078ef885 */
[--C-:B------:R-:W-:Y:S02]  /*0430*/  LOP3.LUT R0, R0, 0x8, R3.reuse, 0xf8, !PT ;  /* 0x0000000800007812 */ /* 0x100fe400078ef803 */
[----:B------:R-:W-:Y:S01]  /*0440*/  LOP3.LUT R5, R2, R5, RZ, 0x3c, !PT ;  /* 0x0000000502057212 */ /* 0x000fe200078e3cff */
[----:B------:R-:W-:Y:S01]  /*0450*/  VIADD R2, R128, 0xa000 ;  /* 0x0000a00080027836 */ /* 0x000fe20000000000 */
[C---:B------:R-:W-:Y:S02]  /*0460*/  LOP3.LUT P3, RZ, R3.reuse, 0x2, RZ, 0xc0, !PT ;  /* 0x0000000203ff7812 */ /* 0x040fe4000786c0ff */
[----:B------:R-:W-:Y:S01]  /*0470*/  LOP3.LUT P2, RZ, R3, 0x8, RZ, 0xc0, !PT ;  /* 0x0000000803ff7812 */ /* 0x000fe2000784c0ff */
[----:B------:R-:W-:Y:S01]  /*0480*/  @P0 VIADD R127, R2, 0xffffffc0 ;  /* 0xffffffc0027f0836 */ /* 0x000fe20000000000 */
[--C-:B------:R-:W-:Y:S01]  /*0490*/  LOP3.LUT R4, R4, 0x18, R3.reuse, 0x78, !PT ;  /* 0x0000001804047812 */ /* 0x100fe200078e7803 */
[----:B--2---:R-:W-:Y:S01]  /*04a0*/  IMAD.U32 R2, RZ, RZ, UR4 ;  /* 0x00000004ff027e24 */ /* 0x004fe2000f8e00ff */
[----:B------:R-:W-:Y:S01]  /*04b0*/  LOP3.LUT R3, R134, 0x8, R3, 0x78, !PT ;  /* 0x0000000886037812 */ /* 0x000fe200078e7803 */
[----:B------:R-:W-:Y:S01]  /*04c0*/  UIADD3 UR4, UPT, UPT, UR5, 0x6000, URZ ;  /* 0x0000600005047890 */ /* 0x000fe2000fffe0ff */
[----:B------:R-:W-:-:S02]  /*04d0*/  LEA R137, R137, UR8, 0x1 ;  /* 0x0000000889897c11 */ /* 0x000fc4000f8e08ff */
[----:B------:R-:W-:Y:S02]  /*04e0*/  LOP3.LUT R0, R0, 0x1c0, R129, 0xf8, !PT ;  /* 0x000001c000007812 */ /* 0x000fe400078ef881 */
[----:B------:R-:W-:Y:S01]  /*04f0*/  LOP3.LUT R134, R134, 0x8, R13, 0x78, !PT ;  /* 0x0000000886867812 */ /* 0x000fe200078e780d */
[C---:B------:R-:W-:Y:S01]  /*0500*/  VIADD R138, R137.reuse, 0x40 ;  /* 0x00000040898a7836 */ /* 0x040fe20000000000 */
[----:B------:R-:W-:Y:S01]  /*0510*/  LOP3.LUT R130, R130, R3, RZ, 0xfc, !PT ;  /* 0x0000000382827212 */ /* 0x000fe200078efcff */
[----:B------:R-:W-:Y:S01]  /*0520*/  @P1 VIADD R138, R137, 0xffffffc0 ;  /* 0xffffffc0898a1836 */ /* 0x000fe20000000000 */
[C---:B------:R-:W-:Y:S02]  /*0530*/  SEL R3, R131.reuse, 0xffffffe0, !P3 ;  /* 0xffffffe083037807 */ /* 0x040fe40005800000 */
[----:B------:R-:W-:Y:S02]  /*0540*/  SEL R142, R131, 0xffffffe0, !P2 ;  /* 0xffffffe0838e7807 */ /* 0x000fe40005000000 */
[----:B------:R-:W-:Y:S01]  /*0550*/  LOP3.LUT R129, R129, 0x400, RZ, 0xc0, !PT ;  /* 0x0000040081817812 */ /* 0x000fe200078ec0ff */
[----:B------:R-:W-:Y:S01]  /*0560*/  IMAD.IADD R124, R3, 0x1, R128 ;  /* 0x00000001037c7824 */ /* 0x000fe200078e0280 */
[----:B------:R-:W-:Y:S01]  /*0570*/  LOP3.LUT R0, R0, 0x38, R135, 0x78, !PT ;  /* 0x0000003800007812 */ /* 0x000fe200078e7887 */
[----:B------:R-:W-:Y:S01]  /*0580*/  IMAD.IADD R141, R137, 0x1, R142 ;  /* 0x00000001898d7824 */ /* 0x000fe200078e028e */
[----:B------:R-:W-:Y:S01]  /*0590*/  LOP3.LUT R134, R9, R134, RZ, 0xfc, !PT ;  /* 0x0000008609867212 */ /* 0x000fe200078efcff */
[----:B------:R-:W-:Y:S01]  /*05a0*/  IMAD.IADD R142, R142, 0x1, R138 ;  /* 0x000000018e8e7824 */ /* 0x000fe200078e028a */
[----:B------:R-:W-:Y:S01]  /*05b0*/  LOP3.LUT R132, R5, 0x120, R132, 0xf8, !PT ;  /* 0x0000012005847812 */ /* 0x000fe200078ef884 */
[----:B------:R-:W-:Y:S01]  /*05c0*/  IMAD R129, R0, 0x2, R129 ;  /* 0x0000000200817824 */ /* 0x000fe200078e0281 */
[----:B------:R-:W-:Y:S01]  /*05d0*/  LOP3.LUT R4, R4, 0x1f20, R135, 0xf8, !PT ;  /* 0x00001f2004047812 */ /* 0x000fe200078ef887 */
[----:B------:R-:W-:Y:S01]  /*05e0*/  IMAD.IADD R3, R3, 0x1, R127 ;  /* 0x0000000103037824 */ /* 0x000fe200078e027f */
[----:B------:R-:W-:-:S02]  /*05f0*/  SEL R131, R131, 0xffffffe0, !P0 ;  /* 0xffffffe083837807 */ /* 0x000fc40004000000 */
[----:B------:R-:W-:Y:S02]  /*0600*/  LEA R139, R4, UR5, 0x1 ;  /* 0x00000005048b7c11 */ /* 0x000fe4000f8e08ff */
[----:B------:R-:W-:Y:S02]  /*0610*/  LEA R134, R134, UR5, 0x1 ;  /* 0x0000000586867c11 */ /* 0x000fe4000f8e08ff */
[----:B------:R-:W-:Y:S02]  /*0620*/  LEA R140, R140, UR4, 0x1 ;  /* 0x000000048c8c7c11 */ /* 0x000fe4000f8e08ff */
[----:B------:R-:W-:Y:S02]  /*0630*/  LEA R130, R130, UR4, 0x1 ;  /* 0x0000000482827c11 */ /* 0x000fe4000f8e08ff */
[----:B---34-:R-:W-:-:S07]  /*0640*/  LEA R132, R132, UR5, 0x1 ;  /* 0x0000000584847c11 */ /* 0x018fce000f8e08ff */
.L_x_982:
[----:B-12---:R-:W1:Y:S01]  /*0650*/  S2R R13, SR_CTAID.Y ;  /* 0x00000000000d7919 */ /* 0x006e620000002600 */
[----:B------:R-:W2:Y:S01]  /*0660*/  LDCU.64 UR8, c[0x0][0x478] ;  /* 0x00008f00ff0877ac */ /* 0x000ea20008000a00 */
[----:B------:R-:W-:Y:S01]  /*0670*/  ISETP.NE.U32.AND P0, PT, RZ, UR6, PT ;  /* 0x00000006ff007c0c */ /* 0x000fe2000bf05070 */
[----:B------:R-:W3:Y:S01]  /*0680*/  LDC.64 R8, c[0x0][0x460] ;  /* 0x00011800ff087b82 */ /* 0x000ee20000000a00 */
[----:B------:R-:W-:Y:S01]  /*0690*/  ISETP.NE.U32.AND P5, PT, RZ, UR12, PT ;  /* 0x0000000cff007c0c */ /* 0x000fe2000bfa5070 */
[----:B------:R-:W-:Y:S01]  /*06a0*/  IMAD.MOV.U32 R179, RZ, RZ, RZ ;  /* 0x000000ffffb37224 */ /* 0x000fe200078e00ff */
[----:B------:R-:W-:Y:S02]  /*06b0*/  ISETP.NE.AND.EX P0, PT, RZ, UR7, PT, P0 ;  /* 0x00000007ff007c0c */ /* 0x000fe4000bf05300 */
[----:B------:R-:W-:-:S03]  /*06c0*/  ISETP.NE.AND.EX P5, PT, RZ, UR13, PT, P5 ;  /* 0x0000000dff007c0c */ /* 0x000fc6000bfa5350 */
[----:B------:R-:W4:Y:S01]  /*06d0*/  LDC.64 R6, c[0x0][0x468] ;  /* 0x00011a00ff067b82 */ /* 0x000f220000000a00 */
[----:B--2---:R-:W-:-:S07]  /*06e0*/  ISETP.NE.U32.AND P2, PT, RZ, UR8, PT ;  /* 0x00000008ff007c0c */ /* 0x004fce000bf45070 */
[----:B------:R-:W2:Y:S01]  /*06f0*/  LDC.U8 R5, c[0x0][0x532] ;  /* 0x00014c80ff057b82 */ /* 0x000ea20000000000 */
[----:B------:R-:W-:Y:S01]  /*0700*/  ISETP.NE.AND.EX P2, PT, RZ, UR9, PT, P2 ;  /* 0x00000009ff007c0c */ /* 0x000fe2000bf45320 */
[----:B-1----:R-:W-:Y:S01]  /*0710*/  IMAD.SHL.U32 R11, R13, 0x4, RZ ;  /* 0x000000040d0b7824 */ /* 0x002fe200078e00ff */
[----:B------:R-:W-:-:S11]  /*0720*/  SHF.R.U32.HI R4, RZ, 0x1e, R13 ;  /* 0x0000001eff047819 */ /* 0x000fd6000001160d */
[C---:B------:R-:W-:Y:S02]  /*0730*/  @P2 IADD3 R14, P3, PT, R11.reuse, UR8, RZ ;  /* 0x000000080b0e2c10 */ /* 0x040fe4000ff7e0ff */
[----:B------:R-:W-:Y:S02]  /*0740*/  @P0 IADD3 R16, P1, PT, R11, UR6, RZ ;  /* 0x000000060b100c10 */ /* 0x000fe4000ff3e0ff */
[C---:B------:R-:W-:Y:S02]  /*0750*/  @P2 IADD3.X R15, PT, PT, R4.reuse, UR9, RZ, P3, !PT ;  /* 0x00000009040f2c10 */ /* 0x040fe40009ffe4ff */
[----:B------:R-:W-:Y:S02]  /*0760*/  ISETP.NE.U32.AND P3, PT, RZ, UR12, PT ;  /* 0x0000000cff007c0c */ /* 0x000fe4000bf65070 */
[----:B------:R-:W-:Y:S01]  /*0770*/  @P0 IADD3.X R17, PT, PT, R4, UR7, RZ, P1, !PT ;  /* 0x0000000704110c10 */ /* 0x000fe20008ffe4ff */
[----:B------:R-:W-:Y:S01]  /*0780*/  IMAD.MOV.U32 R0, RZ, RZ, -0x1 ;  /* 0xffffffffff007424 */ /* 0x000fe200078e00ff */
[----:B------:R-:W-:Y:S01]  /*0790*/  ISETP.NE.AND.EX P3, PT, RZ, UR13, PT, P3 ;  /* 0x0000000dff007c0c */ /* 0x000fe2000bf65330 */
[----:B---3--:R-:W-:Y:S01]  /*07a0*/  IMAD.WIDE.U32 R18, R13, 0x4, R8 ;  /* 0x000000040d127825 */ /* 0x008fe200078e0008 */
[----:B------:R-:W3:Y:S01]  /*07b0*/  @P2 LDG.E R178, desc[UR30][R14.64] ;  /* 0x0000001e0eb22981 */ /* 0x000ee2000c1e1900 */
[----:B--2---:R-:W-:Y:S01]  /*07c0*/  ISETP.NE.AND P4, PT, R5, RZ, PT ;  /* 0x000000ff0500720c */ /* 0x004fe20003f85270 */
[----:B------:R-:W1:Y:S02]  /*07d0*/  @!P2 LDC R8, c[0x0][0x43c] ;  /* 0x00010f00ff08ab82 */ /* 0x000e640000000800 */
[----:B------:R-:W3:Y:S04]  /*07e0*/  @P0 LDG.E R179, desc[UR30][R16.64] ;  /* 0x0000001e10b30981 */ /* 0x000ee8000c1e1900 */
[----:B-----5:R2:W5:Y:S04]  /*07f0*/  @P5 LDG.E R0, desc[UR30][R18.64] ;  /* 0x0000001e12005981 */ /* 0x020568000c1e1900 */
[----:B------:R2:W5:Y:S01]  /*0800*/  @P3 LDG.E R9, desc[UR30][R18.64+0x4] ;  /* 0x0000041e12093981 */ /* 0x000562000c1e1900 */
[----:B----4-:R-:W-:-:S02]  /*0810*/  IADD3 R10, P0, PT, R11, R6, RZ ;  /* 0x000000060b0a7210 */ /* 0x010fc40007f1e0ff */
[----:B------:R-:W-:-:S03]  /*0820*/  ISETP.EQ.U32.AND P1, PT, R6, RZ, PT ;  /* 0x000000ff0600720c */ /* 0x000fc60003f22070 */
[----:B------:R-:W-:Y:S01]  /*0830*/  IMAD.X R11, R4, 0x1, R7, P0 ;  /* 0x00000001040b7824 */ /* 0x000fe200000e0607 */
[----:B------:R-:W-:Y:S01]  /*0840*/  ISETP.EQ.OR.EX P1, PT, R7, RZ, !P4, P1 ;  /* 0x000000ff0700720c */ /* 0x000fe20006722710 */
[----:B------:R-:W4:Y:S01]  /*0850*/  @!P2 LDC.64 R4, c[0x0][0x488] ;  /* 0x00012200ff04ab82 */ /* 0x000f220000000a00 */
[----:B------:R-:W-:-:S07]  /*0860*/  IMAD.MOV.U32 R180, RZ, RZ, -0x1 ;  /* 0xffffffffffb47424 */ /* 0x000fce00078e00ff */
[----:B------:R-:W1:Y:S04]  /*0870*/  @!P3 LDC R12, c[0x0][0x434] ;  /* 0x00010d00ff0cbb82 */ /* 0x000e680000000800 */
[----:B------:R2:W5:Y:S01]  /*0880*/  @!P1 LDG.E R180, desc[UR30][R10.64] ;  /* 0x0000001e0ab49981 */ /* 0x000562000c1e1900 */
[----:B------:R-:W-:-:S04]  /*0890*/  ISETP.NE.U32.AND P1, PT, R6, RZ, PT ;  /* 0x000000ff0600720c */ /* 0x000fc80003f25070 */
[----:B------:R-:W-:Y:S01]  /*08a0*/  ISETP.NE.AND.EX P1, PT, R7, RZ, PT, P1 ;  /* 0x000000ff0700720c */ /* 0x000fe20003f25310 */
[----:B------:R-:W-:Y:S01]  /*08b0*/  USHF.L.U32 UR27, UR26, 0x7, URZ ;  /* 0x000000071a1b7899 */ /* 0x000fe200080006ff */
[----:B----4-:R-:W-:-:S04]  /*08c0*/  @!P2 ISETP.NE.U32.AND P0, PT, R4, RZ, PT ;  /* 0x000000ff0400a20c */ /* 0x010fc80003f05070 */
[----:B------:R-:W-:-:S04]  /*08d0*/  @!P2 ISETP.NE.AND.EX P0, PT, R5, RZ, PT, P0 ;  /* 0x000000ff0500a20c */ /* 0x000fc80003f05300 */
[----:B-1----:R-:W-:Y:S01]  /*08e0*/  @!P2 SEL R8, R8, RZ, P0 ;  /* 0x000000ff0808a207 */ /* 0x002fe20000000000 */
[----:B---3--:R-:W-:Y:S02]  /*08f0*/  @P2 IMAD.IADD R178, R178, 0x1, -R179 ;  /* 0x00000001b2b22824 */ /* 0x008fe400078e0ab3 */
[----:B--2---:R-:W-:Y:S06]  /*0900*/  @!P1 BRA `(.L_x_951) ;  /* 0x00000000000c9947 */ /* 0x004fec0003800000 */
[----:B------:R-:W2:Y:S02]  /*0910*/  @P4 LDG.E R5, desc[UR30][R10.64+0x4] ;  /* 0x0000041e0a054981 */ /* 0x000ea4000c1e1900 */
[----:B--2--5:R-:W-:-:S06]  /*0920*/  @P4 IADD3 R2, PT, PT, R5, -R180, RZ ;  /* 0x800000b405024210 */ /* 0x024fcc0007ffe0ff */
[----:B------:R1:W5:Y:S02]  /*0930*/  @!P4 LDG.E R2, desc[UR30][R10.64] ;  /* 0x0000001e0a02c981 */ /* 0x000364000c1e1900 */
.L_x_951:
[----:B-----5:R-:W-:Y:S01]  /*0940*/  @!P2 IADD3 R178, PT, PT, R8, R2, -R179 ;  /* 0x0000000208b2a210 */ /* 0x020fe20007ffe8b3 */
[----:B------:R-:W-:-:S03]  /*0950*/  @P3 IMAD.IADD R12, R9, 0x1, -R0 ;  /* 0x00000001090c3824 */ /* 0x000fc600078e0a00 */
[----:B------:R-:W-:-:S13]  /*0960*/  ISETP.GT.AND P0, PT, R178, UR27, PT ;  /* 0x0000001bb2007c0c */ /* 0x000fda000bf04270 */
[----:B------:R-:W-:Y:S05]  /*0970*/  @!P0 BRA `(.L_x_952) ;  /* 0x0000007c00308947 */ /* 0x000fea0003800000 */
[----:B------:R-:W-:Y:S01]  /*0980*/  ISETP.NE.AND P3, PT, R0, -0x1, PT ;  /* 0xffffffff0000780c */ /* 0x000fe20003f65270 */
[----:B------:R-:W-:Y:S01]  /*0990*/  VIADD R9, R12, 0x7f ;  /* 0x0000007f0c097836 */ /* 0x000fe20000000000 */
[----:B------:R-:W-:-:S04]  /*09a0*/  ISETP.NE.AND P0, PT, R180, -0x1, PT ;  /* 0xffffffffb400780c */ /* 0x000fc80003f05270 */
[----:B------:R-:W-:-:S04]  /*09b0*/  SHF.R.S32.HI R2, RZ, 0x1f, R9 ;  /* 0x0000001fff027819 */ /* 0x000fc80000011409 */
[----:B------:R-:W-:-:S03]  /*09c0*/  LEA.HI R171, R2, R9, RZ, 0x7 ;  /* 0x0000000902ab7211 */ /* 0x000fc600078f38ff */
[----:B------:R-:W2:Y:S01]  /*09d0*/  @!P3 LDC.64 R6, c[0x0][0x398] ;  /* 0x0000e600ff06bb82 */ /* 0x000ea20000000a00 */
[----:B------:R-:W-:-:S07]  /*09e0*/  SHF.R.S32.HI R171, RZ, 0x7, R171 ;  /* 0x00000007ffab7819 */ /* 0x000fce00000114ab */
[----:B------:R-:W3:Y:S01]  /*09f0*/  @P3 LDC.64 R4, c[0x0][0x3b0] ;  /* 0x0000ec00ff043b82 */ /* 0x000ee20000000a00 */
[----:B--2---:R-:W-:-:S04]  /*0a00*/  @!P3 IMAD.WIDE.U32 R14, R13, R6, RZ ;  /* 0x000000060d0eb225 */ /* 0x004fc800078e00ff */
[----:B------:R-:W-:Y:S01]  /*0a10*/  @!P3 IMAD R2, R13, R7, R15 ;  /* 0x000000070d02b224 */ /* 0x000fe200078e020f */
[----:B------:R-:W-:Y:S01]  /*0a20*/  LEA R15, R171, 0xffffff80, 0x7 ;  /* 0xffffff80ab0f7811 */ /* 0x000fe200078e38ff */
[----:B---3--:R-:W-:-:S03]  /*0a30*/  @P3 IMAD.WIDE.U32 R6, R0, R4, RZ ;  /* 0x0000000400063225 */ /* 0x008fc600078e00ff */
[----:B------:R-:W-:Y:S01]  /*0a40*/  SHF.R.S32.HI R21, RZ, 0x1f, R15 ;  /* 0x0000001fff157819 */ /* 0x000fe2000001140f */
        /* <DEDUP_REMOVED lines=13> */
.L_x_953:
[----:B------:R-:W1:Y:S01]  /*0b20*/  LDCU.64 UR18, c[0x0][0x3b8] ;  /* 0x00007700ff1277ac */ /* 0x000e620008000a00 */
[----:B------:R-:W-:-:S05]  /*0b30*/  IADD3 R16, PT, PT, R179, R180, RZ ;  /* 0x000000b4b3107210 */ /* 0x000fca0007ffe0ff */
[C---:B-1----:R-:W-:Y:S02]  /*0b40*/  IMAD R10, R16.reuse, UR19, RZ ;  /* 0x00000013100a7c24 */ /* 0x042fe4000f8e02ff */
[----:B------:R-:W-:-:S05]  /*0b50*/  IMAD.WIDE.U32 R16, R16, UR18, RZ ;  /* 0x0000001210107c25 */ /* 0x000fca000f8e00ff */
[----:B------:R-:W-:Y:S02]  /*0b60*/  IADD3 R10, PT, PT, R17, R10, RZ ;  /* 0x0000000a110a7210 */ /* 0x000fe40007ffe0ff */
.L_x_954:
[----:B------:R-:W1:Y:S01]  /*0b70*/  LDC R5, c[0x0][0x3e8] ;  /* 0x0000fa00ff057b82 */ /* 0x000e620000000800 */
        /* <DEDUP_REMOVED lines=9> */
[----:B------:R-:W-:-:S03]  /*0c10*/  IABS R4, R136 ;  /* 0x0000008800047213 */ /* 0x000fc60000000000 */
        /* <DEDUP_REMOVED lines=27> */
.L_x_955:
[----:B------:R-:W1:Y:S01]  /*0dd0*/  LDCU.64 UR16, c[0x0][0x3c0] ;  /* 0x00007800ff1077ac */ /* 0x000e620008000a00 */
[----:B------:R-:W-:-:S05]  /*0de0*/  IADD3 R18, PT, PT, R179, R180, RZ ;  /* 0x000000b4b3127210 */ /* 0x000fca0007ffe0ff */
[C---:B-1----:R-:W-:Y:S02]  /*0df0*/  IMAD R9, R18.reuse, UR17, RZ ;  /* 0x0000001112097c24 */ /* 0x042fe4000f8e02ff */
[----:B------:R-:W-:-:S05]  /*0e00*/  IMAD.WIDE.U32 R18, R18, UR16, RZ ;  /* 0x0000001012127c25 */ /* 0x000fca000f8e00ff */
[----:B------:R-:W-:Y:S02]  /*0e10*/  IADD3 R9, PT, PT, R19, R9, RZ ;  /* 0x0000000913097210 */ /* 0x000fe40007ffe0ff */
.L_x_956:
[----:B------:R-:W1:Y:S01]  /*0e20*/  @!P3 LDC.64 R6, c[0x0][0x588] ;  /* 0x00016200ff06bb82 */ /* 0x000e620000000a00 */
[----:B------:R-:W2:Y:S01]  /*0e30*/  LDCU UR32, c[0x0][0x3e0] ;  /* 0x00007c00ff2077ac */ /* 0x000ea20008000800 */
[----:B------:R-:W2:Y:S06]  /*0e40*/  LDCU UR33, c[0x0][0x44c] ;  /* 0x00008980ff2177ac */ /* 0x000eac0008000800 */
[----:B------:R-:W3:Y:S01]  /*0e50*/  @P3 LDC.64 R4, c[0x0][0x590] ;  /* 0x00016400ff043b82 */ /* 0x000ee20000000a00 */
[----:B--2---:R-:W-:Y:S01]  /*0e60*/  UIMAD.WIDE UR10, UR32, UR33, URZ ;  /* 0x00000021200a72a5 */ /* 0x004fe2000f8e02ff */
[----:B-1----:R-:W-:-:S04]  /*0e70*/  @!P3 IMAD.WIDE.U32 R32, R13, R6, RZ ;  /* 0x000000060d20b225 */ /* 0x002fc800078e00ff */
[----:B------:R-:W-:Y:S02]  /*0e80*/  @!P3 IMAD R7, R13, R7, R33 ;  /* 0x000000070d07b224 */ /* 0x000fe400078e0221 */
[----:B---3--:R-:W-:-:S04]  /*0e90*/  @P3 IMAD.WIDE.U32 R24, R0, R4, RZ ;  /* 0x0000000400183225 */ /* 0x008fc800078e00ff */
[----:B------:R-:W-:Y:S01]  /*0ea0*/  @P3 IMAD R7, R0, R5, R25 ;  /* 0x0000000500073224 */ /* 0x000fe200078e0219 */
[----:B------:R-:W-:Y:S01]  /*0eb0*/  @P3 MOV R32, R24 ;  /* 0x0000001800203202 */ /* 0x000fe20000000f00 */
[----:B------:R-:W-:Y:S06]  /*0ec0*/  @P3 BRA `(.L_x_957) ;  /* 0x0000000000403947 */ /* 0x000fec0003800000 */
[----:B------:R-:W1:Y:S02]  /*0ed0*/  LDCU UR8, c[0x0][0x444] ;  /* 0x00008880ff0877ac */ /* 0x000e640008000800 */
[----:B-1----:R-:W-:Y:S01]  /*0ee0*/  USHF.R.S32.HI UR9, URZ, 0x1f, UR8 ;  /* 0x0000001fff097899 */ /* 0x002fe20008011408 */
[----:B------:R-:W-:Y:S01]  /*0ef0*/  IMAD.WIDE.U32 R24, R13, UR8, RZ ;  /* 0x000000080d187c25 */ /* 0x000fe2000f8e00ff */
[----:B------:R-:W-:-:S04]  /*0f00*/  USHF.R.S32.HI UR8, URZ, 0x1f, UR32 ;  /* 0x0000001fff087899 */ /* 0x000fc80008011420 */
[----:B------:R-:W-:-:S05]  /*0f10*/  IMAD R5, R13, UR9, RZ ;  /* 0x000000090d057c24 */ /* 0x000fca000f8e02ff */
[----:B------:R-:W-:-:S05]  /*0f20*/  IADD3 R5, PT, PT, R25, R5, RZ ;  /* 0x0000000519057210 */ /* 0x000fca0007ffe0ff */
[----:B------:R-:W-:Y:S02]  /*0f30*/  IMAD R11, R5, UR32, RZ ;  /* 0x00000020050b7c24 */ /* 0x000fe4000f8e02ff */
[----:B------:R-:W-:-:S04]  /*0f40*/  IMAD.WIDE.U32 R4, R24, UR32, RZ ;  /* 0x0000002018047c25 */ /* 0x000fc8000f8e00ff */
[----:B------:R-:W-:Y:S01]  /*0f50*/  IMAD R11, R24, UR8, R11 ;  /* 0x00000008180b7c24 */ /* 0x000fe2000f8e020b */
[----:B------:R-:W-:Y:S01]  /*0f60*/  USHF.R.S32.HI UR8, URZ, 0x1f, UR33 ;  /* 0x0000001fff087899 */ /* 0x000fe20008011421 */
[----:B------:R-:W-:-:S03]  /*0f70*/  IMAD.WIDE.U32 R26, R4, UR33, RZ ;  /* 0x00000021041a7c25 */ /* 0x000fc6000f8e00ff */
[----:B------:R-:W-:-:S05]  /*0f80*/  IADD3 R11, PT, PT, R5, R11, RZ ;  /* 0x0000000b050b7210 */ /* 0x000fca0007ffe0ff */
[----:B------:R-:W-:-:S04]  /*0f90*/  IMAD R24, R11, UR33, RZ ;  /* 0x000000210b187c24 */ /* 0x000fc8000f8e02ff */
[----:B------:R-:W-:-:S05]  /*0fa0*/  IMAD R24, R4, UR8, R24 ;  /* 0x0000000804187c24 */ /* 0x000fca000f8e0218 */
[----:B------:R-:W-:Y:S01]  /*0fb0*/  IADD3 R24, PT, PT, R27, R24, RZ ;  /* 0x000000181b187210 */ /* 0x000fe20007ffe0ff */
[----:B------:R-:W-:Y:S06]  /*0fc0*/  BRA `(.L_x_958) ;  /* 0x00000000000c7947 */ /* 0x000fec0003800000 */
.L_x_957:
[C---:B------:R-:W-:Y:S02]  /*0fd0*/  IMAD R24, R0.reuse, UR11, RZ ;  /* 0x0000000b00187c24 */ /* 0x040fe4000f8e02ff */
[----:B------:R-:W-:-:S05]  /*0fe0*/  IMAD.WIDE.U32 R26, R0, UR10, RZ ;  /* 0x0000000a001a7c25 */ /* 0x000fca000f8e00ff */
[----:B------:R-:W-:Y:S02]  /*0ff0*/  IADD3 R24, PT, PT, R27, R24, RZ ;  /* 0x000000181b187210 */ /* 0x000fe40007ffe0ff */
.L_x_958:
[----:B------:R-:W1:Y:S01]  /*1000*/  LDCU.U8 UR8, c[0x0][0x548] ;  /* 0x0000a900ff0877ac */ /* 0x000e620008000000 */
[----:B------:R-:W-:Y:S01]  /*1010*/  SHF.L.U32 R19, R13, 0x7, RZ ;  /* 0x000000070d137819 */ /* 0x000fe200000006ff */
[----:B------:R-:W-:Y:S01]  /*1020*/  IMAD R25, R136, UR33, RZ ;  /* 0x0000002188197c24 */ /* 0x000fe2000f8e02ff */
[----:B------:R-:W2:Y:S02]  /*1030*/  LDCU.U8 UR20, c[0x0][0x5f0] ;  /* 0x0000be00ff1477ac */ /* 0x000ea40008000000 */
[----:B------:R-:W-:-:S04]  /*1040*/  SEL R30, R19, RZ, P5 ;  /* 0x000000ff131e7207 */ /* 0x000fc80002800000 */
[----:B------:R-:W-:-:S04]  /*1050*/  IADD3 R30, P1, PT, R15, R30, RZ ;  /* 0x0000001e0f1e7210 */ /* 0x000fc80007f3e0ff */
[----:B------:R-:W-:Y:S01]  /*1060*/  IADD3.X R17, PT, PT, RZ, R21, RZ, P1, !PT ;  /* 0x00000015ff117210 */ /* 0x000fe20000ffe4ff */
[----:B-1----:R-:W-:-:S04]  /*1070*/  UISETP.NE.AND UP0, UPT, UR8, URZ, UPT ;  /* 0x000000ff0800728c */ /* 0x002fc8000bf05270 */
[----:B------:R-:W-:-:S04]  /*1080*/  IMAD R17, R17, UR10, RZ ;  /* 0x0000000a11117c24 */ /* 0x000fc8000f8e02ff */
[C---:B------:R-:W-:Y:S02]  /*1090*/  IMAD R17, R30.reuse, UR11, R17 ;  /* 0x0000000b1e117c24 */ /* 0x040fe4000f8e0211 */
[----:B------:R-:W-:-:S05]  /*10a0*/  IMAD.WIDE.U32 R30, R30, UR10, RZ ;  /* 0x0000000a1e1e7c25 */ /* 0x000fca000f8e00ff */
[----:B------:R-:W-:Y:S01]  /*10b0*/  IADD3 R17, PT, PT, R31, R17, RZ ;  /* 0x000000111f117210 */ /* 0x000fe20007ffe0ff */
[----:B--2---:R-:W-:Y:S06]  /*10c0*/  BRA.U !UP0, `(.L_x_959) ;  /* 0x00000001081c7547 */ /* 0x004fec000b800000 */
[----:B------:R-:W1:Y:S01]  /*10d0*/  LDC R4, c[0x0][0x434] ;  /* 0x00010d00ff047b82 */ /* 0x000e620000000800 */
[----:B------:R-:W2:Y:S01]  /*10e0*/  LDCU UR8, c[0x0][0x454] ;  /* 0x00008a80ff0877ac */ /* 0x000ea20008000800 */
[----:B------:R-:W-:Y:S01]  /*10f0*/  ISETP.NE.AND P1, PT, R0, -0x1, PT ;  /* 0xffffffff0000780c */ /* 0x000fe20003f25270 */
[----:B-1----:R-:W-:-:S05]  /*1100*/  IMAD R11, R13, R4, RZ ;  /* 0x000000040d0b7224 */ /* 0x002fca00078e02ff */
[----:B------:R-:W-:-:S05]  /*1110*/  SEL R11, R11, R0, !P1 ;  /* 0x000000000b0b7207 */ /* 0x000fca0004800000 */
[----:B--2---:R-:W-:Y:S01]  /*1120*/  IMAD R11, R136, UR8, R11 ;  /* 0x00000008880b7c24 */ /* 0x004fe2000f8e020b */
[----:B------:R-:W-:Y:S05]  /*1130*/  BRA `(.L_x_960) ;  /* 0x00000000000c7947 */ /* 0x000fea0003800000 */
.L_x_959:
[----:B------:R-:W1:Y:S01]  /*1140*/  LDC R11, c[0x0][0x434] ;  /* 0x00010d00ff0b7b82 */ /* 0x000e620000000800 */
[----:B------:R-:W-:-:S04]  /*1150*/  IMAD R4, R13, UR32, R136 ;  /* 0x000000200d047c24 */ /* 0x000fc8000f8e0288 */
[----:B-1----:R-:W-:-:S03]  /*1160*/  IMAD R11, R4, R11, RZ ;  /* 0x0000000b040b7224 */ /* 0x002fc600078e02ff */
.L_x_960:
        /* <DEDUP_REMOVED lines=11> */
.L_x_961:
[----:B------:R-:W1:Y:S01]  /*1220*/  LDC R19, c[0x0][0x444] ;  /* 0x00011100ff137b82 */ /* 0x000e620000000800 */
[----:B------:R-:W-:-:S04]  /*1230*/  IMAD R0, R13, UR32, R136 ;  /* 0x000000200d007c24 */ /* 0x000fc8000f8e0288 */
[----:B-1----:R-:W-:-:S07]  /*1240*/  IMAD R19, R0, R19, RZ ;  /* 0x0000001300137224 */ /* 0x002fce00078e02ff */
.L_x_962:
[----:B------:R-:W1:Y:S01]  /*1250*/  LDC.64 R4, c[0x0][0x3b0] ;  /* 0x0000ec00ff047b82 */ /* 0x000e620000000a00 */
[----:B------:R-:W-:Y:S01]  /*1260*/  LOP3.LUT R20, R135, 0x18, RZ, 0xc0, !PT ;  /* 0x0000001887147812 */ /* 0x000fe200078ec0ff */
[----:B------:R-:W2:Y:S01]  /*1270*/  LDCU.128 UR8, c[0x0][0x590] ;  /* 0x0000b200ff0877ac */ /* 0x000ea20008000c00 */
[----:B------:R-:W3:Y:S01]  /*1280*/  S2R R23, SR_TID.X ;  /* 0x0000000000177919 */ /* 0x000ee20000002100 */
[----:B------:R-:W-:Y:S01]  /*1290*/  IMAD R11, R176, 0x80, R11 ;  /* 0x00000080b00b7824 */ /* 0x000fe200078e020b */
[----:B------:R-:W-:Y:S01]  /*12a0*/  IADD3 R32, P1, PT, R20, R32, RZ ;  /* 0x0000002014207210 */ /* 0x000fe20007f3e0ff */
[----:B------:R-:W4:Y:S01]  /*12b0*/  LDCU.64 UR14, c[0x0][0x3c8] ;  /* 0x00007900ff0e77ac */ /* 0x000f220008000a00 */
[----:B------:R-:W5:Y:S01]  /*12c0*/  S2R R0, SR_TID.X ;  /* 0x0000000000007919 */ /* 0x000f620000002100 */
[----:B------:R-:W4:Y:S01]  /*12d0*/  LDC.64 R190, c[0x0][0x420] ;  /* 0x00010800ffbe7b82 */ /* 0x000f220000000a00 */
[----:B------:R-:W-:Y:S01]  /*12e0*/  BSSY.RECONVERGENT B1, `(.L_x_952) ;  /* 0x0000735000017945 */ /* 0x000fe20003800200 */
[----:B------:R-:W-:Y:S01]  /*12f0*/  IMAD.X R33, RZ, RZ, R7, P1 ;  /* 0x000000ffff217224 */ /* 0x000fe200008e0607 */
[--C-:B------:R-:W-:Y:S01]  /*1300*/  IADD3 R26, P2, P1, R30, R26, R25.reuse ;  /* 0x0000001a1e1a7210 */ /* 0x100fe2000795e019 */
[----:B------:R-:W-:Y:S01]  /*1310*/  UIMAD UR33, UR32, UR33, URZ ;  /* 0x00000021202172a4 */ /* 0x000fe2000f8e02ff */
[----:B------:R-:W-:Y:S01]  /*1320*/  SHF.R.S32.HI R25, RZ, 0x1f, R25 ;  /* 0x0000001fff197819 */ /* 0x000fe20000011419 */
[----:B------:R-:W4:Y:S02]  /*1330*/  LDCU.64 UR22, c[0x0][0x570] ;  /* 0x0000ae00ff1677ac */ /* 0x000f240008000a00 */
[----:B------:R-:W4:Y:S01]  /*1340*/  LDC.64 R6, c[0x0][0x5f8] ;  /* 0x00017e00ff067b82 */ /* 0x000f220000000a00 */
[----:B------:R-:W-:-:S02]  /*1350*/  IADD3.X R17, PT, PT, R17, R24, R25, P2, P1 ;  /* 0x0000001811117210 */ /* 0x000fc400017e2419 */
[----:B------:R-:W-:Y:S01]  /*1360*/  ISETP.NE.AND P1, PT, RZ, UR20, PT ;  /* 0x00000014ff007c0c */ /* 0x000fe2000bf25270 */
[----:B--2---:R-:W-:Y:S01]  /*1370*/  IMAD R28, R21, UR8, RZ ;  /* 0x00000008151c7c24 */ /* 0x004fe2000f8e02ff */
[----:B------:R-:W2:Y:S01]  /*1380*/  LDCU.64 UR20, c[0x0][0x380] ;  /* 0x00007000ff1477ac */ /* 0x000ea20008000a00 */
[----:B------:R-:W-:-:S04]  /*1390*/  IMAD.WIDE.U32 R32, R15, UR8, R32 ;  /* 0x000000080f207c25 */ /* 0x000fc8000f8e0020 */
[----:B------:R-:W-:Y:S02]  /*13a0*/  IMAD R28, R15, UR9, R28 ;  /* 0x000000090f1c7c24 */ /* 0x000fe4000f8e021c */
[-C--:B-1----:R-:W-:Y:S02]  /*13b0*/  IMAD R24, R21, R4.reuse, RZ ;  /* 0x0000000415187224 */ /* 0x082fe400078e02ff */
[----:B------:R-:W-:Y:S02]  /*13c0*/  IMAD.MOV.U32 R21, RZ, RZ, RZ ;  /* 0x000000ffff157224 */ /* 0x000fe400078e00ff */
[----:B------:R-:W-:Y:S02]  /*13d0*/  IMAD.IADD R33, R33, 0x1, R28 ;  /* 0x0000000121217824 */ /* 0x000fe400078e021c */
[----:B------:R-:W-:-:S04]  /*13e0*/  IMAD.WIDE.U32 R30, R15, R4, R20 ;  /* 0x000000040f1e7225 */ /* 0x000fc800078e0014 */
[----:B------:R-:W-:Y:S01]  /*13f0*/  IMAD.WIDE.U32 R28, R136, UR10, R32 ;  /* 0x0000000a881c7c25 */ /* 0x000fe2000f8e0020 */
[----:B-----5:R-:W-:Y:S02]  /*1400*/  LOP3.LUT R186, R0, 0x1f, RZ, 0xc0, !PT ;  /* 0x0000001f00ba7812 */ /* 0x020fe400078ec0ff */
[----:B------:R-:W-:Y:S01]  /*1410*/  IADD3 R30, P2, PT, R14, R30, RZ ;  /* 0x0000001e0e1e7210 */ /* 0x000fe20007f5e0ff */
[----:B------:R-:W-:Y:S01]  /*1420*/  IMAD R25, R15, R5, R24 ;  /* 0x000000050f197224 */ /* 0x000fe200078e0218 */
[----:B---3--:R-:W-:Y:S01]  /*1430*/  SHF.R.U32.HI R15, RZ, 0x5, R23 ;  /* 0x00000005ff0f7819 */ /* 0x008fe20000011617 */
[----:B----4-:R-:W-:-:S03]  /*1440*/  IMAD.WIDE.U32 R32, R6, UR25, RZ ;  /* 0x0000001906207c25 */ /* 0x010fc6000f8e00ff */
[----:B------:R-:W-:Y:S01]  /*1450*/  IADD3.X R31, PT, PT, R2, R31, R25, P2, !PT ;  /* 0x0000001f021f7210 */ /* 0x000fe200017fe419 */
[----:B------:R-:W-:Y:S01]  /*1460*/  IMAD R29, R136, UR11, R29 ;  /* 0x0000000b881d7c24 */ /* 0x000fe2000f8e021d */
[----:B------:R-:W1:Y:S01]  /*1470*/  LDCU.64 UR10, c[0x0][0x550] ;  /* 0x0000aa00ff0a77ac */ /* 0x000e620008000a00 */
[----:B------:R-:W-:Y:S01]  /*1480*/  IMAD R27, R15, UR33, R186 ;  /* 0x000000210f1b7c24 */ /* 0x000fe2000f8e02ba */
[----:B------:R-:W-:Y:S01]  /*1490*/  SEL R2, R32, RZ, P1 ;  /* 0x000000ff20027207 */ /* 0x000fe20000800000 */
[----:B------:R-:W-:Y:S01]  /*14a0*/  IMAD R6, R7, UR25, R33 ;  /* 0x0000001907067c24 */ /* 0x000fe2000f8e0221 */
[----:B------:R-:W3:Y:S01]  /*14b0*/  LDC.64 R24, c[0x0][0x5e8] ;  /* 0x00017a00ff187b82 */ /* 0x000ee20000000a00 */
[C---:B------:R-:W-:Y:S01]  /*14c0*/  IMAD.WIDE.U32 R30, R136.reuse, UR14, R30 ;  /* 0x0000000e881e7c25 */ /* 0x040fe2000f8e001e */
[----:B------:R-:W-:Y:S01]  /*14d0*/  IADD3 R7, P3, P2, R27, R26, R2 ;  /* 0x0000001a1b077210 */ /* 0x000fe20007a7e002 */
[----:B------:R-:W-:Y:S01]  /*14e0*/  USHF.L.U64.HI UR14, UR8, 0x6, UR9 ;  /* 0x00000006080e7899 */ /* 0x000fe20008010209 */
[----:B------:R-:W-:Y:S01]  /*14f0*/  SHF.R.U32.HI R2, RZ, 0x2, R23 ;  /* 0x00000002ff027819 */ /* 0x000fe20000011617 */
[----:B------:R-:W-:Y:S01]  /*1500*/  IMAD R31, R136, UR15, R31 ;  /* 0x0000000f881f7c24 */ /* 0x000fe2000f8e021f */
[----:B------:R-:W-:Y:S01]  /*1510*/  SHF.R.S32.HI R14, RZ, 0x1f, R27 ;  /* 0x0000001fff0e7819 */ /* 0x000fe2000001141b */
[----:B------:R-:W-:Y:S01]  /*1520*/  USHF.L.U32 UR15, UR8, 0x6, URZ ;  /* 0x00000006080f7899 */ /* 0x000fe200080006ff */
[----:B------:R-:W-:Y:S01]  /*1530*/  SEL R6, R6, RZ, P1 ;  /* 0x000000ff06067207 */ /* 0x000fe20000800000 */
[----:B------:R-:W-:Y:S01]  /*1540*/  IMAD.WIDE.U32 R28, R2, UR8, R28 ;  /* 0x00000008021c7c25 */ /* 0x000fe2000f8e001c */
[----:B------:R-:W-:-:S02]  /*1550*/  USHF.L.U32 UR8, UR33, 0x7, URZ ;  /* 0x0000000721087899 */ /* 0x000fc400080006ff */
[----:B------:R-:W-:Y:S01]  /*1560*/  IADD3.X R17, PT, PT, R14, R17, R6, P3, P2 ;  /* 0x000000110e117210 */ /* 0x000fe20001fe4406 */
[----:B------:R-:W-:Y:S01]  /*1570*/  IMAD R151, R2, UR9, R29 ;  /* 0x0000000902977c24 */ /* 0x000fe2000f8e021d */
[----:B-1----:R-:W-:Y:S01]  /*1580*/  LEA R150, P3, R28, UR10, 0x1 ;  /* 0x0000000a1c967c11 */ /* 0x002fe2000f8608ff */
[----:B------:R-:W-:Y:S01]  /*1590*/  IMAD.WIDE.U32 R26, R2, R4, R30 ;  /* 0x00000004021a7225 */ /* 0x000fe200078e001e */
[----:B------:R-:W-:Y:S02]  /*15a0*/  MOV R6, UR8 ;  /* 0x0000000800067c02 */ /* 0x000fe40008000f00 */
[----:B------:R-:W-:Y:S01]  /*15b0*/  LEA.HI.X R151, R28, UR11, R151, 0x1, P3 ;  /* 0x0000000b1c977c11 */ /* 0x000fe200098f0c97 */
[----:B------:R-:W-:Y:S01]  /*15c0*/  IMAD R14, R176, 0x80, R19 ;  /* 0x00000080b00e7824 */ /* 0x000fe200078e0213 */
[----:B------:R-:W-:Y:S01]  /*15d0*/  IADD3 R7, P2, PT, R7, UR8, RZ ;  /* 0x0000000807077c10 */ /* 0x000fe2000ff5e0ff */
[----:B------:R-:W-:Y:S01]  /*15e0*/  IMAD R149, R2, R5, R27 ;  /* 0x0000000502957224 */ /* 0x000fe200078e021b */
[----:B------:R-:W-:Y:S01]  /*15f0*/  ISETP.GT.AND P3, PT, R12, RZ, PT ;  /* 0x000000ff0c00720c */ /* 0x000fe20003f64270 */
[----:B------:R-:W-:Y:S01]  /*1600*/  IMAD.WIDE R190, R11, 0x4, R190 ;  /* 0x000000040bbe7825 */ /* 0x000fe200078e02be */
[----:B------:R-:W-:-:S02]  /*1610*/  LEA.HI.X.SX32 R6, R6, R17, 0x1, P2 ;  /* 0x0000001106067211 */ /* 0x000fc400010f0eff */
[C---:B------:R-:W-:Y:S01]  /*1620*/  LEA R188, P2, R7.reuse, UR22, 0x2 ;  /* 0x0000001607bc7c11 */ /* 0x040fe2000f8410ff */
[----:B---3--:R-:W-:Y:S01]  /*1630*/  IMAD.WIDE R146, R14, 0x4, R24 ;  /* 0x000000040e927825 */ /* 0x008fe200078e0218 */
[----:B--2---:R-:W-:Y:S02]  /*1640*/  LEA R148, P4, R26, UR20, 0x1 ;  /* 0x000000141a947c11 */ /* 0x004fe4000f8808ff */
[----:B------:R-:W-:Y:S02]  /*1650*/  LEA.HI.X R189, R7, UR23, R6, 0x2, P2 ;  /* 0x0000001707bd7c11 */ /* 0x000fe400090f1406 */
[----:B------:R-:W-:Y:S02]  /*1660*/  IADD3 R14, P2, PT, R2, 0x40, RZ ;  /* 0x00000040020e7810 */ /* 0x000fe40007f5e0ff */
[----:B------:R-:W-:Y:S02]  /*1670*/  LEA.HI.X R149, R26, UR21, R149, 0x1, P4 ;  /* 0x000000151a957c11 */ /* 0x000fe4000a0f0c95 */
[C---:B------:R-:W-:Y:S01]  /*1680*/  SHF.L.U64.HI R6, R4.reuse, 0x6, R5 ;  /* 0x0000000604067819 */ /* 0x040fe20000010205 */
[----:B------:R-:W-:Y:S01]  /*1690*/  IMAD.SHL.U32 R5, R4, 0x40, RZ ;  /* 0x0000004004057824 */ /* 0x000fe200078e00ff */
[----:B------:R-:W-:Y:S01]  /*16a0*/  IADD3 R7, PT, PT, R2, 0x40, RZ ;  /* 0x0000004002077810 */ /* 0x000fe20007ffe0ff */
        /* <DEDUP_REMOVED lines=13> */
.L_x_964:
[----:B------:R-:W1:Y:S01]  /*1780*/  LDCU.64 UR14, c[0x0][0x5c0] ;  /* 0x0000b800ff0e77ac */ /* 0x000e620008000a00 */
[----:B------:R-:W-:-:S05]  /*1790*/  IADD3 R0, PT, PT, R179, R180, RZ ;  /* 0x000000b4b3007210 */ /* 0x000fca0007ffe0ff */
[C---:B-1----:R-:W-:Y:S02]  /*17a0*/  IMAD R4, R0.reuse, UR15, RZ ;  /* 0x0000000f00047c24 */ /* 0x042fe4000f8e02ff */
[----:B------:R-:W-:-:S05]  /*17b0*/  IMAD.WIDE.U32 R8, R0, UR14, RZ ;  /* 0x0000000e00087c25 */ /* 0x000fca000f8e00ff */
[----:B------:R-:W-:Y:S02]  /*17c0*/  IADD3 R0, PT, PT, R9, R4, RZ ;  /* 0x0000000409007210 */ /* 0x000fe40007ffe0ff */
[----:B------:R-:W-:Y:S02]  /*17d0*/  MOV R4, R8 ;  /* 0x0000000800047202 */ /* 0x000fe40000000f00 */
.L_x_965:
        /* <DEDUP_REMOVED lines=12> */
.L_x_966:
[----:B------:R-:W1:Y:S01]  /*18a0*/  LDCU.64 UR10, c[0x0][0x5c8] ;  /* 0x0000b900ff0a77ac */ /* 0x000e620008000a00 */
[----:B------:R-:W-:-:S05]  /*18b0*/  IADD3 R179, PT, PT, R179, R180, RZ ;  /* 0x000000b4b3b37210 */ /* 0x000fca0007ffe0ff */
[C---:B-1----:R-:W-:Y:S02]  /*18c0*/  IMAD R13, R179.reuse, UR11, RZ ;  /* 0x0000000bb30d7c24 */ /* 0x042fe4000f8e02ff */
[----:B------:R-:W-:-:S05]  /*18d0*/  IMAD.WIDE.U32 R8, R179, UR10, RZ ;  /* 0x0000000ab3087c25 */ /* 0x000fca000f8e00ff */
[----:B------:R-:W-:Y:S02]  /*18e0*/  IADD3 R13, PT, PT, R9, R13, RZ ;  /* 0x0000000d090d7210 */ /* 0x000fe40007ffe0ff */
[----:B------:R-:W-:-:S07]  /*18f0*/  MOV R6, R8 ;  /* 0x0000000800067202 */ /* 0x000fce0000000f00 */
.L_x_967:
[----:B------:R-:W-:Y:S01]  /*1900*/  VIADD R178, R178, -UR27 ;  /* 0x8000001bb2b27c36 */ /* 0x000fe20008000000 */
[----:B------:R-:W1:Y:S01]  /*1910*/  LDCU.64 UR8, c[0x0][0x5d8] ;  /* 0x0000bb00ff0877ac */ /* 0x000e620008000a00 */
[----:B------:R-:W-:Y:S01]  /*1920*/  IMAD.U32 R9, RZ, RZ, UR14 ;  /* 0x0000000eff097e24 */ /* 0x000fe2000f8e00ff */
[----:B------:R-:W-:Y:S02]  /*1930*/  BSSY.RECONVERGENT B0, `(.L_x_968) ;  /* 0x000001c000007945 */ /* 0x000fe40003800200 */
[-C--:B------:R-:W-:Y:S01]  /*1940*/  ISETP.GE.AND P2, PT, R2, R178.reuse, PT ;  /* 0x000000b20200720c */ /* 0x080fe20003f46270 */
[----:B------:R-:W-:Y:S01]  /*1950*/  UIMAD UR16, UR4, UR14, URZ ;  /* 0x0000000e041072a4 */ /* 0x000fe2000f8e02ff */
[----:B------:R-:W-:Y:S01]  /*1960*/  IMAD.WIDE.U32 R8, R9, UR27, R20 ;  /* 0x0000001b09087c25 */ /* 0x000fe2000f8e0014 */
[----:B------:R-:W-:Y:S02]  /*1970*/  ISETP.GE.AND P1, PT, R7, R178, PT ;  /* 0x000000b20700720c */ /* 0x000fe40003f26270 */
[----:B------:R-:W-:Y:S01]  /*1980*/  UIMAD UR16, UR27, UR15, UR16 ;  /* 0x0000000f1b1072a4 */ /* 0x000fe2000f8e0210 */
[----:B------:R-:W-:-:S02]  /*1990*/  MOV R7, UR10 ;  /* 0x0000000a00077c02 */ /* 0x000fc40008000f00 */
[----:B------:R-:W-:-:S04]  /*19a0*/  IADD3 R8, P0, PT, R4, R8, RZ ;  /* 0x0000000804087210 */ /* 0x000fc80007f1e0ff */
[----:B------:R-:W-:Y:S01]  /*19b0*/  IADD3.X R9, PT, PT, R0, UR16, R9, P0, !PT ;  /* 0x0000001000097c10 */ /* 0x000fe200087fe409 */
[----:B------:R-:W2:Y:S02]  /*19c0*/  @!P2 LDC.64 R4, c[0x0][0x560] ;  /* 0x00015800ff04ab82 */ /* 0x000ea40000000a00 */
        /* <DEDUP_REMOVED lines=18> */
.L_x_969:
[----:B------:R-:W-:Y:S05]  /*1af0*/  BSYNC.RECONVERGENT B0 ;  /* 0x0000000000007941 */ /* 0x000fea0003800200 */
.L_x_968:
        /* <DEDUP_REMOVED lines=20> */
[----:B---3--:R-:W-:-:S05]  /*1c40*/  IMAD R5, R14, UR11, R19 ;  /* 0x0000000b0e057c24 */ /* 0x008fca000f8e0213 */
[----:B------:R-:W-:Y:S02]  /*1c50*/  IADD3 R5, PT, PT, R7, R5, RZ ;  /* 0x0000000507057210 */ /* 0x000fe40007ffe0ff */
[----:B-1----:R-:W-:-:S04]  /*1c60*/  LEA R4, P0, R6, UR8, 0x1 ;  /* 0x0000000806047c11 */ /* 0x002fc8000f8008ff */
[----:B------:R-:W-:-:S05]  /*1c70*/  LEA.HI.X R5, R6, UR9, R5, 0x1, P0 ;  /* 0x0000000906057c11 */ /* 0x000fca00080f0c05 */
[----:B------:R4:W-:Y:S01]  /*1c80*/  STG.E.128 desc[UR30][R4.64], RZ ;  /* 0x000000ff04007986 */ /* 0x0009e2000c101d1e */
[----:B------:R-:W-:Y:S05]  /*1c90*/  BRA `(.L_x_970) ;  /* 0x0000006800647947 */ /* 0x000fea0003800000 */
.L_x_963:
[C---:B------:R-:W-:Y:S01]  /*1ca0*/  IMAD R12, R176.reuse, -0x80, R12 ;  /* 0xffffff80b00c7824 */ /* 0x040fe200078e020c */
[----:B------:R-:W1:Y:S01]  /*1cb0*/  LDCU.64 UR10, c[0x0][0x3d0] ;  /* 0x00007a00ff0a77ac */ /* 0x000e620008000a00 */
[----:B------:R-:W-:Y:S01]  /*1cc0*/  IMAD.U32 R17, RZ, RZ, UR18 ;  /* 0x00000012ff117e24 */ /* 0x000fe2000f8e00ff */
[----:B------:R-:W-:Y:S01]  /*1cd0*/  LOP3.LUT R23, R176, 0x80000001, RZ, 0xc0, !PT ;  /* 0x80000001b0177812 */ /* 0x000fe200078ec0ff */
[----:B------:R-:W-:Y:S01]  /*1ce0*/  IMAD.U32 R11, RZ, RZ, UR16 ;  /* 0x00000010ff0b7e24 */ /* 0x000fe2000f8e00ff */
[----:B------:R-:W-:Y:S01]  /*1cf0*/  ISETP.GE.AND P4, PT, R7, R12, PT ;  /* 0x0000000c0700720c */ /* 0x000fe20003f86270 */
[----:B------:R-:W2:Y:S01]  /*1d00*/  LDCU.64 UR8, c[0x0][0x3d8] ;  /* 0x00007b00ff0877ac */ /* 0x000ea20008000a00 */
[--C-:B------:R-:W-:Y:S01]  /*1d10*/  IMAD.WIDE.U32 R24, R17, UR27, R20.reuse ;  /* 0x0000001b11187c25 */ /* 0x100fe2000f8e0014 */
[----:B------:R-:W-:Y:S01]  /*1d20*/  ISETP.NE.AND P6, PT, R23, 0x1, PT ;  /* 0x000000011700780c */ /* 0x000fe20003fc5270 */
[----:B------:R-:W3:Y:S01]  /*1d30*/  LDC.64 R30, c[0x0][0x528] ;  /* 0x00014a00ff1e7b82 */ /* 0x000ee20000000a00 */
[----:B------:R-:W-:Y:S01]  /*1d40*/  UIMAD UR20, UR4, UR18, URZ ;  /* 0x00000012041472a4 */ /* 0x000fe2000f8e02ff */
[----:B------:R-:W-:Y:S01]  /*1d50*/  VIADD R4, R178, -UR27 ;  /* 0x8000001bb2047c36 */ /* 0x000fe20008000000 */
[----:B------:R-:W-:Y:S01]  /*1d60*/  UIMAD UR4, UR4, UR16, URZ ;  /* 0x00000010040472a4 */ /* 0x000fe2000f8e02ff */
[----:B------:R-:W-:Y:S01]  /*1d70*/  IMAD.WIDE.U32 R26, R11, UR27, R20 ;  /* 0x0000001b0b1a7c25 */ /* 0x000fe2000f8e0014 */
[----:B------:R-:W-:Y:S01]  /*1d80*/  UIMAD UR20, UR27, UR19, UR20 ;  /* 0x000000131b1472a4 */ /* 0x000fe2000f8e0214 */
[----:B------:R-:W-:Y:S01]  /*1d90*/  IADD3 R16, P0, PT, R16, R24, RZ ;  /* 0x0000001810107210 */ /* 0x000fe20007f1e0ff */
[----:B------:R-:W-:Y:S01]  /*1da0*/  UIMAD UR4, UR27, UR17, UR4 ;  /* 0x000000111b0472a4 */ /* 0x000fe2000f8e0204 */
[----:B------:R-:W-:Y:S01]  /*1db0*/  IMAD.U32 R11, RZ, RZ, UR15 ;  /* 0x0000000fff0b7e24 */ /* 0x000fe2000f8e00ff */
[----:B------:R-:W-:Y:S01]  /*1dc0*/  ISETP.GE.AND P2, PT, R7, R4, PT ;  /* 0x000000040700720c */ /* 0x000fe20003f46270 */
[----:B------:R-:W-:Y:S01]  /*1dd0*/  IMAD.U32 R7, RZ, RZ, UR15 ;  /* 0x0000000fff077e24 */ /* 0x000fe2000f8e00ff */
[----:B------:R-:W-:Y:S01]  /*1de0*/  @P1 BAR.SYNC.DEFER_BLOCKING 0x0 ;  /* 0x0000000000001b1d */ /* 0x000fe20000010000 */
[----:B------:R-:W-:-:S02]  /*1df0*/  MOV R20, UR14 ;  /* 0x0000000e00147c02 */ /* 0x000fc40008000f00 */
[----:B------:R-:W-:Y:S02]  /*1e00*/  @!P4 LEA R28, P3, R11, R150, 0x1 ;  /* 0x000000960b1cc211 */ /* 0x000fe400078608ff */
[----:B------:R-:W-:Y:S01]  /*1e10*/  IADD3.X R17, PT, PT, R10, UR20, R25, P0, !PT ;  /* 0x000000140a117c10 */ /* 0x000fe200087fe419 */
[----:B------:R-:W-:Y:S01]  /*1e20*/  IMAD.MOV.U32 R175, RZ, RZ, 0x7f800000 ;  /* 0x7f800000ffaf7424 */ /* 0x000fe200078e00ff */
[----:B------:R-:W-:Y:S01]  /*1e30*/  IADD3 R10, P0, PT, R18, R26, RZ ;  /* 0x0000001a120a7210 */ /* 0x000fe20007f1e0ff */
[----:B------:R-:W-:Y:S01]  /*1e40*/  IMAD.MOV.U32 R173, RZ, RZ, 0x7f800000 ;  /* 0x7f800000ffad7424 */ /* 0x000fe200078e00ff */
[----:B------:R-:W-:Y:S01]  /*1e50*/  @!P4 LEA.HI.X R29, R7, R151, R20, 0x1, P3 ;  /* 0x00000097071dc211 */ /* 0x000fe200018f0c14 */
[----:B-1----:R-:W-:Y:S01]  /*1e60*/  IMAD R7, R8, UR10, RZ ;  /* 0x0000000a08077c24 */ /* 0x002fe2000f8e02ff */
[----:B------:R-:W-:Y:S01]  /*1e70*/  ISETP.GE.AND P3, PT, R2, R4, PT ;  /* 0x000000040200720c */ /* 0x000fe20003f66270 */
[C---:B------:R-:W-:Y:S01]  /*1e80*/  IMAD.WIDE.U32 R16, R22.reuse, UR10, R16 ;  /* 0x0000000a16107c25 */ /* 0x040fe2000f8e0010 */
[----:B------:R-:W-:Y:S01]  /*1e90*/  IADD3.X R11, PT, PT, R9, UR4, R27, P0, !PT ;  /* 0x00000004090b7c10 */ /* 0x000fe200087fe41b */
[----:B------:R-:W1:Y:S01]  /*1ea0*/  LDCU UR10, c[0x0][0x590] ;  /* 0x0000b200ff0a77ac */ /* 0x000e620008000800 */
[C---:B------:R-:W-:Y:S01]  /*1eb0*/  @!P4 LEA R24, P1, R5.reuse, R148, 0x1 ;  /* 0x000000940518c211 */ /* 0x040fe200078208ff */
[----:B------:R-:W-:Y:S01]  /*1ec0*/  IMAD R26, R22, UR11, R7 ;  /* 0x0000000b161a7c24 */ /* 0x000fe2000f8e0207 */
[----:B------:R-:W-:Y:S01]  /*1ed0*/  ISETP.GE.AND P5, PT, R2, R12, PT ;  /* 0x0000000c0200720c */ /* 0x000fe20003fa6270 */
[----:B------:R-:W-:Y:S01]  /*1ee0*/  @!P2 IMAD.MOV.U32 R20, RZ, RZ, R16 ;  /* 0x000000ffff14a224 */ /* 0x000fe200078e0010 */
[----:B------:R-:W-:Y:S01]  /*1ef0*/  @!P4 LEA.HI.X R25, R5, R149, R6, 0x1, P1 ;  /* 0x000000950519c211 */ /* 0x000fe200008f0c06 */
[----:B--2---:R-:W-:Y:S01]  /*1f00*/  IMAD R5, R8, UR8, RZ ;  /* 0x0000000808057c24 */ /* 0x004fe2000f8e02ff */
[----:B------:R-:W2:Y:S01]  /*1f10*/  @!P2 LDC.64 R6, c[0x0][0x388] ;  /* 0x0000e200ff06ab82 */ /* 0x000ea20000000a00 */
[----:B------:R-:W-:Y:S01]  /*1f20*/  IMAD.IADD R27, R17, 0x1, R26 ;  /* 0x00000001111b7824 */ /* 0x000fe200078e021a */
[----:B------:R-:W4:Y:S01]  /*1f30*/  LDCU UR4, c[0x0][0x3e0] ;  /* 0x00007c00ff0477ac */ /* 0x000f220008000800 */
[C---:B------:R-:W-:Y:S01]  /*1f40*/  IMAD R5, R22.reuse, UR9, R5 ;  /* 0x0000000916057c24 */ /* 0x040fe2000f8e0205 */
[----:B------:R-:W-:Y:S01]  /*1f50*/  SEL R125, RZ, 0x2000, P6 ;  /* 0x00002000ff7d7807 */ /* 0x000fe20003000000 */
[----:B------:R-:W-:Y:S01]  /*1f60*/  IMAD.WIDE.U32 R22, R22, UR8, R10 ;  /* 0x0000000816167c25 */ /* 0x000fe2000f8e000a */
[----:B------:R-:W1:Y:S01]  /*1f70*/  LDCU UR9, c[0x0][0x45c] ;  /* 0x00008b80ff0977ac */ /* 0x000e620008000800 */
[----:B---3--:R-:W3:Y:S01]  /*1f80*/  LDG.E.64 R152, desc[UR30][R30.64+0x8] ;  /* 0x0000081e1e987981 */ /* 0x008ee2000c1e1b00 */
[----:B------:R-:W4:Y:S01]  /*1f90*/  @!P3 LDC.64 R10, c[0x0][0x388] ;  /* 0x0000e200ff0abb82 */ /* 0x000f220000000a00 */
[----:B------:R-:W-:Y:S01]  /*1fa0*/  @!P2 IMAD.MOV.U32 R21, RZ, RZ, R27 ;  /* 0x000000ffff15a224 */ /* 0x000fe200078e001b */
[----:B------:R-:W-:Y:S01]  /*1fb0*/  IADD3 R23, PT, PT, R23, R5, RZ ;  /* 0x0000000517177210 */ /* 0x000fe20007ffe0ff */
[----:B------:R-:W-:Y:S01]  /*1fc0*/  @!P2 IMAD R17, R19, UR18, RZ ;  /* 0x000000121311ac24 */ /* 0x000fe2000f8e02ff */
[----:B------:R-:W-:Y:S01]  /*1fd0*/  @!PT LDS RZ, [RZ] ;  /* 0x00000000fffff984 */ /* 0x000fe20000000800 */
[----:B------:R-:W-:Y:S01]  /*1fe0*/  @!PT LDS RZ, [RZ] ;  /* 0x00000000fffff984 */ /* 0x000fe20000000800 */
[----:B------:R-:W-:Y:S01]  /*1ff0*/  @!PT LDS RZ, [RZ] ;  /* 0x00000000fffff984 */ /* 0x000fe20000000800 */
[----:B------:R-:W-:Y:S01]  /*2000*/  @!P5 LDGSTS.E.BYPASS.LTC128B.128 [R139+0x4000], desc[UR30][R150.64] ;  /* 0x04000000968bdfae */ /* 0x000fe2000b981a1e */
[----:B------:R-:W-:Y:S01]  /*2010*/  @!P2 IMAD.WIDE.U32 R20, R14, UR18, R20 ;  /* 0x000000120e14ac25 */ /* 0x000fe2000f8e0014 */
[----:B------:R-:W-:-:S02]  /*2020*/  SHF.R.U32.HI R145, RZ, 0x1, R0 ;  /* 0x00000001ff917819 */ /* 0x000fc40000011600 */
[----:B------:R-:W1:Y:S01]  /*2030*/  LDC R143, c[0x0][0x44c] ;  /* 0x00011300ff8f7b82 */ /* 0x000e620000000800 */
[----:B------:R1:W-:Y:S01]  /*2040*/  @P5 STS.128 [R139+0x4000], RZ ;  /* 0x004000ff8b005388 */ /* 0x0003e20000000c00 */
[----:B------:R-:W-:Y:S02]  /*2050*/  @!P2 IMAD R17, R14, UR19, R17 ;  /* 0x000000130e11ac24 */ /* 0x000fe4000f8e0211 */
[----:B------:R-:W-:Y:S01]  /*2060*/  IMAD.MOV.U32 R174, RZ, RZ, 0x7f800000 ;  /* 0x7f800000ffae7424 */ /* 0x000fe200078e00ff */
[----:B------:R1:W-:Y:S01]  /*2070*/  @P4 STS.128 [R139+0x5000], RZ ;  /* 0x005000ff8b004388 */ /* 0x0003e20000000c00 */
[----:B------:R-:W-:Y:S02]  /*2080*/  @!P2 IMAD R19, R19, UR16, RZ ;  /* 0x000000101313ac24 */ /* 0x000fe4000f8e02ff */
[----:B------:R-:W-:Y:S01]  /*2090*/  IMAD.MOV.U32 R172, RZ, RZ, 0x7f800000 ;  /* 0x7f800000ffac7424 */ /* 0x000fe200078e00ff */
[----:B------:R-:W1:Y:S01]  /*20a0*/  @!P2 LDC.64 R4, c[0x0][0x390] ;  /* 0x0000e400ff04ab82 */ /* 0x000e620000000a00 */
[----:B------:R-:W-:Y:S01]  /*20b0*/  @!PT LDS RZ, [RZ] ;  /* 0x00000000fffff984 */ /* 0x000fe20000000800 */
[----:B------:R-:W-:Y:S01]  /*20c0*/  @!PT LDS RZ, [RZ] ;  /* 0x00000000fffff984 */ /* 0x000fe20000000800 */
[----:B------:R-:W-:Y:S01]  /*20d0*/  @!PT LDS RZ, [RZ] ;  /* 0x00000000fffff984 */ /* 0x000fe20000000800 */
[----:B------:R4:W-:Y:S01]  /*20e0*/  @!P4 LDGSTS.E.BYPASS.LTC128B.128 [R139+0x5000], desc[UR30][R28.64] ;  /* 0x050000001c8bcfae */ /* 0x0009e2000b981a1e */
[----:B------:R-:W-:Y:S01]  /*20f0*/  @!P3 IMAD.MOV.U32 R26, RZ, RZ, R16 ;  /* 0x000000ffff1ab224 */ /* 0x000fe200078e0010 */
[----:B--2---:R-:W-:Y:S01]  /*2100*/  @!P2 LEA R6, P0, R20, R6, 0x1 ;  /* 0x000000061406a211 */ /* 0x004fe200078008ff */
[----:B------:R-:W-:-:S02]  /*2110*/  @!P2 IMAD.IADD R18, R21, 0x1, R17 ;  /* 0x000000011512a824 */ /* 0x000fc400078e0211 */
[----:B------:R-:W-:Y:S01]  /*2120*/  IMAD.MOV.U32 R155, RZ, RZ, 0x10 ;  /* 0x00000010ff9b7424 */ /* 0x000fe200078e00ff */
[----:B------:R-:W-:Y:S01]  /*2130*/  CS2R R94, SRZ ;  /* 0x00000000005e7805 */ /* 0x000fe2000001ff00 */
[----:B------:R-:W2:Y:S01]  /*2140*/  @!P3 LDC.64 R8, c[0x0][0x390] ;  /* 0x0000e400ff08bb82 */ /* 0x000ea20000000a00 */
[----:B------:R-:W-:Y:S01]  /*2150*/  @!P2 IMAD R16, R14, UR17, R19 ;  /* 0x000000110e10ac24 */ /* 0x000fe2000f8e0213 */
[----:B------:R-:W-:Y:S01]  /*2160*/  @!P2 LEA.HI.X R7, R20, R7, R18, 0x1, P0 ;  /* 0x000000071407a211 */ /* 0x000fe200000f0c12 */
[----:B------:R-:W-:Y:S01]  /*2170*/  @!P3 IMAD.WIDE.U32 R26, R2, UR18, R26 ;  /* 0x00000012021abc25 */ /* 0x000fe2000f8e001a */
[----:B------:R-:W-:Y:S02]  /*2180*/  CS2R R92, SRZ ;  /* 0x00000000005c7805 */ /* 0x000fe4000001ff00 */
[----:B------:R-:W-:Y:S02]  /*2190*/  CS2R R98, SRZ ;  /* 0x0000000000627805 */ /* 0x000fe4000001ff00 */
[----:B------:R-:W-:Y:S01]  /*21a0*/  CS2R R96, SRZ ;  /* 0x0000000000607805 */ /* 0x000fe2000001ff00 */
[--C-:B------:R-:W-:Y:S01]  /*21b0*/  IMAD.IADD R177, R139, 0x1, R125.reuse ;  /* 0x000000018bb17824 */ /* 0x100fe200078e027d */
[----:B----4-:R-:W-:Y:S01]  /*21c0*/  @!P3 LEA R10, P1, R26, R10, 0x1 ;  /* 0x0000000a1a0ab211 */ /* 0x010fe200078208ff */
[----:B------:R-:W-:Y:S01]  /*21d0*/  IMAD.IADD R126, R134, 0x1, R125 ;  /* 0x00000001867e7824 */ /* 0x000fe200078e027d */
[----:B------:R-:W-:-:S02]  /*21e0*/  CS2R R90, SRZ ;  /* 0x00000000005a7805 */ /* 0x000fc4000001ff00 */
[----:B------:R-:W-:Y:S01]  /*21f0*/  CS2R R88, SRZ ;  /* 0x0000000000587805 */ /* 0x000fe2000001ff00 */
[----:B------:R-:W-:Y:S01]  /*2200*/  @!P5 LDGSTS.E.BYPASS.LTC128B.128 [R177], desc[UR30][R148.64] ;  /* 0x0000000094b1dfae */ /* 0x000fe2000b981a1e */
[----:B------:R-:W-:Y:S02]  /*2210*/  CS2R R86, SRZ ;  /* 0x0000000000567805 */ /* 0x000fe4000001ff00 */
[----:B------:R-:W-:Y:S02]  /*2220*/  CS2R R84, SRZ ;  /* 0x0000000000547805 */ /* 0x000fe4000001ff00 */
[----:B------:R-:W-:Y:S01]  /*2230*/  CS2R R78, SRZ ;  /* 0x00000000004e7805 */ /* 0x000fe2000001ff00 */
[----:B------:R4:W-:Y:S01]  /*2240*/  @P5 STS.128 [R177], RZ ;  /* 0x000000ffb1005388 */ /* 0x0009e20000000c00 */
[----:B------:R-:W-:Y:S02]  /*2250*/  CS2R R76, SRZ ;  /* 0x00000000004c7805 */ /* 0x000fe4000001ff00 */
[----:B------:R-:W-:-:S02]  /*2260*/  CS2R R82, SRZ ;  /* 0x0000000000527805 */ /* 0x000fc4000001ff00 */
[----:B------:R-:W-:Y:S01]  /*2270*/  CS2R R80, SRZ ;  /* 0x0000000000507805 */ /* 0x000fe2000001ff00 */
[--C-:B------:R-:W-:Y:S01]  /*2280*/  @!P2 IMAD.MOV.U32 R28, RZ, RZ, R22.reuse ;  /* 0x000000ffff1ca224 */ /* 0x100fe200078e0016 */
[----:B------:R4:W-:Y:S01]  /*2290*/  @P4 STS.128 [R177+0x1000], RZ ;  /* 0x001000ffb1004388 */ /* 0x0009e20000000c00 */
[--C-:B------:R-:W-:Y:S01]  /*22a0*/  @!P2 IMAD.MOV.U32 R29, RZ, RZ, R23.reuse ;  /* 0x000000ffff1da224 */ /* 0x100fe200078e0017 */
[----:B------:R-:W-:Y:S01]  /*22b0*/  CS2R R74, SRZ ;  /* 0x00000000004a7805 */ /* 0x000fe2000001ff00 */
[----:B------:R-:W-:Y:S01]  /*22c0*/  @!P3 IMAD.WIDE.U32 R22, R2, UR16, R22 ;  /* 0x000000100216bc25 */ /* 0x000fe2000f8e0016 */
[----:B------:R-:W-:Y:S01]  /*22d0*/  @!PT LDS RZ, [RZ] ;  /* 0x00000000fffff984 */ /* 0x000fe20000000800 */
[----:B------:R-:W-:Y:S01]  /*22e0*/  @!PT LDS RZ, [RZ] ;  /* 0x00000000fffff984 */ /* 0x000fe20000000800 */
[----:B------:R-:W-:Y:S01]  /*22f0*/  @!PT LDS RZ, [RZ] ;  /* 0x00000000fffff984 */ /* 0x000fe20000000800 */
[----:B------:R-:W-:Y:S01]  /*2300*/  @!P4 LDGSTS.E.BYPASS.LTC128B.128 [R177+0x1000], desc[UR30][R24.64] ;  /* 0x0100000018b1cfae */ /* 0x000fe2000b981a1e */
[----:B------:R-:W-:Y:S02]  /*2310*/  CS2R R72, SRZ ;  /* 0x0000000000487805 */ /* 0x000fe4000001ff00 */
[----:B------:R-:W-:Y:S01]  /*2320*/  CS2R R70, SRZ ;  /* 0x0000000000467805 */ /* 0x000fe2000001ff00 */
[----:B------:R-:W-:Y:S01]  /*2330*/  @!P2 IMAD.WIDE.U32 R28, R14, UR16, R28 ;  /* 0x000000100e1cac25 */ /* 0x000fe2000f8e001c */
[----:B------:R-:W-:Y:S01]  /*2340*/  CS2R R68, SRZ ;  /* 0x0000000000447805 */ /* 0x000fe2000001ff00 */
[----:B------:R-:W-:-:S02]  /*2350*/  USHF.L.U32 UR33, UR33, 0x3, URZ ;  /* 0x0000000321217899 */ /* 0x000fc400080006ff */
[----:B------:R-:W-:Y:S01]  /*2360*/  @!P2 IMAD.IADD R16, R29, 0x1, R16 ;  /* 0x000000011d10a824 */ /* 0x000fe200078e0210 */
[----:B-1----:R-:W-:Y:S01]  /*2370*/  @!P2 LEA R18, P0, R28, R4, 0x1 ;  /* 0x000000041c12a211 */ /* 0x002fe200078008ff */
[C---:B------:R-:W-:Y:S01]  /*2380*/  @!P3 IMAD R14, R2.reuse, UR19, R27 ;  /* 0x00000013020ebc24 */ /* 0x040fe2000f8e021b */
[----:B------:R-:W1:Y:S01]  /*2390*/  LDCU.U8 UR8, c[0x0][0x4f8] ;  /* 0x00009f00ff0877ac */ /* 0x000e620008000000 */
[----:B------:R-:W-:Y:S01]  /*23a0*/  @!P3 IMAD R2, R2, UR17, R23 ;  /* 0x000000110202bc24 */ /* 0x000fe2000f8e0217 */
[----:B------:R-:W-:Y:S02]  /*23b0*/  @!P2 LEA.HI.X R19, R28, R5, R16, 0x1, P0 ;  /* 0x000000051c13a211 */ /* 0x000fe400000f0c10 */
[----:B------:R-:W4:Y:S01]  /*23c0*/  LDG.E.64 R4, desc[UR30][R30.64] ;  /* 0x0000001e1e047981 */ /* 0x000f22000c1e1b00 */
[----:B------:R-:W-:Y:S02]  /*23d0*/  @!P3 LEA.HI.X R11, R26, R11, R14, 0x1, P1 ;  /* 0x0000000b1a0bb211 */ /* 0x000fe400008f0c0e */
[----:B--2---:R-:W-:-:S03]  /*23e0*/  @!P3 LEA R8, P1, R22, R8, 0x1 ;  /* 0x000000081608b211 */ /* 0x004fc600078208ff */
[----:B------:R2:W-:Y:S01]  /*23f0*/  @!P3 LDGSTS.E.BYPASS.LTC128B.128 [R139+0x6000], desc[UR30][R10.64] ;  /* 0x060000000a8bbfae */ /* 0x0005e2000b981a1e */
[----:B------:R-:W-:-:S03]  /*2400*/  @!P3 LEA.HI.X R9, R22, R9, R2, 0x1, P1 ;  /* 0x000000091609b211 */ /* 0x000fc600008f0c02 */
[----:B------:R1:W-:Y:S04]  /*2410*/  @P3 STS.128 [R139+0x6000], RZ ;  /* 0x006000ff8b003388 */ /* 0x0003e80000000c00 */
[----:B------:R1:W-:Y:S04]  /*2420*/  @P2 STS.128 [R139+0x7000], RZ ;  /* 0x007000ff8b002388 */ /* 0x0003e80000000c00 */
[----:B------:R-:W-:Y:S01]  /*2430*/  @!PT LDS RZ, [RZ] ;  /* 0x00000000fffff984 */ /* 0x000fe20000000800 */
[----:B------:R-:W-:Y:S01]  /*2440*/  @!PT LDS RZ, [RZ] ;  /* 0x00000000fffff984 */ /* 0x000fe20000000800 */
[----:B------:R-:W-:Y:S01]  /*2450*/  @!PT LDS RZ, [RZ] ;  /* 0x00000000fffff984 */ /* 0x000fe20000000800 */
[----:B------:R-:W-:Y:S04]  /*2460*/  @!P2 LDGSTS.E.BYPASS.LTC128B.128 [R139+0x7000], desc[UR30][R6.64] ;  /* 0x07000000068bafae */ /* 0x000fe8000b981a1e */
[----:B------:R1:W-:Y:S04]  /*2470*/  @!P3 LDGSTS.E.BYPASS.LTC128B.128 [R139+0x8000], desc[UR30][R8.64] ;  /* 0x08000000088bbfae */ /* 0x0003e8000b981a1e */
[----:B------:R1:W-:Y:S01]  /*2480*/  @P3 STS.128 [R139+0x8000], RZ ;  /* 0x008000ff8b003388 */ /* 0x0003e20000000c00 */
[----:B------:R-:W-:-:S02]  /*2490*/  ISETP.GE.AND P3, PT, R133, R12, PT ;  /* 0x0000000c8500720c */ /* 0x000fc40003f66270 */
[----:B--2---:R-:W-:Y:S01]  /*24a0*/  IADD3 R11, PT, PT, R133, 0x48, RZ ;  /* 0x00000048850b7810 */ /* 0x004fe20007ffe0ff */
[----:B------:R-:W2:Y:S03]  /*24b0*/  S2R R2, SR_TID.X ;  /* 0x0000000000027919 */ /* 0x000ea60000002100 */
[-C--:B------:R-:W-:Y:S01]  /*24c0*/  ISETP.GE.AND P0, PT, R11, R12.reuse, PT ;  /* 0x0000000c0b00720c */ /* 0x080fe20003f06270 */
[C---:B------:R-:W-:Y:S01]  /*24d0*/  IMAD.WIDE.U32 R10, R133.reuse, 0x4, R190 ;  /* 0x00000004850a7825 */ /* 0x040fe200078e00be */
[----:B------:R-:W-:Y:S01]  /*24e0*/  LOP3.LUT R17, R133, 0x40, RZ, 0xfc, !PT ;  /* 0x0000004085117812 */ /* 0x000fe200078efcff */
[----:B------:R2:W-:Y:S03]  /*24f0*/  @P2 STS.128 [R139+0x9000], RZ ;  /* 0x009000ff8b002388 */ /* 0x0005e60000000c00 */
[----:B------:R-:W-:Y:S01]  /*2500*/  ISETP.GE.AND P1, PT, R17, R12, PT ;  /* 0x0000000c1100720c */ /* 0x000fe20003f26270 */
[----:B------:R3:W5:Y:S01]  /*2510*/  @!P3 LDG.E R175, desc[UR30][R10.64] ;  /* 0x0000001e0aafb981 */ /* 0x000762000c1e1900 */
[----:B------:R-:W-:-:S03]  /*2520*/  VIADD R21, R133, 0x8 ;  /* 0x0000000885157836 */ /* 0x000fc60000000000 */
[----:B------:R-:W-:Y:S01]  /*2530*/  @!PT LDS RZ, [RZ] ;  /* 0x00000000fffff984 */ /* 0x000fe20000000800 */
[----:B------:R-:W-:Y:S01]  /*2540*/  @!PT LDS RZ, [RZ] ;  /* 0x00000000fffff984 */ /* 0x000fe20000000800 */
[----:B------:R-:W-:Y:S01]  /*2550*/  @!PT LDS RZ, [RZ] ;  /* 0x00000000fffff984 */ /* 0x000fe20000000800 */
[----:B------:R3:W-:Y:S02]  /*2560*/  @!P2 LDGSTS.E.BYPASS.LTC128B.128 [R139+0x9000], desc[UR30][R18.64] ;  /* 0x09000000128bafae */ /* 0x0007e4000b981a1e */
[----:B------:R-:W-:Y:S01]  /*2570*/  ISETP.GE.AND P2, PT, R21, R12, PT ;  /* 0x0000000c1500720c */ /* 0x000fe20003f46270 */
[----:B-1----:R-:W-:Y:S01]  /*2580*/  IMAD R9, R13, UR32, R136 ;  /* 0x000000200d097c24 */ /* 0x002fe2000f8e0288 */
[----:B------:R-:W0:Y:S04]  /*2590*/  LDGDEPBAR ;  /* 0x00000000000079af */ /* 0x000e280000000000 */
[----:B------:R1:W5:Y:S01]  /*25a0*/  @!P1 LDG.E R173, desc[UR30][R10.64+0x100] ;  /* 0x0001001e0aad9981 */ /* 0x000362000c1e1900 */
[----:B------:R-:W-:Y:S02]  /*25b0*/  IMAD.SHL.U32 R9, R9, 0x20, RZ ;  /* 0x0000002009097824 */ /* 0x000fe400078e00ff */
[----:B------:R-:W-:Y:S01]  /*25c0*/  IMAD.U32 R7, RZ, RZ, UR26 ;  /* 0x0000001aff077e24 */ /* 0x000fe2000f8e00ff */
[----:B------:R1:W5:Y:S01]  /*25d0*/  @!P0 LDG.E R172, desc[UR30][R10.64+0x120] ;  /* 0x0001201e0aac8981 */ /* 0x000362000c1e1900 */
[----:B------:R-:W-:-:S03]  /*25e0*/  UIADD3 UR17, UPT, UPT, UR27, 0x80, URZ ;  /* 0x000000801b117890 */ /* 0x000fc6000fffe0ff */
[----:B------:R1:W5:Y:S01]  /*25f0*/  @!P2 LDG.E R174, desc[UR30][R10.64+0x20] ;  /* 0x0000201e0aaea981 */ /* 0x000362000c1e1900 */
[----:B--2---:R-:W-:Y:S02]  /*2600*/  LOP3.LUT P1, RZ, R2, 0x4, RZ, 0xc0, !PT ;  /* 0x0000000402ff7812 */ /* 0x004fe4000782c0ff */
[----:B------:R-:W-:Y:S02]  /*2610*/  SHF.L.U32 R2, R0, 0x1, RZ ;  /* 0x0000000100027819 */ /* 0x000fe400000006ff */
[----:B------:R-:W-:-:S04]  /*2620*/  SHF.R.U32.HI R0, RZ, 0x6, R0 ;  /* 0x00000006ff007819 */ /* 0x000fc80000011600 */
[----:B------:R-:W-:-:S05]  /*2630*/  LOP3.LUT R0, R0, 0xe, RZ, 0xc0, !PT ;  /* 0x0000000e00007812 */ /* 0x000fca00078ec0ff */
[----:B------:R-:W-:Y:S01]  /*2640*/  IMAD R7, R7, 0x4, R0 ;  /* 0x0000000407077824 */ /* 0x000fe200078e0200 */
[----:B------:R-:W-:Y:S02]  /*2650*/  LOP3.LUT R2, R2, 0x6, RZ, 0xc0, !PT ;  /* 0x0000000602027812 */ /* 0x000fe400078ec0ff */
[----:B------:R-:W-:Y:S02]  /*2660*/  LOP3.LUT R6, R15, 0x3, RZ, 0xc0, !PT ;  /* 0x000000030f067812 */ /* 0x000fe400078ec0ff */
[----:B------:R-:W-:Y:S02]  /*2670*/  LOP3.LUT R145, R2, 0x1c0, R145, 0xf8, !PT ;  /* 0x000001c002917812 */ /* 0x000fe400078ef891 */
[----:B------:R-:W-:Y:S01]  /*2680*/  SEL R155, R155, 0xfffffff0, !P1 ;  /* 0xfffffff09b9b7807 */ /* 0x000fe20004800000 */
[----:B------:R-:W-:Y:S02]  /*2690*/  IMAD R171, R171, 0x8, R6 ;  /* 0x00000008abab7824 */ /* 0x000fe400078e0206 */
[----:B------:R-:W-:Y:S01]  /*26a0*/  VIADD R145, R145, UR27 ;  /* 0x0000001b91917c36 */ /* 0x000fe20008000000 */
[----:B------:R-:W-:Y:S01]  /*26b0*/  IADD3 R0, PT, PT, R134, R131, RZ ;  /* 0x0000008386007210 */ /* 0x000fe20007ffe0ff */
[----:B------:R-:W-:-:S02]  /*26c0*/  IMAD.IADD R2, R130, 0x1, R131 ;  /* 0x0000000182027824 */ /* 0x000fc400078e0283 */
[----:B------:R-:W-:Y:S02]  /*26d0*/  VIADD R171, R171, 0xfffffff8 ;  /* 0xfffffff8abab7836 */ /* 0x000fe40000000000 */
[----:B------:R-:W-:Y:S02]  /*26e0*/  IMAD.IADD R125, R132, 0x1, R125 ;  /* 0x00000001847d7824 */ /* 0x000fe400078e027d */
[--C-:B------:R-:W-:Y:S02]  /*26f0*/  IMAD.IADD R154, R137, 0x1, R155.reuse ;  /* 0x00000001899a7824 */ /* 0x100fe400078e029b */
[----:B------:R-:W-:Y:S01]  /*2700*/  IMAD.IADD R144, R142, 0x1, R155 ;  /* 0x000000018e907824 */ /* 0x000fe200078e029b */
[----:B------:R-:W-:Y:S01]  /*2710*/  USHF.L.U32 UR10, UR10, 0x7, URZ ;  /* 0x000000070a0a7899 */ /* 0x000fe200080006ff */
[----:B---3--:R-:W-:Y:S02]  /*2720*/  IADD3 R186, P2, P0, R9, R152, R186 ;  /* 0x0000009809ba7210 */ /* 0x008fe4000785e0ba */
[----:B------:R-:W-:-:S04]  /*2730*/  SHF.R.S32.HI R152, RZ, 0x1f, R9 ;  /* 0x0000001fff987819 */ /* 0x000fc80000011409 */
[----:B------:R-:W-:Y:S02]  /*2740*/  IADD3.X R152, PT, PT, R152, R153, RZ, P2, P0 ;  /* 0x0000009998987210 */ /* 0x000fe400017e04ff */
[----:B------:R-:W-:Y:S01]  /*2750*/  ISETP.LE.AND P0, PT, R178, UR17, PT ;  /* 0x00000011b2007c0c */ /* 0x000fe2000bf03270 */
[----:B------:R-:W-:-:S04]  /*2760*/  IMAD.WIDE.U32 R186, R186, -0x2daee0ad, RZ ;  /* 0xd2511f53baba7825 */ /* 0x000fc800078e00ff */
[----:B------:R-:W-:-:S08]  /*2770*/  IMAD.IADD R153, R141, 0x1, R155 ;  /* 0x000000018d997824 */ /* 0x000fd000078e029b */
[C---:B------:R-:W-:Y:S01]  /*2780*/  @P0 VIADD R170, R145.reuse, 0x39 ;  /* 0x0000003991aa0836 */ /* 0x040fe20000000000 */
[C---:B------:R-:W-:Y:S01]  /*2790*/  @P0 IADD3 R169, PT, PT, R145.reuse, 0x38, RZ ;  /* 0x0000003891a90810 */ /* 0x040fe20007ffe0ff */
[C---:B------:R-:W-:Y:S01]  /*27a0*/  @P0 VIADD R168, R145.reuse, 0x31 ;  /* 0x0000003191a80836 */ /* 0x040fe20000000000 */
[C---:B------:R-:W-:Y:S01]  /*27b0*/  @P0 IADD3 R164, PT, PT, R145.reuse, 0x21, RZ ;  /* 0x0000002191a40810 */ /* 0x040fe20007ffe0ff */
[C---:B------:R-:W-:Y:S01]  /*27c0*/  @P0 VIADD R167, R145.reuse, 0x30 ;  /* 0x0000003091a70836 */ /* 0x040fe20000000000 */
[C---:B------:R-:W-:Y:S01]  /*27d0*/  @P0 IADD3 R159, PT, PT, R145.reuse, 0x10, RZ ;  /* 0x00000010919f0810 */ /* 0x040fe20007ffe0ff */
[C---:B------:R-:W-:Y:S02]  /*27e0*/  @P0 VIADD R166, R145.reuse, 0x29 ;  /* 0x0000002991a60836 */ /* 0x040fe40000000000 */
[C---:B------:R-:W-:Y:S02]  /*27f0*/  @P0 VIADD R165, R145.reuse, 0x28 ;  /* 0x0000002891a50836 */ /* 0x040fe40000000000 */
[----:B------:R-:W-:-:S02]  /*2800*/  @P0 VIADD R163, R145, 0x20 ;  /* 0x0000002091a30836 */ /* 0x000fc40000000000 */
[C---:B------:R-:W-:Y:S02]  /*2810*/  @P0 VIADD R162, R145.reuse, 0x19 ;  /* 0x0000001991a20836 */ /* 0x040fe40000000000 */
[C---:B------:R-:W-:Y:S02]  /*2820*/  @P0 VIADD R161, R145.reuse, 0x18 ;  /* 0x0000001891a10836 */ /* 0x040fe40000000000 */
[C---:B------:R-:W-:Y:S02]  /*2830*/  @P0 VIADD R160, R145.reuse, 0x11 ;  /* 0x0000001191a00836 */ /* 0x040fe40000000000 */
[C---:B------:R-:W-:Y:S02]  /*2840*/  @P0 VIADD R158, R145.reuse, 0x9 ;  /* 0x00000009919e0836 */ /* 0x040fe40000000000 */
[C---:B------:R-:W-:Y:S02]  /*2850*/  @P0 VIADD R157, R145.reuse, 0x8 ;  /* 0x00000008919d0836 */ /* 0x040fe40000000000 */
[----:B------:R-:W-:Y:S01]  /*2860*/  @P0 VIADD R156, R145, 0x1 ;  /* 0x00000001919c0836 */ /* 0x000fe20000000000 */
[----:B----4-:R-:W-:-:S02]  /*2870*/  R2UR UR16, R5 ;  /* 0x00000000051072ca */ /* 0x010fc400000e0000 */
[----:B------:R-:W-:Y:S02]  /*2880*/  IADD3 R5, PT, PT, R7, 0x1, RZ ;  /* 0x0000000107057810 */ /* 0x000fe40007ffe0ff */
[----:B------:R-:W-:-:S09]  /*2890*/  R2UR UR11, R4 ;  /* 0x00000000040b72ca */ /* 0x000fd200000e0000 */
[----:B------:R-:W-:Y:S02]  /*28a0*/  LOP3.LUT R7, R7, UR16, RZ, 0x3c, !PT ;  /* 0x0000001007077c12 */ /* 0x000fe4000f8e3cff */
[----:B------:R-:W-:Y:S02]  /*28b0*/  LOP3.LUT R5, R5, UR16, RZ, 0x3c, !PT ;  /* 0x0000001005057c12 */ /* 0x000fe4000f8e3cff */
[C---:B------:R-:W-:Y:S02]  /*28c0*/  LOP3.LUT R184, R187.reuse, R7, RZ, 0x3c, !PT ;  /* 0x00000007bbb87212 */ /* 0x040fe400078e3cff */
[----:B------:R-:W-:-:S03]  /*28d0*/  LOP3.LUT R182, R187, R5, RZ, 0x3c, !PT ;  /* 0x00000005bbb67212 */ /* 0x000fc600078e3cff */
        /* <DEDUP_REMOVED lines=8> */
.L_x_973:
[-C--:B------:R-:W-:Y:S01]  /*2960*/  @P0 ISETP.GE.AND P3, PT, R156, R178.reuse, PT ;  /* 0x000000b29c00020c */ /* 0x080fe20003f66270 */
[----:B------:R-:W0:Y:S01]  /*2970*/  LDGDEPBAR ;  /* 0x00000000000079af */ /* 0x000e220000000000 */
[----:B------:R-:W-:Y:S01]  /*2980*/  @P0 ISETP.GE.AND P2, PT, R145, R178, PT ;  /* 0x000000b29100020c */ /* 0x000fe20003f46270 */
[----:B------:R-:W-:Y:S01]  /*2990*/  IMAD.WIDE.U32 R194, R171, -0x326172a9, RZ ;  /* 0xcd9e8d57abc27825 */ /* 0x000fe200078e00ff */
[----:B------:R-:W-:Y:S03]  /*29a0*/  UIADD3 UR16, UPT, UPT, UR11, -0x61c88647, URZ ;  /* 0x9e3779b90b107890 */ /* 0x000fe6000fffe0ff */
[----:B-----5:R-:W-:Y:S01]  /*29b0*/  FMUL.FTZ R248, R175, 1.4426950216293334961 ;  /* 0x3fb8aa3baff87820 */ /* 0x020fe20000410000 */
[----:B------:R-:W-:Y:S01]  /*29c0*/  VIADD R198, R171, 0x4 ;  /* 0x00000004abc67836 */ /* 0x000fe20000000000 */
[----:B------:R-:W-:Y:S01]  /*29d0*/  LOP3.LUT R200, R152, UR11, R195, 0x96, !PT ;  /* 0x0000000b98c87c12 */ /* 0x000fe2000f8e96c3 */
[----:B------:R-:W-:Y:S01]  /*29e0*/  UIADD3 UR17, UPT, UPT, UR11, 0x3c6ef372, URZ ;  /* 0x3c6ef3720b117890 */ /* 0x000fe2000fffe0ff */
[----:B------:R-:W-:Y:S01]  /*29f0*/  LOP3.LUT R192, R194, UR16, R185, 0x96, !PT ;  /* 0x00000010c2c07c12 */ /* 0x000fe2000f8e96b9 */
[----:B------:R-:W-:Y:S01]  /*2a00*/  IMAD.WIDE.U32 R198, R198, -0x326172a9, RZ ;  /* 0xcd9e8d57c6c67825 */ /* 0x000fe200078e00ff */
[----:B------:R-:W-:Y:S03]  /*2a10*/  LOP3.LUT R194, R194, UR16, R183, 0x96, !PT ;  /* 0x00000010c2c27c12 */ /* 0x000fe6000f8e96b7 */
[----:B------:R-:W-:Y:S01]  /*2a20*/  FMUL.FTZ R250, R173, 1.4426950216293334961 ;  /* 0x3fb8aa3badfa7820 */ /* 0x000fe20000410000 */
[----:B------:R-:W-:Y:S01]  /*2a30*/  IMAD.WIDE.U32 R200, R200, -0x2daee0ad, RZ ;  /* 0xd2511f53c8c87825 */ /* 0x000fe200078e00ff */
[----:B------:R-:W-:Y:S02]  /*2a40*/  LOP3.LUT R197, R152, UR11, R199, 0x96, !PT ;  /* 0x0000000b98c57c12 */ /* 0x000fe4000f8e96c7 */
[----:B------:R-:W-:Y:S01]  /*2a50*/  LOP3.LUT R216, R198, UR16, R185, 0x96, !PT ;  /* 0x00000010c6d87c12 */ /* 0x000fe2000f8e96b9 */
[----:B------:R-:W-:Y:S01]  /*2a60*/  IMAD.WIDE.U32 R192, R192, -0x2daee0ad, RZ ;  /* 0xd2511f53c0c07825 */ /* 0x000fe200078e00ff */
[----:B------:R-:W-:Y:S02]  /*2a70*/  LOP3.LUT R181, R186, UR23, R201, 0x96, !PT ;  /* 0x00000017bab57c12 */ /* 0x000fe4000f8e96c9 */
[----:B------:R-:W-:Y:S01]  /*2a80*/  LOP3.LUT R198, R198, UR16, R183, 0x96, !PT ;  /* 0x00000010c6c67c12 */ /* 0x000fe2000f8e96b7 */
[----:B------:R-:W-:Y:S01]  /*2a90*/  IMAD.WIDE.U32 R194, R194, -0x2daee0ad, RZ ;  /* 0xd2511f53c2c27825 */ /* 0x000fe200078e00ff */
[C---:B------:R-:W-:Y:S01]  /*2aa0*/  LOP3.LUT R196, R200.reuse, UR22, R193, 0x96, !PT ;  /* 0x00000016c8c47c12 */ /* 0x040fe2000f8e96c1 */
[----:B------:R-:W-:Y:S04]  /*2ab0*/  DEPBAR.LE SB0, 0x0 ;  /* 0x000080000000791a */ /* 0x000fe80000000000 */
[----:B------:R-:W-:Y:S01]  /*2ac0*/  LOP3.LUT R200, R200, UR22, R195, 0x96, !PT ;  /* 0x00000016c8c87c12 */ /* 0x000fe2000f8e96c3 */
[----:B------:R-:W-:Y:S01]  /*2ad0*/  BAR.SYNC.DEFER_BLOCKING 0x0 ;  /* 0x0000000000007b1d */ /* 0x000fe20000010000 */
[----:B------:R-:W-:Y:S01]  /*2ae0*/  IMAD.WIDE.U32 R214, R197, -0x2daee0ad, RZ ;  /* 0xd2511f53c5d67825 */ /* 0x000fe200078e00ff */
[----:B------:R-:W-:Y:S03]  /*2af0*/  UIADD3 UR16, UPT, UPT, UR11, -0x255992d5, URZ ;  /* 0xdaa66d2b0b107890 */ /* 0x000fe6000fffe0ff */
[----:B------:R-:W-:Y:S01]  /*2b00*/  IMAD.WIDE.U32 R198, R198, -0x2daee0ad, RZ ;  /* 0xd2511f53c6c67825 */ /* 0x000fe200078e00ff */
[----:B------:R-:W-:Y:S03]  /*2b10*/  LOP3.LUT R195, R186, UR23, R215, 0x96, !PT ;  /* 0x00000017bac37c12 */ /* 0x000fe6000f8e96d7 */
[----:B------:R-:W-:Y:S04]  /*2b20*/  IMAD.WIDE.U32 R210, R181, -0x326172a9, RZ ;  /* 0xcd9e8d57b5d27825 */ /* 0x000fe800078e00ff */
[----:B------:R-:W-:Y:S01]  /*2b30*/  IMAD.WIDE.U32 R200, R200, -0x326172a9, RZ ;  /* 0xcd9e8d57c8c87825 */ /* 0x000fe200078e00ff */
[--C-:B------:R-:W-:Y:S02]  /*2b40*/  LOP3.LUT R181, R184, UR17, R211.reuse, 0x96, !PT ;  /* 0x00000011b8b57c12 */ /* 0x100fe4000f8e96d3 */
[----:B------:R-:W-:Y:S01]  /*2b50*/  LOP3.LUT R193, R182, UR17, R211, 0x96, !PT ;  /* 0x00000011b6c17c12 */ /* 0x000fe2000f8e96d3 */
[----:B------:R-:W-:Y:S04]  /*2b60*/  IMAD.WIDE.U32 R224, R195, -0x326172a9, RZ ;  /* 0xcd9e8d57c3e07825 */ /* 0x000fe800078e00ff */
[----:B------:R-:W-:Y:S01]  /*2b70*/  IMAD.WIDE.U32 R216, R216, -0x2daee0ad, RZ ;  /* 0xd2511f53d8d87825 */ /* 0x000fe200078e00ff */
[----:B------:R-:W-:Y:S01]  /*2b80*/  LOP3.LUT R195, R184, UR17, R225, 0x96, !PT ;  /* 0x00000011b8c37c12 */ /* 0x000fe2000f8e96e1 */
[----:B------:R-:W-:Y:S02]  /*2b90*/  LDSM.16.M88.4 R100, [R126] ;  /* 0x000000007e64783b */ /* 0x000fe40000000200 */
[----:B------:R-:W-:Y:S01]  /*2ba0*/  IMAD.WIDE.U32 R208, R181, -0x2daee0ad, RZ ;  /* 0xd2511f53b5d07825 */ /* 0x000fe200078e00ff */
[C---:B------:R-:W-:Y:S02]  /*2bb0*/  LOP3.LUT R202, R214.reuse, UR22, R217, 0x96, !PT ;  /* 0x00000016d6ca7c12 */ /* 0x040fe4000f8e96d9 */
[----:B------:R-:W-:Y:S01]  /*2bc0*/  LOP3.LUT R214, R214, UR22, R199, 0x96, !PT ;  /* 0x00000016d6d67c12 */ /* 0x000fe2000f8e96c7 */
[----:B------:R-:W-:Y:S01]  /*2bd0*/  IMAD.WIDE.U32 R196, R196, -0x326172a9, RZ ;  /* 0xcd9e8d57c4c47825 */ /* 0x000fe200078e00ff */
[----:B------:R-:W-:Y:S02]  /*2be0*/  LOP3.LUT R192, R192, UR21, R209, 0x96, !PT ;  /* 0x00000015c0c07c12 */ /* 0x000fe4000f8e96d1 */
[----:B------:R-:W-:Y:S01]  /*2bf0*/  LOP3.LUT R181, R182, UR17, R225, 0x96, !PT ;  /* 0x00000011b6b57c12 */ /* 0x000fe2000f8e96e1 */
[----:B------:R-:W1:Y:S01]  /*2c00*/  LDSM.16.M88.4 R104, [R130] ;  /* 0x000000008268783b */ /* 0x000e620000000200 */
[C---:B------:R-:W-:Y:S01]  /*2c10*/  LOP3.LUT R212, R210.reuse, UR16, R197, 0x96, !PT ;  /* 0x00000010d2d47c12 */ /* 0x040fe2000f8e96c5 */
[----:B------:R-:W-:Y:S01]  /*2c20*/  IMAD.WIDE.U32 R206, R195, -0x2daee0ad, RZ ;  /* 0xd2511f53c3ce7825 */ /* 0x000fe200078e00ff */
[----:B------:R-:W-:Y:S01]  /*2c30*/  LOP3.LUT R210, R210, UR16, R201, 0x96, !PT ;  /* 0x00000010d2d27c12 */ /* 0x000fe2000f8e96c9 */
[----:B------:R-:W-:Y:S02]  /*2c40*/  UIADD3 UR17, UPT, UPT, UR11, 0x78dde6e4, URZ ;  /* 0x78dde6e40b117890 */ /* 0x000fe4000fffe0ff */
[----:B------:R-:W-:Y:S01]  /*2c50*/  FMUL.FTZ R195, R174, 1.4426950216293334961 ;  /* 0x3fb8aa3baec37820 */ /* 0x000fe20000410000 */
[----:B------:R-:W-:Y:S01]  /*2c60*/  IMAD.WIDE.U32 R202, R202, -0x326172a9, RZ ;  /* 0xcd9e8d57caca7825 */ /* 0x000fe200078e00ff */
[----:B------:R-:W-:Y:S01]  /*2c70*/  LOP3.LUT R197, R216, UR21, R207, 0x96, !PT ;  /* 0x00000015d8c57c12 */ /* 0x000fe2000f8e96cf */
[----:B------:R-:W2:Y:S02]  /*2c80*/  LDSM.16.M88.4 R108, [R126+0x1000] ;  /* 0x001000007e6c783b */ /* 0x000ea40000000200 */
[----:B------:R-:W-:Y:S01]  /*2c90*/  IMAD.WIDE.U32 R218, R192, -0x326172a9, RZ ;  /* 0xcd9e8d57c0da7825 */ /* 0x000fe200078e00ff */
[----:B------:R-:W-:Y:S03]  /*2ca0*/  LOP3.LUT R204, R224, UR16, R203, 0x96, !PT ;  /* 0x00000010e0cc7c12 */ /* 0x000fe6000f8e96cb */
[----:B------:R-:W-:Y:S01]  /*2cb0*/  IMAD.WIDE.U32 R230, R181, -0x2daee0ad, RZ ;  /* 0xd2511f53b5e67825 */ /* 0x000fe200078e00ff */
[----:B------:R-:W-:Y:S01]  /*2cc0*/  LOP3.LUT R203, R196, UR17, R219, 0x96, !PT ;  /* 0x00000011c4cb7c12 */ /* 0x000fe2000f8e96db */
[----:B------:R-:W3:Y:S02]  /*2cd0*/  LDSM.16.M88.4 R112, [R130+0x400] ;  /* 0x000400008270783b */ /* 0x000ee40000000200 */
[----:B------:R-:W-:Y:S01]  /*2ce0*/  FMUL.FTZ R196, R172, 1.4426950216293334961 ;  /* 0x3fb8aa3bacc47820 */ /* 0x000fe20000410000 */
[----:B------:R-:W-:Y:S01]  /*2cf0*/  IMAD.WIDE.U32 R212, R212, -0x2daee0ad, RZ ;  /* 0xd2511f53d4d47825 */ /* 0x000fe200078e00ff */
[----:B------:R-:W-:Y:S03]  /*2d00*/  LOP3.LUT R198, R198, UR21, R231, 0x96, !PT ;  /* 0x00000015c6c67c12 */ /* 0x000fe6000f8e96e7 */
[----:B------:R-:W-:Y:S01]  /*2d10*/  IMAD.WIDE.U32 R214, R214, -0x326172a9, RZ ;  /* 0xcd9e8d57d6d67825 */ /* 0x000fe200078e00ff */
[----:B------:R-:W-:Y:S01]  /*2d20*/  LOP3.LUT R208, R208, UR20, R213, 0x96, !PT ;  /* 0x00000014d0d07c12 */ /* 0x000fe2000f8e96d5 */
[----:B------:R-:W4:Y:S02]  /*2d30*/  LDSM.16.M88.4 R116, [R130+0x800] ;  /* 0x000800008274783b */ /* 0x000f240000000200 */
[----:B------:R-:W-:Y:S01]  /*2d40*/  IMAD.WIDE.U32 R228, R193, -0x2daee0ad, RZ ;  /* 0xd2511f53c1e47825 */ /* 0x000fe200078e00ff */
[----:B------:R-:W-:Y:S01]  /*2d50*/  LOP3.LUT R224, R224, UR16, R215, 0x96, !PT ;  /* 0x00000010e0e07c12 */ /* 0x000fe2000f8e96d7 */
[----:B------:R-:W-:Y:S02]  /*2d60*/  UIADD3 UR16, UPT, UPT, UR11, 0x1715609d, URZ ;  /* 0x1715609d0b107890 */ /* 0x000fe4000fffe0ff */
[----:B------:R-:W-:Y:S01]  /*2d70*/  IMAD.WIDE.U32 R208, R208, -0x326172a9, RZ ;  /* 0xcd9e8d57d0d07825 */ /* 0x000fe200078e00ff */
[----:B------:R-:W-:Y:S01]  /*2d80*/  LOP3.LUT R193, R194, UR21, R229, 0x96, !PT ;  /* 0x00000015c2c17c12 */ /* 0x000fe2000f8e96e5 */
[----:B------:R-:W4:Y:S02]  /*2d90*/  LDSM.16.M88.4 R120, [R130+0xc00] ;  /* 0x000c00008278783b */ /* 0x000f240000000200 */
[----:B------:R-:W-:Y:S04]  /*2da0*/  IMAD.WIDE.U32 R204, R204, -0x2daee0ad, RZ ;  /* 0xd2511f53cccc7825 */ /* 0x000fe800078e00ff */
[----:B------:R-:W-:Y:S01]  /*2db0*/  IMAD.WIDE.U32 R234, R197, -0x326172a9, RZ ;  /* 0xcd9e8d57c5ea7825 */ /* 0x000fe200078e00ff */
[----:B------:R-:W-:Y:S01]  /*2dc0*/  LOP3.LUT R206, R206, UR20, R205, 0x96, !PT ;  /* 0x00000014cece7c12 */ /* 0x000fe2000f8e96cd */
[-C--:B-1----:R-:W-:Y:S03]  /*2dd0*/  HMMA.16816.F32.BF16 R4, R100, R104.reuse, RZ ;  /* 0x000000686404723c */ /* 0x082fe600000418ff */
[----:B------:R-:W-:Y:S01]  /*2de0*/  LOP3.LUT R202, R202, UR17, R235, 0x96, !PT ;  /* 0x00000011caca7c12 */ /* 0x000fe2000f8e96eb */
[----:B------:R-:W-:Y:S04]  /*2df0*/  IMAD.WIDE.U32 R224, R224, -0x2daee0ad, RZ ;  /* 0xd2511f53e0e07825 */ /* 0x000fe800078e00ff */
[C---:B--2---:R-:W-:Y:S02]  /*2e00*/  HMMA.16816.F32.BF16 R8, R108.reuse, R104, RZ ;  /* 0x000000686c08723c */ /* 0x044fe400000418ff */
[----:B------:R-:W-:Y:S01]  /*2e10*/  LOP3.LUT R230, R230, UR20, R225, 0x96, !PT ;  /* 0x00000014e6e67c12 */ /* 0x000fe2000f8e96e1 */
[----:B------:R-:W-:Y:S04]  /*2e20*/  IMAD.WIDE.U32 R210, R210, -0x2daee0ad, RZ ;  /* 0xd2511f53d2d27825 */ /* 0x000fe800078e00ff */
[----:B------:R-:W-:Y:S01]  /*2e30*/  IMAD.WIDE.U32 R216, R193, -0x326172a9, RZ ;  /* 0xcd9e8d57c1d87825 */ /* 0x000fe200078e00ff */
[----:B------:R-:W-:Y:S01]  /*2e40*/  LOP3.LUT R228, R228, UR20, R211, 0x96, !PT ;  /* 0x00000014e4e47c12 */ /* 0x000fe2000f8e96d3 */
[-C--:B------:R-:W-:Y:S02]  /*2e50*/  HMMA.16816.F32.BF16 R12, R108, R106.reuse, RZ ;  /* 0x0000006a6c0c723c */ /* 0x080fe400000418ff */
[----:B------:R-:W-:Y:S01]  /*2e60*/  IMAD.WIDE.U32 R226, R198, -0x326172a9, RZ ;  /* 0xcd9e8d57c6e27825 */ /* 0x000fe200078e00ff */
[----:B------:R-:W-:Y:S03]  /*2e70*/  LOP3.LUT R200, R200, UR17, R217, 0x96, !PT ;  /* 0x00000011c8c87c12 */ /* 0x000fe6000f8e96d9 */
[----:B------:R-:W-:Y:S01]  /*2e80*/  IMAD.WIDE.U32 R220, R202, -0x2daee0ad, RZ ;  /* 0xd2511f53cadc7825 */ /* 0x000fe200078e00ff */
[----:B------:R-:W-:Y:S01]  /*2e90*/  LOP3.LUT R223, R214, UR17, R227, 0x96, !PT ;  /* 0x00000011d6df7c12 */ /* 0x000fe2000f8e96e3 */
[C---:B------:R-:W-:Y:S02]  /*2ea0*/  HMMA.16816.F32.BF16 R16, R100.reuse, R106, RZ ;  /* 0x0000006a6410723c */ /* 0x040fe400000418ff */
[----:B------:R-:W-:Y:S04]  /*2eb0*/  IMAD.WIDE.U32 R228, R228, -0x326172a9, RZ ;  /* 0xcd9e8d57e4e47825 */ /* 0x000fe800078e00ff */
[----:B------:R-:W-:Y:S02]  /*2ec0*/  IMAD.WIDE.U32 R206, R206, -0x326172a9, RZ ;  /* 0xcd9e8d57cece7825 */ /* 0x000fe400078e00ff */
[-C--:B---3--:R-:W-:Y:S02]  /*2ed0*/  HMMA.16816.F32.BF16 R20, R100, R112.reuse, RZ ;  /* 0x000000706414723c */ /* 0x088fe400000418ff */
[----:B------:R-:W-:Y:S01]  /*2ee0*/  IMAD.WIDE.U32 R230, R230, -0x326172a9, RZ ;  /* 0xcd9e8d57e6e67825 */ /* 0x000fe200078e00ff */
[----:B------:R-:W-:Y:S03]  /*2ef0*/  LOP3.LUT R234, R234, UR16, R207, 0x96, !PT ;  /* 0x00000010eaea7c12 */ /* 0x000fe6000f8e96cf */
[----:B------:R-:W-:Y:S01]  /*2f00*/  IMAD.WIDE.U32 R214, R200, -0x2daee0ad, RZ ;  /* 0xd2511f53c8d67825 */ /* 0x000fe200078e00ff */
[----:B------:R-:W-:Y:S01]  /*2f10*/  LOP3.LUT R226, R226, UR16, R231, 0x96, !PT ;  /* 0x00000010e2e27c12 */ /* 0x000fe2000f8e96e7 */
[C---:B------:R-:W-:Y:S02]  /*2f20*/  HMMA.16816.F32.BF16 R24, R108.reuse, R112, RZ ;  /* 0x000000706c18723c */ /* 0x040fe400000418ff */
[----:B------:R-:W-:Y:S01]  /*2f30*/  IMAD.WIDE.U32 R240, R223, -0x2daee0ad, RZ ;  /* 0xd2511f53dff07825 */ /* 0x000fe200078e00ff */
[----:B------:R-:W-:Y:S03]  /*2f40*/  LOP3.LUT R231, R210, UR19, R215, 0x96, !PT ;  /* 0x00000013d2e77c12 */ /* 0x000fe6000f8e96d7 */
[----:B------:R-:W-:Y:S02]  /*2f50*/  IMAD.WIDE.U32 R234, R234, -0x2daee0ad, RZ ;  /* 0xd2511f53eaea7825 */ /* 0x000fe400078e00ff */
[-C--:B------:R-:W-:Y:S03]  /*2f60*/  HMMA.16816.F32.BF16 R28, R108, R114.reuse, RZ ;  /* 0x000000726c1c723c */ /* 0x080fe600000418ff */
[----:B------:R-:W-:Y:S02]  /*2f70*/  LOP3.LUT R220, R220, UR18, R235, 0x96, !PT ;  /* 0x00000012dcdc7c12 */ /* 0x000fe4000f8e96eb */
[----:B------:R-:W-:Y:S03]  /*2f80*/  PRMT R238, R234, 0x7771, RZ ;  /* 0x00007771eaee7816 */ /* 0x000fe600000000ff */
[C---:B------:R-:W-:Y:S01]  /*2f90*/  HMMA.16816.F32.BF16 R32, R100.reuse, R114, RZ ;  /* 0x000000726420723c */ /* 0x040fe200000418ff */
[----:B------:R-:W-:Y:S07]  /*2fa0*/  LDSM.16.M88.4 R112, [R2] ;  /* 0x000000000270783b */ /* 0x000fee0000000200 */
[-C--:B----4-:R-:W-:Y:S08]  /*2fb0*/  HMMA.16816.F32.BF16 R36, R100, R116.reuse, RZ ;  /* 0x000000746424723c */ /* 0x090ff000000418ff */
[C---:B------:R-:W-:Y:S02]  /*2fc0*/  HMMA.16816.F32.BF16 R40, R108.reuse, R116, RZ ;  /* 0x000000746c28723c */ /* 0x040fe400000418ff */
[----:B------:R-:W-:Y:S05]  /*2fd0*/  IMAD.IADD R116, R131, 0x1, R126 ;  /* 0x0000000183747824 */ /* 0x000fea00078e027e */
[----:B------:R-:W1:Y:S01]  /*2fe0*/  LDSM.16.M88.4 R104, [R116] ;  /* 0x000000007468783b */ /* 0x000e620000000200 */
[-C--:B------:R-:W-:Y:S08]  /*2ff0*/  HMMA.16816.F32.BF16 R44, R108, R118.reuse, RZ ;  /* 0x000000766c2c723c */ /* 0x080ff000000418ff */
[C---:B------:R-:W-:Y:S08]  /*3000*/  HMMA.16816.F32.BF16 R48, R100.reuse, R118, RZ ;  /* 0x000000766430723c */ /* 0x040ff000000418ff */
[-C--:B------:R-:W-:Y:S08]  /*3010*/  HMMA.16816.F32.BF16 R52, R100, R120.reuse, RZ ;  /* 0x000000786434723c */ /* 0x080ff000000418ff */
[C---:B------:R-:W-:Y:S02]  /*3020*/  HMMA.16816.F32.BF16 R56, R108.reuse, R120, RZ ;  /* 0x000000786c38723c */ /* 0x040fe400000418ff */
[C---:B------:R-:W-:Y:S04]  /*3030*/  LEA R120, P1, R133.reuse, R146, 0x2 ;  /* 0x0000009285787211 */ /* 0x040fe800078210ff */
[----:B------:R-:W-:Y:S02]  /*3040*/  LEA.HI.X R121, R133, R147, RZ, 0x2, P1 ;  /* 0x0000009385797211 */ /* 0x000fe400008f14ff */
[----:B------:R-:W-:Y:S01]  /*3050*/  FSETP.NEU.FTZ.AND P1, PT, R175, -INF , PT ;  /* 0xff800000af00780b */ /* 0x000fe20003f3d000 */
[-C--:B------:R-:W-:Y:S01]  /*3060*/  HMMA.16816.F32.BF16 R60, R108, R122.reuse, RZ ;  /* 0x0000007a6c3c723c */ /* 0x080fe200000418ff */
[----:B------:R-:W-:Y:S02]  /*3070*/  LDSM.16.M88.4 R108, [R2+0x400] ;  /* 0x00040000026c783b */ /* 0x000fe40000000200 */
[----:B------:R-:W-:Y:S02]  /*3080*/  FSEL R248, R248, RZ, P1 ;  /* 0x000000fff8f87208 */ /* 0x000fe40000800000 */
[----:B------:R-:W-:Y:S03]  /*3090*/  FSETP.NEU.FTZ.AND P1, PT, R174, -INF , PT ;  /* 0xff800000ae00780b */ /* 0x000fe60003f3d000 */
[----:B------:R-:W-:Y:S01]  /*30a0*/  HMMA.16816.F32.BF16 R64, R100, R122, RZ ;  /* 0x0000007a6440723c */ /* 0x000fe200000418ff */
[----:B------:R-:W2:Y:S01]  /*30b0*/  LDSM.16.M88.4 R100, [R116+0x1000] ;  /* 0x001000007464783b */ /* 0x000ea20000000200 */
[----:B------:R-:W-:Y:S06]  /*30c0*/  IMAD.IADD R123, R138, 0x1, R155 ;  /* 0x000000018a7b7824 */ /* 0x000fec00078e029b */
[-C--:B-1----:R-:W-:Y:S01]  /*30d0*/  HMMA.16816.F32.BF16 R4, R104, R112.reuse, R4 ;  /* 0x000000706804723c */ /* 0x082fe20000041804 */
[----:B------:R-:W5:Y:S04]  /*30e0*/  LDG.E R117, desc[UR30][R120.64+0x100] ;  /* 0x0001001e78757981 */ /* 0x000f68000c1e1900 */
[----:B------:R-:W5:Y:S11]  /*30f0*/  LDG.E R118, desc[UR30][R120.64+0x120] ;  /* 0x0001201e78767981 */ /* 0x000f76000c1e1900 */
[----:B------:R-:W-:Y:S03]  /*3100*/  @!UPT UIADD3 URZ, UPT, UPT, URZ, URZ, URZ ;  /* 0x000000fffffff290 */ /* 0x000fe6000fffe0ff */
[----:B------:R-:W-:Y:S02]  /*3110*/  @P0 FSEL R5, R5, -INF , !P3 ;  /* 0xff80000005050808 */ /* 0x000fe40005800000 */
[----:B------:R-:W-:Y:S02]  /*3120*/  @P0 FSEL R6, R6, -INF , !P2 ;  /* 0xff80000006060808 */ /* 0x000fe40005000000 */
[----:B------:R-:W-:Y:S01]  /*3130*/  @P0 FSEL R7, R7, -INF , !P3 ;  /* 0xff80000007070808 */ /* 0x000fe20005800000 */
[--C-:B------:R-:W-:Y:S01]  /*3140*/  FFMA.FTZ R199, R5, UR9, -R248.reuse ;  /* 0x0000000905c77c23 */ /* 0x100fe200080108f8 */
[----:B------:R-:W-:Y:S02]  /*3150*/  FSEL R5, R195, RZ, P1 ;  /* 0x000000ffc3057208 */ /* 0x000fe40000800000 */
[----:B------:R-:W-:Y:S01]  /*3160*/  FSETP.NEU.FTZ.AND P1, PT, R173, -INF , PT ;  /* 0xff800000ad00780b */ /* 0x000fe20003f3d000 */
[----:B------:R1:W-:Y:S01]  /*3170*/  MUFU.EX2 R195, R199 ;  /* 0x000000c700c37308 */ /* 0x0003e20000000800 */
[----:B------:R-:W-:Y:S01]  /*3180*/  @P0 FSEL R4, R4, -INF , !P2 ;  /* 0xff80000004040808 */ /* 0x000fe20005000000 */
[--C-:B------:R-:W-:Y:S01]  /*3190*/  FFMA.FTZ R181, R6, UR9, -R5.reuse ;  /* 0x0000000906b57c23 */ /* 0x100fe20008010805 */
[----:B------:R-:W-:Y:S01]  /*31a0*/  FSEL R250, R250, RZ, P1 ;  /* 0x000000fffafa7208 */ /* 0x000fe20000800000 */
[----:B------:R-:W-:Y:S01]  /*31b0*/  FFMA.FTZ R201, R7, UR9, -R5 ;  /* 0x0000000907c97c23 */ /* 0x000fe20008010805 */
[----:B------:R-:W-:Y:S01]  /*31c0*/  FSETP.NEU.FTZ.AND P1, PT, R172, -INF , PT ;  /* 0xff800000ac00780b */ /* 0x000fe20003f3d000 */
[C---:B--2---:R-:W-:Y:S04]  /*31d0*/  HMMA.16816.F32.BF16 R8, R100.reuse, R112, R8 ;  /* 0x000000706408723c */ /* 0x044fe80000041808 */
[----:B------:R2:W-:Y:S01]  /*31e0*/  MUFU.EX2 R192, R201 ;  /* 0x000000c900c07308 */ /* 0x0005e20000000800 */
[----:B------:R-:W-:Y:S01]  /*31f0*/  FSEL R6, R196, RZ, P1 ;  /* 0x000000ffc4067208 */ /* 0x000fe20000800000 */
[----:B------:R-:W-:Y:S01]  /*3200*/  FFMA.FTZ R194, R4, UR9, -R248 ;  /* 0x0000000904c27c23 */ /* 0x000fe200080108f8 */
[-C--:B------:R-:W-:Y:S01]  /*3210*/  @P0 ISETP.GE.AND P1, PT, R158, R178.reuse, PT ;  /* 0x000000b29e00020c */ /* 0x080fe20003f26270 */
[-C--:B------:R-:W-:Y:S06]  /*3220*/  HMMA.16816.F32.BF16 R12, R100, R114.reuse, R12 ;  /* 0x00000072640c723c */ /* 0x080fec000004180c */
[----:B------:R-:W-:Y:S01]  /*3230*/  MUFU.EX2 R181, R181 ;  /* 0x000000b500b57308 */ /* 0x000fe20000000800 */
[----:B-1----:R-:W-:Y:S01]  /*3240*/  LOP3.LUT R199, R218, UR16, R209, 0x96, !PT ;  /* 0x00000010dac77c12 */ /* 0x002fe2000f8e96d1 */
[----:B------:R-:W-:Y:S01]  /*3250*/  IMAD.WIDE.U32 R218, R203, -0x2daee0ad, RZ ;  /* 0xd2511f53cbda7825 */ /* 0x000fe200078e00ff */
[C---:B------:R-:W-:Y:S01]  /*3260*/  HMMA.16816.F32.BF16 R16, R104.reuse, R114, R16 ;  /* 0x000000726810723c */ /* 0x040fe20000041810 */
[----:B------:R-:W1:Y:S06]  /*3270*/  LDSM.16.M88.4 R112, [R2+0x800] ;  /* 0x000800000270783b */ /* 0x000e6c0000000200 */
[----:B------:R-:W3:Y:S01]  /*3280*/  MUFU.EX2 R194, R194 ;  /* 0x000000c200c27308 */ /* 0x000ee20000000800 */
[----:B------:R-:W-:Y:S01]  /*3290*/  LOP3.LUT R203, R212, UR19, R219, 0x96, !PT ;  /* 0x00000013d4cb7c12 */ /* 0x000fe2000f8e96db */
[----:B------:R-:W-:Y:S01]  /*32a0*/  IMAD.WIDE.U32 R232, R199, -0x2daee0ad, RZ ;  /* 0xd2511f53c7e87825 */ /* 0x000fe200078e00ff */
[----:B------:R-:W-:Y:S02]  /*32b0*/  @P0 FSEL R9, R9, -INF , !P3 ;  /* 0xff80000009090808 */ /* 0x000fe40005800000 */
[----:B--2---:R-:W-:Y:S01]  /*32c0*/  LOP3.LUT R201, R216, UR16, R229, 0x96, !PT ;  /* 0x00000010d8c97c12 */ /* 0x004fe2000f8e96e5 */
[-C--:B------:R-:W-:Y:S01]  /*32d0*/  HMMA.16816.F32.BF16 R20, R104, R108.reuse, R20 ;  /* 0x0000006c6814723c */ /* 0x080fe20000041814 */
[----:B------:R-:W-:Y:S02]  /*32e0*/  UIADD3 UR16, UPT, UPT, UR11, -0x4ab325aa, URZ ;  /* 0xb54cda560b107890 */ /* 0x000fe4000fffe0ff */
[----:B------:R-:W-:Y:S01]  /*32f0*/  @P0 FSEL R15, R15, -INF , !P1 ;  /* 0xff8000000f0f0808 */ /* 0x000fe20004800000 */
[----:B------:R-:W-:Y:S01]  /*3300*/  FFMA.FTZ R205, R9, UR9, -R250 ;  /* 0x0000000909cd7c23 */ /* 0x000fe200080108fa */
[----:B------:R-:W-:Y:S01]  /*3310*/  @P0 FSEL R8, R8, -INF , !P2 ;  /* 0xff80000008080808 */ /* 0x000fe20005000000 */
[----:B------:R-:W-:Y:S01]  /*3320*/  IMAD.WIDE.U32 R212, R201, -0x2daee0ad, RZ ;  /* 0xd2511f53c9d47825 */ /* 0x000fe200078e00ff */
[----:B------:R-:W-:Y:S01]  /*3330*/  @P0 FSEL R10, R10, -INF , !P2 ;  /* 0xff8000000a0a0808 */ /* 0x000fe20005000000 */
[----:B------:R2:W-:Y:S01]  /*3340*/  MUFU.EX2 R196, R205 ;  /* 0x000000cd00c47308 */ /* 0x0005e20000000800 */
[-C--:B------:R-:W-:Y:S01]  /*3350*/  @P0 ISETP.GE.AND P2, PT, R157, R178.reuse, PT ;  /* 0x000000b29d00020c */ /* 0x080fe20003f46270 */
[----:B------:R-:W-:Y:S01]  /*3360*/  FFMA.FTZ R209, R15, UR9, -R6 ;  /* 0x000000090fd17c23 */ /* 0x000fe20008010806 */
[----:B------:R-:W-:Y:S01]  /*3370*/  PRMT R251, R212, 0x7772, RZ ;  /* 0x00007772d4fb7816 */ /* 0x000fe200000000ff */
[----:B------:R-:W-:Y:S01]  /*3380*/  IMAD.WIDE.U32 R210, R203, -0x326172a9, RZ ;  /* 0xcd9e8d57cbd27825 */ /* 0x000fe200078e00ff */
[----:B------:R-:W-:Y:S01]  /*3390*/  @P0 FSEL R12, R12, -INF , !P2 ;  /* 0xff8000000c0c0808 */ /* 0x000fe20005000000 */
[C---:B------:R-:W-:Y:S04]  /*33a0*/  HMMA.16816.F32.BF16 R24, R100.reuse, R108, R24 ;  /* 0x0000006c6418723c */ /* 0x040fe80000041818 */
[----:B------:R4:W-:Y:S01]  /*33b0*/  MUFU.EX2 R202, R209 ;  /* 0x000000d100ca7308 */ /* 0x0009e20000000800 */
[----:B------:R-:W-:Y:S01]  /*33c0*/  @P0 FSEL R14, R14, -INF , !P2 ;  /* 0xff8000000e0e0808 */ /* 0x000fe20005000000 */
[--C-:B------:R-:W-:Y:S01]  /*33d0*/  FFMA.FTZ R193, R8, UR9, -R250.reuse ;  /* 0x0000000908c17c23 */ /* 0x100fe200080108fa */
[----:B------:R-:W-:Y:S01]  /*33e0*/  @P0 FSEL R16, R16, -INF , !P2 ;  /* 0xff80000010100808 */ /* 0x000fe20005000000 */
[----:B------:R-:W-:Y:S01]  /*33f0*/  FFMA.FTZ R199, R12, UR9, -R250 ;  /* 0x000000090cc77c23 */ /* 0x000fe200080108fa */
[----:B------:R-:W-:Y:S01]  /*3400*/  LOP3.LUT R207, R208, UR16, R211, 0x96, !PT ;  /* 0x00000010d0cf7c12 */ /* 0x000fe2000f8e96d3 */
[-C--:B------:R-:W-:Y:S04]  /*3410*/  HMMA.16816.F32.BF16 R28, R100, R110.reuse, R28 ;  /* 0x0000006e641c723c */ /* 0x080fe8000004181c */
[----:B------:R-:W-:Y:S01]  /*3420*/  MUFU.EX2 R193, R193 ;  /* 0x000000c100c17308 */ /* 0x000fe20000000800 */
[----:B------:R-:W-:Y:S01]  /*3430*/  @P0 FSEL R18, R18, -INF , !P2 ;  /* 0xff80000012120808 */ /* 0x000fe20005000000 */
[----:B------:R-:W-:Y:S01]  /*3440*/  FFMA.FTZ R203, R16, UR9, -R248 ;  /* 0x0000000910cb7c23 */ /* 0x000fe200080108f8 */
[-C--:B------:R-:W-:Y:S01]  /*3450*/  @P0 ISETP.GE.AND P2, PT, R159, R178.reuse, PT ;  /* 0x000000b29f00020c */ /* 0x080fe20003f46270 */
[--C-:B------:R-:W-:Y:S01]  /*3460*/  FFMA.FTZ R197, R10, UR9, -R6.reuse ;  /* 0x000000090ac57c23 */ /* 0x100fe20008010806 */
[----:B--2---:R-:W-:Y:S01]  /*3470*/  LOP3.LUT R205, R204, UR19, R221, 0x96, !PT ;  /* 0x00000013cccd7c12 */ /* 0x004fe2000f8e96dd */
[C---:B------:R-:W-:Y:S01]  /*3480*/  HMMA.16816.F32.BF16 R32, R104.reuse, R110, R32 ;  /* 0x0000006e6820723c */ /* 0x040fe20000041820 */
[----:B------:R-:W2:Y:S03]  /*3490*/  LDSM.16.M88.4 R108, [R2+0xc00] ;  /* 0x000c0000026c783b */ /* 0x000ea60000000200 */
[----:B------:R-:W3:Y:S01]  /*34a0*/  MUFU.EX2 R199, R199 ;  /* 0x000000c700c77308 */ /* 0x000ee20000000800 */
[----:B----4-:R-:W-:Y:S01]  /*34b0*/  LOP3.LUT R209, R207, 0xffff, RZ, 0xc0, !PT ;  /* 0x0000ffffcfd17812 */ /* 0x010fe200078ec0ff */
[----:B------:R-:W-:Y:S01]  /*34c0*/  FFMA.FTZ R201, R14, UR9, -R6 ;  /* 0x000000090ec97c23 */ /* 0x000fe20008010806 */
[----:B------:R-:W-:Y:S01]  /*34d0*/  @P0 FSEL R20, R20, -INF , !P2 ;  /* 0xff80000014140808 */ /* 0x000fe20005000000 */
[----:B------:R-:W-:Y:S01]  /*34e0*/  IMAD.WIDE.U32 R236, R205, -0x326172a9, RZ ;  /* 0xcd9e8d57cdec7825 */ /* 0x000fe200078e00ff */
[----:B------:R-:W-:Y:S01]  /*34f0*/  LOP3.LUT R243, R214, UR18, R213, 0x96, !PT ;  /* 0x00000012d6f37c12 */ /* 0x000fe2000f8e96d5 */
[-C--:B-1----:R-:W-:Y:S04]  /*3500*/  HMMA.16816.F32.BF16 R36, R104, R112.reuse, R36 ;  /* 0x000000706824723c */ /* 0x082fe80000041824 */
[----:B------:R-:W-:Y:S01]  /*3510*/  MUFU.EX2 R197, R197 ;  /* 0x000000c500c57308 */ /* 0x000fe20000000800 */
[----:B------:R-:W-:Y:S01]  /*3520*/  SHF.R.U32.HI R209, RZ, 0x8, R209 ;  /* 0x00000008ffd17819 */ /* 0x000fe200000116d1 */
[----:B------:R-:W-:Y:S01]  /*3530*/  FFMA.FTZ R213, R20, UR9, -R248 ;  /* 0x0000000914d57c23 */ /* 0x000fe200080108f8 */
[C---:B------:R-:W-:Y:S02]  /*3540*/  PRMT R214, R210.reuse, 0x7770, RZ ;  /* 0x00007770d2d67816 */ /* 0x040fe400000000ff */
[C---:B------:R-:W-:Y:S01]  /*3550*/  PRMT R215, R210.reuse, 0x7771, RZ ;  /* 0x00007771d2d77816 */ /* 0x040fe200000000ff */
[C---:B------:R-:W-:Y:S04]  /*3560*/  HMMA.16816.F32.BF16 R40, R100.reuse, R112, R40 ;  /* 0x000000706428723c */ /* 0x040fe80000041828 */
[----:B------:R-:W-:Y:S01]  /*3570*/  MUFU.EX2 R201, R201 ;  /* 0x000000c900c97308 */ /* 0x000fe20000000800 */
[C---:B------:R-:W-:Y:S02]  /*3580*/  PRMT R216, R210.reuse, 0x7772, RZ ;  /* 0x00007772d2d87816 */ /* 0x040fe400000000ff */
[----:B------:R-:W-:Y:S02]  /*3590*/  PRMT R217, R210, 0x7773, RZ ;  /* 0x00007773d2d97816 */ /* 0x000fe400000000ff */
[----:B------:R-:W-:Y:S01]  /*35a0*/  LOP3.LUT R210, R207, 0xff, RZ, 0xc0, !PT ;  /* 0x000000ffcfd27812 */ /* 0x000fe200078ec0ff */
[-C--:B------:R-:W-:Y:S04]  /*35b0*/  HMMA.16816.F32.BF16 R44, R100, R114.reuse, R44 ;  /* 0x00000072642c723c */ /* 0x080fe8000004182c */
[----:B------:R-:W-:Y:S01]  /*35c0*/  MUFU.EX2 R203, R203 ;  /* 0x000000cb00cb7308 */ /* 0x000fe20000000800 */
[----:B------:R-:W-:Y:S02]  /*35d0*/  @P0 FSEL R19, R19, -INF , !P1 ;  /* 0xff80000013130808 */ /* 0x000fe40004800000 */
[C---:B------:R-:W-:Y:S02]  /*35e0*/  PRMT R229, R212.reuse, 0x7770, RZ ;  /* 0x00007770d4e57816 */ /* 0x040fe400000000ff */
[C---:B------:R-:W-:Y:S01]  /*35f0*/  PRMT R252, R212.reuse, 0x7771, RZ ;  /* 0x00007771d4fc7816 */ /* 0x040fe200000000ff */
[C---:B------:R-:W-:Y:S01]  /*3600*/  HMMA.16816.F32.BF16 R48, R104.reuse, R114, R48 ;  /* 0x000000726830723c */ /* 0x040fe20000041830 */
[----:B------:R1:W4:Y:S03]  /*3610*/  LDG.E R114, desc[UR30][R120.64+0x20] ;  /* 0x0000201e78727981 */ /* 0x000326000c1e1900 */
[----:B------:R-:W-:Y:S02]  /*3620*/  PRMT R249, R212, 0x7773, RZ ;  /* 0x00007773d4f97816 */ /* 0x000fe400000000ff */
[----:B------:R-:W-:Y:S02]  /*3630*/  LOP3.LUT R209, R209, 0xffff, RZ, 0xc0, !PT ;  /* 0x0000ffffd1d17812 */ /* 0x000fe400078ec0ff */
[----:B------:R-:W-:Y:S01]  /*3640*/  LOP3.LUT R212, R206, UR16, R237, 0x96, !PT ;  /* 0x00000010ced47c12 */ /* 0x000fe2000f8e96ed */
[-C--:B--2---:R-:W-:Y:S01]  /*3650*/  HMMA.16816.F32.BF16 R52, R104, R108.reuse, R52 ;  /* 0x0000006c6834723c */ /* 0x084fe20000041834 */
[----:B------:R2:W-:Y:S02]  /*3660*/  MUFU.EX2 R206, R213 ;  /* 0x000000d500ce7308 */ /* 0x0005e40000000800 */
[----:B------:R-:W-:Y:S02]  /*3670*/  @P0 FSEL R13, R13, -INF , !P1 ;  /* 0xff8000000d0d0808 */ /* 0x000fe40004800000 */
[----:B------:R-:W-:Y:S02]  /*3680*/  @P0 FSEL R17, R17, -INF , !P1 ;  /* 0xff80000011110808 */ /* 0x000fe40004800000 */
[----:B------:R-:W-:Y:S01]  /*3690*/  PRMT R211, R207, 0x7632, R211 ;  /* 0x00007632cfd37816 */ /* 0x000fe200000000d3 */
[C---:B------:R-:W-:Y:S04]  /*36a0*/  HMMA.16816.F32.BF16 R56, R100.reuse, R108, R56 ;  /* 0x0000006c6438723c */ /* 0x040fe80000041838 */
[----:B------:R-:W-:Y:S01]  /*36b0*/  ISETP.LE.U32.AND P1, PT, R210, UR8, PT ;  /* 0x00000008d2007c0c */ /* 0x000fe2000bf23070 */
[----:B------:R-:W-:Y:S01]  /*36c0*/  FFMA.FTZ R210, R19, UR9, -R5 ;  /* 0x0000000913d27c23 */ /* 0x000fe20008010805 */
[----:B------:R-:W-:Y:S01]  /*36d0*/  ISETP.LE.U32.AND P4, PT, R209, UR8, PT ;  /* 0x00000008d1007c0c */ /* 0x000fe2000bf83070 */
[----:B------:R-:W-:Y:S01]  /*36e0*/  FFMA.FTZ R200, R13, UR9, -R250 ;  /* 0x000000090dc87c23 */ /* 0x000fe200080108fa */
[----:B------:R-:W-:Y:S01]  /*36f0*/  LOP3.LUT R209, R211, 0xff, RZ, 0xc0, !PT ;  /* 0x000000ffd3d17812 */ /* 0x000fe200078ec0ff */
[----:B------:R1:W-:Y:S01]  /*3700*/  MUFU.EX2 R205, R210 ;  /* 0x000000d200cd7308 */ /* 0x0003e20000000800 */
[----:B------:R-:W-:Y:S01]  /*3710*/  @P0 FSEL R11, R11, -INF , !P3 ;  /* 0xff8000000b0b0808 */ /* 0x000fe20005800000 */
[-C--:B------:R-:W-:Y:S03]  /*3720*/  HMMA.16816.F32.BF16 R60, R100, R110.reuse, R60 ;  /* 0x0000006e643c723c */ /* 0x080fe6000004183c */
[----:B------:R-:W-:Y:S01]  /*3730*/  ISETP.LE.U32.AND P6, PT, R209, UR8, PT ;  /* 0x00000008d1007c0c */ /* 0x000fe2000bfc3070 */
[----:B------:R-:W-:Y:S01]  /*3740*/  FFMA.FTZ R208, R17, UR9, -R248 ;  /* 0x0000000911d07c23 */ /* 0x000fe200080108f8 */
[-C--:B------:R-:W-:Y:S01]  /*3750*/  @P0 ISETP.GE.AND P3, PT, R160, R178.reuse, PT ;  /* 0x000000b2a000020c */ /* 0x080fe20003f66270 */
[----:B---3--:R-:W-:Y:S01]  /*3760*/  @!P1 FADD.FTZ R194, -R194, -RZ ;  /* 0x800000ffc2c29221 */ /* 0x008fe20000010100 */
[----:B--2---:R-:W-:Y:S01]  /*3770*/  PRMT R213, R236, 0x7770, RZ ;  /* 0x00007770ecd57816 */ /* 0x004fe200000000ff */
[----:B------:R-:W-:Y:S01]  /*3780*/  HMMA.16816.F32.BF16 R64, R104, R110, R64 ;  /* 0x0000006e6840723c */ /* 0x000fe20000041840 */
[----:B------:R-:W-:Y:S03]  /*3790*/  MUFU.EX2 R200, R200 ;  /* 0x000000c800c87308 */ /* 0x000fe60000000800 */
[----:B------:R-:W-:Y:S01]  /*37a0*/  SHF.R.U32.HI R209, RZ, 0x18, R207 ;  /* 0x00000018ffd17819 */ /* 0x000fe200000116cf */
[----:B------:R-:W-:Y:S01]  /*37b0*/  @!P4 FADD.FTZ R195, -R195, -RZ ;  /* 0x800000ffc3c3c221 */ /* 0x000fe20000010100 */
[----:B------:R-:W-:Y:S01]  /*37c0*/  @P0 FSEL R25, R25, -INF , !P3 ;  /* 0xff80000019190808 */ /* 0x000fe20005800000 */
[----:B------:R-:W-:Y:S01]  /*37d0*/  FFMA.FTZ R198, R11, UR9, -R6 ;  /* 0x000000090bc67c23 */ /* 0x000fe20008010806 */
[C---:B-1----:R-:W-:Y:S01]  /*37e0*/  LOP3.LUT R210, R212.reuse, 0xff, RZ, 0xc0, !PT ;  /* 0x000000ffd4d27812 */ /* 0x042fe200078ec0ff */
[----:B------:R-:W-:Y:S01]  /*37f0*/  @!P6 FADD.FTZ R181, -R181, -RZ ;  /* 0x800000ffb5b5e221 */ /* 0x000fe20000010100 */
[----:B------:R-:W-:Y:S01]  /*3800*/  ISETP.LE.U32.AND P6, PT, R213, UR8, PT ;  /* 0x00000008d5007c0c */ /* 0x000fe2000bfc3070 */
[----:B------:R-:W-:Y:S01]  /*3810*/  FFMA.FTZ R221, R25, UR9, -R250 ;  /* 0x0000000919dd7c23 */ /* 0x000fe200080108fa */
[C---:B------:R-:W-:Y:S01]  /*3820*/  LOP3.LUT R211, R212.reuse, 0xffff, RZ, 0xc0, !PT ;  /* 0x0000ffffd4d37812 */ /* 0x040fe200078ec0ff */
[----:B------:R-:W-:Y:S01]  /*3830*/  MUFU.EX2 R208, R208 ;  /* 0x000000d000d07308 */ /* 0x000fe20000000800 */
[----:B------:R-:W-:Y:S01]  /*3840*/  PRMT R213, R212, 0x7632, R213 ;  /* 0x00007632d4d57816 */ /* 0x000fe200000000d5 */
[----:B------:R-:W-:Y:S01]  /*3850*/  IMAD.WIDE.U32 R10, R226, -0x2daee0ad, RZ ;  /* 0xd2511f53e20a7825 */ /* 0x000fe200078e00ff */
[----:B------:R-:W-:Y:S02]  /*3860*/  ISETP.LE.U32.AND P1, PT, R209, UR8, PT ;  /* 0x00000008d1007c0c */ /* 0x000fe4000bf23070 */
[----:B------:R-:W-:Y:S02]  /*3870*/  SHF.R.U32.HI R212, RZ, 0x18, R212 ;  /* 0x00000018ffd47819 */ /* 0x000fe400000116d4 */
[----:B------:R-:W-:Y:S03]  /*3880*/  @P0 FSEL R22, R22, -INF , !P2 ;  /* 0xff80000016160808 */ /* 0x000fe60005000000 */
[----:B------:R-:W1:Y:S01]  /*3890*/  MUFU.EX2 R198, R198 ;  /* 0x000000c600c67308 */ /* 0x000e620000000800 */
[----:B------:R-:W-:Y:S01]  /*38a0*/  @P0 FSEL R24, R24, -INF , !P2 ;  /* 0xff80000018180808 */ /* 0x000fe20005000000 */
[----:B------:R-:W-:Y:S01]  /*38b0*/  @!P6 FADD.FTZ R199, -R199, -RZ ;  /* 0x800000ffc7c7e221 */ /* 0x000fe20000010100 */
[----:B------:R-:W-:Y:S01]  /*38c0*/  @P0 FSEL R26, R26, -INF , !P2 ;  /* 0xff8000001a1a0808 */ /* 0x000fe20005000000 */
[----:B------:R-:W-:Y:S01]  /*38d0*/  FFMA.FTZ R209, R22, UR9, -R5 ;  /* 0x0000000916d17c23 */ /* 0x000fe20008010805 */
[----:B------:R-:W-:Y:S01]  /*38e0*/  ISETP.LE.U32.AND P2, PT, R212, UR8, PT ;  /* 0x00000008d4007c0c */ /* 0x000fe2000bf43070 */
[----:B------:R-:W-:Y:S01]  /*38f0*/  FFMA.FTZ R222, R24, UR9, -R250 ;  /* 0x0000000918de7c23 */ /* 0x000fe200080108fa */
[----:B------:R-:W-:Y:S01]  /*3900*/  ISETP.LE.U32.AND P4, PT, R210, UR8, PT ;  /* 0x00000008d2007c0c */ /* 0x000fe2000bf83070 */
[----:B------:R-:W-:Y:S01]  /*3910*/  @!P1 FADD.FTZ R192, -R192, -RZ ;  /* 0x800000ffc0c09221 */ /* 0x000fe20000010100 */
[----:B------:R-:W-:Y:S01]  /*3920*/  SHF.R.U32.HI R211, RZ, 0x8, R211 ;  /* 0x00000008ffd37819 */ /* 0x000fe200000116d3 */
[----:B------:R2:W-:Y:S01]  /*3930*/  MUFU.EX2 R212, R221 ;  /* 0x000000dd00d47308 */ /* 0x0005e20000000800 */
[----:B------:R-:W-:Y:S02]  /*3940*/  LOP3.LUT R213, R213, 0xff, RZ, 0xc0, !PT ;  /* 0x000000ffd5d57812 */ /* 0x000fe400078ec0ff */
[----:B------:R-:W-:Y:S02]  /*3950*/  LOP3.LUT R211, R211, 0xffff, RZ, 0xc0, !PT ;  /* 0x0000ffffd3d37812 */ /* 0x000fe400078ec0ff */
[----:B------:R-:W-:Y:S02]  /*3960*/  @P0 FSEL R27, R27, -INF , !P3 ;  /* 0xff8000001b1b0808 */ /* 0x000fe40005800000 */
[----:B------:R-:W-:Y:S01]  /*3970*/  ISETP.LE.U32.AND P1, PT, R211, UR8, PT ;  /* 0x00000008d3007c0c */ /* 0x000fe2000bf23070 */
[----:B-1----:R-:W-:Y:S01]  /*3980*/  @!P2 FADD.FTZ R198, -R198, -RZ ;  /* 0x800000ffc6c6a221 */ /* 0x002fe20000010100 */
[----:B------:R-:W-:Y:S01]  /*3990*/  PRMT R219, R236, 0x7771, RZ ;  /* 0x00007771ecdb7816 */ /* 0x000fe200000000ff */
[----:B------:R1:W-:Y:S01]  /*39a0*/  MUFU.EX2 R211, R222 ;  /* 0x000000de00d37308 */ /* 0x0003e20000000800 */
[----:B------:R-:W-:Y:S01]  /*39b0*/  ISETP.LE.U32.AND P6, PT, R214, UR8, PT ;  /* 0x00000008d6007c0c */ /* 0x000fe2000bfc3070 */
[----:B------:R-:W-:Y:S01]  /*39c0*/  @!P4 FADD.FTZ R193, -R193, -RZ ;  /* 0x800000ffc1c1c221 */ /* 0x000fe20000010100 */
[----:B------:R-:W-:Y:S02]  /*39d0*/  ISETP.LE.U32.AND P4, PT, R213, UR8, PT ;  /* 0x00000008d5007c0c */ /* 0x000fe4000bf83070 */
[----:B------:R-:W-:Y:S02]  /*39e0*/  PRMT R213, R236, 0x7772, RZ ;  /* 0x00007772ecd57816 */ /* 0x000fe400000000ff */
[----:B------:R-:W-:Y:S01]  /*39f0*/  LOP3.LUT R218, R218, UR18, R233, 0x96, !PT ;  /* 0x00000012dada7c12 */ /* 0x000fe2000f8e96e9 */
[--C-:B--2---:R-:W-:Y:S01]  /*3a00*/  FFMA.FTZ R221, R27, UR9, -R6.reuse ;  /* 0x000000091bdd7c23 */ /* 0x104fe20008010806 */
[----:B------:R-:W-:Y:S01]  /*3a10*/  PRMT R236, R236, 0x7773, RZ ;  /* 0x00007773ecec7816 */ /* 0x000fe200000000ff */
[----:B------:R-:W-:Y:S01]  /*3a20*/  @!P1 FADD.FTZ R196, -R196, -RZ ;  /* 0x800000ffc4c49221 */ /* 0x000fe20000010100 */
[----:B------:R-:W-:Y:S01]  /*3a30*/  ISETP.GT.U32.AND P1, PT, R219, UR8, PT ;  /* 0x00000008db007c0c */ /* 0x000fe2000bf24070 */
[----:B------:R2:W-:Y:S01]  /*3a40*/  MUFU.EX2 R214, R221 ;  /* 0x000000dd00d67308 */ /* 0x0005e20000000800 */
[----:B------:R-:W-:Y:S01]  /*3a50*/  LOP3.LUT R204, R218, 0xff, RZ, 0xc0, !PT ;  /* 0x000000ffdacc7812 */ /* 0x000fe200078ec0ff */
[----:B------:R-:W-:Y:S01]  /*3a60*/  @!P6 FADD.FTZ R203, -R203, -RZ ;  /* 0x800000ffcbcbe221 */ /* 0x000fe20000010100 */
[----:B------:R-:W-:Y:S01]  /*3a70*/  @P0 FSEL R21, R21, -INF , !P3 ;  /* 0xff80000015150808 */ /* 0x000fe20005800000 */
[----:B------:R-:W-:Y:S01]  /*3a80*/  @!P4 FADD.FTZ R197, -R197, -RZ ;  /* 0x800000ffc5c5c221 */ /* 0x000fe20000010100 */
[----:B------:R-:W-:Y:S01]  /*3a90*/  ISETP.GT.U32.AND P4, PT, R213, UR8, PT ;  /* 0x00000008d5007c0c */ /* 0x000fe2000bf84070 */
[----:B-1----:R-:W-:Y:S01]  /*3aa0*/  FFMA.FTZ R222, R26, UR9, -R6 ;  /* 0x000000091ade7c23 */ /* 0x002fe20008010806 */
[----:B------:R-:W-:Y:S01]  /*3ab0*/  @P0 FSEL R23, R23, -INF , !P3 ;  /* 0xff80000017170808 */ /* 0x000fe20005800000 */
[----:B------:R-:W-:Y:S01]  /*3ac0*/  FFMA.FTZ R207, R21, UR9, -R248 ;  /* 0x0000000915cf7c23 */ /* 0x000fe200080108f8 */
[----:B------:R-:W-:Y:S01]  /*3ad0*/  ISETP.GT.U32.AND P3, PT, R236, UR8, PT ;  /* 0x00000008ec007c0c */ /* 0x000fe2000bf64070 */
[----:B------:R1:W-:Y:S01]  /*3ae0*/  MUFU.EX2 R213, R222 ;  /* 0x000000de00d57308 */ /* 0x0003e20000000800 */
[----:B------:R-:W-:Y:S01]  /*3af0*/  ISETP.LE.U32.AND P5, PT, R204, UR8, PT ;  /* 0x00000008cc007c0c */ /* 0x000fe2000bfa3070 */
[----:B------:R-:W-:Y:S01]  /*3b00*/  @P1 FADD.FTZ R200, -R200, -RZ ;  /* 0x800000ffc8c81221 */ /* 0x000fe20000010100 */
[-C--:B------:R-:W-:Y:S01]  /*3b10*/  @P0 ISETP.GE.AND P1, PT, R162, R178.reuse, PT ;  /* 0x000000b2a200020c */ /* 0x080fe20003f26270 */
[--C-:B------:R-:W-:Y:S01]  /*3b20*/  FFMA.FTZ R204, R18, UR9, -R5.reuse ;  /* 0x0000000912cc7c23 */ /* 0x100fe20008010805 */
[-C--:B------:R-:W-:Y:S01]  /*3b30*/  @P0 ISETP.GE.AND P2, PT, R161, R178.reuse, PT ;  /* 0x000000b2a100020c */ /* 0x080fe20003f46270 */
[----:B------:R-:W-:Y:S01]  /*3b40*/  FFMA.FTZ R210, R23, UR9, -R5 ;  /* 0x0000000917d27c23 */ /* 0x000fe20008010805 */
[----:B--2---:R-:W-:Y:S01]  /*3b50*/  SHF.R.U32.HI R221, RZ, 0x18, R218 ;  /* 0x00000018ffdd7819 */ /* 0x004fe200000116da */
[----:B------:R-:W-:Y:S01]  /*3b60*/  @P4 FADD.FTZ R201, -R201, -RZ ;  /* 0x800000ffc9c94221 */ /* 0x000fe20000010100 */
[----:B------:R-:W-:Y:S01]  /*3b70*/  @P0 FSEL R31, R31, -INF , !P1 ;  /* 0xff8000001f1f0808 */ /* 0x000fe20004800000 */
[----:B------:R-:W2:Y:S01]  /*3b80*/  MUFU.EX2 R204, R204 ;  /* 0x000000cc00cc7308 */ /* 0x000ea20000000800 */
[----:B------:R-:W-:Y:S01]  /*3b90*/  ISETP.GT.U32.AND P4, PT, R215, UR8, PT ;  /* 0x00000008d7007c0c */ /* 0x000fe2000bf84070 */
[----:B------:R-:W-:Y:S01]  /*3ba0*/  @P3 FADD.FTZ R202, -R202, -RZ ;  /* 0x800000ffcaca3221 */ /* 0x000fe20000010100 */
[----:B------:R-:W-:Y:S01]  /*3bb0*/  ISETP.LE.U32.AND P6, PT, R221, UR8, PT ;  /* 0x00000008dd007c0c */ /* 0x000fe2000bfc3070 */
[----:B------:R-:W-:Y:S01]  /*3bc0*/  @!P5 FADD.FTZ R206, -R206, -RZ ;  /* 0x800000ffceced221 */ /* 0x000fe20000010100 */
[C---:B------:R-:W-:Y:S01]  /*3bd0*/  PRMT R221, R218.reuse, 0x7632, R221 ;  /* 0x00007632dadd7816 */ /* 0x040fe200000000dd */
[----:B------:R-:W-:Y:S01]  /*3be0*/  FFMA.FTZ R235, R31, UR9, -R6 ;  /* 0x000000091feb7c23 */ /* 0x000fe20008010806 */
[----:B------:R-:W-:Y:S03]  /*3bf0*/  LOP3.LUT R218, R218, 0xffff, RZ, 0xc0, !PT ;  /* 0x0000ffffdada7812 */ /* 0x000fe600078ec0ff */
[----:B------:R-:W3:Y:S01]  /*3c00*/  MUFU.EX2 R210, R210 ;  /* 0x000000d200d27308 */ /* 0x000ee20000000800 */
[----:B------:R-:W-:Y:S02]  /*3c10*/  ISETP.GT.U32.AND P3, PT, R216, UR8, PT ;  /* 0x00000008d8007c0c */ /* 0x000fe4000bf64070 */
[----:B-1----:R-:W-:Y:S02]  /*3c20*/  SHF.R.U32.HI R222, RZ, 0x8, R218 ;  /* 0x00000008ffde7819 */ /* 0x002fe400000116da */
[----:B------:R-:W-:Y:S01]  /*3c30*/  LOP3.LUT R221, R221, 0xff, RZ, 0xc0, !PT ;  /* 0x000000ffdddd7812 */ /* 0x000fe200078ec0ff */
[----:B------:R-:W-:Y:S01]  /*3c40*/  @P4 FADD.FTZ R208, -R208, -RZ ;  /* 0x800000ffd0d04221 */ /* 0x000fe20000010100 */
[----:B------:R-:W-:Y:S03]  /*3c50*/  ISETP.GT.U32.AND P4, PT, R217, UR8, PT ;  /* 0x00000008d9007c0c */ /* 0x000fe6000bf84070 */
[----:B------:R1:W-:Y:S01]  /*3c60*/  MUFU.EX2 R218, R235 ;  /* 0x000000eb00da7308 */ /* 0x0003e20000000800 */
[----:B------:R-:W-:Y:S02]  /*3c70*/  @P0 FSEL R33, R33, -INF , !P1 ;  /* 0xff80000021210808 */ /* 0x000fe40004800000 */
[----:B------:R-:W-:Y:S02]  /*3c80*/  LOP3.LUT R222, R222, 0xffff, RZ, 0xc0, !PT ;  /* 0x0000ffffdede7812 */ /* 0x000fe400078ec0ff */
[----:B------:R-:W-:Y:S01]  /*3c90*/  @P0 FSEL R28, R28, -INF , !P2 ;  /* 0xff8000001c1c0808 */ /* 0x000fe20005000000 */
[----:B--2---:R-:W-:Y:S01]  /*3ca0*/  @P3 FADD.FTZ R204, -R204, -RZ ;  /* 0x800000ffcccc3221 */ /* 0x004fe20000010100 */
[----:B------:R-:W-:Y:S01]  /*3cb0*/  ISETP.LE.U32.AND P3, PT, R221, UR8, PT ;  /* 0x00000008dd007c0c */ /* 0x000fe2000bf63070 */
[----:B------:R-:W-:Y:S01]  /*3cc0*/  FFMA.FTZ R236, R33, UR9, -R248 ;  /* 0x0000000921ec7c23 */ /* 0x000fe200080108f8 */
[----:B------:R-:W-:Y:S01]  /*3cd0*/  LOP3.LUT R221, R220, 0xff, RZ, 0xc0, !PT ;  /* 0x000000ffdcdd7812 */ /* 0x000fe200078ec0ff */
[----:B---3--:R-:W-:Y:S01]  /*3ce0*/  @!P6 FADD.FTZ R210, -R210, -RZ ;  /* 0x800000ffd2d2e221 */ /* 0x008fe20000010100 */
[----:B------:R-:W-:Y:S01]  /*3cf0*/  @P0 FSEL R30, R30, -INF , !P2 ;  /* 0xff8000001e1e0808 */ /* 0x000fe20005000000 */
[----:B------:R-:W-:Y:S01]  /*3d00*/  @P4 FADD.FTZ R205, -R205, -RZ ;  /* 0x800000ffcdcd4221 */ /* 0x000fe20000010100 */
[----:B------:R-:W-:Y:S01]  /*3d10*/  ISETP.LE.U32.AND P4, PT, R221, UR8, PT ;  /* 0x00000008dd007c0c */ /* 0x000fe2000bf83070 */
[----:B------:R-:W2:Y:S01]  /*3d20*/  MUFU.EX2 R209, R209 ;  /* 0x000000d100d17308 */ /* 0x000ea20000000800 */
[----:B------:R-:W-:Y:S01]  /*3d30*/  SHF.R.U32.HI R221, RZ, 0x18, R220 ;  /* 0x00000018ffdd7819 */ /* 0x000fe200000116dc */
[--C-:B------:R-:W-:Y:S01]  /*3d40*/  FFMA.FTZ R219, R28, UR9, -R250.reuse ;  /* 0x000000091cdb7c23 */ /* 0x100fe200080108fa */
[----:B-1----:R-:W-:Y:S02]  /*3d50*/  PRMT R235, R220, 0x7632, R235 ;  /* 0x00007632dceb7816 */ /* 0x002fe400000000eb */
[----:B------:R-:W-:Y:S02]  /*3d60*/  @P0 FSEL R32, R32, -INF , !P2 ;  /* 0xff80000020200808 */ /* 0x000fe40005000000 */
[----:B------:R-:W-:Y:S03]  /*3d70*/  LOP3.LUT R235, R235, 0xff, RZ, 0xc0, !PT ;  /* 0x000000ffebeb7812 */ /* 0x000fe600078ec0ff */
[----:B------:R1:W-:Y:S01]  /*3d80*/  MUFU.EX2 R215, R219 ;  /* 0x000000db00d77308 */ /* 0x0003e20000000800 */
[----:B------:R-:W-:Y:S02]  /*3d90*/  @P0 FSEL R34, R34, -INF , !P2 ;  /* 0xff80000022220808 */ /* 0x000fe40005000000 */
[----:B------:R-:W-:Y:S01]  /*3da0*/  ISETP.LE.U32.AND P5, PT, R235, UR8, PT ;  /* 0x00000008eb007c0c */ /* 0x000fe2000bfa3070 */
[----:B------:R-:W-:Y:S01]  /*3db0*/  @!P4 FADD.FTZ R211, -R211, -RZ ;  /* 0x800000ffd3d3c221 */ /* 0x000fe20000010100 */
[----:B------:R-:W-:Y:S02]  /*3dc0*/  @P0 FSEL R29, R29, -INF , !P1 ;  /* 0xff8000001d1d0808 */ /* 0x000fe40004800000 */
[----:B------:R-:W-:Y:S03]  /*3dd0*/  ISETP.LE.U32.AND P2, PT, R222, UR8, PT ;  /* 0x00000008de007c0c */ /* 0x000fe6000bf43070 */
[----:B------:R-:W3:Y:S01]  /*3de0*/  MUFU.EX2 R207, R207 ;  /* 0x000000cf00cf7308 */ /* 0x000ee20000000800 */
[----:B------:R-:W-:Y:S01]  /*3df0*/  @P0 FSEL R35, R35, -INF , !P1 ;  /* 0xff80000023230808 */ /* 0x000fe20004800000 */
[----:B--2---:R-:W-:Y:S01]  /*3e00*/  @!P3 FADD.FTZ R209, -R209, -RZ ;  /* 0x800000ffd1d1b221 */ /* 0x004fe20000010100 */
[-C--:B------:R-:W-:Y:S01]  /*3e10*/  @P0 ISETP.GE.AND P6, PT, R164, R178.reuse, PT ;  /* 0x000000b2a400020c */ /* 0x080fe20003fc6270 */
[----:B------:R-:W-:Y:S01]  /*3e20*/  FFMA.FTZ R216, R29, UR9, -R250 ;  /* 0x000000091dd87c23 */ /* 0x000fe200080108fa */
[----:B------:R-:W-:Y:S02]  /*3e30*/  LOP3.LUT R222, R220, 0xffff, RZ, 0xc0, !PT ;  /* 0x0000ffffdcde7812 */ /* 0x000fe400078ec0ff */
[----:B------:R-:W-:Y:S03]  /*3e40*/  ISETP.LE.U32.AND P1, PT, R221, UR8, PT ;  /* 0x00000008dd007c0c */ /* 0x000fe6000bf23070 */
[----:B------:R2:W-:Y:S01]  /*3e50*/  MUFU.EX2 R220, R236 ;  /* 0x000000ec00dc7308 */ /* 0x0005e20000000800 */
[----:B------:R-:W-:Y:S01]  /*3e60*/  PRMT R233, R232, 0x7770, RZ ;  /* 0x00007770e8e97816 */ /* 0x000fe200000000ff */
[----:B------:R-:W-:Y:S01]  /*3e70*/  @!P5 FADD.FTZ R213, -R213, -RZ ;  /* 0x800000ffd5d5d221 */ /* 0x000fe20000010100 */
[----:B------:R-:W-:Y:S01]  /*3e80*/  @P0 FSEL R39, R39, -INF , !P6 ;  /* 0xff80000027270808 */ /* 0x000fe20007000000 */
[--C-:B------:R-:W-:Y:S01]  /*3e90*/  FFMA.FTZ R221, R34, UR9, -R5.reuse ;  /* 0x0000000922dd7c23 */ /* 0x100fe20008010805 */
[----:B------:R-:W-:Y:S01]  /*3ea0*/  ISETP.LE.U32.AND P4, PT, R233, UR8, PT ;  /* 0x00000008e9007c0c */ /* 0x000fe2000bf83070 */
[----:B-1----:R-:W-:Y:S01]  /*3eb0*/  FFMA.FTZ R219, R30, UR9, -R6 ;  /* 0x000000091edb7c23 */ /* 0x002fe20008010806 */
[----:B------:R-:W-:Y:S01]  /*3ec0*/  PRMT R237, R234, 0x7770, RZ ;  /* 0x00007770eaed7816 */ /* 0x000fe200000000ff */
[----:B------:R-:W-:Y:S01]  /*3ed0*/  FFMA.FTZ R233, R39, UR9, -R5 ;  /* 0x0000000927e97c23 */ /* 0x000fe20008010805 */
[-C--:B------:R-:W-:Y:S01]  /*3ee0*/  @P0 ISETP.GE.AND P3, PT, R163, R178.reuse, PT ;  /* 0x000000b2a300020c */ /* 0x080fe20003f66270 */
[----:B------:R-:W1:Y:S01]  /*3ef0*/  MUFU.EX2 R216, R216 ;  /* 0x000000d800d87308 */ /* 0x000e620000000800 */
[----:B------:R-:W-:Y:S01]  /*3f00*/  ISETP.LE.U32.AND P5, PT, R237, UR8, PT ;  /* 0x00000008ed007c0c */ /* 0x000fe2000bfa3070 */
[----:B------:R-:W-:Y:S01]  /*3f10*/  @!P1 FADD.FTZ R214, -R214, -RZ ;  /* 0x800000ffd6d69221 */ /* 0x000fe20000010100 */
[----:B------:R-:W-:Y:S01]  /*3f20*/  ISETP.GT.U32.AND P1, PT, R238, UR8, PT ;  /* 0x00000008ee007c0c */ /* 0x000fe2000bf24070 */
[----:B---3--:R-:W-:Y:S01]  /*3f30*/  @!P2 FADD.FTZ R207, -R207, -RZ ;  /* 0x800000ffcfcfa221 */ /* 0x008fe20000010100 */
[----:B------:R-:W-:Y:S02]  /*3f40*/  PRMT R225, R232, 0x7771, RZ ;  /* 0x00007771e8e17816 */ /* 0x000fe400000000ff */
[----:B--2---:R-:W-:Y:S03]  /*3f50*/  PRMT R236, R234, 0x7772, RZ ;  /* 0x00007772eaec7816 */ /* 0x004fe600000000ff */
[----:B------:R2:W-:Y:S01]  /*3f60*/  MUFU.EX2 R226, R233 ;  /* 0x000000e900e27308 */ /* 0x0005e20000000800 */
[C---:B------:R-:W-:Y:S02]  /*3f70*/  PRMT R227, R232.reuse, 0x7772, RZ ;  /* 0x00007772e8e37816 */ /* 0x040fe400000000ff */
[----:B------:R-:W-:Y:S02]  /*3f80*/  PRMT R232, R232, 0x7773, RZ ;  /* 0x00007773e8e87816 */ /* 0x000fe400000000ff */
[----:B------:R-:W-:Y:S01]  /*3f90*/  @P0 FSEL R36, R36, -INF , !P3 ;  /* 0xff80000024240808 */ /* 0x000fe20005800000 */
[----:B------:R-:W-:Y:S01]  /*3fa0*/  @!P5 FADD.FTZ R215, -R215, -RZ ;  /* 0x800000ffd7d7d221 */ /* 0x000fe20000010100 */
[----:B------:R-:W-:Y:S03]  /*3fb0*/  @P0 FSEL R38, R38, -INF , !P3 ;  /* 0xff80000026260808 */ /* 0x000fe60005800000 */
[----:B------:R-:W-:Y:S01]  /*3fc0*/  MUFU.EX2 R221, R221 ;  /* 0x000000dd00dd7308 */ /* 0x000fe20000000800 */
[----:B------:R-:W-:Y:S01]  /*3fd0*/  @P0 FSEL R40, R40, -INF , !P3 ;  /* 0xff80000028280808 */ /* 0x000fe20005800000 */
[----:B-1----:R-:W-:Y:S01]  /*3fe0*/  @P1 FADD.FTZ R216, -R216, -RZ ;  /* 0x800000ffd8d81221 */ /* 0x002fe20000010100 */
[----:B------:R-:W-:Y:S01]  /*3ff0*/  @P0 FSEL R42, R42, -INF , !P3 ;  /* 0xff8000002a2a0808 */ /* 0x000fe20005800000 */
[----:B------:R-:W-:Y:S01]  /*4000*/  FFMA.FTZ R223, R36, UR9, -R248 ;  /* 0x0000000924df7c23 */ /* 0x000fe200080108f8 */
[----:B------:R-:W-:Y:S02]  /*4010*/  @P0 FSEL R41, R41, -INF , !P6 ;  /* 0xff80000029290808 */ /* 0x000fe40007000000 */
[----:B------:R-:W-:Y:S01]  /*4020*/  ISETP.GT.U32.AND P3, PT, R236, UR8, PT ;  /* 0x00000008ec007c0c */ /* 0x000fe2000bf64070 */
[----:B------:R-:W-:Y:S01]  /*4030*/  IMAD.WIDE.U32 R236, R231, -0x326172a9, RZ ;  /* 0xcd9e8d57e7ec7825 */ /* 0x000fe200078e00ff */
[----:B------:R-:W-:Y:S01]  /*4040*/  PRMT R235, R234, 0x7773, RZ ;  /* 0x00007773eaeb7816 */ /* 0x000fe200000000ff */
[----:B------:R1:W3:Y:S01]  /*4050*/  MUFU.EX2 R217, R219 ;  /* 0x000000db00d97308 */ /* 0x0002e20000000800 */
[----:B------:R-:W-:Y:S01]  /*4060*/  ISETP.GT.U32.AND P5, PT, R232, UR8, PT ;  /* 0x00000008e8007c0c */ /* 0x000fe2000bfa4070 */
[----:B------:R-:W-:Y:S01]  /*4070*/  FFMA.FTZ R232, R41, UR9, -R250 ;  /* 0x0000000929e87c23 */ /* 0x000fe200080108fa */
[----:B------:R-:W-:Y:S01]  /*4080*/  ISETP.GT.U32.AND P1, PT, R235, UR8, PT ;  /* 0x00000008eb007c0c */ /* 0x000fe2000bf24070 */
[----:B------:R-:W-:Y:S01]  /*4090*/  FFMA.FTZ R231, R42, UR9, -R6 ;  /* 0x000000092ae77c23 */ /* 0x000fe20008010806 */
[----:B--2---:R-:W-:Y:S02]  /*40a0*/  LOP3.LUT R233, R228, UR16, R237, 0x96, !PT ;  /* 0x00000010e4e97c12 */ /* 0x004fe4000f8e96ed */
[----:B------:R-:W-:Y:S03]  /*40b0*/  SHF.R.U32.HI R222, RZ, 0x8, R222 ;  /* 0x00000008ffde7819 */ /* 0x000fe600000116de */
[----:B------:R-:W-:Y:S01]  /*40c0*/  MUFU.EX2 R228, R232 ;  /* 0x000000e800e47308 */ /* 0x000fe20000000800 */
[----:B------:R-:W-:Y:S02]  /*40d0*/  @P0 FSEL R37, R37, -INF , !P6 ;  /* 0xff80000025250808 */ /* 0x000fe40007000000 */
[----:B------:R-:W-:Y:S02]  /*40e0*/  LOP3.LUT R234, R224, UR19, R241, 0x96, !PT ;  /* 0x00000013e0ea7c12 */ /* 0x000fe4000f8e96f1 */
[----:B------:R-:W-:Y:S01]  /*40f0*/  @P0 FSEL R43, R43, -INF , !P6 ;  /* 0xff8000002b2b0808 */ /* 0x000fe20007000000 */
[--C-:B------:R-:W-:Y:S01]  /*4100*/  FFMA.FTZ R224, R37, UR9, -R248.reuse ;  /* 0x0000000925e07c23 */ /* 0x100fe200080108f8 */
[----:B------:R-:W-:Y:S01]  /*4110*/  LOP3.LUT R222, R222, 0xffff, RZ, 0xc0, !PT ;  /* 0x0000ffffdede7812 */ /* 0x000fe200078ec0ff */
[----:B------:R-:W-:Y:S01]  /*4120*/  @P1 FADD.FTZ R218, -R218, -RZ ;  /* 0x800000ffdada1221 */ /* 0x000fe20000010100 */
[----:B------:R-:W-:Y:S01]  /*4130*/  ISETP.GT.U32.AND P6, PT, R227, UR8, PT ;  /* 0x00000008e3007c0c */ /* 0x000fe2000bfc4070 */
[----:B-1----:R-:W-:Y:S01]  /*4140*/  FFMA.FTZ R219, R32, UR9, -R248 ;  /* 0x0000000920db7c23 */ /* 0x002fe200080108f8 */
[----:B------:R-:W-:Y:S01]  /*4150*/  ISETP.LE.U32.AND P2, PT, R222, UR8, PT ;  /* 0x00000008de007c0c */ /* 0x000fe2000bf43070 */
[----:B------:R-:W-:Y:S01]  /*4160*/  FFMA.FTZ R222, R35, UR9, -R5 ;  /* 0x0000000923de7c23 */ /* 0x000fe20008010805 */
[-C--:B------:R-:W-:Y:S01]  /*4170*/  @P0 ISETP.GE.AND P1, PT, R165, R178.reuse, PT ;  /* 0x000000b2a500020c */ /* 0x080fe20003f26270 */
[----:B------:R-:W-:Y:S01]  /*4180*/  IMAD.WIDE.U32 R234, R234, -0x326172a9, RZ ;  /* 0xcd9e8d57eaea7825 */ /* 0x000fe200078e00ff */
[----:B------:R-:W-:Y:S01]  /*4190*/  LOP3.LUT R7, R240, UR18, R11, 0x96, !PT ;  /* 0x00000012f0077c12 */ /* 0x000fe2000f8e960b */
[----:B------:R-:W1:Y:S01]  /*41a0*/  MUFU.EX2 R219, R219 ;  /* 0x000000db00db7308 */ /* 0x000e620000000800 */
[C---:B------:R-:W-:Y:S01]  /*41b0*/  PRMT R241, R236.reuse, 0x7770, RZ ;  /* 0x00007770ecf17816 */ /* 0x040fe200000000ff */
[----:B---3--:R-:W-:Y:S01]  /*41c0*/  @P3 FADD.FTZ R217, -R217, -RZ ;  /* 0x800000ffd9d93221 */ /* 0x008fe20000010100 */
[----:B------:R-:W-:Y:S01]  /*41d0*/  PRMT R244, R236, 0x7771, RZ ;  /* 0x00007771ecf47816 */ /* 0x000fe200000000ff */
[----:B------:R-:W-:Y:S01]  /*41e0*/  FFMA.FTZ R227, R40, UR9, -R250 ;  /* 0x0000000928e37c23 */ /* 0x000fe200080108fa */
[C---:B------:R-:W-:Y:S01]  /*41f0*/  PRMT R242, R236.reuse, 0x7772, RZ ;  /* 0x00007772ecf27816 */ /* 0x040fe200000000ff */
[----:B------:R-:W-:Y:S01]  /*4200*/  @P6 FADD.FTZ R221, -R221, -RZ ;  /* 0x800000ffdddd6221 */ /* 0x000fe20000010100 */
[----:B------:R-:W-:Y:S01]  /*4210*/  PRMT R245, R236, 0x7773, RZ ;  /* 0x00007773ecf57816 */ /* 0x000fe200000000ff */
[----:B------:R-:W-:Y:S01]  /*4220*/  @!P2 FADD.FTZ R212, -R212, -RZ ;  /* 0x800000ffd4d4a221 */ /* 0x000fe20000010100 */
[----:B------:R-:W-:Y:S01]  /*4230*/  @P0 FSEL R46, R46, -INF , !P1 ;  /* 0xff8000002e2e0808 */ /* 0x000fe20004800000 */
[----:B------:R-:W2:Y:S01]  /*4240*/  MUFU.EX2 R222, R222 ;  /* 0x000000de00de7308 */ /* 0x000ea20000000800 */
[----:B------:R-:W-:Y:S02]  /*4250*/  LOP3.LUT R236, R230, UR16, R235, 0x96, !PT ;  /* 0x00000010e6ec7c12 */ /* 0x000fe4000f8e96eb */
[----:B------:R-:W-:Y:S01]  /*4260*/  PRMT R246, R234, 0x7770, RZ ;  /* 0x00007770eaf67816 */ /* 0x000fe200000000ff */
[--C-:B------:R-:W-:Y:S01]  /*4270*/  FFMA.FTZ R247, R46, UR9, -R6.reuse ;  /* 0x000000092ef77c23 */ /* 0x100fe20008010806 */
[C---:B------:R-:W-:Y:S02]  /*4280*/  PRMT R238, R234.reuse, 0x7771, RZ ;  /* 0x00007771eaee7816 */ /* 0x040fe400000000ff */
[C---:B------:R-:W-:Y:S01]  /*4290*/  PRMT R239, R234.reuse, 0x7772, RZ ;  /* 0x00007772eaef7816 */ /* 0x040fe200000000ff */
[----:B-1----:R-:W-:Y:S01]  /*42a0*/  @!P4 FADD.FTZ R219, -R219, -RZ ;  /* 0x800000ffdbdbc221 */ /* 0x002fe20000010100 */
[----:B------:R-:W-:Y:S01]  /*42b0*/  PRMT R240, R234, 0x7773, RZ ;  /* 0x00007773eaf07816 */ /* 0x000fe200000000ff */
[----:B------:R-:W-:Y:S01]  /*42c0*/  MUFU.EX2 R223, R223 ;  /* 0x000000df00df7308 */ /* 0x000fe20000000800 */
[C---:B------:R-:W-:Y:S02]  /*42d0*/  LOP3.LUT R232, R233.reuse, 0xff, RZ, 0xc0, !PT ;  /* 0x000000ffe9e87812 */ /* 0x040fe400078ec0ff */
[----:B------:R-:W-:Y:S02]  /*42e0*/  SHF.R.U32.HI R234, RZ, 0x18, R233 ;  /* 0x00000018ffea7819 */ /* 0x000fe400000116e9 */
[C---:B------:R-:W-:Y:S02]  /*42f0*/  PRMT R235, R233.reuse, 0x7632, R235 ;  /* 0x00007632e9eb7816 */ /* 0x040fe400000000eb */
[----:B------:R-:W-:Y:S01]  /*4300*/  LOP3.LUT R233, R233, 0xffff, RZ, 0xc0, !PT ;  /* 0x0000ffffe9e97812 */ /* 0x000fe200078ec0ff */
[----:B--2---:R-:W-:Y:S01]  /*4310*/  @P5 FADD.FTZ R222, -R222, -RZ ;  /* 0x800000ffdede5221 */ /* 0x004fe20000010100 */
[----:B------:R-:W-:Y:S01]  /*4320*/  ISETP.LE.U32.AND P6, PT, R234, UR8, PT ;  /* 0x00000008ea007c0c */ /* 0x000fe2000bfc3070 */
[----:B------:R-:W-:Y:S01]  /*4330*/  MUFU.EX2 R230, R231 ;  /* 0x000000e700e67308 */ /* 0x000fe20000000800 */
[----:B------:R-:W-:Y:S02]  /*4340*/  SHF.R.U32.HI R234, RZ, 0x8, R233 ;  /* 0x00000008ffea7819 */ /* 0x000fe400000116e9 */
[----:B------:R-:W-:Y:S01]  /*4350*/  ISETP.GT.U32.AND P2, PT, R225, UR8, PT ;  /* 0x00000008e1007c0c */ /* 0x000fe2000bf44070 */
[----:B------:R-:W-:Y:S01]  /*4360*/  FFMA.FTZ R225, R38, UR9, -R5 ;  /* 0x0000000926e17c23 */ /* 0x000fe20008010805 */
[----:B------:R-:W-:Y:S02]  /*4370*/  LOP3.LUT R235, R235, 0xff, RZ, 0xc0, !PT ;  /* 0x000000ffebeb7812 */ /* 0x000fe400078ec0ff */
[----:B------:R-:W-:Y:S03]  /*4380*/  ISETP.LE.U32.AND P3, PT, R229, UR8, PT ;  /* 0x00000008e5007c0c */ /* 0x000fe6000bf63070 */
[----:B------:R1:W-:Y:S01]  /*4390*/  MUFU.EX2 R233, R247 ;  /* 0x000000f700e97308 */ /* 0x0003e20000000800 */
[----:B------:R-:W-:Y:S01]  /*43a0*/  ISETP.LE.U32.AND P5, PT, R235, UR8, PT ;  /* 0x00000008eb007c0c */ /* 0x000fe2000bfa3070 */
[----:B------:R-:W-:Y:S01]  /*43b0*/  FFMA.FTZ R229, R43, UR9, -R6 ;  /* 0x000000092be57c23 */ /* 0x000fe20008010806 */
[----:B------:R-:W-:Y:S01]  /*43c0*/  LOP3.LUT R237, R236, 0xffff, RZ, 0xc0, !PT ;  /* 0x0000ffffeced7812 */ /* 0x000fe200078ec0ff */
[----:B------:R-:W-:Y:S01]  /*43d0*/  @!P6 FADD.FTZ R226, -R226, -RZ ;  /* 0x800000ffe2e2e221 */ /* 0x000fe20000010100 */
[----:B------:R-:W-:Y:S02]  /*43e0*/  LOP3.LUT R234, R234, 0xffff, RZ, 0xc0, !PT ;  /* 0x0000ffffeaea7812 */ /* 0x000fe400078ec0ff */
[----:B------:R-:W-:Y:S03]  /*43f0*/  SHF.R.U32.HI R237, RZ, 0x8, R237 ;  /* 0x00000008ffed7819 */ /* 0x000fe600000116ed */
[----:B------:R-:W2:Y:S01]  /*4400*/  MUFU.EX2 R225, R225 ;  /* 0x000000e100e17308 */ /* 0x000ea20000000800 */
[-C--:B------:R-:W-:Y:S01]  /*4410*/  @P0 ISETP.GE.AND P4, PT, R166, R178.reuse, PT ;  /* 0x000000b2a600020c */ /* 0x080fe20003f86270 */
[----:B------:R-:W-:Y:S01]  /*4420*/  @P2 FADD.FTZ R220, -R220, -RZ ;  /* 0x800000ffdcdc2221 */ /* 0x000fe20000010100 */
[----:B------:R-:W-:Y:S02]  /*4430*/  ISETP.LE.U32.AND P2, PT, R232, UR8, PT ;  /* 0x00000008e8007c0c */ /* 0x000fe4000bf43070 */
[----:B------:R-:W-:Y:S02]  /*4440*/  @P0 FSEL R44, R44, -INF , !P1 ;  /* 0xff8000002c2c0808 */ /* 0x000fe40004800000 */
[----:B------:R-:W-:Y:S03]  /*4450*/  @P0 FSEL R48, R48, -INF , !P1 ;  /* 0xff80000030300808 */ /* 0x000fe60004800000 */
[----:B------:R-:W3:Y:S01]  /*4460*/  MUFU.EX2 R229, R229 ;  /* 0x000000e500e57308 */ /* 0x000ee20000000800 */
[----:B-1----:R-:W-:Y:S01]  /*4470*/  PRMT R247, R236, 0x7632, R247 ;  /* 0x00007632ecf77816 */ /* 0x002fe200000000f7 */
[----:B------:R-:W-:Y:S01]  /*4480*/  FFMA.FTZ R231, R44, UR9, -R250 ;  /* 0x000000092ce77c23 */ /* 0x000fe200080108fa */
[----:B------:R-:W-:Y:S01]  /*4490*/  @P0 FSEL R50, R50, -INF , !P1 ;  /* 0xff80000032320808 */ /* 0x000fe20004800000 */
[----:B------:R-:W-:Y:S01]  /*44a0*/  FFMA.FTZ R11, R48, UR9, -R248 ;  /* 0x00000009300b7c23 */ /* 0x000fe200080108f8 */
[----:B------:R-:W-:Y:S02]  /*44b0*/  LOP3.LUT R9, R247, 0xff, RZ, 0xc0, !PT ;  /* 0x000000fff7097812 */ /* 0x000fe400078ec0ff */
[----:B------:R-:W-:Y:S03]  /*44c0*/  SHF.R.U32.HI R247, RZ, 0x18, R236 ;  /* 0x00000018fff77819 */ /* 0x000fe600000116ec */
[----:B------:R-:W1:Y:S01]  /*44d0*/  MUFU.EX2 R224, R224 ;  /* 0x000000e000e07308 */ /* 0x000e620000000800 */
[----:B------:R-:W-:Y:S01]  /*44e0*/  LOP3.LUT R237, R237, 0xffff, RZ, 0xc0, !PT ;  /* 0x0000ffffeded7812 */ /* 0x000fe200078ec0ff */
[----:B--2---:R-:W-:Y:S01]  /*44f0*/  @!P5 FADD.FTZ R225, -R225, -RZ ;  /* 0x800000ffe1e1d221 */ /* 0x004fe20000010100 */
[----:B------:R-:W-:Y:S01]  /*4500*/  ISETP.LE.U32.AND P5, PT, R247, UR8, PT ;  /* 0x00000008f7007c0c */ /* 0x000fe2000bfa3070 */
[----:B------:R-:W-:Y:S01]  /*4510*/  @!P2 FADD.FTZ R223, -R223, -RZ ;  /* 0x800000ffdfdfa221 */ /* 0x000fe20000010100 */
[----:B------:R-:W-:Y:S02]  /*4520*/  ISETP.LE.U32.AND P1, PT, R234, UR8, PT ;  /* 0x00000008ea007c0c */ /* 0x000fe4000bf23070 */
[----:B------:R-:W-:Y:S03]  /*4530*/  @P0 FSEL R45, R45, -INF , !P4 ;  /* 0xff8000002d2d0808 */ /* 0x000fe60006000000 */
[----:B------:R-:W2:Y:S01]  /*4540*/  MUFU.EX2 R227, R227 ;  /* 0x000000e300e37308 */ /* 0x000ea20000000800 */
[----:B------:R-:W-:Y:S01]  /*4550*/  ISETP.LE.U32.AND P2, PT, R237, UR8, PT ;  /* 0x00000008ed007c0c */ /* 0x000fe2000bf43070 */
[--C-:B------:R-:W-:Y:S01]  /*4560*/  FFMA.FTZ R237, R50, UR9, -R5.reuse ;  /* 0x0000000932ed7c23 */ /* 0x100fe20008010805 */
[----:B------:R-:W-:Y:S01]  /*4570*/  LOP3.LUT R235, R236, 0xff, RZ, 0xc0, !PT ;  /* 0x000000ffeceb7812 */ /* 0x000fe200078ec0ff */
[----:B------:R-:W-:Y:S01]  /*4580*/  FFMA.FTZ R232, R45, UR9, -R250 ;  /* 0x000000092de87c23 */ /* 0x000fe200080108fa */
[----:B------:R-:W-:Y:S02]  /*4590*/  @P0 FSEL R47, R47, -INF , !P4 ;  /* 0xff8000002f2f0808 */ /* 0x000fe40006000000 */
[----:B------:R-:W-:Y:S01]  /*45a0*/  @P0 FSEL R49, R49, -INF , !P4 ;  /* 0xff80000031310808 */ /* 0x000fe20006000000 */
[----:B---3--:R-:W-:Y:S01]  /*45b0*/  @!P5 FADD.FTZ R229, -R229, -RZ ;  /* 0x800000ffe5e5d221 */ /* 0x008fe20000010100 */
[----:B------:R-:W-:Y:S01]  /*45c0*/  ISETP.GT.U32.AND P5, PT, R239, UR8, PT ;  /* 0x00000008ef007c0c */ /* 0x000fe2000bfa4070 */
[----:B-1----:R-:W-:Y:S01]  /*45d0*/  @!P1 FADD.FTZ R224, -R224, -RZ ;  /* 0x800000ffe0e09221 */ /* 0x002fe20000010100 */
[----:B------:R-:W-:Y:S01]  /*45e0*/  @P0 FSEL R51, R51, -INF , !P4 ;  /* 0xff80000033330808 */ /* 0x000fe20006000000 */
[----:B------:R-:W-:Y:S01]  /*45f0*/  FFMA.FTZ R47, R47, UR9, -R6 ;  /* 0x000000092f2f7c23 */ /* 0x000fe20008010806 */
[----:B------:R-:W-:Y:S01]  /*4600*/  ISETP.LE.U32.AND P4, PT, R235, UR8, PT ;  /* 0x00000008eb007c0c */ /* 0x000fe2000bf83070 */
[----:B------:R-:W1:Y:S01]  /*4610*/  MUFU.EX2 R231, R231 ;  /* 0x000000e700e77308 */ /* 0x000e620000000800 */
[----:B------:R-:W-:Y:S01]  /*4620*/  ISETP.LE.U32.AND P1, PT, R9, UR8, PT ;  /* 0x0000000809007c0c */ /* 0x000fe2000bf23070 */
[----:B------:R-:W-:Y:S01]  /*4630*/  @!P2 FADD.FTZ R228, -R228, -RZ ;  /* 0x800000ffe4e4a221 */ /* 0x000fe20000010100 */
[----:B------:R-:W-:Y:S01]  /*4640*/  ISETP.LE.U32.AND P6, PT, R246, UR8, PT ;  /* 0x00000008f6007c0c */ /* 0x000fe2000bfc3070 */
[--C-:B------:R-:W-:Y:S01]  /*4650*/  FFMA.FTZ R49, R49, UR9, -R248.reuse ;  /* 0x0000000931317c23 */ /* 0x100fe200080108f8 */
[----:B------:R-:W-:Y:S01]  /*4660*/  ISETP.GT.U32.AND P2, PT, R238, UR8, PT ;  /* 0x00000008ee007c0c */ /* 0x000fe2000bf44070 */
[--C-:B------:R-:W-:Y:S04]  /*4670*/  FFMA.FTZ R246, R51, UR9, -R5.reuse ;  /* 0x0000000933f67c23 */ /* 0x100fe80008010805 */
[----:B------:R-:W3:Y:S01]  /*4680*/  MUFU.EX2 R232, R232 ;  /* 0x000000e800e87308 */ /* 0x000ee20000000800 */
[----:B------:R-:W-:Y:S01]  /*4690*/  @P5 FADD.FTZ R233, -R233, -RZ ;  /* 0x800000ffe9e95221 */ /* 0x000fe20000010100 */
[----:B------:R-:W-:Y:S01]  /*46a0*/  ISETP.GT.U32.AND P5, PT, R242, UR8, PT ;  /* 0x00000008f2007c0c */ /* 0x000fe2000bfa4070 */
[----:B--2---:R-:W-:Y:S01]  /*46b0*/  @!P4 FADD.FTZ R227, -R227, -RZ ;  /* 0x800000ffe3e3c221 */ /* 0x004fe20000010100 */
[-C--:B------:R-:W-:Y:S01]  /*46c0*/  @P0 ISETP.GE.AND P4, PT, R167, R178.reuse, PT ;  /* 0x000000b2a700020c */ /* 0x080fe20003f86270 */
[----:B------:R-:W-:Y:S01]  /*46d0*/  @!P1 FADD.FTZ R230, -R230, -RZ ;  /* 0x800000ffe6e69221 */ /* 0x000fe20000010100 */
[-C--:B------:R-:W-:Y:S04]  /*46e0*/  @P0 ISETP.GE.AND P1, PT, R168, R178.reuse, PT ;  /* 0x000000b2a800020c */ /* 0x080fe80003f26270 */
[----:B------:R-:W2:Y:S01]  /*46f0*/  MUFU.EX2 R237, R237 ;  /* 0x000000ed00ed7308 */ /* 0x000ea20000000800 */
[----:B------:R-:W-:Y:S01]  /*4700*/  @P0 FSEL R52, R52, -INF , !P4 ;  /* 0xff80000034340808 */ /* 0x000fe20006000000 */
[----:B-1----:R-:W-:Y:S01]  /*4710*/  @!P6 FADD.FTZ R231, -R231, -RZ ;  /* 0x800000ffe7e7e221 */ /* 0x002fe20000010100 */
[----:B------:R-:W-:Y:S02]  /*4720*/  @P0 FSEL R54, R54, -INF , !P4 ;  /* 0xff80000036360808 */ /* 0x000fe40006000000 */
[----:B------:R-:W-:Y:S01]  /*4730*/  @P0 FSEL R56, R56, -INF , !P4 ;  /* 0xff80000038380808 */ /* 0x000fe20006000000 */
[----:B------:R-:W-:Y:S01]  /*4740*/  FFMA.FTZ R247, R52, UR9, -R248 ;  /* 0x0000000934f77c23 */ /* 0x000fe200080108f8 */
[----:B------:R-:W-:Y:S03]  /*4750*/  @P0 FSEL R58, R58, -INF , !P4 ;  /* 0xff8000003a3a0808 */ /* 0x000fe60006000000 */
[----:B------:R-:W1:Y:S01]  /*4760*/  MUFU.EX2 R234, R47 ;  /* 0x0000002f00ea7308 */ /* 0x000e620000000800 */
[----:B------:R-:W-:Y:S01]  /*4770*/  ISETP.GT.U32.AND P4, PT, R240, UR8, PT ;  /* 0x00000008f0007c0c */ /* 0x000fe2000bf84070 */
[----:B---3--:R-:W-:Y:S01]  /*4780*/  @P2 FADD.FTZ R232, -R232, -RZ ;  /* 0x800000ffe8e82221 */ /* 0x008fe20000010100 */
[----:B------:R-:W-:Y:S01]  /*4790*/  ISETP.LE.U32.AND P6, PT, R241, UR8, PT ;  /* 0x00000008f1007c0c */ /* 0x000fe2000bfc3070 */
[--C-:B------:R-:W-:Y:S01]  /*47a0*/  FFMA.FTZ R54, R54, UR9, -R5.reuse ;  /* 0x0000000936367c23 */ /* 0x100fe20008010805 */
[----:B------:R-:W-:Y:S01]  /*47b0*/  ISETP.GT.U32.AND P2, PT, R244, UR8, PT ;  /* 0x00000008f4007c0c */ /* 0x000fe2000bf44070 */
[----:B------:R-:W-:Y:S01]  /*47c0*/  FFMA.FTZ R56, R56, UR9, -R250 ;  /* 0x0000000938387c23 */ /* 0x000fe200080108fa */
[----:B------:R-:W-:Y:S03]  /*47d0*/  @P0 FSEL R55, R55, -INF , !P1 ;  /* 0xff80000037370808 */ /* 0x000fe60004800000 */
[----:B------:R-:W3:Y:S01]  /*47e0*/  MUFU.EX2 R235, R11 ;  /* 0x0000000b00eb7308 */ /* 0x000ee20000000800 */
[----:B--2---:R-:W-:Y:S01]  /*47f0*/  @P5 FADD.FTZ R237, -R237, -RZ ;  /* 0x800000ffeded5221 */ /* 0x004fe20000010100 */
[----:B------:R-:W-:Y:S01]  /*4800*/  @P0 FSEL R53, R53, -INF , !P1 ;  /* 0xff80000035350808 */ /* 0x000fe20004800000 */
[----:B------:R-:W-:Y:S01]  /*4810*/  FFMA.FTZ R58, R58, UR9, -R6 ;  /* 0x000000093a3a7c23 */ /* 0x000fe20008010806 */
[-C--:B------:R-:W-:Y:S01]  /*4820*/  @P0 ISETP.GE.AND P5, PT, R169, R178.reuse, PT ;  /* 0x000000b2a900020c */ /* 0x080fe20003fa6270 */
[--C-:B------:R-:W-:Y:S01]  /*4830*/  FFMA.FTZ R55, R55, UR9, -R5.reuse ;  /* 0x0000000937377c23 */ /* 0x100fe20008010805 */
[----:B------:R-:W-:Y:S01]  /*4840*/  LOP3.LUT R52, R243, 0xff, RZ, 0xc0, !PT ;  /* 0x000000fff3347812 */ /* 0x000fe200078ec0ff */
[----:B------:R-:W-:Y:S03]  /*4850*/  FFMA.FTZ R240, R53, UR9, -R248 ;  /* 0x0000000935f07c23 */ /* 0x000fe600080108f8 */
[----:B------:R-:W2:Y:S01]  /*4860*/  MUFU.EX2 R236, R49 ;  /* 0x0000003100ec7308 */ /* 0x000ea20000000800 */
[----:B------:R-:W-:Y:S01]  /*4870*/  PRMT R244, R243, 0x7632, R244 ;  /* 0x00007632f3f47816 */ /* 0x000fe200000000f4 */
[----:B-1----:R-:W-:Y:S01]  /*4880*/  @P4 FADD.FTZ R234, -R234, -RZ ;  /* 0x800000ffeaea4221 */ /* 0x002fe20000010100 */
[----:B------:R-:W-:Y:S02]  /*4890*/  @P0 FSEL R60, R60, -INF , !P5 ;  /* 0xff8000003c3c0808 */ /* 0x000fe40006800000 */
[----:B------:R-:W-:Y:S02]  /*48a0*/  @P0 FSEL R62, R62, -INF , !P5 ;  /* 0xff8000003e3e0808 */ /* 0x000fe40006800000 */
[----:B------:R-:W-:Y:S03]  /*48b0*/  @P0 FSEL R66, R66, -INF , !P5 ;  /* 0xff80000042420808 */ /* 0x000fe60006800000 */
[----:B------:R-:W1:Y:S01]  /*48c0*/  MUFU.EX2 R239, R247 ;  /* 0x000000f700ef7308 */ /* 0x000e620000000800 */
[----:B------:R-:W-:Y:S01]  /*48d0*/  @P0 FSEL R57, R57, -INF , !P1 ;  /* 0xff80000039390808 */ /* 0x000fe20004800000 */
[----:B---3--:R-:W-:Y:S01]  /*48e0*/  @!P6 FADD.FTZ R235, -R235, -RZ ;  /* 0x800000ffebebe221 */ /* 0x008fe20000010100 */
[----:B------:R-:W-:Y:S01]  /*48f0*/  @P0 FSEL R59, R59, -INF , !P1 ;  /* 0xff8000003b3b0808 */ /* 0x000fe20004800000 */
[----:B------:R-:W-:Y:S01]  /*4900*/  FFMA.FTZ R66, R66, UR9, -R5 ;  /* 0x0000000942427c23 */ /* 0x000fe20008010805 */
[----:B------:R-:W-:Y:S01]  /*4910*/  @P0 FSEL R64, R64, -INF , !P5 ;  /* 0xff80000040400808 */ /* 0x000fe20006800000 */
[----:B------:R-:W-:Y:S01]  /*4920*/  FFMA.FTZ R57, R57, UR9, -R250 ;  /* 0x0000000939397c23 */ /* 0x000fe200080108fa */
[----:B------:R-:W-:Y:S03]  /*4930*/  @P0 ISETP.GE.AND P5, PT, R170, R178, PT ;  /* 0x000000b2aa00020c */ /* 0x000fe60003fa6270 */
[----:B------:R-:W3:Y:S01]  /*4940*/  MUFU.EX2 R238, R246 ;  /* 0x000000f600ee7308 */ /* 0x000ee20000000800 */
[----:B------:R-:W-:Y:S01]  /*4950*/  ISETP.LE.U32.AND P1, PT, R52, UR8, PT ;  /* 0x0000000834007c0c */ /* 0x000fe2000bf23070 */
[----:B--2---:R-:W-:Y:S01]  /*4960*/  @P2 FADD.FTZ R236, -R236, -RZ ;  /* 0x800000ffecec2221 */ /* 0x004fe20000010100 */
[----:B------:R-:W-:Y:S01]  /*4970*/  SHF.R.U32.HI R53, RZ, 0x18, R243 ;  /* 0x00000018ff357819 */ /* 0x000fe200000116f3 */
[----:B------:R-:W-:Y:S01]  /*4980*/  FFMA.FTZ R64, R64, UR9, -R248 ;  /* 0x0000000940407c23 */ /* 0x000fe200080108f8 */
[----:B------:R-:W-:Y:S01]  /*4990*/  LOP3.LUT R244, R244, 0xff, RZ, 0xc0, !PT ;  /* 0x000000fff4f47812 */ /* 0x000fe200078ec0ff */
[--C-:B------:R-:W-:Y:S01]  /*49a0*/  FFMA.FTZ R59, R59, UR9, -R6.reuse ;  /* 0x000000093b3b7c23 */ /* 0x100fe20008010806 */
[----:B------:R-:W-:Y:S03]  /*49b0*/  ISETP.GT.U32.AND P4, PT, R245, UR8, PT ;  /* 0x00000008f5007c0c */ /* 0x000fe6000bf84070 */
[----:B------:R-:W2:Y:S01]  /*49c0*/  MUFU.EX2 R241, R54 ;  /* 0x0000003600f17308 */ /* 0x000ea20000000800 */
[----:B------:R-:W-:Y:S01]  /*49d0*/  @P0 FSEL R65, R65, -INF , !P5 ;  /* 0xff80000041410808 */ /* 0x000fe20006800000 */
[----:B------:R-:W-:Y:S01]  /*49e0*/  FFMA.FTZ R62, R62, UR9, -R6 ;  /* 0x000000093e3e7c23 */ /* 0x000fe20008010806 */
[----:B------:R-:W-:Y:S02]  /*49f0*/  LOP3.LUT R52, R243, 0xffff, RZ, 0xc0, !PT ;  /* 0x0000fffff3347812 */ /* 0x000fe400078ec0ff */
[----:B------:R-:W-:Y:S01]  /*4a00*/  ISETP.LE.U32.AND P6, PT, R53, UR8, PT ;  /* 0x0000000835007c0c */ /* 0x000fe2000bfc3070 */
[----:B------:R-:W-:Y:S01]  /*4a10*/  FFMA.FTZ R248, R65, UR9, -R248 ;  /* 0x0000000941f87c23 */ /* 0x000fe200080108f8 */
[----:B------:R-:W-:Y:S03]  /*4a20*/  ISETP.LE.U32.AND P2, PT, R244, UR8, PT ;  /* 0x00000008f4007c0c */ /* 0x000fe6000bf43070 */
[----:B------:R-:W4:Y:S01]  /*4a30*/  MUFU.EX2 R242, R55 ;  /* 0x0000003700f27308 */ /* 0x000f220000000800 */
[----:B------:R-:W-:Y:S01]  /*4a40*/  PRMT R53, R7, 0x7632, R53 ;  /* 0x0000763207357816 */ /* 0x000fe20000000035 */
[----:B-1----:R-:W-:Y:S01]  /*4a50*/  @!P1 FADD.FTZ R239, -R239, -RZ ;  /* 0x800000ffefef9221 */ /* 0x002fe20000010100 */
[----:B------:R-:W-:Y:S01]  /*4a60*/  SHF.R.U32.HI R52, RZ, 0x8, R52 ;  /* 0x00000008ff347819 */ /* 0x000fe20000011634 */
[----:B---3--:R-:W-:Y:S01]  /*4a70*/  @P4 FADD.FTZ R238, -R238, -RZ ;  /* 0x800000ffeeee4221 */ /* 0x008fe20000010100 */
[----:B------:R-:W-:Y:S02]  /*4a80*/  LOP3.LUT R53, R53, 0xff, RZ, 0xc0, !PT ;  /* 0x000000ff35357812 */ /* 0x000fe400078ec0ff */
[----:B------:R-:W-:Y:S03]  /*4a90*/  LOP3.LUT R52, R52, 0xffff, RZ, 0xc0, !PT ;  /* 0x0000ffff34347812 */ /* 0x000fe600078ec0ff */
[----:B------:R-:W1:Y:S01]  /*4aa0*/  MUFU.EX2 R240, R240 ;  /* 0x000000f000f07308 */ /* 0x000e620000000800 */
[----:B------:R-:W-:Y:S02]  /*4ab0*/  ISETP.LE.U32.AND P1, PT, R53, UR8, PT ;  /* 0x0000000835007c0c */ /* 0x000fe4000bf23070 */
[----:B------:R-:W-:Y:S01]  /*4ac0*/  SHF.R.U32.HI R53, RZ, 0x18, R7 ;  /* 0x00000018ff357819 */ /* 0x000fe20000011607 */
[----:B--2---:R-:W-:Y:S01]  /*4ad0*/  @!P2 FADD.FTZ R241, -R241, -RZ ;  /* 0x800000fff1f1a221 */ /* 0x004fe20000010100 */
[----:B------:R-:W-:Y:S02]  /*4ae0*/  ISETP.LE.U32.AND P4, PT, R52, UR8, PT ;  /* 0x0000000834007c0c */ /* 0x000fe4000bf83070 */
[----:B------:R-:W-:Y:S03]  /*4af0*/  LOP3.LUT R52, R7, 0xffff, RZ, 0xc0, !PT ;  /* 0x0000ffff07347812 */ /* 0x000fe600078ec0ff */
[----:B------:R2:W-:Y:S01]  /*4b00*/  MUFU.EX2 R243, R56 ;  /* 0x0000003800f37308 */ /* 0x0005e20000000800 */
[----:B----4-:R-:W-:Y:S01]  /*4b10*/  @!P6 FADD.FTZ R242, -R242, -RZ ;  /* 0x800000fff2f2e221 */ /* 0x010fe20000010100 */
[----:B------:R-:W-:Y:S02]  /*4b20*/  ISETP.GT.U32.AND P6, PT, R252, UR8, PT ;  /* 0x00000008fc007c0c */ /* 0x000fe4000bfc4070 */
[----:B------:R-:W-:Y:S02]  /*4b30*/  ISETP.LE.U32.AND P2, PT, R53, UR8, PT ;  /* 0x0000000835007c0c */ /* 0x000fe4000bf43070 */
[----:B------:R-:W-:Y:S04]  /*4b40*/  SHF.R.U32.HI R52, RZ, 0x8, R52 ;  /* 0x00000008ff347819 */ /* 0x000fe80000011634 */
[----:B------:R3:W4:Y:S01]  /*4b50*/  MUFU.EX2 R246, R58 ;  /* 0x0000003a00f67308 */ /* 0x0007220000000800 */
[----:B------:R-:W-:Y:S01]  /*4b60*/  LOP3.LUT R54, R7, 0xff, RZ, 0xc0, !PT ;  /* 0x000000ff07367812 */ /* 0x000fe200078ec0ff */
[----:B-1----:R-:W-:Y:S01]  /*4b70*/  @!P4 FADD.FTZ R240, -R240, -RZ ;  /* 0x800000fff0f0c221 */ /* 0x002fe20000010100 */
[----:B------:R-:W-:Y:S02]  /*4b80*/  LOP3.LUT R52, R52, 0xffff, RZ, 0xc0, !PT ;  /* 0x0000ffff34347812 */ /* 0x000fe400078ec0ff */
[C---:B------:R-:W-:Y:S02]  /*4b90*/  PRMT R53, R10.reuse, 0x7771, RZ ;  /* 0x000077710a357816 */ /* 0x040fe400000000ff */
[----:B------:R-:W-:Y:S03]  /*4ba0*/  PRMT R55, R10, 0x7773, RZ ;  /* 0x000077730a377816 */ /* 0x000fe600000000ff */
[----:B------:R-:W1:Y:S01]  /*4bb0*/  MUFU.EX2 R245, R59 ;  /* 0x0000003b00f57308 */ /* 0x000e620000000800 */
[----:B--2---:R-:W-:Y:S02]  /*4bc0*/  F2FP.RELU.BF16.F32.PACK_AB R56, R192, R181 ;  /* 0x000000b5c038723e */ /* 0x004fe400000018ff */
[----:B------:R-:W-:Y:S02]  /*4bd0*/  ISETP.LE.U32.AND P4, PT, R52, UR8, PT ;  /* 0x0000000834007c0c */ /* 0x000fe4000bf83070 */
[----:B------:R-:W-:Y:S01]  /*4be0*/  @P0 FSEL R67, R67, -INF , !P5 ;  /* 0xff80000043430808 */ /* 0x000fe20006800000 */
[----:B------:R-:W-:Y:S01]  /*4bf0*/  STS [R137+0x400], R56 ;  /* 0x0004003889007388 */ /* 0x000fe20000000800 */
[----:B------:R-:W-:Y:S03]  /*4c00*/  @P0 FSEL R61, R61, -INF , !P5 ;  /* 0xff8000003d3d0808 */ /* 0x000fe60006800000 */
[----:B------:R-:W2:Y:S01]  /*4c10*/  MUFU.EX2 R248, R248 ;  /* 0x000000f800f87308 */ /* 0x000ea20000000800 */
[----:B---3--:R-:W-:Y:S01]  /*4c20*/  F2FP.RELU.BF16.F32.PACK_AB R58, R195, R194 ;  /* 0x000000c2c33a723e */ /* 0x008fe200000018ff */
[----:B----4-:R-:W-:Y:S01]  /*4c30*/  @!P1 FADD.FTZ R246, -R246, -RZ ;  /* 0x800000fff6f69221 */ /* 0x010fe20000010100 */
[----:B------:R-:W-:Y:S01]  /*4c40*/  @P0 FSEL R63, R63, -INF , !P5 ;  /* 0xff8000003f3f0808 */ /* 0x000fe20006800000 */
[----:B------:R-:W-:Y:S01]  /*4c50*/  FFMA.FTZ R5, R67, UR9, -R5 ;  /* 0x0000000943057c23 */ /* 0x000fe20008010805 */
[----:B------:R-:W-:Y:S01]  /*4c60*/  ISETP.LE.U32.AND P5, PT, R54, UR8, PT ;  /* 0x0000000836007c0c */ /* 0x000fe2000bfa3070 */
[----:B------:R3:W-:Y:S01]  /*4c70*/  STS [R137], R58 ;  /* 0x0000003a89007388 */ /* 0x0007e20000000800 */
[C---:B------:R-:W-:Y:S03]  /*4c80*/  PRMT R54, R10.reuse, 0x7770, RZ ;  /* 0x000077700a367816 */ /* 0x040fe600000000ff */
[----:B------:R-:W4:Y:S01]  /*4c90*/  MUFU.EX2 R247, R64 ;  /* 0x0000004000f77308 */ /* 0x000f220000000800 */
[----:B-1----:R-:W-:Y:S01]  /*4ca0*/  @!P2 FADD.FTZ R245, -R245, -RZ ;  /* 0x800000fff5f5a221 */ /* 0x002fe20000010100 */
[----:B------:R-:W-:Y:S01]  /*4cb0*/  PRMT R52, R10, 0x7772, RZ ;  /* 0x000077720a347816 */ /* 0x000fe200000000ff */
[----:B------:R-:W-:Y:S01]  /*4cc0*/  FFMA.FTZ R6, R63, UR9, -R6 ;  /* 0x000000093f067c23 */ /* 0x000fe20008010806 */
[----:B------:R-:W-:Y:S02]  /*4cd0*/  ISETP.GT.U32.AND P2, PT, R53, UR8, PT ;  /* 0x0000000835007c0c */ /* 0x000fe4000bf44070 */
[----:B------:R-:W-:Y:S04]  /*4ce0*/  F2FP.RELU.BF16.F32.PACK_AB R53, R205, R204 ;  /* 0x000000cccd35723e */ /* 0x000fe800000018ff */
[----:B------:R-:W1:Y:S01]  /*4cf0*/  MUFU.EX2 R244, R57 ;  /* 0x0000003900f47308 */ /* 0x000e620000000800 */
[----:B--2---:R-:W-:Y:S01]  /*4d00*/  @P6 FADD.FTZ R248, -R248, -RZ ;  /* 0x800000fff8f86221 */ /* 0x004fe20000010100 */
[----:B------:R-:W-:Y:S01]  /*4d10*/  ISETP.GT.U32.AND P6, PT, R55, UR8, PT ;  /* 0x0000000837007c0c */ /* 0x000fe2000bfc4070 */
[----:B------:R2:W-:Y:S01]  /*4d20*/  STS [R154+0x400], R53 ;  /* 0x000400359a007388 */ /* 0x0005e20000000800 */
[----:B------:R-:W-:Y:S01]  /*4d30*/  F2FP.RELU.BF16.F32.PACK_AB R55, R208, R203 ;  /* 0x000000cbd037723e */ /* 0x000fe200000018ff */
[----:B------:R-:W-:Y:S01]  /*4d40*/  @!P5 FADD.FTZ R243, -R243, -RZ ;  /* 0x800000fff3f3d221 */ /* 0x000fe20000010100 */
[----:B------:R-:W-:Y:S02]  /*4d50*/  ISETP.LE.U32.AND P1, PT, R54, UR8, PT ;  /* 0x0000000836007c0c */ /* 0x000fe4000bf23070 */
[----:B------:R-:W-:Y:S01]  /*4d60*/  F2FP.RELU.BF16.F32.PACK_AB R54, R196, R193 ;  /* 0x000000c1c436723e */ /* 0x000fe200000018ff */
[----:B----4-:R-:W-:Y:S01]  /*4d70*/  @!P3 FADD.FTZ R247, -R247, -RZ ;  /* 0x800000fff7f7b221 */ /* 0x010fe20000010100 */
[----:B------:R-:W-:Y:S01]  /*4d80*/  ISETP.GT.U32.AND P3, PT, R52, UR8, PT ;  /* 0x0000000834007c0c */ /* 0x000fe2000bf64070 */
[----:B------:R4:W-:Y:S01]  /*4d90*/  STS [R154], R55 ;  /* 0x000000379a007388 */ /* 0x0009e20000000800 */
[----:B------:R-:W-:Y:S01]  /*4da0*/  F2FP.RELU.BF16.F32.PACK_AB R52, R198, R197 ;  /* 0x000000c5c634723e */ /* 0x000fe200000018ff */
[----:B------:R-:W-:Y:S01]  /*4db0*/  MUFU.EX2 R122, R66 ;  /* 0x00000042007a7308 */ /* 0x000fe20000000800 */
[----:B------:R-:W-:Y:S01]  /*4dc0*/  F2FP.RELU.BF16.F32.PACK_AB R59, R200, R199 ;  /* 0x000000c7c83b723e */ /* 0x000fe200000018ff */
[----:B------:R4:W-:Y:S01]  /*4dd0*/  STS [R137+0x2000], R54 ;  /* 0x0020003689007388 */ /* 0x0009e20000000800 */
[----:B---3--:R-:W-:Y:S01]  /*4de0*/  F2FP.RELU.BF16.F32.PACK_AB R58, R210, R209 ;  /* 0x000000d1d23a723e */ /* 0x008fe200000018ff */
[----:B-1----:R-:W-:Y:S01]  /*4df0*/  @!P4 FADD.FTZ R244, -R244, -RZ ;  /* 0x800000fff4f4c221 */ /* 0x002fe20000010100 */
[----:B------:R-:W-:Y:S01]  /*4e00*/  F2FP.RELU.BF16.F32.PACK_AB R57, R202, R201 ;  /* 0x000000c9ca39723e */ /* 0x000fe200000018ff */
[----:B------:R1:W-:Y:S01]  /*4e10*/  STS [R137+0x2400], R52 ;  /* 0x0024003489007388 */ /* 0x0003e20000000800 */
[----:B------:R-:W-:Y:S01]  /*4e20*/  ISETP.GT.U32.AND P4, PT, R249, UR8, PT ;  /* 0x00000008f9007c0c */ /* 0x000fe2000bf84070 */
[--C-:B------:R-:W-:Y:S01]  /*4e30*/  FFMA.FTZ R249, R60, UR9, -R250.reuse ;  /* 0x000000093cf97c23 */ /* 0x100fe200080108fa */
[----:B------:R-:W-:Y:S01]  /*4e40*/  F2FP.RELU.BF16.F32.PACK_AB R60, R207, R206 ;  /* 0x000000cecf3c723e */ /* 0x000fe200000018ff */
[----:B------:R3:W-:Y:S01]  /*4e50*/  STS [R154+0x2000], R59 ;  /* 0x0020003b9a007388 */ /* 0x0007e20000000800 */
[----:B------:R-:W-:Y:S01]  /*4e60*/  F2FP.RELU.BF16.F32.PACK_AB R56, R220, R219 ;  /* 0x000000dbdc38723e */ /* 0x000fe200000018ff */
[----:B------:R-:W1:Y:S01]  /*4e70*/  MUFU.EX2 R115, R5 ;  /* 0x0000000500737308 */ /* 0x000e620000000800 */
[----:B------:R-:W-:Y:S01]  /*4e80*/  F2FP.RELU.BF16.F32.PACK_AB R64, R214, R213 ;  /* 0x000000d5d640723e */ /* 0x000fe200000018ff */
[----:B------:R3:W-:Y:S01]  /*4e90*/  STS [R154+0x2400], R57 ;  /* 0x002400399a007388 */ /* 0x0007e20000000800 */
[----:B--2---:R-:W-:Y:S01]  /*4ea0*/  F2FP.RELU.BF16.F32.PACK_AB R53, R216, R215 ;  /* 0x000000d7d835723e */ /* 0x004fe200000018ff */
[----:B------:R-:W-:Y:S01]  /*4eb0*/  FFMA.FTZ R250, R61, UR9, -R250 ;  /* 0x000000093dfa7c23 */ /* 0x000fe200080108fa */
[----:B------:R-:W-:Y:S01]  /*4ec0*/  F2FP.RELU.BF16.F32.PACK_AB R63, R226, R225 ;  /* 0x000000e1e23f723e */ /* 0x000fe200000018ff */
[----:B------:R2:W-:Y:S01]  /*4ed0*/  STS [R141], R60 ;  /* 0x0000003c8d007388 */ /* 0x0005e20000000800 */
[----:B------:R-:W-:Y:S03]  /*4ee0*/  ISETP.GT.U32.AND P5, PT, R251, UR8, PT ;  /* 0x00000008fb007c0c */ /* 0x000fe6000bfa4070 */
[----:B------:R-:W3:Y:S01]  /*4ef0*/  MUFU.EX2 R252, R62 ;  /* 0x0000003e00fc7308 */ /* 0x000ee20000000800 */
[----:B------:R-:W-:Y:S01]  /*4f00*/  F2FP.RELU.BF16.F32.PACK_AB R61, R228, R227 ;  /* 0x000000e3e43d723e */ /* 0x000fe200000018ff */
[----:B------:R2:W-:Y:S01]  /*4f10*/  STS [R141+0x400], R58 ;  /* 0x0004003a8d007388 */ /* 0x0005e20000000800 */
[----:B----4-:R-:W-:Y:S02]  /*4f20*/  F2FP.RELU.BF16.F32.PACK_AB R55, R224, R223 ;  /* 0x000000dfe037723e */ /* 0x010fe400000018ff */
[----:B------:R-:W-:Y:S01]  /*4f30*/  F2FP.RELU.BF16.F32.PACK_AB R13, R244, R243 ;  /* 0x000000f3f40d723e */ /* 0x000fe200000018ff */
[----:B------:R4:W-:Y:S01]  /*4f40*/  STS [R153], R56 ;  /* 0x0000003899007388 */ /* 0x0009e20000000800 */
[----:B------:R-:W-:Y:S03]  /*4f50*/  F2FP.RELU.BF16.F32.PACK_AB R54, R222, R221 ;  /* 0x000000ddde36723e */ /* 0x000fe600000018ff */
[----:B------:R-:W2:Y:S01]  /*4f60*/  MUFU.EX2 R249, R249 ;  /* 0x000000f900f97308 */ /* 0x000ea20000000800 */
[----:B-1----:R-:W-:Y:S01]  /*4f70*/  @P4 FADD.FTZ R115, -R115, -RZ ;  /* 0x800000ff73734221 */ /* 0x002fe20000010100 */
[----:B------:R-:W-:Y:S01]  /*4f80*/  F2FP.RELU.BF16.F32.PACK_AB R11, R245, R246 ;  /* 0x000000f6f50b723e */ /* 0x000fe200000018ff */
[----:B------:R-:W4:Y:S01]  /*4f90*/  LDG.E R251, desc[UR30][R120.64] ;  /* 0x0000001e78fb7981 */ /* 0x000f22000c1e1900 */
[----:B------:R-:W-:Y:S01]  /*4fa0*/  F2FP.RELU.BF16.F32.PACK_AB R52, R212, R211 ;  /* 0x000000d3d434723e */ /* 0x000fe200000018ff */
[----:B------:R-:W-:Y:S01]  /*4fb0*/  @P5 FADD.FTZ R122, -R122, -RZ ;  /* 0x800000ff7a7a5221 */ /* 0x000fe20000010100 */
[----:B------:R-:W-:Y:S01]  /*4fc0*/  FSETP.GE.FTZ.AND P5, PT, R203, RZ, PT ;  /* 0x000000ffcb00720b */ /* 0x000fe20003fb6000 */
[----:B------:R1:W-:Y:S03]  /*4fd0*/  STS [R153+0x400], R54 ;  /* 0x0004003699007388 */ /* 0x0003e60000000800 */
[----:B------:R-:W4:Y:S01]  /*4fe0*/  MUFU.EX2 R250, R250 ;  /* 0x000000fa00fa7308 */ /* 0x000f220000000800 */
[----:B---3--:R-:W-:Y:S01]  /*4ff0*/  F2FP.RELU.BF16.F32.PACK_AB R59, R229, R230 ;  /* 0x000000e6e53b723e */ /* 0x008fe200000018ff */
[----:B------:R-:W-:Y:S01]  /*5000*/  @P3 FADD.FTZ R252, -R252, -RZ ;  /* 0x800000fffcfc3221 */ /* 0x000fe20000010100 */
[----:B------:R3:W-:Y:S01]  /*5010*/  STS [R141+0x2000], R52 ;  /* 0x002000348d007388 */ /* 0x0007e20000000800 */
[----:B------:R-:W-:Y:S02]  /*5020*/  F2FP.RELU.BF16.F32.PACK_AB R57, R240, R239 ;  /* 0x000000eff039723e */ /* 0x000fe400000018ff */
[----:B------:R-:W-:Y:S01]  /*5030*/  F2FP.RELU.BF16.F32.PACK_AB R7, R115, R122 ;  /* 0x0000007a7307723e */ /* 0x000fe200000018ff */
[----:B------:R-:W-:Y:S01]  /*5040*/  STS [R141+0x2400], R64 ;  /* 0x002400408d007388 */ /* 0x000fe20000000800 */
[----:B--2---:R-:W-:Y:S02]  /*5050*/  F2FP.RELU.BF16.F32.PACK_AB R60, R218, R217 ;  /* 0x000000d9da3c723e */ /* 0x004fe400000018ff */
[----:B------:R-:W2:Y:S01]  /*5060*/  MUFU.EX2 R113, R6 ;  /* 0x0000000600717308 */ /* 0x000ea20000000800 */
[----:B------:R-:W-:Y:S01]  /*5070*/  @!P1 FADD.FTZ R249, -R249, -RZ ;  /* 0x800000fff9f99221 */ /* 0x000fe20000010100 */
[----:B------:R3:W-:Y:S01]  /*5080*/  STS [R153+0x2000], R53 ;  /* 0x0020003599007388 */ /* 0x0007e20000000800 */
[----:B------:R-:W-:Y:S02]  /*5090*/  F2FP.RELU.BF16.F32.PACK_AB R58, R236, R235 ;  /* 0x000000ebec3a723e */ /* 0x000fe400000018ff */
[----:B------:R-:W-:Y:S01]  /*50a0*/  FSETP.GE.FTZ.AND P1, PT, R194, RZ, PT ;  /* 0x000000ffc200720b */ /* 0x000fe20003f36000 */
[----:B------:R-:W-:Y:S01]  /*50b0*/  STS [R153+0x2400], R60 ;  /* 0x0024003c99007388 */ /* 0x000fe20000000800 */
[----:B----4-:R-:W-:Y:S01]  /*50c0*/  F2FP.RELU.BF16.F32.PACK_AB R56, R238, R237 ;  /* 0x000000edee38723e */ /* 0x010fe200000018ff */
[----:B------:R-:W-:Y:S01]  /*50d0*/  @P2 FADD.FTZ R250, -R250, -RZ ;  /* 0x800000fffafa2221 */ /* 0x000fe20000010100 */
[----:B------:R-:W-:Y:S01]  /*50e0*/  FSETP.GE.FTZ.AND P4, PT, R208, RZ, PT ;  /* 0x000000ffd000720b */ /* 0x000fe20003f96000 */
[----:B------:R4:W-:Y:S01]  /*50f0*/  STS [R138], R55 ;  /* 0x000000378a007388 */ /* 0x0009e20000000800 */
[----:B------:R-:W-:Y:S02]  /*5100*/  FSETP.GE.FTZ.AND P2, PT, R207, RZ, PT ;  /* 0x000000ffcf00720b */ /* 0x000fe40003f56000 */
[----:B------:R-:W-:Y:S01]  /*5110*/  F2FP.RELU.BF16.F32.PACK_AB R5, R250, R249 ;  /* 0x000000f9fa05723e */ /* 0x000fe200000018ff */
[----:B------:R-:W-:Y:S01]  /*5120*/  STS [R138+0x400], R63 ;  /* 0x0004003f8a007388 */ /* 0x000fe20000000800 */
[----:B-1----:R-:W-:Y:S01]  /*5130*/  F2FP.RELU.BF16.F32.PACK_AB R54, R232, R231 ;  /* 0x000000e7e836723e */ /* 0x002fe200000018ff */
[----:B--2---:R-:W-:Y:S02]  /*5140*/  @P6 FADD.FTZ R113, -R113, -RZ ;  /* 0x800000ff71716221 */ /* 0x004fe40000010100 */
[----:B------:R-:W-:Y:S01]  /*5150*/  STS [R123], R58 ;  /* 0x0000003a7b007388 */ /* 0x000fe20000000800 */
[----:B---3--:R-:W-:Y:S02]  /*5160*/  F2FP.RELU.BF16.F32.PACK_AB R52, R234, R233 ;  /* 0x000000e9ea34723e */ /* 0x008fe400000018ff */
[----:B------:R-:W-:Y:S01]  /*5170*/  FSETP.GE.FTZ.AND P6, PT, R195, RZ, PT ;  /* 0x000000ffc300720b */ /* 0x000fe20003fd6000 */
[----:B------:R-:W-:Y:S01]  /*5180*/  STS [R123+0x400], R56 ;  /* 0x000400387b007388 */ /* 0x000fe20000000800 */
[----:B------:R-:W-:Y:S02]  /*5190*/  F2FP.RELU.BF16.F32.PACK_AB R9, R113, R252 ;  /* 0x000000fc7109723e */ /* 0x000fe400000018ff */
[----:B------:R-:W-:Y:S01]  /*51a0*/  FSETP.GE.FTZ.AND P3, PT, R206, RZ, PT ;  /* 0x000000ffce00720b */ /* 0x000fe20003f76000 */
[----:B------:R-:W-:Y:S01]  /*51b0*/  STS [R138+0x2000], R61 ;  /* 0x0020003d8a007388 */ /* 0x000fe20000000800 */
[----:B------:R-:W-:Y:S03]  /*51c0*/  F2FP.RELU.BF16.F32.PACK_AB R53, R248, R247 ;  /* 0x000000f7f835723e */ /* 0x000fe600000018ff */
[----:B------:R-:W-:Y:S04]  /*51d0*/  STS [R138+0x2400], R59 ;  /* 0x0024003b8a007388 */ /* 0x000fe80000000800 */
[----:B------:R-:W-:Y:S01]  /*51e0*/  STS [R123+0x2000], R54 ;  /* 0x002000367b007388 */ /* 0x000fe20000000800 */
[----:B----4-:R-:W-:Y:S03]  /*51f0*/  F2FP.RELU.BF16.F32.PACK_AB R55, R242, R241 ;  /* 0x000000f1f237723e */ /* 0x010fe600000018ff */
[----:B------:R-:W-:Y:S04]  /*5200*/  STS [R123+0x2400], R52 ;  /* 0x002400347b007388 */ /* 0x000fe80000000800 */
[----:B------:R-:W-:Y:S04]  /*5210*/  STS [R142], R57 ;  /* 0x000000398e007388 */ /* 0x000fe80000000800 */
[----:B------:R-:W-:Y:S04]  /*5220*/  STS [R142+0x400], R55 ;  /* 0x000400378e007388 */ /* 0x000fe80000000800 */
[----:B------:R-:W-:Y:S04]  /*5230*/  STS [R144], R53 ;  /* 0x0000003590007388 */ /* 0x000fe80000000800 */
[----:B------:R-:W-:Y:S04]  /*5240*/  STS [R144+0x400], R7 ;  /* 0x0004000790007388 */ /* 0x000fe80000000800 */
[----:B------:R-:W-:Y:S04]  /*5250*/  STS [R142+0x2000], R13 ;  /* 0x0020000d8e007388 */ /* 0x000fe80000000800 */
[----:B------:R-:W-:Y:S04]  /*5260*/  STS [R142+0x2400], R11 ;  /* 0x0024000b8e007388 */ /* 0x000fe80000000800 */
[----:B------:R-:W-:Y:S04]  /*5270*/  STS [R144+0x2000], R5 ;  /* 0x0020000590007388 */ /* 0x000fe80000000800 */
[----:B------:R-:W-:Y:S04]  /*5280*/  STS [R144+0x2400], R9 ;  /* 0x0024000990007388 */ /* 0x000fe80000000800 */
[----:B------:R-:W-:Y:S08]  /*5290*/  LDSM.16.M88.4 R64, [R134+0x4000] ;  /* 0x004000008640783b */ /* 0x000ff00000000200 */
[----:B------:R-:W1:Y:S08]  /*52a0*/  LDSM.16.M88.4 R52, [R130+0x2000] ;  /* 0x002000008234783b */ /* 0x000e700000000200 */
[----:B------:R-:W2:Y:S08]  /*52b0*/  LDSM.16.M88.4 R60, [R134+0x5000] ;  /* 0x00500000863c783b */ /* 0x000eb00000000200 */
[----:B------:R-:W3:Y:S08]  /*52c0*/  LDSM.16.M88.4 R56, [R130+0x2400] ;  /* 0x002400008238783b */ /* 0x000ef00000000200 */
[----:B------:R-:W4:Y:S08]  /*52d0*/  LDSM.16.M88.4 R100, [R130+0x2800] ;  /* 0x002800008264783b */ /* 0x000f300000000200 */
[----:B------:R-:W4:Y:S01]  /*52e0*/  LDSM.16.M88.4 R104, [R130+0x2c00] ;  /* 0x002c00008268783b */ /* 0x000f220000000200 */
[-C--:B-1----:R-:W-:Y:S07]  /*52f0*/  HMMA.16816.F32.BF16 R4, R64, R52.reuse, RZ ;  /* 0x000000344004723c */ /* 0x082fee00000418ff */
[----:B------:R-:W-:Y:S01]  /*5300*/  LDSM.16.M88.4 R108, [R0+0x5000] ;  /* 0x00500000006c783b */ /* 0x000fe20000000200 */
[C---:B--2---:R-:W-:Y:S08]  /*5310*/  HMMA.16816.F32.BF16 R8, R60.reuse, R52, RZ ;  /* 0x000000343c08723c */ /* 0x044ff000000418ff */
[-C--:B------:R-:W-:Y:S08]  /*5320*/  HMMA.16816.F32.BF16 R12, R60, R54.reuse, RZ ;  /* 0x000000363c0c723c */ /* 0x080ff000000418ff */
        /* <DEDUP_REMOVED lines=8> */
[C---:B------:R-:W-:Y:S01]  /*53b0*/  HMMA.16816.F32.BF16 R48, R64.reuse, R102, RZ ;  /* 0x000000664030723c */ /* 0x040fe200000418ff */
[----:B------:R-:W-:Y:S07]  /*53c0*/  LDSM.16.M88.4 R100, [R0+0x4000] ;  /* 0x004000000064783b */ /* 0x000fee0000000200 */
[-C--:B------:R-:W-:Y:S08]  /*53d0*/  HMMA.16816.F32.BF16 R52, R64, R104.reuse, RZ ;  /* 0x000000684034723c */ /* 0x080ff000000418ff */
[C---:B------:R-:W-:Y:S08]  /*53e0*/  HMMA.16816.F32.BF16 R56, R60.reuse, R104, RZ ;  /* 0x000000683c38723c */ /* 0x040ff000000418ff */
[-C--:B------:R-:W-:Y:S08]  /*53f0*/  HMMA.16816.F32.BF16 R60, R60, R106.reuse, RZ ;  /* 0x0000006a3c3c723c */ /* 0x080ff000000418ff */
[----:B------:R-:W-:Y:S01]  /*5400*/  HMMA.16816.F32.BF16 R64, R64, R106, RZ ;  /* 0x0000006a4040723c */ /* 0x000fe200000418ff */
[----:B------:R-:W1:Y:S07]  /*5410*/  LDSM.16.M88.4 R104, [R2+0x2000] ;  /* 0x002000000268783b */ /* 0x000e6e0000000200 */
[-C--:B-1----:R-:W-:Y:S08]  /*5420*/  HMMA.16816.F32.BF16 R4, R100, R104.reuse, R4 ;  /* 0x000000686404723c */ /* 0x082ff00000041804 */
[C---:B------:R-:W-:Y:S08]  /*5430*/  HMMA.16816.F32.BF16 R8, R108.reuse, R104, R8 ;  /* 0x000000686c08723c */ /* 0x040ff00000041808 */
[-C--:B------:R-:W-:Y:S03]  /*5440*/  HMMA.16816.F32.BF16 R12, R108, R106.reuse, R12 ;  /* 0x0000006a6c0c723c */ /* 0x080fe6000004180c */
[C---:B------:R-:W-:Y:S01]  /*5450*/  FADD.FTZ R121, -R251.reuse, R4 ;  /* 0x00000004fb797221 */ /* 0x040fe20000010100 */
[----:B------:R-:W-:Y:S04]  /*5460*/  FADD.FTZ R5, -R251, R5 ;  /* 0x00000005fb057221 */ /* 0x000fe80000010100 */
[C---:B------:R-:W-:Y:S01]  /*5470*/  HMMA.16816.F32.BF16 R16, R100.reuse, R106, R16 ;  /* 0x0000006a6410723c */ /* 0x040fe20000041810 */
[----:B------:R-:W1:Y:S03]  /*5480*/  LDSM.16.M88.4 R104, [R2+0x2400] ;  /* 0x002400000268783b */ /* 0x000e660000000200 */
[----:B------:R-:W-:Y:S05]  /*5490*/  FSEL R121, R121, R251, P1 ;  /* 0x000000fb79797208 */ /* 0x000fea0000800000 */
[----:B------:R-:W-:Y:S10]  /*54a0*/  FMUL.FTZ R194, R194, R121 ;  /* 0x00000079c2c27220 */ /* 0x000ff40000410000 */
[C---:B------:R-:W-:Y:S01]  /*54b0*/  FADD.FTZ R121, -R251.reuse, R16 ;  /* 0x00000010fb797221 */ /* 0x040fe20000010100 */
[----:B------:R-:W-:Y:S04]  /*54c0*/  FADD.FTZ R119, -R251, R17 ;  /* 0x00000011fb777221 */ /* 0x000fe80000010100 */
[----:B------:R-:W-:Y:S02]  /*54d0*/  FSEL R121, R121, R251, P5 ;  /* 0x000000fb79797208 */ /* 0x000fe40002800000 */
[----:B------:R-:W-:Y:S03]  /*54e0*/  FSETP.GE.FTZ.AND P5, PT, R219, RZ, PT ;  /* 0x000000ffdb00720b */ /* 0x000fe60003fb6000 */
[----:B------:R-:W-:Y:S01]  /*54f0*/  FMUL.FTZ R203, R203, R121 ;  /* 0x00000079cbcb7220 */ /* 0x000fe20000410000 */
[-C--:B-1----:R-:W-:Y:S08]  /*5500*/  HMMA.16816.F32.BF16 R20, R100, R104.reuse, R20 ;  /* 0x000000686414723c */ /* 0x082ff00000041814 */
[C---:B------:R-:W-:Y:S08]  /*5510*/  HMMA.16816.F32.BF16 R24, R108.reuse, R104, R24 ;  /* 0x000000686c18723c */ /* 0x040ff00000041818 */
[-C--:B------:R-:W-:Y:S03]  /*5520*/  HMMA.16816.F32.BF16 R28, R108, R106.reuse, R28 ;  /* 0x0000006a6c1c723c */ /* 0x080fe6000004181c */
[----:B------:R-:W-:Y:S05]  /*5530*/  FADD.FTZ R17, -R251, R20 ;  /* 0x00000014fb117221 */ /* 0x000fea0000010100 */
[C---:B------:R-:W-:Y:S01]  /*5540*/  HMMA.16816.F32.BF16 R32, R100.reuse, R106, R32 ;  /* 0x0000006a6420723c */ /* 0x040fe20000041820 */
[----:B------:R-:W1:Y:S03]  /*5550*/  LDSM.16.M88.4 R104, [R2+0x2800] ;  /* 0x002800000268783b */ /* 0x000e660000000200 */
        /* <DEDUP_REMOVED lines=8> */
[----:B------:R-:W1:Y:S07]  /*55e0*/  LDSM.16.M88.4 R104, [R2+0x2c00] ;  /* 0x002c00000268783b */ /* 0x000e6e0000000200 */
[-C--:B-1----:R-:W-:Y:S08]  /*55f0*/  HMMA.16816.F32.BF16 R52, R100, R104.reuse, R52 ;  /* 0x000000686434723c */ /* 0x082ff00000041834 */
[C---:B------:R-:W-:Y:S04]  /*5600*/  HMMA.16816.F32.BF16 R56, R108.reuse, R104, R56 ;  /* 0x000000686c38723c */ /* 0x040fe80000041838 */
[----:B------:R-:W-:Y:S04]  /*5610*/  VIADD R105, R176, 0x1 ;  /* 0x00000001b0697836 */ /* 0x000fe80000000000 */
[-C--:B------:R-:W-:Y:S03]  /*5620*/  HMMA.16816.F32.BF16 R60, R108, R106.reuse, R60 ;  /* 0x0000006a6c3c723c */ /* 0x080fe6000004183c */
[----:B------:R-:W-:Y:S01]  /*5630*/  ISETP.NE.AND P1, PT, R105, 0x1, PT ;  /* 0x000000016900780c */ /* 0x000fe20003f25270 */
[----:B------:R-:W-:Y:S01]  /*5640*/  FADD.FTZ R53, -R251, R53 ;  /* 0x00000035fb357221 */ /* 0x000fe20000010100 */
[-C--:B------:R-:W-:Y:S01]  /*5650*/  FSEL R105, R5, R251.reuse, P6 ;  /* 0x000000fb05697208 */ /* 0x080fe20003000000 */
        /* <DEDUP_REMOVED lines=10> */
[C---:B------:R-:W-:Y:S01]  /*5700*/  FADD.FTZ R195, -R251.reuse, R33 ;  /* 0x00000021fbc37221 */ /* 0x040fe20000010100 */
[----:B------:R-:W-:Y:S01]  /*5710*/  F2FP.BF16.F32.PACK_AB R203, R208, R203 ;  /* 0x000000cbd0cb723e */ /* 0x000fe200000010ff */
[----:B------:R-:W-:Y:S01]  /*5720*/  FADD.FTZ R5, -R251, R36 ;  /* 0x00000024fb057221 */ /* 0x000fe20000010100 */
[-C--:B------:R-:W-:Y:S01]  /*5730*/  FSEL R37, R37, R251.reuse, P2 ;  /* 0x000000fb25257208 */ /* 0x080fe20001000000 */
[----:B------:R-:W-:Y:S01]  /*5740*/  FADD.FTZ R208, -R251, R32 ;  /* 0x00000020fbd07221 */ /* 0x000fe20000010100 */
[-C--:B------:R-:W-:Y:S01]  /*5750*/  FSEL R195, R195, R251.reuse, P4 ;  /* 0x000000fbc3c37208 */ /* 0x080fe20002000000 */
[C---:B------:R-:W-:Y:S01]  /*5760*/  FADD.FTZ R52, -R251.reuse, R52 ;  /* 0x00000034fb347221 */ /* 0x040fe20000010100 */
[----:B------:R-:W-:Y:S01]  /*5770*/  FSETP.GE.FTZ.AND P2, PT, R248, RZ, PT ;  /* 0x000000fff800720b */ /* 0x000fe20003f56000 */
[----:B------:R-:W-:Y:S01]  /*5780*/  FADD.FTZ R64, -R251, R64 ;  /* 0x00000040fb407221 */ /* 0x000fe20000010100 */
[----:B------:R-:W-:Y:S01]  /*5790*/  FSEL R5, R5, R251, P3 ;  /* 0x000000fb05057208 */ /* 0x000fe20001800000 */
[----:B------:R-:W-:Y:S01]  /*57a0*/  FMUL.FTZ R195, R220, R195 ;  /* 0x000000c3dcc37220 */ /* 0x000fe20000410000 */
        /* <DEDUP_REMOVED lines=15> */
[-C--:B------:R-:W-:Y:S01]  /*58a0*/  FSEL R220, R220, R251.reuse, P6 ;  /* 0x000000fbdcdc7208 */ /* 0x080fe20003000000 */
[----:B------:R-:W-:Y:S01]  /*58b0*/  FMUL.FTZ R52, R239, R52 ;  /* 0x00000034ef347220 */ /* 0x000fe20000410000 */
[-C--:B------:R-:W-:Y:S02]  /*58c0*/  FSEL R207, R207, R251.reuse, P5 ;  /* 0x000000fbcfcf7208 */ /* 0x080fe40002800000 */
[----:B------:R-:W-:Y:S01]  /*58d0*/  FSEL R64, R64, R251, P3 ;  /* 0x000000fb40407208 */ /* 0x000fe20001800000 */
[----:B------:R-:W-:Y:S01]  /*58e0*/  @P2 FADD.FTZ R251, -R251, R65 ;  /* 0x00000041fbfb2221 */ /* 0x000fe20000010100 */
[----:B------:R-:W-:Y:S01]  /*58f0*/  F2FP.BF16.F32.PACK_AB R208, R195, R208 ;  /* 0x000000d0c3d0723e */ /* 0x000fe200000010ff */
[----:B------:R-:W-:Y:S01]  /*5900*/  FMUL.FTZ R220, R235, R220 ;  /* 0x000000dcebdc7220 */ /* 0x000fe20000410000 */
[----:B------:R-:W-:Y:S01]  /*5910*/  FSETP.GE.FTZ.AND P3, PT, R181, RZ, PT ;  /* 0x000000ffb500720b */ /* 0x000fe20003f76000 */
[----:B------:R-:W-:Y:S01]  /*5920*/  FMUL.FTZ R207, R236, R207 ;  /* 0x000000cfeccf7220 */ /* 0x000fe20000410000 */
[----:B------:R-:W-:Y:S01]  /*5930*/  FSETP.GE.FTZ.AND P2, PT, R192, RZ, PT ;  /* 0x000000ffc000720b */ /* 0x000fe20003f56000 */
[C---:B------:R-:W-:Y:S01]  /*5940*/  FADD.FTZ R195, -R114.reuse, R6 ;  /* 0x0000000672c37221 */ /* 0x040fe20000010100 */
[----:B------:R-:W-:Y:S01]  /*5950*/  F2FP.BF16.F32.PACK_AB R53, R53, R52 ;  /* 0x000000343535723e */ /* 0x000fe200000010ff */
[----:B------:R-:W-:Y:S01]  /*5960*/  FADD.FTZ R65, -R114, R7 ;  /* 0x0000000772417221 */ /* 0x000fe20000010100 */
[----:B------:R-:W-:Y:S01]  /*5970*/  F2FP.BF16.F32.PACK_AB R223, R224, R223 ;  /* 0x000000dfe0df723e */ /* 0x000fe200000010ff */
[----:B------:R-:W-:Y:S01]  /*5980*/  FMUL.FTZ R247, R247, R64 ;  /* 0x00000040f7f77220 */ /* 0x000fe20000410000 */
[----:B------:R-:W-:Y:S01]  /*5990*/  F2FP.BF16.F32.PACK_AB R220, R207, R220 ;  /* 0x000000dccfdc723e */ /* 0x000fe200000010ff */
[----:B------:R-:W-:Y:S01]  /*59a0*/  FMUL.FTZ R248, R248, R251 ;  /* 0x000000fbf8f87220 */ /* 0x000fe20000410000 */
[-C--:B------:R-:W-:Y:S02]  /*59b0*/  FSEL R52, R195, R114.reuse, P3 ;  /* 0x00000072c3347208 */ /* 0x080fe40001800000 */
[----:B------:R-:W-:Y:S01]  /*59c0*/  FSEL R65, R65, R114, P2 ;  /* 0x0000007241417208 */ /* 0x000fe20001000000 */
        /* <DEDUP_REMOVED lines=23> */
.L_x_971:
[C---:B------:R-:W-:Y:S01]  /*5b40*/  FADD.FTZ R7, -R114.reuse, R22 ;  /* 0x0000001672077221 */ /* 0x040fe20000010100 */
[----:B------:R-:W-:Y:S01]  /*5b50*/  FSETP.GE.FTZ.AND P2, PT, R209, RZ, PT ;  /* 0x000000ffd100720b */ /* 0x000fe20003f56000 */
[C---:B------:R-:W-:Y:S01]  /*5b60*/  FADD.FTZ R19, -R114.reuse, R19 ;  /* 0x0000001372137221 */ /* 0x040fe20000010100 */
[----:B------:R-:W-:Y:S01]  /*5b70*/  FSETP.GE.FTZ.AND P3, PT, R205, RZ, PT ;  /* 0x000000ffcd00720b */ /* 0x000fe20003f76000 */
[C---:B------:R-:W-:Y:S01]  /*5b80*/  FADD.FTZ R5, -R114.reuse, R18 ;  /* 0x0000001272057221 */ /* 0x040fe20000010100 */
[-C--:B------:R-:W-:Y:S01]  /*5b90*/  FSEL R6, R7, R114.reuse, P2 ;  /* 0x0000007207067208 */ /* 0x080fe20001000000 */
[C---:B------:R-:W-:Y:S01]  /*5ba0*/  FADD.FTZ R7, -R114.reuse, R34 ;  /* 0x0000002272077221 */ /* 0x040fe20000010100 */
[----:B------:R-:W-:Y:S01]  /*5bb0*/  FSETP.GE.FTZ.AND P2, PT, R221, RZ, PT ;  /* 0x000000ffdd00720b */ /* 0x000fe20003f56000 */
[C---:B------:R-:W-:Y:S01]  /*5bc0*/  FADD.FTZ R23, -R114.reuse, R23 ;  /* 0x0000001772177221 */ /* 0x040fe20000010100 */
[-C--:B------:R-:W-:Y:S01]  /*5bd0*/  FSEL R4, R19, R114.reuse, P3 ;  /* 0x0000007213047208 */ /* 0x080fe20001800000 */
[----:B------:R-:W-:Y:S01]  /*5be0*/  FADD.FTZ R39, -R114, R39 ;  /* 0x0000002772277221 */ /* 0x000fe20000010100 */
[----:B------:R-:W-:Y:S01]  /*5bf0*/  FSETP.GE.FTZ.AND P4, PT, R204, RZ, PT ;  /* 0x000000ffcc00720b */ /* 0x000fe20003f96000 */
[----:B-1----:R-:W-:Y:S01]  /*5c00*/  FADD.FTZ R17, -R114, R38 ;  /* 0x0000002672117221 */ /* 0x002fe20000010100 */
[----:B------:R-:W-:Y:S01]  /*5c10*/  FSETP.GE.FTZ.AND P3, PT, R210, RZ, PT ;  /* 0x000000ffd200720b */ /* 0x000fe20003f76000 */
[----:B------:R-:W-:Y:S01]  /*5c20*/  FADD.FTZ R35, -R114, R35 ;  /* 0x0000002372237221 */ /* 0x000fe20000010100 */
        /* <DEDUP_REMOVED lines=8> */
[----:B------:R-:W-:Y:S01]  /*5cb0*/  FSETP.GE.FTZ.AND P3, PT, R225, RZ, PT ;  /* 0x000000ffe100720b */ /* 0x000fe20003f76000 */
[----:B------:R-:W-:Y:S01]  /*5cc0*/  FADD.FTZ R7, -R114, R50 ;  /* 0x0000003272077221 */ /* 0x000fe20000010100 */
[----:B------:R-:W-:Y:S01]  /*5cd0*/  FSETP.GE.FTZ.AND P4, PT, R222, RZ, PT ;  /* 0x000000ffde00720b */ /* 0x000fe20003f96000 */
[C---:B------:R-:W-:Y:S01]  /*5ce0*/  FADD.FTZ R55, -R114.reuse, R55 ;  /* 0x0000003772377221 */ /* 0x040fe20000010100 */
[-C--:B------:R-:W-:Y:S01]  /*5cf0*/  FSEL R39, R39, R114.reuse, P2 ;  /* 0x0000007227277208 */ /* 0x080fe20001000000 */
[C---:B------:R-:W-:Y:S01]  /*5d00*/  FADD.FTZ R51, -R114.reuse, R51 ;  /* 0x0000003372337221 */ /* 0x040fe20000010100 */
[----:B------:R-:W-:Y:S01]  /*5d10*/  FSETP.GE.FTZ.AND P2, PT, R115, RZ, PT ;  /* 0x000000ff7300720b */ /* 0x000fe20003f56000 */
[----:B------:R-:W-:Y:S01]  /*5d20*/  STS [R137+-0x8000], R194 ;  /* 0xff8000c289007388 */ /* 0x000fe20000000800 */
[-C--:B------:R-:W-:Y:S01]  /*5d30*/  FSEL R18, R17, R114.reuse, P3 ;  /* 0x0000007211127208 */ /* 0x080fe20001800000 */
[----:B------:R-:W-:Y:S01]  /*5d40*/  FADD.FTZ R17, -R114, R54 ;  /* 0x0000003672117221 */ /* 0x000fe20000010100 */
[----:B------:R-:W-:Y:S01]  /*5d50*/  FSEL R35, R35, R114, P4 ;  /* 0x0000007223237208 */ /* 0x000fe20002000000 */
[----:B-----5:R-:W-:Y:S01]  /*5d60*/  FADD.FTZ R8, -R117, R8 ;  /* 0x0000000875087221 */ /* 0x020fe20000010100 */
        /* <DEDUP_REMOVED lines=9> */
[----:B------:R-:W-:Y:S01]  /*5e00*/  FADD.FTZ R40, -R117, R40 ;  /* 0x0000002875287221 */ /* 0x000fe20000010100 */
[-C--:B------:R-:W-:Y:S01]  /*5e10*/  FSEL R4, R7, R114.reuse, P3 ;  /* 0x0000007207047208 */ /* 0x080fe20001800000 */
[----:B------:R-:W-:Y:S01]  /*5e20*/  FADD.FTZ R7, -R114, R66 ;  /* 0x0000004272077221 */ /* 0x000fe20000010100 */
[-C--:B------:R-:W-:Y:S01]  /*5e30*/  FSEL R20, R17, R114.reuse, P5 ;  /* 0x0000007211147208 */ /* 0x080fe20002800000 */
[----:B------:R-:W-:Y:S01]  /*5e40*/  STS [R137+-0x7c00], R52 ;  /* 0xff84003489007388 */ /* 0x000fe20000000800 */
[----:B------:R-:W-:Y:S01]  /*5e50*/  FSEL R55, R55, R114, P4 ;  /* 0x0000007237377208 */ /* 0x000fe20002000000 */
[----:B------:R-:W-:Y:S01]  /*5e60*/  FADD.FTZ R44, -R117, R44 ;  /* 0x0000002c752c7221 */ /* 0x000fe20000010100 */
[----:B------:R-:W-:Y:S01]  /*5e70*/  FSETP.GE.FTZ.AND P6, PT, R238, RZ, PT ;  /* 0x000000ffee00720b */ /* 0x000fe20003fd6000 */
[----:B------:R-:W-:Y:S01]  /*5e80*/  FMUL.FTZ R20, R241, R20 ;  /* 0x00000014f1147220 */ /* 0x000fe20000410000 */
[----:B------:R-:W-:Y:S01]  /*5e90*/  FSETP.GE.FTZ.AND P3, PT, R122, RZ, PT ;  /* 0x000000ff7a00720b */ /* 0x000fe20003f76000 */
[----:B------:R-:W-:Y:S01]  /*5ea0*/  FMUL.FTZ R55, R242, R55 ;  /* 0x00000037f2377220 */ /* 0x000fe20000410000 */
[-C--:B------:R-:W-:Y:S01]  /*5eb0*/  FSEL R51, R51, R114.reuse, P6 ;  /* 0x0000007233337208 */ /* 0x080fe20003000000 */
[----:B------:R1:W-:Y:S01]  /*5ec0*/  STS [R154+-0x7c00], R5 ;  /* 0xff8400059a007388 */ /* 0x0003e20000000800 */
[----:B------:R-:W-:Y:S01]  /*5ed0*/  FSEL R7, R7, R114, P3 ;  /* 0x0000007207077208 */ /* 0x000fe20001800000 */
[----:B------:R-:W-:Y:S01]  /*5ee0*/  @P2 FADD.FTZ R114, -R114, R67 ;  /* 0x0000004372722221 */ /* 0x000fe20000010100 */
[----:B------:R-:W-:Y:S01]  /*5ef0*/  FSETP.GE.FTZ.AND P2, PT, R193, RZ, PT ;  /* 0x000000ffc100720b */ /* 0x000fe20003f56000 */
[----:B------:R-:W-:Y:S01]  /*5f00*/  FADD.FTZ R28, -R117, R28 ;  /* 0x0000001c751c7221 */ /* 0x000fe20000010100 */
[----:B------:R-:W-:Y:S01]  /*5f10*/  F2FP.BF16.F32.PACK_AB R55, R55, R20 ;  /* 0x000000143737723e */ /* 0x000fe200000010ff */
        /* <DEDUP_REMOVED lines=23> */
[-C--:B------:R-:W-:Y:S01]  /*6090*/  FSEL R24, R24, R117.reuse, P2 ;  /* 0x0000007518187208 */ /* 0x080fe20001000000 */
[----:B------:R-:W-:Y:S01]  /*60a0*/  FADD.FTZ R15, -R118, R15 ;  /* 0x0000000f760f7221 */ /* 0x000fe20000010100 */
[-C--:B------:R-:W-:Y:S01]  /*60b0*/  FSEL R7, R18, R117.reuse, P4 ;  /* 0x0000007512077208 */ /* 0x080fe20002000000 */
[C---:B------:R-:W-:Y:S01]  /*60c0*/  FADD.FTZ R18, -R117.reuse, R29 ;  /* 0x0000001d75127221 */ /* 0x040fe20000010100 */
[----:B-1----:R-:W-:Y:S01]  /*60d0*/  FSEL R5, R12, R117, P6 ;  /* 0x000000750c057208 */ /* 0x002fe20003000000 */
[----:B------:R-:W-:Y:S01]  /*60e0*/  FADD.FTZ R12, -R117, R41 ;  /* 0x00000029750c7221 */ /* 0x000fe20000010100 */
[----:B------:R-:W-:Y:S01]  /*60f0*/  FSETP.GE.FTZ.AND P2, PT, R228, RZ, PT ;  /* 0x000000ffe400720b */ /* 0x000fe20003f56000 */
[----:B------:R-:W-:Y:S01]  /*6100*/  FMUL.FTZ R24, R211, R24 ;  /* 0x00000018d3187220 */ /* 0x000fe20000410000 */
        /* <DEDUP_REMOVED lines=8> */
[----:B------:R-:W-:Y:S01]  /*6190*/  FSETP.GE.FTZ.AND P6, PT, R232, RZ, PT ;  /* 0x000000ffe800720b */ /* 0x000fe20003fd6000 */
[----:B------:R-:W-:Y:S01]  /*61a0*/  FMUL.FTZ R23, R210, R23 ;  /* 0x00000017d2177220 */ /* 0x000fe20000410000 */
[----:B------:R-:W-:Y:S01]  /*61b0*/  F2FP.BF16.F32.PACK_AB R24, R5, R24 ;  /* 0x000000180518723e */ /* 0x000fe200000010ff */
[----:B------:R-:W-:Y:S01]  /*61c0*/  FMUL.FTZ R6, R209, R6 ;  /* 0x00000006d1067220 */ /* 0x000fe20000410000 */
[----:B------:R-:W-:Y:S01]  /*61d0*/  F2FP.BF16.F32.PACK_AB R8, R7, R8 ;  /* 0x000000080708723e */ /* 0x000fe200000010ff */
[----:B------:R-:W-:Y:S01]  /*61e0*/  FADD.FTZ R31, -R118, R31 ;  /* 0x0000001f761f7221 */ /* 0x000fe20000010100 */
[-C--:B------:R-:W-:Y:S01]  /*61f0*/  FSEL R44, R44, R117.reuse, P3 ;  /* 0x000000752c2c7208 */ /* 0x080fe20001800000 */
[----:B------:R-:W-:Y:S01]  /*6200*/  FMUL.FTZ R16, R221, R16 ;  /* 0x00000010dd107220 */ /* 0x000fe20000410000 */
[----:B------:R-:W-:Y:S01]  /*6210*/  FSEL R5, R12, R117, P6 ;  /* 0x000000750c057208 */ /* 0x000fe20003000000 */
[----:B------:R1:W-:Y:S01]  /*6220*/  STS [R137+-0x6000], R8 ;  /* 0xffa0000889007388 */ /* 0x0003e20000000800 */
[----:B------:R-:W-:Y:S01]  /*6230*/  FSETP.GE.FTZ.AND P5, PT, R215, RZ, PT ;  /* 0x000000ffd700720b */ /* 0x000fe20003fb6000 */
        /* <DEDUP_REMOVED lines=14> */
[C---:B------:R-:W-:Y:S01]  /*6320*/  FADD.FTZ R5, -R118.reuse, R10 ;  /* 0x0000000a76057221 */ /* 0x040fe20000010100 */
[----:B------:R-:W-:Y:S01]  /*6330*/  FSETP.GE.FTZ.AND P3, PT, R249, RZ, PT ;  /* 0x000000fff900720b */ /* 0x000fe20003f76000 */
        /* <DEDUP_REMOVED lines=25> */
[----:B------:R-:W-:Y:S01]  /*64d0*/  F2FP.BF16.F32.PACK_AB R10, R11, R10 ;  /* 0x0000000a0b0a723e */ /* 0x000fe200000010ff */
[----:B------:R-:W-:Y:S01]  /*64e0*/  FMUL.FTZ R12, R201, R12 ;  /* 0x0000000cc90c7220 */ /* 0x000fe20000410000 */
[----:B------:R-:W-:Y:S01]  /*64f0*/  FSETP.GE.FTZ.AND P3, PT, R213, RZ, PT ;  /* 0x000000ffd500720b */ /* 0x000fe20003f76000 */
[----:B------:R-:W-:Y:S01]  /*6500*/  FMUL.FTZ R15, R202, R15 ;  /* 0x0000000fca0f7220 */ /* 0x000fe20000410000 */
[----:B------:R-:W-:Y:S01]  /*6510*/  FSETP.GE.FTZ.AND P2, PT, R214, RZ, PT ;  /* 0x000000ffd600720b */ /* 0x000fe20003f56000 */
[----:B------:R-:W-:Y:S01]  /*6520*/  STS [R137+-0x5c00], R10 ;  /* 0xffa4000a89007388 */ /* 0x000fe20000000800 */
[----:B-1----:R-:W-:Y:S01]  /*6530*/  FSEL R8, R5, R118, P3 ;  /* 0x0000007605087208 */ /* 0x002fe20001800000 */
[----:B------:R-:W-:Y:S01]  /*6540*/  FADD.FTZ R5, -R118, R30 ;  /* 0x0000001e76057221 */ /* 0x000fe20000010100 */
[----:B------:R-:W-:Y:S01]  /*6550*/  F2FP.BF16.F32.PACK_AB R15, R15, R12 ;  /* 0x0000000c0f0f723e */ /* 0x000fe200000010ff */
        /* <DEDUP_REMOVED lines=10> */
[----:B------:R-:W-:Y:S01]  /*6600*/  FADD.FTZ R5, -R118, R42 ;  /* 0x0000002a76057221 */ /* 0x000fe20000010100 */
[----:B------:R-:W-:Y:S01]  /*6610*/  FSEL R31, R31, R118, P2 ;  /* 0x000000761f1f7208 */ /* 0x000fe20001000000 */
[----:B------:R-:W-:Y:S01]  /*6620*/  STS [R141+-0x7c00], R6 ;  /* 0xff8400068d007388 */ /* 0x000fe20000000800 */
[----:B------:R-:W-:Y:S01]  /*6630*/  F2FP.BF16.F32.PACK_AB R16, R35, R16 ;  /* 0x000000102310723e */ /* 0x000fe200000010ff */
[----:B------:R-:W-:Y:S01]  /*6640*/  FMUL.FTZ R12, R217, R12 ;  /* 0x0000000cd90c7220 */ /* 0x000fe20000410000 */
[----:B------:R-:W-:Y:S01]  /*6650*/  F2FP.BF16.F32.PACK_AB R8, R27, R8 ;  /* 0x000000081b08723e */ /* 0x000fe200000010ff */
[----:B------:R-:W-:Y:S01]  /*6660*/  FMUL.FTZ R31, R218, R31 ;  /* 0x0000001fda1f7220 */ /* 0x000fe20000410000 */
[----:B------:R-:W-:Y:S01]  /*6670*/  STS [R153+-0x8000], R208 ;  /* 0xff8000d099007388 */ /* 0x000fe20000000800 */
[----:B------:R-:W-:Y:S01]  /*6680*/  FSETP.GE.FTZ.AND P3, PT, R230, RZ, PT ;  /* 0x000000ffe600720b */ /* 0x000fe20003f76000 */
[----:B------:R-:W-:Y:S01]  /*6690*/  FADD.FTZ R11, -R118, R58 ;  /* 0x0000003a760b7221 */ /* 0x000fe20000010100 */
        /* <DEDUP_REMOVED lines=12> */
[-C--:B------:R-:W-:Y:S01]  /*6760*/  FSEL R18, R7, R118.reuse, P3 ;  /* 0x0000007607127208 */ /* 0x080fe20001800000 */
[----:B------:R-:W-:Y:S01]  /*6770*/  STS [R153+-0x6000], R28 ;  /* 0xffa0001c99007388 */ /* 0x000fe20000000800 */
[----:B------:R-:W-:Y:S01]  /*6780*/  FSEL R47, R47, R118, P6 ;  /* 0x000000762f2f7208 */ /* 0x000fe20003000000 */
[----:B------:R-:W-:Y:S01]  /*6790*/  FMUL.FTZ R5, R230, R5 ;  /* 0x00000005e6057220 */ /* 0x000fe20000410000 */
[----:B------:R-:W-:Y:S01]  /*67a0*/  F2FP.BF16.F32.PACK_AB R4, R51, R4 ;  /* 0x000000043304723e */ /* 0x000fe200000010ff */
[----:B------:R-:W-:Y:S01]  /*67b0*/  STS [R153+-0x5c00], R12 ;  /* 0xffa4000c99007388 */ /* 0x000fe20000000800 */
[----:B------:R-:W-:Y:S01]  /*67c0*/  FSETP.GE.FTZ.AND P2, PT, R113, RZ, PT ;  /* 0x000000ff7100720b */ /* 0x000fe20003f56000 */
[----:B------:R-:W-:Y:S01]  /*67d0*/  FMUL.FTZ R18, R233, R18 ;  /* 0x00000012e9127220 */ /* 0x000fe20000410000 */
[----:B------:R-:W-:Y:S01]  /*67e0*/  FMUL.FTZ R47, R234, R47 ;  /* 0x0000002fea2f7220 */ /* 0x000fe20000410000 */
[----:B------:R-:W-:Y:S01]  /*67f0*/  STS [R138+-0x8000], R223 ;  /* 0xff8000df8a007388 */ /* 0x000fe20000000800 */
[----:B------:R-:W-:Y:S01]  /*6800*/  F2FP.BF16.F32.PACK_AB R13, R13, R40 ;  /* 0x000000280d0d723e */ /* 0x000fe200000010ff */
[----:B------:R-:W-:Y:S01]  /*6810*/  FADD.FTZ R7, -R118, R62 ;  /* 0x0000003e76077221 */ /* 0x000fe20000010100 */
[----:B------:R-:W-:Y:S01]  /*6820*/  F2FP.BF16.F32.PACK_AB R5, R14, R5 ;  /* 0x000000050e05723e */ /* 0x000fe200000010ff */
[----:B------:R-:W-:Y:S01]  /*6830*/  STS [R138+-0x7c00], R39 ;  /* 0xff8400278a007388 */ /* 0x000fe20000000800 */
[----:B------:R-:W-:Y:S01]  /*6840*/  FSETP.GE.FTZ.AND P5, PT, R246, RZ, PT ;  /* 0x000000fff600720b */ /* 0x000fe20003fb6000 */
[----:B------:R-:W-:Y:S01]  /*6850*/  FMUL.FTZ R117, R250, R117 ;  /* 0x00000075fa757220 */ /* 0x000fe20000410000 */
[----:B------:R-:W-:Y:S01]  /*6860*/  FSETP.GE.FTZ.AND P4, PT, R245, RZ, PT ;  /* 0x000000fff500720b */ /* 0x000fe20003f96000 */
[----:B------:R-:W-:Y:S01]  /*6870*/  STS [R123+-0x8000], R220 ;  /* 0xff8000dc7b007388 */ /* 0x000fe20000000800 */
[----:B------:R-:W-:Y:S01]  /*6880*/  F2FP.BF16.F32.PACK_AB R18, R47, R18 ;  /* 0x000000122f12723e */ /* 0x000fe200000010ff */
[----:B------:R-:W-:Y:S01]  /*6890*/  IMAD R52, R143, UR4, RZ ;  /* 0x000000048f347c24 */ /* 0x000fe2000f8e02ff */
[-C--:B------:R-:W-:Y:S01]  /*68a0*/  FSEL R11, R11, R118.reuse, P5 ;  /* 0x000000760b0b7208 */ /* 0x080fe20002800000 */
[----:B------:R-:W-:Y:S01]  /*68b0*/  STS [R123+-0x7c00], R4 ;  /* 0xff8400047b007388 */ /* 0x000fe20000000800 */
[----:B------:R-:W-:Y:S02]  /*68c0*/  FSEL R20, R59, R118, P4 ;  /* 0x000000763b147208 */ /* 0x000fe40002000000 */
[----:B------:R-:W-:Y:S01]  /*68d0*/  FSETP.GE.FTZ.AND P3, PT, R252, RZ, PT ;  /* 0x000000fffc00720b */ /* 0x000fe20003f76000 */
[----:B------:R-:W-:Y:S01]  /*68e0*/  STS [R138+-0x6000], R13 ;  /* 0xffa0000d8a007388 */ /* 0x000fe20000000800 */
[----:B------:R-:W-:Y:S01]  /*68f0*/  FMUL.FTZ R11, R246, R11 ;  /* 0x0000000bf60b7220 */ /* 0x000fe20000410000 */
        /* <DEDUP_REMOVED lines=100> */
.L_x_972:
[----:B------:R-:W-:Y:S01]  /*6f40*/  LDSM.16.M88.4 R20, [R128+0xa000] ;  /* 0x00a000008014783b */ /* 0x000fe20000000200 */
[----:B------:R-:W-:Y:S01]  /*6f50*/  ISETP.GT.AND P4, PT, R176, RZ, PT ;  /* 0x000000ffb000720c */ /* 0x000fe20003f84270 */
[----:B------:R-:W-:Y:S02]  /*6f60*/  VIADD R171, R171, 0xfffffff8 ;  /* 0xfffffff8abab7836 */ /* 0x000fe40000000000 */
[----:B------:R-:W2:Y:S04]  /*6f70*/  LDSM.16.MT88.4 R16, [R132+0x6000] ;  /* 0x006000008410783b */ /* 0x000ea80000004200 */
[----:B------:R-:W1:Y:S04]  /*6f80*/  LDSM.16.M88.4 R12, [R128+0xc000] ;  /* 0x00c00000800c783b */ /* 0x000e680000000200 */
[----:B------:R-:W-:Y:S04]  /*6f90*/  LDSM.16.M88.4 R24, [R124+0xa000] ;  /* 0x00a000007c18783b */ /* 0x000fe80000000200 */
        /* <DEDUP_REMOVED lines=192> */
[----:B-1----:R-:W-:Y:S01]  /*7ba0*/  SHF.L.U32 R0, R0, 0x2, RZ ;  /* 0x0000000200007819 */ /* 0x002fe200000006ff */
[----:B------:R-:W-:Y:S01]  /*7bb0*/  FMUL.FTZ R93, R93, UR4 ;  /* 0x000000045d5d7c20 */ /* 0x000fe20008410000 */
[----:B------:R-:W-:Y:S01]  /*7bc0*/  FMUL.FTZ R94, R94, UR4 ;  /* 0x000000045e5e7c20 */ /* 0x000fe20008410000 */
[----:B------:R-:W-:Y:S01]  /*7bd0*/  FMUL.FTZ R95, R95, UR4 ;  /* 0x000000045f5f7c20 */ /* 0x000fe20008410000 */
[----:B------:R-:W-:Y:S01]  /*7be0*/  LOP3.LUT R5, R0, 0x40, RZ, 0xc0, !PT ;  /* 0x0000004000057812 */ /* 0x000fe200078ec0ff */
        /* <DEDUP_REMOVED lines=28> */
[----:B------:R1:W-:Y:S01]  /*7db0*/  STS [R140], R85 ;  /* 0x000000558c007388 */ /* 0x0003e20000000800 */
        /* <DEDUP_REMOVED lines=33> */
.L_x_974:
[----:B------:R-:W2:Y:S01]  /*7fd0*/  LDCU.64 UR14, c[0x0][0x5c0] ;  /* 0x0000b800ff0e77ac */ /* 0x000ea20008000a00 */
[----:B------:R-:W-:-:S05]  /*7fe0*/  IADD3 R4, PT, PT, R179, R180, RZ ;  /* 0x000000b4b3047210 */ /* 0x000fca0007ffe0ff */
[C---:B--2---:R-:W-:Y:S02]  /*7ff0*/  IMAD R2, R4.reuse, UR15, RZ ;  /* 0x0000000f04027c24 */ /* 0x044fe4000f8e02ff */
[----:B-1----:R-:W-:-:S05]  /*8000*/  IMAD.WIDE.U32 R4, R4, UR14, RZ ;  /* 0x0000000e04047c25 */ /* 0x002fca000f8e00ff */
[----:B------:R-:W-:Y:S02]  /*8010*/  IADD3 R2, PT, PT, R5, R2, RZ ;  /* 0x0000000205027210 */ /* 0x000fe40007ffe0ff */
[----:B------:R-:W-:Y:S02]  /*8020*/  MOV R0, R4 ;  /* 0x0000000400007202 */ /* 0x000fe40000000f00 */
.L_x_975:
        /* <DEDUP_REMOVED lines=10> */
[----:B------:R-:W-:Y:S06]  /*80d0*/  BRA `(.L_x_977) ;  /* 0x0000000000147947 */ /* 0x000fec0003800000 */
.L_x_976:
[----:B------:R-:W1:Y:S01]  /*80e0*/  LDCU.64 UR10, c[0x0][0x5c8] ;  /* 0x0000b900ff0a77ac */ /* 0x000e620008000a00 */
[----:B------:R-:W-:-:S05]  /*80f0*/  IADD3 R18, PT, PT, R179, R180, RZ ;  /* 0x000000b4b3127210 */ /* 0x000fca0007ffe0ff */
[C---:B-1----:R-:W-:Y:S02]  /*8100*/  IMAD R17, R18.reuse, UR11, RZ ;  /* 0x0000000b12117c24 */ /* 0x042fe4000f8e02ff */
[----:B------:R-:W-:-:S05]  /*8110*/  IMAD.WIDE.U32 R18, R18, UR10, RZ ;  /* 0x0000000a12127c25 */ /* 0x000fca000f8e00ff */
[----:B------:R-:W-:Y:S02]  /*8120*/  IADD3 R17, PT, PT, R19, R17, RZ ;  /* 0x0000001113117210 */ /* 0x000fe40007ffe0ff */
.L_x_977:
[----:B------:R-:W-:Y:S01]  /*8130*/  BAR.SYNC.DEFER_BLOCKING 0x0 ;  /* 0x0000000000007b1d */ /* 0x000fe20000010000 */
[----:B------:R-:W-:Y:S01]  /*8140*/  USHF.L.U32 UR4, UR26, 0x7, URZ ;  /* 0x000000071a047899 */ /* 0x000fe200080006ff */
[----:B------:R-:W-:Y:S01]  /*8150*/  LOP3.LUT R20, R135, 0x18, RZ, 0xc0, !PT ;  /* 0x0000001887147812 */ /* 0x000fe200078ec0ff */
[----:B------:R-:W-:Y:S01]  /*8160*/  USHF.L.U32 UR17, UR26, 0x7, URZ ;  /* 0x000000071a117899 */ /* 0x000fe200080006ff */
[----:B------:R-:W-:Y:S01]  /*8170*/  IMAD.U32 R12, RZ, RZ, UR10 ;  /* 0x0000000aff0c7e24 */ /* 0x000fe2000f8e00ff */
[----:B------:R-:W-:Y:S01]  /*8180*/  UIMAD.WIDE.U32 UR20, UR4, UR14, URZ ;  /* 0x0000000e041472a5 */ /* 0x000fe2000f8e00ff */
[----:B------:R-:W-:Y:S01]  /*8190*/  BSSY.RECONVERGENT B0, `(.L_x_978) ;  /* 0x0000021000007945 */ /* 0x000fe20003800200 */
[----:B------:R-:W-:Y:S01]  /*81a0*/  USHF.R.S32.HI UR16, URZ, 0x1f, UR4 ;  /* 0x0000001fff107899 */ /* 0x000fe20008011404 */
[----:B------:R-:W1:Y:S01]  /*81b0*/  S2R R8, SR_TID.X ;  /* 0x0000000000087919 */ /* 0x000e620000002100 */
[----:B------:R-:W2:Y:S01]  /*81c0*/  LDCU.64 UR8, c[0x0][0x5d8] ;  /* 0x0000bb00ff0877ac */ /* 0x000ea20008000a00 */
[----:B------:R-:W-:Y:S01]  /*81d0*/  MOV R21, RZ ;  /* 0x000000ff00157202 */ /* 0x000fe20000000f00 */
[----:B------:R-:W-:Y:S01]  /*81e0*/  IMAD.U32 R10, RZ, RZ, UR20 ;  /* 0x00000014ff0a7e24 */ /* 0x000fe2000f8e00ff */
[----:B------:R-:W-:Y:S01]  /*81f0*/  UIMAD UR18, UR16, UR14, URZ ;  /* 0x0000000e101272a4 */ /* 0x000fe2000f8e02ff */
[----:B------:R-:W-:-:S03]  /*8200*/  IMAD.U32 R11, RZ, RZ, UR21 ;  /* 0x00000015ff0b7e24 */ /* 0x000fc6000f8e00ff */
[----:B------:R-:W-:Y:S01]  /*8210*/  LOP3.LUT R23, R10, 0x18, R135, 0xf8, !PT ;  /* 0x000000180a177812 */ /* 0x000fe200078ef887 */
[----:B------:R-:W-:-:S03]  /*8220*/  UIMAD UR18, UR4, UR15, UR18 ;  /* 0x0000000f041272a4 */ /* 0x000fc6000f8e0212 */
[----:B------:R-:W-:-:S03]  /*8230*/  IADD3 R22, P0, PT, R0, R23, RZ ;  /* 0x0000001700167210 */ /* 0x000fc60007f1e0ff */
[----:B------:R-:W-:Y:S01]  /*8240*/  IMAD.U32 R9, RZ, RZ, UR18 ;  /* 0x00000012ff097e24 */ /* 0x000fe2000f8e00ff */
[----:B------:R3:W4:Y:S04]  /*8250*/  LDS.128 R4, [R139+0x7000] ;  /* 0x007000008b047984 */ /* 0x0007280000000c00 */
[----:B------:R-:W-:Y:S01]  /*8260*/  IADD3.X R23, PT, PT, R2, UR21, R9, P0, !PT ;  /* 0x0000001502177c10 */ /* 0x000fe200087fe409 */
[----:B------:R-:W-:Y:S02]  /*8270*/  VIADD R9, R178, -UR17 ;  /* 0x80000011b2097c36 */ /* 0x000fe40008000000 */
[----:B--2---:R-:W-:-:S04]  /*8280*/  IMAD.WIDE.U32 R22, R136, UR8, R22 ;  /* 0x0000000888167c25 */ /* 0x004fc8000f8e0016 */
[----:B------:R-:W-:Y:S01]  /*8290*/  IMAD R13, R136, UR9, R23 ;  /* 0x00000009880d7c24 */ /* 0x000fe2000f8e0217 */
[----:B-1----:R-:W-:-:S04]  /*82a0*/  SHF.R.U32.HI R0, RZ, 0x2, R8 ;  /* 0x00000002ff007819 */ /* 0x002fc80000011608 */
[CC--:B------:R-:W-:Y:S02]  /*82b0*/  ISETP.GE.AND P1, PT, R0.reuse, R9.reuse, PT ;  /* 0x000000090000720c */ /* 0x0c0fe40003f26270 */
[C---:B------:R-:W-:Y:S02]  /*82c0*/  IADD3 R2, PT, PT, R0.reuse, 0x40, RZ ;  /* 0x0000004000027810 */ /* 0x040fe40007ffe0ff */
[----:B------:R-:W-:Y:S02]  /*82d0*/  IADD3 R16, P0, PT, R0, 0x40, RZ ;  /* 0x0000004000107810 */ /* 0x000fe40007f1e0ff */
[----:B------:R-:W-:-:S03]  /*82e0*/  ISETP.GE.AND P2, PT, R2, R9, PT ;  /* 0x000000090200720c */ /* 0x000fc60003f46270 */
[----:B------:R-:W-:-:S04]  /*82f0*/  IMAD.X R2, RZ, RZ, RZ, P0 ;  /* 0x000000ffff027224 */ /* 0x000fc800000e06ff */
[----:B---3--:R-:W-:Y:S06]  /*8300*/  @P1 BRA `(.L_x_979) ;  /* 0x0000000000241947 */ /* 0x008fec0003800000 */
        /* <DEDUP_REMOVED lines=9> */
.L_x_979:
[----:B------:R-:W-:Y:S05]  /*83a0*/  BSYNC.RECONVERGENT B0 ;  /* 0x0000000000007941 */ /* 0x000fea0003800200 */
.L_x_978:
        /* <DEDUP_REMOVED lines=11> */
[----:B----4-:R2:W-:Y:S04]  /*8460*/  STG.E.128 desc[UR30][R8.64], R4 ;  /* 0x0000000408007986 */ /* 0x0105e8000c101d1e */
.L_x_981:
[----:B------:R-:W-:Y:S05]  /*8470*/  BSYNC.RECONVERGENT B0 ;  /* 0x0000000000007941 */ /* 0x000fea0003800200 */
.L_x_980:
[----:B------:R-:W3:Y:S01]  /*8480*/  LDCU.64 UR8, c[0x0][0x5e0] ;  /* 0x0000bc00ff0877ac */ /* 0x000ee20008000a00 */
[----:B------:R-:W-:Y:S01]  /*8490*/  IMAD.WIDE.U32 R20, R12, UR4, R20 ;  /* 0x000000040c147c25 */ /* 0x000fe2000f8e0014 */
[----:B--2-4-:R-:W2:Y:S01]  /*84a0*/  @!P1 LDC.64 R4, c[0x0][0x568] ;  /* 0x00015a00ff049b82 */ /* 0x014ea20000000a00 */
[----:B------:R-:W4:Y:S01]  /*84b0*/  LDS.128 R12, [R139+0x8000] ;  /* 0x008000008b0c7984 */ /* 0x000f220000000c00 */
[----:B------:R-:W-:Y:S01]  /*84c0*/  UIMAD UR16, UR16, UR10, URZ ;  /* 0x0000000a101072a4 */ /* 0x000fe2000f8e02ff */
[----:B------:R-:W-:Y:S02]  /*84d0*/  IADD3 R6, P0, PT, R18, R20, RZ ;  /* 0x0000001412067210 */ /* 0x000fe40007f1e0ff */
[----:B-1----:R1:W1:Y:S01]  /*84e0*/  LDS.128 R8, [R139+0x9000] ;  /* 0x009000008b087984 */ /* 0x0022620000000c00 */
[----:B------:R-:W-:-:S06]  /*84f0*/  UIMAD UR16, UR4, UR11, UR16 ;  /* 0x0000000b041072a4 */ /* 0x000fcc000f8e0210 */
[----:B------:R-:W-:-:S03]  /*8500*/  IADD3.X R7, PT, PT, R17, UR16, R21, P0, !PT ;  /* 0x0000001011077c10 */ /* 0x000fc600087fe415 */
[----:B---3--:R-:W-:-:S04]  /*8510*/  IMAD.WIDE.U32 R6, R136, UR8, R6 ;  /* 0x0000000888067c25 */ /* 0x008fc8000f8e0006 */
[----:B------:R-:W-:Y:S01]  /*8520*/  IMAD R19, R136, UR9, R7 ;  /* 0x0000000988137c24 */ /* 0x000fe2000f8e0207 */
[----:B------:R-:W-:-:S05]  /*8530*/  @!P1 MOV R18, R6 ;  /* 0x0000000600129202 */ /* 0x000fca0000000f00 */
[----:B------:R-:W-:-:S04]  /*8540*/  @!P1 IMAD.WIDE.U32 R20, R0, UR10, R18 ;  /* 0x0000000a00149c25 */ /* 0x000fc8000f8e0012 */
[----:B------:R-:W-:Y:S01]  /*8550*/  @!P1 IMAD R0, R0, UR11, R21 ;  /* 0x0000000b00009c24 */ /* 0x000fe2000f8e0215 */
[----:B--2---:R-:W-:-:S04]  /*8560*/  @!P1 LEA R4, P0, R20, R4, 0x1 ;  /* 0x0000000414049211 */ /* 0x004fc800078008ff */
[----:B------:R-:W-:-:S05]  /*8570*/  @!P1 LEA.HI.X R5, R20, R5, R0, 0x1, P0 ;  /* 0x0000000514059211 */ /* 0x000fca00000f0c00 */
[----:B----4-:R2:W-:Y:S01]  /*8580*/  @!P1 STG.E.128 desc[UR30][R4.64], R12 ;  /* 0x0000000c04009986 */ /* 0x0105e2000c101d1e */
[----:B-1----:R-:W-:Y:S05]  /*8590*/  @P2 BRA `(.L_x_970) ;  /* 0x0000000000242947 */ /* 0x002fea0003800000 */
[----:B------:R-:W1:Y:S01]  /*85a0*/  LDCU.64 UR8, c[0x0][0x568] ;  /* 0x0000ad00ff0877ac */ /* 0x000e620008000a00 */
[----:B------:R-:W-:Y:S01]  /*85b0*/  MOV R7, R19 ;  /* 0x0000001300077202 */ /* 0x000fe20000000f00 */
[----:B--2---:R-:W-:Y:S02]  /*85c0*/  IMAD R5, R2, UR10, RZ ;  /* 0x0000000a02057c24 */ /* 0x004fe4000f8e02ff */
[----:B------:R-:W-:-:S04]  /*85d0*/  IMAD.WIDE.U32 R6, R16, UR10, R6 ;  /* 0x0000000a10067c25 */ /* 0x000fc8000f8e0006 */
[----:B------:R-:W-:-:S05]  /*85e0*/  IMAD R5, R16, UR11, R5 ;  /* 0x0000000b10057c24 */ /* 0x000fca000f8e0205 */
[----:B------:R-:W-:Y:S02]  /*85f0*/  IADD3 R5, PT, PT, R5, R7, RZ ;  /* 0x0000000705057210 */ /* 0x000fe40007ffe0ff */
[----:B-1----:R-:W-:-:S04]  /*8600*/  LEA R4, P0, R6, UR8, 0x1 ;  /* 0x0000000806047c11 */ /* 0x002fc8000f8008ff */
[----:B------:R-:W-:-:S05]  /*8610*/  LEA.HI.X R5, R6, UR9, R5, 0x1, P0 ;  /* 0x0000000906057c11 */ /* 0x000fca00080f0c05 */
[----:B------:R1:W-:Y:S04]  /*8620*/  STG.E.128 desc[UR30][R4.64], R8 ;  /* 0x0000000804007986 */ /* 0x0003e8000c101d1e */
.L_x_970:
[----:B------:R-:W-:Y:S05]  /*8630*/  BSYNC.RECONVERGENT B1 ;  /* 0x0000000000017941 */ /* 0x000fea0003800200 */
.L_x_952:
        /* <DEDUP_REMOVED lines=11> */
.L_x_983:
        /* <DEDUP_REMOVED lines=9> */
.L_x_1602:


//--------------------- .text._ZN5flash44flash_bwd_dq_dk_dv_loop_seqk_parallel_kernelI23Flash_bwd_kernel_traitsILi32ELi128ELi128ELi8ELi4ELi4ELi4ELb0ELb0EN7cutlass10bfloat16_tE19Flash_kernel_traitsILi32ELi128ELi128ELi8ES3_EELb0ELb0ELb0ELb0ELb0ELb1ELb1EEEvNS_16Flash_bwd_paramsE --------------------------
	.section	.text._ZN5flash44flash_bwd_dq_dk_dv_loop_seqk_parallel_kernelI23Flash_bwd_kernel_traitsILi32ELi128ELi128ELi8ELi4ELi4ELi4ELb0ELb0EN7cutlass10bfloat16_tE19Flash_kernel_traitsILi32ELi128ELi128ELi8ES3_EELb0ELb0ELb0ELb0ELb0ELb1ELb1EEEvNS_16Flash_bwd_paramsE,"ax",@progbits
	.align	128
        .global         _ZN5flash44flash_bwd_dq_dk_dv_loop_seqk_parallel_kernelI23Flash_bwd_kernel_traitsILi32ELi128ELi128ELi8ELi4ELi4ELi4ELb0ELb0EN7cutlass10bfloat16_tE19Flash_kernel_traitsILi32ELi128ELi128ELi8ES3_EELb0ELb0ELb0ELb0ELb0ELb1ELb1EEEvNS_16Flash_bwd_paramsE
        .type           _ZN5flash44flash_bwd_dq_dk_dv_loop_seqk_parallel_kernelI23Flash_bwd_kernel_traitsILi32ELi128ELi128ELi8ELi4ELi4ELi4ELb0ELb0EN7cutlass10bfloat16_tE19Flash_kernel_traitsILi32ELi128ELi128ELi8ES3_EELb0ELb0ELb0ELb0ELb0ELb1ELb1EEEvNS_16Flash_bwd_paramsE,@function
        .size           _ZN5flash44flash_bwd_dq_dk_dv_loop_seqk_parallel_kernelI23Flash_bwd_kernel_traitsILi32ELi128ELi128ELi8ELi4ELi4ELi4ELb0ELb0EN7cutlass10bfloat16_tE19Flash_kernel_traitsILi32ELi128ELi128ELi8ES3_EELb0ELb0ELb0ELb0ELb0ELb1ELb1EEEvNS_16Flash_bwd_paramsE,(.L_x_1603 - _ZN5flash44flash_bwd_dq_dk_dv_loop_seqk_parallel_kernelI23Flash_bwd_kernel_traitsILi32ELi128ELi128ELi8ELi4ELi4ELi4ELb0ELb0EN7cutlass10bfloat16_tE19Flash_kernel_traitsILi32ELi128ELi128ELi8ES3_EELb0ELb0ELb0ELb0ELb0ELb1ELb1EEEvNS_16Flash_bwd_paramsE)
        .other          _ZN5flash44flash_bwd_dq_dk_dv_loop_seqk_parallel_kernelI23Flash_bwd_kernel_traitsILi32ELi128ELi128ELi8ELi4ELi4ELi4ELb0ELb0EN7cutlass10bfloat16_tE19Flash_kernel_traitsILi32ELi128ELi128ELi8ES3_EELb0ELb0ELb0ELb0ELb0ELb1ELb1EEEvNS_16Flash_bwd_paramsE,@"STO_CUDA_ENTRY STV_DEFAULT"
_ZN5flash44flash_bwd_dq_dk_dv_loop_seqk_parallel_kernelI23Flash_bwd_kernel_traitsILi32ELi128ELi128ELi8ELi4ELi4ELi4ELb0ELb0EN7cutlass10bfloat16_tE19Flash_kernel_traitsILi32ELi128ELi128ELi8ES3_EELb0ELb0ELb0ELb0ELb0ELb1ELb1EEEvNS_16Flash_bwd_paramsE:
.text._ZN5flash44flash_bwd_dq_dk_dv_loop_seqk_parallel_kernelI23Flash_bwd_kernel_traitsILi32ELi128ELi128ELi8ELi4ELi4ELi4ELb0ELb0EN7cutlass10bfloat16_tE19Flash_kernel_traitsILi32ELi128ELi128ELi8ES3_EELb0ELb0ELb0ELb0ELb0ELb1ELb1EEEvNS_16Flash_bwd_paramsE:
        /* <DEDUP_REMOVED lines=41> */
.L_x_1015:
        /* <DEDUP_REMOVED lines=54> */
.L_x_984:
        /* <DEDUP_REMOVED lines=37> */
.L_x_986:
[----:B------:R-:W2:Y:S01]  /*0840*/  LDCU.64 UR14, c[0x0][0x3b8] ;  /* 0x00007700ff0e77ac */ /* 0x000ea20008000a00 */
[----:B------:R-:W-:-:S05]  /*0850*/  IADD3 R2, PT, PT, R27, UR35, RZ ;  /* 0x000000231b027c10 */ /* 0x000fca000fffe0ff */
[C---:B--2---:R-:W-:Y:S02]  /*0860*/  IMAD R0, R2.reuse, UR15, RZ ;  /* 0x0000000f02007c24 */ /* 0x044fe4000f8e02ff */
[----:B------:R-:W-:-:S05]  /*0870*/  IMAD.WIDE.U32 R2, R2, UR14, RZ ;  /* 0x0000000e02027c25 */ /* 0x000fca000f8e00ff */
[----:B------:R-:W-:Y:S02]  /*0880*/  IADD3 R22, PT, PT, R3, R0, RZ ;  /* 0x0000000003167210 */ /* 0x000fe40007ffe0ff */
[----:B------:R-:W-:-:S07]  /*0890*/  MOV R20, R2 ;  /* 0x0000000200147202 */ /* 0x000fce0000000f00 */
.L_x_987:
        /* <DEDUP_REMOVED lines=46> */
.L_x_988:
[----:B------:R-:W2:Y:S01]  /*0b80*/  LDCU.64 UR12, c[0x0][0x3c0] ;  /* 0x00007800ff0c77ac */ /* 0x000ea20008000a00 */
[----:B------:R-:W-:-:S05]  /*0b90*/  IADD3 R0, PT, PT, R27, UR35, RZ ;  /* 0x000000231b007c10 */ /* 0x000fca000fffe0ff */
[C---:B--2---:R-:W-:Y:S02]  /*0ba0*/  IMAD R4, R0.reuse, UR13, RZ ;  /* 0x0000000d00047c24 */ /* 0x044fe4000f8e02ff */
[----:B------:R-:W-:-:S05]  /*0bb0*/  IMAD.WIDE.U32 R2, R0, UR12, RZ ;  /* 0x0000000c00027c25 */ /* 0x000fca000f8e00ff */
[----:B------:R-:W-:Y:S02]  /*0bc0*/  IADD3 R19, PT, PT, R3, R4, RZ ;  /* 0x0000000403137210 */ /* 0x000fe40007ffe0ff */
[----:B------:R-:W-:Y:S02]  /*0bd0*/  MOV R18, R2 ;  /* 0x0000000200127202 */ /* 0x000fe40000000f00 */
.L_x_989:
        /* <DEDUP_REMOVED lines=27> */
.L_x_990:
[----:B------:R-:W-:Y:S02]  /*0d90*/  UIMAD.WIDE.U32 UR54, UR52, UR19, URZ ;  /* 0x00000013343672a5 */ /* 0x000fe4000f8e00ff */
[----:B------:R-:W-:-:S04]  /*0da0*/  UIMAD UR46, UR53, UR19, URZ ;  /* 0x00000013352e72a4 */ /* 0x000fc8000f8e02ff */
[----:B------:R-:W-:Y:S02]  /*0db0*/  UIADD3 UR46, UPT, UPT, UR55, UR46, URZ ;  /* 0x0000002e372e7290 */ /* 0x000fe4000fffe0ff */
.L_x_991:
        /* <DEDUP_REMOVED lines=20> */
.L_x_992:
[----:B------:R-:W2:Y:S01]  /*0f00*/  LDCU UR48, c[0x0][0x434] ;  /* 0x00008680ff3077ac */ /* 0x000ea20008000800 */
[----:B------:R-:W-:-:S04]  /*0f10*/  UIMAD UR9, UR39, UR20, UR27 ;  /* 0x00000014270972a4 */ /* 0x000fc8000f8e021b */
[----:B--2---:R-:W-:Y:S02]  /*0f20*/  UIMAD UR48, UR9, UR48, URZ ;  /* 0x00000030093072a4 */ /* 0x004fe4000f8e02ff */
.L_x_993:
        /* <DEDUP_REMOVED lines=11> */
.L_x_994:
[----:B------:R-:W2:Y:S01]  /*0fe0*/  LDCU UR47, c[0x0][0x444] ;  /* 0x00008880ff2f77ac */ /* 0x000ea20008000800 */
[----:B------:R-:W-:-:S04]  /*0ff0*/  UIMAD UR8, UR39, UR20, UR27 ;  /* 0x00000014270872a4 */ /* 0x000fc8000f8e021b */
[----:B--2---:R-:W-:-:S12]  /*1000*/  UIMAD UR47, UR8, UR47, URZ ;  /* 0x0000002f082f72a4 */ /* 0x004fd8000f8e02ff */
.L_x_995:
        /* <DEDUP_REMOVED lines=101> */
.L_x_997:
[----:B------:R-:W2:Y:S01]  /*1660*/  LDCU.64 UR12, c[0x0][0x5c0] ;  /* 0x0000b800ff0c77ac */ /* 0x000ea20008000a00 */
[----:B------:R-:W-:-:S05]  /*1670*/  IADD3 R0, PT, PT, R27, UR35, RZ ;  /* 0x000000231b007c10 */ /* 0x000fca000fffe0ff */
[C---:B--2---:R-:W-:Y:S02]  /*1680*/  IMAD R4, R0.reuse, UR13, RZ ;  /* 0x0000000d00047c24 */ /* 0x044fe4000f8e02ff */
[----:B------:R-:W-:-:S05]  /*1690*/  IMAD.WIDE.U32 R2, R0, UR12, RZ ;  /* 0x0000000c00027c25 */ /* 0x000fca000f8e00ff */
[----:B------:R-:W-:Y:S02]  /*16a0*/  IADD3 R6, PT, PT, R3, R4, RZ ;  /* 0x0000000403067210 */ /* 0x000fe40007ffe0ff */
[----:B------:R-:W-:Y:S02]  /*16b0*/  MOV R5, R2 ;  /* 0x0000000200057202 */ /* 0x000fe40000000f00 */
.L_x_998:
        /* <DEDUP_REMOVED lines=17> */
.L_x_999:
[----:B------:R-:W2:Y:S01]  /*17d0*/  LDCU.64 UR10, c[0x0][0x5c8] ;  /* 0x0000b900ff0a77ac */ /* 0x000ea20008000a00 */
[----:B------:R-:W-:-:S05]  /*17e0*/  IADD3 R0, PT, PT, R27, UR35, RZ ;  /* 0x000000231b007c10 */ /* 0x000fca000fffe0ff */
[C---:B--2---:R-:W-:Y:S02]  /*17f0*/  IMAD R4, R0.reuse, UR11, RZ ;  /* 0x0000000b00047c24 */ /* 0x044fe4000f8e02ff */
[----:B------:R-:W-:-:S05]  /*1800*/  IMAD.WIDE.U32 R2, R0, UR10, RZ ;  /* 0x0000000a00027c25 */ /* 0x000fca000f8e00ff */
[----:B------:R-:W-:Y:S02]  /*1810*/  IADD3 R11, PT, PT, R3, R4, RZ ;  /* 0x00000004030b7210 */ /* 0x000fe40007ffe0ff */
[----:B------:R-:W-:-:S07]  /*1820*/  MOV R10, R2 ;  /* 0x00000002000a7202 */ /* 0x000fce0000000f00 */
.L_x_1000:
        /* <DEDUP_REMOVED lines=32> */
.L_x_1002:
[----:B------:R-:W-:Y:S05]  /*1a30*/  BSYNC.RECONVERGENT B0 ;  /* 0x0000000000007941 */ /* 0x000fea0003800200 */
.L_x_1001:
        /* <DEDUP_REMOVED lines=29> */
.L_x_996:
[----:B------:R-:W-:Y:S01]  /*1c10*/  IMAD.U32 R0, RZ, RZ, UR14 ;  /* 0x0000000eff007e24 */ /* 0x000fe2000f8e00ff */
[----:B------:R-:W-:Y:S01]  /*1c20*/  UIMAD UR8, UR40, UR14, URZ ;  /* 0x0000000e280872a4 */ /* 0x000fe2000f8e02ff */
[----:B------:R-:W-:Y:S01]  /*1c30*/  IMAD.U32 R2, RZ, RZ, UR12 ;  /* 0x0000000cff027e24 */ /* 0x000fe2000f8e00ff */
[----:B------:R-:W-:Y:S01]  /*1c40*/  UIMAD UR21, UR43, -0x80, UR41 ;  /* 0xffffff802b1578a4 */ /* 0x000fe2000f8e0229 */
[----:B------:R-:W-:Y:S01]  /*1c50*/  LOP3.LUT R6, R23, 0xd8, RZ, 0xc0, !PT ;  /* 0x000000d817067812 */ /* 0x000fe200078ec0ff */
[--C-:B------:R-:W-:Y:S01]  /*1c60*/  IMAD.WIDE.U32 R4, R0, UR5, R12.reuse ;  /* 0x0000000500047c25 */ /* 0x100fe2000f8e000c */
[----:B------:R-:W-:Y:S01]  /*1c70*/  UIMAD UR40, UR40, UR12, URZ ;  /* 0x0000000c282872a4 */ /* 0x000fe2000f8e02ff */
[----:B------:R-:W-:Y:S01]  /*1c80*/  @P5 BAR.SYNC.DEFER_BLOCKING 0x0 ;  /* 0x0000000000005b1d */ /* 0x000fe20000010000 */
[----:B------:R-:W-:Y:S01]  /*1c90*/  UIMAD UR8, UR5, UR15, UR8 ;  /* 0x0000000f050872a4 */ /* 0x000fe2000f8e0208 */
[----:B------:R-:W-:Y:S01]  /*1ca0*/  IMAD.WIDE.U32 R2, R2, UR5, R12 ;  /* 0x0000000502027c25 */ /* 0x000fe2000f8e000c */
[--C-:B------:R-:W-:Y:S01]  /*1cb0*/  LOP3.LUT R0, R6, 0x18, R26.reuse, 0x78, !PT ;  /* 0x0000001806007812 */ /* 0x100fe200078e781a */
[----:B------:R-:W-:Y:S01]  /*1cc0*/  UIMAD UR40, UR5, UR13, UR40 ;  /* 0x0000000d052872a4 */ /* 0x000fe2000f8e0228 */
[----:B------:R-:W-:Y:S01]  /*1cd0*/  IADD3 R6, P3, PT, R20, R4, RZ ;  /* 0x0000000414067210 */ /* 0x000fe20007f7e0ff */
[----:B------:R-:W-:Y:S01]  /*1ce0*/  IMAD.U32 R8, RZ, RZ, UR16 ;  /* 0x00000010ff087e24 */ /* 0x000fe2000f8e00ff */
[----:B------:R-:W-:Y:S01]  /*1cf0*/  ISETP.GE.AND P1, PT, R14, UR21, PT ;  /* 0x000000150e007c0c */ /* 0x000fe2000bf26270 */
[----:B------:R-:W-:Y:S01]  /*1d00*/  UIADD3 UR19, UPT, UPT, -UR5, UR34, URZ ;  /* 0x0000002205137290 */ /* 0x000fe2000fffe1ff */
[----:B------:R-:W-:Y:S01]  /*1d10*/  IADD3 R4, P0, PT, R18, R2, RZ ;  /* 0x0000000212047210 */ /* 0x000fe20007f1e0ff */
[----:B------:R-:W2:Y:S01]  /*1d20*/  LDCU.64 UR10, c[0x0][0x3d0] ;  /* 0x00007a00ff0a77ac */ /* 0x000ea20008000a00 */
[----:B------:R-:W-:Y:S01]  /*1d30*/  IADD3.X R7, PT, PT, R22, UR8, R5, P3, !PT ;  /* 0x0000000816077c10 */ /* 0x000fe20009ffe405 */
[----:B------:R-:W-:Y:S01]  /*1d40*/  IMAD.U32 R2, RZ, RZ, UR20 ;  /* 0x00000014ff027e24 */ /* 0x000fe2000f8e00ff */
[----:B------:R-:W-:Y:S01]  /*1d50*/  IADD3.X R5, PT, PT, R19, UR40, R3, P0, !PT ;  /* 0x0000002813057c10 */ /* 0x000fe200087fe403 */
[----:B------:R-:W-:Y:S01]  /*1d60*/  IMAD.U32 R3, RZ, RZ, UR16 ;  /* 0x00000010ff037e24 */ /* 0x000fe2000f8e00ff */
[----:B------:R-:W-:Y:S01]  /*1d70*/  ISETP.GE.AND P0, PT, R25, UR21, PT ;  /* 0x0000001519007c0c */ /* 0x000fe2000bf06270 */
[----:B------:R-:W3:Y:S01]  /*1d80*/  LDCU.64 UR8, c[0x0][0x3d8] ;  /* 0x00007b00ff0877ac */ /* 0x000ee20008000a00 */
[----:B------:R-:W-:-:S02]  /*1d90*/  SHF.R.U32.HI R27, RZ, 0x1, R26 ;  /* 0x00000001ff1b7819 */ /* 0x000fc4000001161a */
[----:B------:R-:W-:Y:S01]  /*1da0*/  LOP3.LUT R0, R0, 0x1f20, R23, 0xf8, !PT ;  /* 0x00001f2000007812 */ /* 0x000fe200078ef817 */
[----:B------:R-:W-:Y:S01]  /*1db0*/  ULOP3.LUT UR39, UR43, 0x80000001, URZ, 0xc0, !UPT ;  /* 0x800000012b277892 */ /* 0x000fe2000f8ec0ff */
[----:B------:R-:W-:Y:S02]  /*1dc0*/  @!P1 LEA R8, P4, R8, R28, 0x1 ;  /* 0x0000001c08089211 */ /* 0x000fe400078808ff */
[----:B------:R-:W-:Y:S01]  /*1dd0*/  LOP3.LUT R249, R27, 0x30, RZ, 0xc0, !PT ;  /* 0x000000301bf97812 */ /* 0x000fe200078ec0ff */
[----:B------:R-:W-:Y:S01]  /*1de0*/  UISETP.NE.AND UP0, UPT, UR39, 0x1, UPT ;  /* 0x000000012700788c */ /* 0x000fe2000bf05270 */
[----:B------:R-:W-:Y:S02]  /*1df0*/  ISETP.GE.AND P2, PT, R14, UR19, PT ;  /* 0x000000130e007c0c */ /* 0x000fe4000bf46270 */
[----:B------:R-:W-:Y:S01]  /*1e00*/  @!P1 LEA.HI.X R9, R3, R31, R2, 0x1, P4 ;  /* 0x0000001f03099211 */ /* 0x000fe200020f0c02 */
[----:B------:R-:W-:Y:S01]  /*1e10*/  @!P0 IMAD.MOV.U32 R2, RZ, RZ, R28 ;  /* 0x000000ffff028224 */ /* 0x000fe200078e001c */
[----:B------:R-:W-:Y:S01]  /*1e20*/  @!P1 LEA R14, P3, R10, R29, 0x1 ;  /* 0x0000001d0a0e9211 */ /* 0x000fe200078608ff */
[----:B------:R-:W-:Y:S01]  /*1e30*/  @!P0 IMAD.MOV.U32 R3, RZ, RZ, R31 ;  /* 0x000000ffff038224 */ /* 0x000fe200078e001f */
[----:B------:R-:W-:-:S02]  /*1e40*/  LEA R0, R0, UR28, 0x1 ;  /* 0x0000001c00007c11 */ /* 0x000fc4000f8e08ff */
[----:B------:R-:W-:Y:S01]  /*1e50*/  LOP3.LUT R249, R249, 0x7, R25, 0xf8, !PT ;  /* 0x00000007f9f97812 */ /* 0x000fe200078ef819 */
[----:B---3--:R-:W-:Y:S01]  /*1e60*/  IMAD.WIDE.U32 R4, R16, UR8, R4 ;  /* 0x0000000810047c25 */ /* 0x008fe2000f8e0004 */
[----:B------:R-:W-:Y:S01]  /*1e70*/  @!P1 LEA.HI.X R15, R10, R30, R11, 0x1, P3 ;  /* 0x0000001e0a0f9211 */ /* 0x000fe200018f0c0b */
[----:B------:R-:W-:Y:S01]  /*1e80*/  @!PT LDS RZ, [RZ] ;  /* 0x00000000fffff984 */ /* 0x000fe20000000800 */
[----:B------:R-:W-:Y:S01]  /*1e90*/  @!PT LDS RZ, [RZ] ;  /* 0x00000000fffff984 */ /* 0x000fe20000000800 */
[----:B------:R-:W-:Y:S01]  /*1ea0*/  @!PT LDS RZ, [RZ] ;  /* 0x00000000fffff984 */ /* 0x000fe20000000800 */
[----:B------:R3:W-:Y:S01]  /*1eb0*/  @!P0 LDGSTS.E.BYPASS.LTC128B.128 [R0+0x4000], desc[UR30][R2.64] ;  /* 0x0400000002008fae */ /* 0x0007e2000b981a1e */
[----:B------:R-:W-:Y:S01]  /*1ec0*/  ISETP.GE.AND P3, PT, R25, UR19, PT ;  /* 0x0000001319007c0c */ /* 0x000fe2000bf66270 */
[----:B------:R-:W-:Y:S01]  /*1ed0*/  IMAD R10, R21, UR8, RZ ;  /* 0x00000008150a7c24 */ /* 0x000fe2000f8e02ff */
[----:B------:R-:W4:Y:S01]  /*1ee0*/  @!P2 LDC.64 R18, c[0x0][0x388] ;  /* 0x0000e200ff12ab82 */ /* 0x000f220000000a00 */
[----:B------:R-:W-:Y:S01]  /*1ef0*/  @P0 STS.128 [R0+0x4000], RZ ;  /* 0x004000ff00000388 */ /* 0x000fe20000000c00 */
[----:B------:R-:W5:Y:S01]  /*1f00*/  S2R R121, SR_TID.X ;  /* 0x0000000000797919 */ /* 0x000f620000002100 */
[----:B------:R-:W-:Y:S02]  /*1f10*/  IMAD R10, R16, UR9, R10 ;  /* 0x00000009100a7c24 */ /* 0x000fe4000f8e020a */
[----:B------:R-:W-:Y:S01]  /*1f20*/  IMAD.MOV.U32 R112, RZ, RZ, 0x20 ;  /* 0x00000020ff707424 */ /* 0x000fe200078e00ff */
[----:B------:R-:W-:Y:S01]  /*1f30*/  @P1 STS.128 [R0+0x5000], RZ ;  /* 0x005000ff00001388 */ /* 0x000fe20000000c00 */
[----:B------:R-:W-:-:S04]  /*1f40*/  IMAD.IADD R5, R5, 0x1, R10 ;  /* 0x0000000105057824 */ /* 0x000fc800078e020a */
[----:B------:R-:W5:Y:S01]  /*1f50*/  @!P3 LDC.64 R12, c[0x0][0x388] ;  /* 0x0000e200ff0cbb82 */ /* 0x000f620000000a00 */
[----:B------:R-:W-:Y:S01]  /*1f60*/  @!P2 IMAD R10, R24, UR14, RZ ;  /* 0x0000000e180aac24 */ /* 0x000fe2000f8e02ff */
[----:B------:R-:W-:Y:S01]  /*1f70*/  @!PT LDS RZ, [RZ] ;  /* 0x00000000fffff984 */ /* 0x000fe20000000800 */
[----:B------:R-:W-:Y:S01]  /*1f80*/  @!PT LDS RZ, [RZ] ;  /* 0x00000000fffff984 */ /* 0x000fe20000000800 */
[----:B------:R-:W-:Y:S01]  /*1f90*/  @!PT LDS RZ, [RZ] ;  /* 0x00000000fffff984 */ /* 0x000fe20000000800 */
[----:B------:R1:W-:Y:S01]  /*1fa0*/  @!P1 LDGSTS.E.BYPASS.LTC128B.128 [R0+0x5000], desc[UR30][R8.64] ;  /* 0x0500000008009fae */ /* 0x0003e2000b981a1e */
[----:B------:R-:W-:Y:S01]  /*1fb0*/  IMAD.MOV.U32 R119, RZ, RZ, 0x20 ;  /* 0x00000020ff777424 */ /* 0x000fe200078e00ff */
[----:B------:R-:W-:Y:S02]  /*1fc0*/  CS2R R94, SRZ ;  /* 0x00000000005e7805 */ /* 0x000fe4000001ff00 */
[----:B------:R-:W-:Y:S02]  /*1fd0*/  CS2R R92, SRZ ;  /* 0x00000000005c7805 */ /* 0x000fe4000001ff00 */
[----:B------:R-:W-:Y:S02]  /*1fe0*/  CS2R R98, SRZ ;  /* 0x0000000000627805 */ /* 0x000fe4000001ff00 */
[----:B------:R-:W-:Y:S01]  /*1ff0*/  CS2R R96, SRZ ;  /* 0x0000000000607805 */ /* 0x000fe2000001ff00 */
[----:B------:R-:W4:Y:S01]  /*2000*/  @!P3 LDC.64 R22, c[0x0][0x390] ;  /* 0x0000e400ff16bb82 */ /* 0x000f220000000a00 */
[----:B------:R-:W-:-:S02]  /*2010*/  CS2R R90, SRZ ;  /* 0x00000000005a7805 */ /* 0x000fc4000001ff00 */
[----:B------:R-:W-:Y:S02]  /*2020*/  CS2R R88, SRZ ;  /* 0x0000000000587805 */ /* 0x000fe4000001ff00 */
[----:B------:R-:W-:Y:S02]  /*2030*/  CS2R R86, SRZ ;  /* 0x0000000000567805 */ /* 0x000fe4000001ff00 */
[----:B------:R-:W-:Y:S01]  /*2040*/  CS2R R84, SRZ ;  /* 0x0000000000547805 */ /* 0x000fe2000001ff00 */
[C---:B---3--:R-:W-:Y:S01]  /*2050*/  VIADD R2, R249.reuse, 0x8 ;  /* 0x00000008f9027836 */ /* 0x048fe20000000000 */
[----:B------:R-:W-:Y:S02]  /*2060*/  LOP3.LUT R3, R249, 0x40, RZ, 0xfc, !PT ;  /* 0x00000040f9037812 */ /* 0x000fe400078efcff */
[----:B------:R-:W-:Y:S02]  /*2070*/  CS2R R78, SRZ ;  /* 0x00000000004e7805 */ /* 0x000fe4000001ff00 */
[----:B------:R-:W-:-:S02]  /*2080*/  CS2R R76, SRZ ;  /* 0x00000000004c7805 */ /* 0x000fc4000001ff00 */
[----:B------:R-:W-:Y:S02]  /*2090*/  CS2R R82, SRZ ;  /* 0x0000000000527805 */ /* 0x000fe4000001ff00 */
[----:B------:R-:W-:Y:S01]  /*20a0*/  ISETP.GE.AND P6, PT, R2, UR21, PT ;  /* 0x0000001502007c0c */ /* 0x000fe2000bfc6270 */
[----:B--2---:R-:W-:Y:S01]  /*20b0*/  IMAD R2, R21, UR10, RZ ;  /* 0x0000000a15027c24 */ /* 0x004fe2000f8e02ff */
[----:B------:R-:W-:Y:S01]  /*20c0*/  ISETP.GE.AND P5, PT, R3, UR21, PT ;  /* 0x0000001503007c0c */ /* 0x000fe2000bfa6270 */
[----:B------:R-:W2:Y:S01]  /*20d0*/  @!P2 LDC.64 R20, c[0x0][0x390] ;  /* 0x0000e400ff14ab82 */ /* 0x000ea20000000a00 */
[----:B------:R-:W-:Y:S01]  /*20e0*/  CS2R R80, SRZ ;  /* 0x0000000000507805 */ /* 0x000fe2000001ff00 */
[C---:B------:R-:W-:Y:S01]  /*20f0*/  IMAD R11, R16.reuse, UR11, R2 ;  /* 0x0000000b100b7c24 */ /* 0x040fe2000f8e0202 */
[----:B------:R-:W-:Y:S01]  /*2100*/  CS2R R74, SRZ ;  /* 0x00000000004a7805 */ /* 0x000fe2000001ff00 */
[----:B------:R-:W-:Y:S01]  /*2110*/  IMAD.WIDE.U32 R2, R16, UR10, R6 ;  /* 0x0000000a10027c25 */ /* 0x000fe2000f8e0006 */
[----:B------:R-:W-:Y:S01]  /*2120*/  USEL UR10, URZ, 0x2000, UP0 ;  /* 0x00002000ff0a7887 */ /* 0x000fe20008000000 */
[----:B------:R-:W-:-:S02]  /*2130*/  CS2R R72, SRZ ;  /* 0x0000000000487805 */ /* 0x000fc4000001ff00 */
[----:B------:R-:W-:Y:S01]  /*2140*/  CS2R R70, SRZ ;  /* 0x0000000000467805 */ /* 0x000fe2000001ff00 */
[----:B------:R-:W-:Y:S01]  /*2150*/  @!P0 IMAD.MOV.U32 R6, RZ, RZ, R29 ;  /* 0x000000ffff068224 */ /* 0x000fe200078e001d */
[----:B------:R-:W-:Y:S01]  /*2160*/  CS2R R68, SRZ ;  /* 0x0000000000447805 */ /* 0x000fe2000001ff00 */
[----:B------:R-:W-:Y:S01]  /*2170*/  @!P0 IMAD.MOV.U32 R7, RZ, RZ, R30 ;  /* 0x000000ffff078224 */ /* 0x000fe200078e001e */
[----:B------:R-:W-:Y:S01]  /*2180*/  USHF.L.U32 UR42, UR42, 0x3, URZ ;  /* 0x000000032a2a7899 */ /* 0x000fe200080006ff */
[----:B-1----:R-:W-:Y:S01]  /*2190*/  VIADD R28, R0, UR10 ;  /* 0x0000000a001c7c36 */ /* 0x002fe20008000000 */
[----:B------:R-:W1:Y:S01]  /*21a0*/  LDCU UR9, c[0x0][0x50c] ;  /* 0x0000a180ff0977ac */ /* 0x000e620008000800 */
[----:B------:R-:W-:Y:S02]  /*21b0*/  IMAD.IADD R3, R3, 0x1, R11 ;  /* 0x0000000103037824 */ /* 0x000fe400078e020b */
[----:B------:R-:W-:Y:S01]  /*21c0*/  @!P2 IMAD R11, R17, UR15, R10 ;  /* 0x0000000f110bac24 */ /* 0x000fe2000f8e020a */
[----:B------:R3:W-:Y:S01]  /*21d0*/  @!P0 LDGSTS.E.BYPASS.LTC128B.128 [R28], desc[UR30][R6.64] ;  /* 0x00000000061c8fae */ /* 0x0007e2000b981a1e */
[----:B------:R-:W-:Y:S01]  /*21e0*/  @!P2 IMAD.MOV.U32 R8, RZ, RZ, R4 ;  /* 0x000000ffff08a224 */ /* 0x000fe200078e0004 */
[----:B------:R-:W1:Y:S01]  /*21f0*/  LDCU UR8, c[0x0][0x45c] ;  /* 0x00008b80ff0877ac */ /* 0x000e620008000800 */
[----:B------:R-:W-:Y:S01]  /*2200*/  @!P2 IMAD.MOV.U32 R9, RZ, RZ, R5 ;  /* 0x000000ffff09a224 */ /* 0x000fe200078e0005 */
[----:B------:R-:W-:Y:S01]  /*2210*/  @P0 STS.128 [R28], RZ ;  /* 0x000000ff1c000388 */ /* 0x000fe20000000c00 */
[----:B------:R-:W-:-:S02]  /*2220*/  IMAD.MOV.U32 R29, RZ, RZ, 0x7f800000 ;  /* 0x7f800000ff1d7424 */ /* 0x000fc400078e00ff */
[----:B------:R-:W-:Y:S01]  /*2230*/  IMAD.MOV.U32 R16, RZ, RZ, 0x7f800000 ;  /* 0x7f800000ff107424 */ /* 0x000fe200078e00ff */
[----:B------:R-:W-:Y:S04]  /*2240*/  @P1 STS.128 [R28+0x1000], RZ ;  /* 0x001000ff1c001388 */ /* 0x000fe80000000c00 */
[----:B------:R-:W-:Y:S01]  /*2250*/  @!PT LDS RZ, [RZ] ;  /* 0x00000000fffff984 */ /* 0x000fe20000000800 */
[----:B------:R-:W-:Y:S01]  /*2260*/  @!PT LDS RZ, [RZ] ;  /* 0x00000000fffff984 */ /* 0x000fe20000000800 */
[----:B------:R-:W-:Y:S01]  /*2270*/  @!PT LDS RZ, [RZ] ;  /* 0x00000000fffff984 */ /* 0x000fe20000000800 */
[----:B------:R4:W-:Y:S04]  /*2280*/  @!P1 LDGSTS.E.BYPASS.LTC128B.128 [R28+0x1000], desc[UR30][R14.64] ;  /* 0x010000000e1c9fae */ /* 0x0009e8000b981a1e */
[----:B------:R1:W-:Y:S01]  /*2290*/  STL [R1], R28 ;  /* 0x0000001c01007387 */ /* 0x0003e20000100800 */
[----:B---3--:R-:W-:-:S02]  /*22a0*/  VIADD R6, R249, 0x48 ;  /* 0x00000048f9067836 */ /* 0x008fc40000000000 */
[----:B------:R-:W-:-:S03]  /*22b0*/  @!P2 IMAD.MOV.U32 R7, RZ, RZ, R3 ;  /* 0x000000ffff07a224 */ /* 0x000fc600078e0003 */
[----:B------:R-:W-:Y:S01]  /*22c0*/  ISETP.GE.AND P4, PT, R6, UR21, PT ;  /* 0x0000001506007c0c */ /* 0x000fe2000bf86270 */
[--C-:B------:R-:W-:Y:S02]  /*22d0*/  @!P2 IMAD.MOV.U32 R6, RZ, RZ, R2.reuse ;  /* 0x000000ffff06a224 */ /* 0x100fe400078e0002 */
[----:B------:R-:W-:-:S04]  /*22e0*/  @!P3 IMAD.WIDE.U32 R2, R25, UR14, R2 ;  /* 0x0000000e1902bc25 */ /* 0x000fc8000f8e0002 */
[----:B------:R-:W-:Y:S01]  /*22f0*/  @!P3 IMAD R10, R25, UR15, R3 ;  /* 0x0000000f190abc24 */ /* 0x000fe2000f8e0203 */
[----:B-----5:R-:W-:Y:S01]  /*2300*/  @!P3 LEA R12, P0, R2, R12, 0x1 ;  /* 0x0000000c020cb211 */ /* 0x020fe200078008ff */
[----:B------:R-:W-:Y:S02]  /*2310*/  @!P2 IMAD R3, R24, UR12, RZ ;  /* 0x0000000c1803ac24 */ /* 0x000fe4000f8e02ff */
[----:B------:R-:W-:Y:S01]  /*2320*/  @!P2 IMAD.WIDE.U32 R6, R17, UR14, R6 ;  /* 0x0000000e1106ac25 */ /* 0x000fe2000f8e0006 */
[----:B------:R-:W-:-:S03]  /*2330*/  @!P3 LEA.HI.X R13, R2, R13, R10, 0x1, P0 ;  /* 0x0000000d020db211 */ /* 0x000fc600000f0c0a */
[----:B----4-:R-:W-:Y:S01]  /*2340*/  @!P2 IMAD R14, R17, UR13, R3 ;  /* 0x0000000d110eac24 */ /* 0x010fe2000f8e0203 */
[----:B------:R-:W-:Y:S01]  /*2350*/  @!P2 LEA R10, P1, R6, R18, 0x1 ;  /* 0x00000012060aa211 */ /* 0x000fe200078208ff */
[----:B------:R-:W-:Y:S01]  /*2360*/  @!P3 IMAD.WIDE.U32 R2, R25, UR12, R4 ;  /* 0x0000000c1902bc25 */ /* 0x000fe2000f8e0004 */
[----:B------:R-:W-:Y:S03]  /*2370*/  @!P3 LDGSTS.E.BYPASS.LTC128B.128 [R0+0x6000], desc[UR30][R12.64] ;  /* 0x060000000c00bfae */ /* 0x000fe6000b981a1e */
[----:B------:R-:W-:Y:S01]  /*2380*/  @!P2 IMAD.WIDE.U32 R4, R17, UR12, R8 ;  /* 0x0000000c1104ac25 */ /* 0x000fe2000f8e0008 */
[----:B------:R-:W-:Y:S01]  /*2390*/  @!P3 LEA R8, P0, R2, R22, 0x1 ;  /* 0x000000160208b211 */ /* 0x000fe200078008ff */
[----:B------:R-:W-:Y:S01]  /*23a0*/  @P3 STS.128 [R0+0x6000], RZ ;  /* 0x006000ff00003388 */ /* 0x000fe20000000c00 */
[----:B------:R-:W3:Y:S01]  /*23b0*/  LDCU UR12, c[0x0][0x590] ;  /* 0x0000b200ff0c77ac */ /* 0x000ee20008000800 */
[----:B------:R-:W-:-:S02]  /*23c0*/  @!P3 IMAD R3, R25, UR13, R3 ;  /* 0x0000000d1903bc24 */ /* 0x000fc4000f8e0203 */
[----:B------:R-:W-:Y:S01]  /*23d0*/  @!P2 IMAD.IADD R7, R7, 0x1, R11 ;  /* 0x000000010707a824 */ /* 0x000fe200078e020b */
[----:B------:R-:W-:Y:S01]  /*23e0*/  @P2 STS.128 [R0+0x7000], RZ ;  /* 0x007000ff00002388 */ /* 0x000fe20000000c00 */
[----:B-1----:R-:W-:Y:S01]  /*23f0*/  IMAD.MOV.U32 R28, RZ, RZ, 0x7f800000 ;  /* 0x7f800000ff1c7424 */ /* 0x002fe200078e00ff */
[----:B------:R-:W-:Y:S01]  /*2400*/  @!P3 LEA.HI.X R9, R2, R23, R3, 0x1, P0 ;  /* 0x000000170209b211 */ /* 0x000fe200000f0c03 */
[----:B------:R-:W-:Y:S01]  /*2410*/  @!P2 IMAD.IADD R3, R5, 0x1, R14 ;  /* 0x000000010503a824 */ /* 0x000fe200078e020e */
[----:B--2---:R-:W-:Y:S01]  /*2420*/  @!P2 LEA R2, P0, R4, R20, 0x1 ;  /* 0x000000140402a211 */ /* 0x004fe200078008ff */
[----:B------:R-:W-:Y:S01]  /*2430*/  IMAD.MOV.U32 R24, RZ, RZ, 0x7f800000 ;  /* 0x7f800000ff187424 */ /* 0x000fe200078e00ff */
[----:B------:R-:W-:Y:S02]  /*2440*/  @!P2 LEA.HI.X R11, R6, R19, R7, 0x1, P1 ;  /* 0x00000013060ba211 */ /* 0x000fe400008f0c07 */
[----:B------:R-:W-:Y:S01]  /*2450*/  @!P2 LEA.HI.X R3, R4, R21, R3, 0x1, P0 ;  /* 0x000000150403a211 */ /* 0x000fe200000f0c03 */
[----:B------:R-:W-:Y:S01]  /*2460*/  IMAD.MOV.U32 R4, RZ, RZ, 0x4 ;  /* 0x00000004ff047424 */ /* 0x000fe200078e00ff */
[----:B------:R-:W-:Y:S01]  /*2470*/  ISETP.GE.AND P0, PT, R249, UR21, PT ;  /* 0x00000015f9007c0c */ /* 0x000fe2000bf06270 */
[----:B------:R-:W-:Y:S01]  /*2480*/  @!PT LDS RZ, [RZ] ;  /* 0x00000000fffff984 */ /* 0x000fe20000000800 */
[----:B------:R-:W-:Y:S01]  /*2490*/  @!PT LDS RZ, [RZ] ;  /* 0x00000000fffff984 */ /* 0x000fe20000000800 */
[----:B------:R-:W-:Y:S01]  /*24a0*/  @!PT LDS RZ, [RZ] ;  /* 0x00000000fffff984 */ /* 0x000fe20000000800 */
[----:B------:R-:W-:Y:S04]  /*24b0*/  @!P2 LDGSTS.E.BYPASS.LTC128B.128 [R0+0x7000], desc[UR30][R10.64] ;  /* 0x070000000a00afae */ /* 0x000fe8000b981a1e */
[----:B------:R-:W-:Y:S04]  /*24c0*/  @!P3 LDGSTS.E.BYPASS.LTC128B.128 [R0+0x8000], desc[UR30][R8.64] ;  /* 0x080000000800bfae */ /* 0x000fe8000b981a1e */
[----:B------:R-:W-:Y:S04]  /*24d0*/  @P3 STS.128 [R0+0x8000], RZ ;  /* 0x008000ff00003388 */ /* 0x000fe80000000c00 */
[----:B------:R1:W-:Y:S04]  /*24e0*/  @P2 STS.128 [R0+0x9000], RZ ;  /* 0x009000ff00002388 */ /* 0x0003e80000000c00 */
[----:B------:R-:W-:Y:S01]  /*24f0*/  @!PT LDS RZ, [RZ] ;  /* 0x00000000fffff984 */ /* 0x000fe20000000800 */
[----:B------:R-:W-:Y:S01]  /*2500*/  @!PT LDS RZ, [RZ] ;  /* 0x00000000fffff984 */ /* 0x000fe20000000800 */
[----:B------:R-:W-:Y:S01]  /*2510*/  @!PT LDS RZ, [RZ] ;  /* 0x00000000fffff984 */ /* 0x000fe20000000800 */
[----:B------:R2:W-:Y:S01]  /*2520*/  @!P2 LDGSTS.E.BYPASS.LTC128B.128 [R0+0x9000], desc[UR30][R2.64] ;  /* 0x090000000200afae */ /* 0x0005e2000b981a1e */
[----:B------:R-:W-:Y:S01]  /*2530*/  IMAD.SHL.U32 R7, R26, 0x4, RZ ;  /* 0x000000041a077824 */ /* 0x000fe200078e00ff */
[----:B------:R-:W-:-:S02]  /*2540*/  LOP3.LUT P1, RZ, R121, 0x4, RZ, 0xc0, !PT ;  /* 0x0000000479ff7812 */ /* 0x000fc4000782c0ff */
[----:B------:R-:W0:Y:S01]  /*2550*/  LDGDEPBAR ;  /* 0x00000000000079af */ /* 0x000e220000000000 */
[----:B--2---:R-:W-:-:S05]  /*2560*/  IMAD.WIDE.U32 R2, R249, R4, UR48 ;  /* 0x00000030f9027e25 */ /* 0x004fca000f8e0004 */
[----:B------:R-:W2:Y:S04]  /*2570*/  @!P0 LDG.E R29, desc[UR30][R2.64] ;  /* 0x0000001e021d8981 */ /* 0x000ea8000c1e1900 */
[----:B------:R-:W4:Y:S04]  /*2580*/  @!P6 LDG.E R28, desc[UR30][R2.64+0x20] ;  /* 0x0000201e021ce981 */ /* 0x000f28000c1e1900 */
[----:B------:R-:W5:Y:S04]  /*2590*/  @!P5 LDG.E R24, desc[UR30][R2.64+0x100] ;  /* 0x0001001e0218d981 */ /* 0x000f68000c1e1900 */
[----:B------:R3:W5:Y:S01]  /*25a0*/  @!P4 LDG.E R16, desc[UR30][R2.64+0x120] ;  /* 0x0001201e0210c981 */ /* 0x000762000c1e1900 */
[C---:B------:R-:W-:Y:S01]  /*25b0*/  IMAD.SHL.U32 R8, R26.reuse, 0x20, RZ ;  /* 0x000000201a087824 */ /* 0x040fe200078e00ff */
[----:B------:R-:W-:Y:S01]  /*25c0*/  LOP3.LUT R7, R7, 0x18, RZ, 0xc0, !PT ;  /* 0x0000001807077812 */ /* 0x000fe200078ec0ff */
[C---:B------:R-:W-:Y:S01]  /*25d0*/  IMAD.SHL.U32 R11, R121.reuse, 0x2, RZ ;  /* 0x00000002790b7824 */ /* 0x040fe200078e00ff */
[----:B------:R-:W-:Y:S01]  /*25e0*/  LOP3.LUT P0, RZ, R26, 0x4, RZ, 0xc0, !PT ;  /* 0x000000041aff7812 */ /* 0x000fe2000780c0ff */
[C---:B------:R-:W-:Y:S01]  /*25f0*/  IMAD.SHL.U32 R9, R121.reuse, 0x20, RZ ;  /* 0x0000002079097824 */ /* 0x040fe200078e00ff */
[C---:B-1----:R-:W-:Y:S01]  /*2600*/  LOP3.LUT R0, R8.reuse, 0x20, RZ, 0xc0, !PT ;  /* 0x0000002008007812 */ /* 0x042fe200078ec0ff */
[----:B------:R-:W-:Y:S01]  /*2610*/  IMAD.SHL.U32 R10, R121, 0x4, RZ ;  /* 0x00000004790a7824 */ /* 0x000fe200078e00ff */
[----:B------:R-:W-:Y:S01]  /*2620*/  LOP3.LUT R5, R8, 0x120, RZ, 0xc0, !PT ;  /* 0x0000012008057812 */ /* 0x000fe200078ec0ff */
[----:B------:R-:W-:Y:S01]  /*2630*/  UIADD3 UR11, UPT, UPT, UR5, 0x80, URZ ;  /* 0x00000080050b7890 */ /* 0x000fe2000fffe0ff */
[----:B------:R-:W-:Y:S01]  /*2640*/  LOP3.LUT R6, R9, 0xc0, RZ, 0xc0, !PT ;  /* 0x000000c009067812 */ /* 0x000fe200078ec0ff */
[----:B------:R-:W1:Y:S01]  /*2650*/  LDCU UR5, c[0x0][0x3e0] ;  /* 0x00007c00ff0577ac */ /* 0x000e620008000800 */
[----:B------:R-:W-:-:S02]  /*2660*/  SEL R112, R112, 0xffffffe0, !P0 ;  /* 0xffffffe070707807 */ /* 0x000fc40004000000 */
[----:B------:R-:W-:Y:S01]  /*2670*/  LOP3.LUT R6, R6, 0x18, R10, 0xf8, !PT ;  /* 0x0000001806067812 */ /* 0x000fe200078ef80a */
[----:B------:R-:W-:Y:S01]  /*2680*/  UISETP.GE.AND UP1, UPT, UR11, UR34, UPT ;  /* 0x000000220b00728c */ /* 0x000fe2000bf26270 */
[----:B------:R-:W-:Y:S01]  /*2690*/  SHF.R.U32.HI R10, RZ, 0x1, R121 ;  /* 0x00000001ff0a7819 */ /* 0x000fe20000011679 */
[----:B---3--:R-:W-:Y:S01]  /*26a0*/  USHF.L.U32 UR11, UR12, 0x7, URZ ;  /* 0x000000070c0b7899 */ /* 0x008fe200080006ff */
[----:B------:R-:W-:-:S04]  /*26b0*/  LOP3.LUT P0, RZ, R121, 0x2, RZ, 0xc0, !PT ;  /* 0x0000000279ff7812 */ /* 0x000fc8000780c0ff */
[----:B------:R-:W-:Y:S02]  /*26c0*/  R2P PR, R121, 0x18 ;  /* 0x0000001879007804 */ /* 0x000fe40000000000 */
[----:B------:R-:W-:Y:S01]  /*26d0*/  SEL R119, R119, 0xffffffe0, !P0 ;  /* 0xffffffe077777807 */ /* 0x000fe20004000000 */
[----:B------:R-:W-:Y:S01]  /*26e0*/  IMAD.SHL.U32 R3, R26, 0x10, RZ ;  /* 0x000000101a037824 */ /* 0x000fe200078e00ff */
[----:B------:R-:W-:-:S04]  /*26f0*/  LOP3.LUT R2, R7, 0xc0, R8, 0xf8, !PT ;  /* 0x000000c007027812 */ /* 0x000fc800078ef808 */
[--C-:B------:R-:W-:Y:S02]  /*2700*/  LOP3.LUT R0, R0, 0x3800, R3.reuse, 0xf8, !PT ;  /* 0x0000380000007812 */ /* 0x100fe400078ef803 */
[--C-:B------:R-:W-:Y:S02]  /*2710*/  LOP3.LUT R5, R5, 0x600, R3.reuse, 0xf8, !PT ;  /* 0x0000060005057812 */ /* 0x100fe400078ef803 */
[----:B------:R-:W-:Y:S02]  /*2720*/  LOP3.LUT R3, R0, 0x100, R3, 0xf8, !PT ;  /* 0x0000010000037812 */ /* 0x000fe400078ef803 */
[----:B------:R-:W-:Y:S02]  /*2730*/  SHF.R.U32.HI R0, RZ, 0x4, R26 ;  /* 0x00000004ff007819 */ /* 0x000fe4000001161a */
[----:B------:R-:W-:Y:S02]  /*2740*/  LOP3.LUT R4, R2, 0x8, R27, 0x78, !PT ;  /* 0x0000000802047812 */ /* 0x000fe400078e781b */
[----:B------:R-:W-:-:S02]  /*2750*/  LOP3.LUT R0, R0, 0x8, RZ, 0xc0, !PT ;  /* 0x0000000800007812 */ /* 0x000fc400078ec0ff */
[----:B------:R-:W-:Y:S01]  /*2760*/  LOP3.LUT R118, R5, R4, RZ, 0xfc, !PT ;  /* 0x0000000405767212 */ /* 0x000fe200078efcff */
[C---:B------:R-:W-:Y:S01]  /*2770*/  IMAD.SHL.U32 R4, R121.reuse, 0x40, RZ ;  /* 0x0000004079047824 */ /* 0x040fe200078e00ff */
[--C-:B------:R-:W-:Y:S01]  /*2780*/  LOP3.LUT R0, R0, 0x10, R26.reuse, 0xf8, !PT ;  /* 0x0000001000007812 */ /* 0x100fe200078ef81a */
[----:B------:R-:W-:Y:S01]  /*2790*/  IMAD.SHL.U32 R5, R121, 0x10, RZ ;  /* 0x0000001079057824 */ /* 0x000fe200078e00ff */
[----:B------:R-:W-:Y:S02]  /*27a0*/  LOP3.LUT R2, R2, 0x8, R26, 0x78, !PT ;  /* 0x0000000802027812 */ /* 0x000fe400078e781a */
[----:B------:R-:W-:Y:S02]  /*27b0*/  LOP3.LUT R0, R0, 0xc0, R8, 0xf8, !PT ;  /* 0x000000c000007812 */ /* 0x000fe400078ef808 */
[----:B------:R-:W-:Y:S02]  /*27c0*/  LOP3.LUT R113, R3, R2, RZ, 0xfc, !PT ;  /* 0x0000000203717212 */ /* 0x000fe400078efcff */
[----:B------:R-:W-:-:S02]  /*27d0*/  LOP3.LUT R7, R0, R7, RZ, 0x3c, !PT ;  /* 0x0000000700077212 */ /* 0x000fc400078e3cff */
[----:B------:R-:W-:Y:S02]  /*27e0*/  LOP3.LUT R0, R11, 0xe006, R4, 0xc8, !PT ;  /* 0x0000e0060b007812 */ /* 0x000fe400078ec804 */
[C---:B------:R-:W-:Y:S02]  /*27f0*/  LOP3.LUT R3, R9.reuse, 0x20, RZ, 0xc0, !PT ;  /* 0x0000002009037812 */ /* 0x040fe400078ec0ff */
[----:B------:R-:W-:Y:S02]  /*2800*/  LOP3.LUT R4, R0, 0xc00, R9, 0xf8, !PT ;  /* 0x00000c0000047812 */ /* 0x000fe400078ef809 */
[----:B------:R-:W-:Y:S02]  /*2810*/  LOP3.LUT R2, R9, 0x120, RZ, 0xc0, !PT ;  /* 0x0000012009027812 */ /* 0x000fe400078ec0ff */
[----:B------:R-:W-:Y:S02]  /*2820*/  LOP3.LUT R9, R5, 0x1c0, RZ, 0xc0, !PT ;  /* 0x000001c005097812 */ /* 0x000fe400078ec0ff */
[----:B------:R-:W-:-:S02]  /*2830*/  LOP3.LUT R0, R3, 0x3800, R5, 0xf8, !PT ;  /* 0x0000380003007812 */ /* 0x000fc400078ef805 */
[----:B------:R-:W-:Y:S02]  /*2840*/  LOP3.LUT R3, R9, 0x38, R11, 0xf8, !PT ;  /* 0x0000003809037812 */ /* 0x000fe400078ef80b */
[--C-:B------:R-:W-:Y:S02]  /*2850*/  LOP3.LUT R2, R2, 0x600, R5.reuse, 0xf8, !PT ;  /* 0x0000060002027812 */ /* 0x100fe400078ef805 */
[----:B------:R-:W-:Y:S02]  /*2860*/  LOP3.LUT R5, R0, 0x100, R5, 0xf8, !PT ;  /* 0x0000010000057812 */ /* 0x000fe400078ef805 */
[----:B------:R-:W-:Y:S02]  /*2870*/  LOP3.LUT R4, R4, R3, RZ, 0xfc, !PT ;  /* 0x0000000304047212 */ /* 0x000fe400078efcff */
[C---:B------:R-:W-:Y:S02]  /*2880*/  LOP3.LUT R0, R6.reuse, 0x8, R10, 0x78, !PT ;  /* 0x0000000806007812 */ /* 0x040fe400078e780a */
[----:B------:R-:W-:-:S02]  /*2890*/  LOP3.LUT R3, R6, 0x8, R121, 0x78, !PT ;  /* 0x0000000806037812 */ /* 0x000fc400078e7879 */
[----:B------:R-:W-:Y:S01]  /*28a0*/  LOP3.LUT R120, R2, R0, RZ, 0xfc, !PT ;  /* 0x0000000002787212 */ /* 0x000fe200078efcff */
[----:B------:R-:W-:Y:S01]  /*28b0*/  IMAD.MOV.U32 R0, RZ, RZ, 0x10 ;  /* 0x00000010ff007424 */ /* 0x000fe200078e00ff */
[----:B------:R-:W-:Y:S02]  /*28c0*/  LOP3.LUT R3, R5, R3, RZ, 0xfc, !PT ;  /* 0x0000000305037212 */ /* 0x000fe400078efcff */
[----:B------:R-:W-:Y:S02]  /*28d0*/  LOP3.LUT R7, R7, 0x120, R8, 0xf8, !PT ;  /* 0x0000012007077812 */ /* 0x000fe400078ef808 */
[----:B------:R-:W-:Y:S02]  /*28e0*/  SEL R0, R0, 0xfffffff0, !P1 ;  /* 0xfffffff000007807 */ /* 0x000fe40004800000 */
[----:B------:R-:W-:Y:S02]  /*28f0*/  LEA R118, R118, UR28, 0x1 ;  /* 0x0000001c76767c11 */ /* 0x000fe4000f8e08ff */
[----:B------:R-:W-:-:S02]  /*2900*/  LEA R113, R113, UR28, 0x1 ;  /* 0x0000001c71717c11 */ /* 0x000fc4000f8e08ff */
[----:B------:R-:W-:Y:S01]  /*2910*/  LEA R116, R7, UR28, 0x1 ;  /* 0x0000001c07747c11 */ /* 0x000fe2000f8e08ff */
[----:B------:R-:W-:Y:S02]  /*2920*/  VIADD R118, R118, UR10 ;  /* 0x0000000a76767c36 */ /* 0x000fe40008000000 */
[----:B------:R-:W-:Y:S02]  /*2930*/  IMAD.IADD R117, R112, 0x1, R113 ;  /* 0x0000000170757824 */ /* 0x000fe400078e0271 */
[----:B------:R-:W-:Y:S01]  /*2940*/  VIADD R116, R116, UR10 ;  /* 0x0000000a74747c36 */ /* 0x000fe20008000000 */
[----:B--2---:R-:W-:Y:S04]  /*2950*/  STL [R1+0x20], R29 ;  /* 0x0000201d01007387 */ /* 0x004fe80000100800 */
[----:B----4-:R-:W-:Y:S04]  /*2960*/  STL [R1+0x1c], R28 ;  /* 0x00001c1c01007387 */ /* 0x010fe80000100800 */
[----:B-----5:R-:W-:Y:S04]  /*2970*/  STL [R1+0x18], R24 ;  /* 0x0000181801007387 */ /* 0x020fe80000100800 */
[----:B------:R-:W-:Y:S04]  /*2980*/  STL [R1+0x14], R16 ;  /* 0x0000141001007387 */ /* 0x000fe80000100800 */
[----:B------:R2:W-:Y:S04]  /*2990*/  STL [R1+0x2c], R4 ;  /* 0x00002c0401007387 */ /* 0x0005e80000100800 */
[----:B------:R3:W-:Y:S01]  /*29a0*/  STL [R1+0x28], R3 ;  /* 0x0000280301007387 */ /* 0x0007e20000100800 */
[----:B--2---:R-:W-:-:S05]  /*29b0*/  IMAD.MOV.U32 R4, RZ, RZ, 0x20 ;  /* 0x00000020ff047424 */ /* 0x004fca00078e00ff */
[----:B------:R-:W-:-:S05]  /*29c0*/  SEL R0, R4, 0xffffffe0, !P3 ;  /* 0xffffffe004007807 */ /* 0x000fca0005800000 */
[----:B-1----:R3:W-:Y:S02]  /*29d0*/  STL [R1+0x24], R0 ;  /* 0x0000240001007387 */ /* 0x0027e40000100800 */
.L_x_1006:
[----:B------:R-:W0:Y:S01]  /*29e0*/  LDGDEPBAR ;  /* 0x00000000000079af */ /* 0x000e220000000000 */
[----:B------:R-:W-:Y:S01]  /*29f0*/  IMAD.IADD R112, R118, 0x1, R112 ;  /* 0x0000000176707824 */ /* 0x000fe200078e0270 */
[----:B------:R-:W-:Y:S01]  /*2a00*/  PLOP3.LUT P0, PT, PT, PT, UP1, 0x80, 0x8 ;  /* 0x000000000008781c */ /* 0x000fe20003f0f018 */
[----:B---3--:R-:W-:Y:S05]  /*2a10*/  IMAD.SHL.U32 R0, R121, 0x2, RZ ;  /* 0x0000000279007824 */ /* 0x008fea00078e00ff */
[----:B------:R-:W2:Y:S01]  /*2a20*/  LDL R3, [R1+0x20] ;  /* 0x0000200001037983 */ /* 0x000ea20000100800 */
[----:B------:R-:W-:Y:S01]  /*2a30*/  PLOP3.LUT P3, PT, PT, PT, UP1, 0x80, 0x8 ;  /* 0x000000000008781c */ /* 0x000fe20003f6f018 */
[----:B------:R-:W-:Y:S01]  /*2a40*/  UIADD3 UR10, UPT, UPT, UR43, 0x1, URZ ;  /* 0x000000012b0a7890 */ /* 0x000fe2000fffe0ff */
[----:B------:R-:W-:Y:S01]  /*2a50*/  PLOP3.LUT P2, PT, PT, PT, UP1, 0x80, 0x8 ;  /* 0x000000000008781c */ /* 0x000fe20003f4f018 */
[----:B------:R-:W3:Y:S01]  /*2a60*/  LDL R2, [R1+0x1c] ;  /* 0x00001c0001027983 */ /* 0x000ee20000100800 */
[----:B------:R-:W-:Y:S01]  /*2a70*/  SHF.R.U32.HI R122, RZ, 0x1, R121 ;  /* 0x00000001ff7a7819 */ /* 0x000fe20000011679 */
        /* <DEDUP_REMOVED lines=51> */
[----:B------:R-:W4:Y:S01]  /*2db0*/  MUFU.TANH R247, R5 ;  /* 0x0000000500f77308 */ /* 0x000f220000002400 */
        /* <DEDUP_REMOVED lines=12> */
[----:B-1----:R-:W-:Y:S02]  /*2e80*/  @P0 LOP3.LUT R9, R0, 0x6, RZ, 0xc0, !PT ;  /* 0x0000000600090812 */ /* 0x002fe400078ec0ff */
[----:B------:R-:W-:Y:S02]  /*2e90*/  PLOP3.LUT P0, PT, PT, PT, UP1, 0x80, 0x8 ;  /* 0x000000000008781c */ /* 0x000fe40003f0f018 */
[----:B------:R-:W-:Y:S02]  /*2ea0*/  @P3 LOP3.LUT R9, R9, 0x1c0, R122, 0xf8, !PT ;  /* 0x000001c009093812 */ /* 0x000fe400078ef87a */
[----:B--2---:R-:W-:Y:S03]  /*2eb0*/  FSETP.NEU.FTZ.AND P3, PT, R3, -INF , PT ;  /* 0xff8000000300780b */ /* 0x004fe60003f7d000 */
[----:B------:R1:W-:Y:S01]  /*2ec0*/  MUFU.TANH R192, R8 ;  /* 0x0000000800c07308 */ /* 0x0003e20000002400 */
[----:B----4-:R-:W2:Y:S01]  /*2ed0*/  LDL R12, [R1+0x18] ;  /* 0x00001800010c7983 */ /* 0x010ea20000100800 */
[----:B------:R-:W-:Y:S05]  /*2ee0*/  MOV R0, UR38 ;  /* 0x0000002600007c02 */ /* 0x000fea0008000f00 */
[----:B------:R-:W-:Y:S03]  /*2ef0*/  @P2 IMAD R9, R0, 0x80, R9 ;  /* 0x0000008000092824 */ /* 0x000fe600078e0209 */
[----:B------:R4:W-:Y:S01]  /*2f00*/  MUFU.TANH R206, R10 ;  /* 0x0000000a00ce7308 */ /* 0x0009e20000002400 */
[----:B---3--:R-:W3:Y:S01]  /*2f10*/  LDL R11, [R1+0x14] ;  /* 0x00001400010b7983 */ /* 0x008ee20000100800 */
[----:B------:R-:W-:Y:S01]  /*2f20*/  PLOP3.LUT P2, PT, PT, PT, UP1, 0x80, 0x8 ;  /* 0x000000000008781c */ /* 0x000fe20003f4f018 */
[C---:B------:R-:W-:Y:S01]  /*2f30*/  @P0 VIADD R0, R9.reuse, 0x1 ;  /* 0x0000000109000836 */ /* 0x040fe20000000000 */
[----:B------:R-:W-:Y:S02]  /*2f40*/  @P5 ISETP.GE.AND P5, PT, R9, UR34, PT ;  /* 0x0000002209005c0c */ /* 0x000fe4000bfa6270 */
[----:B------:R-:W-:Y:S04]  /*2f50*/  PLOP3.LUT P0, PT, PT, PT, UP1, 0x80, 0x8 ;  /* 0x000000000008781c */ /* 0x000fe80003f0f018 */
[----:B------:R-:W-:Y:S01]  /*2f60*/  MUFU.TANH R185, R13 ;  /* 0x0000000d00b97308 */ /* 0x000fe20000002400 */
[----:B-1----:R-:W-:Y:S01]  /*2f70*/  FMUL.FTZ R8, R3, 1.4426950216293334961 ;  /* 0x3fb8aa3b03087820 */ /* 0x002fe20000410000 */
[----:B------:R-:W-:Y:S01]  /*2f80*/  @P6 ISETP.GE.AND P6, PT, R0, UR34, PT ;  /* 0x0000002200006c0c */ /* 0x000fe2000bfc6270 */
[----:B------:R-:W-:Y:S01]  /*2f90*/  FMUL.FTZ R3, R2, 1.4426950216293334961 ;  /* 0x3fb8aa3b02037820 */ /* 0x000fe20000410000 */
[----:B------:R-:W-:Y:S02]  /*2fa0*/  MOV R0, R248 ;  /* 0x000000f800007202 */ /* 0x000fe40000000f00 */
[----:B------:R-:W-:Y:S04]  /*2fb0*/  FSEL R8, R8, RZ, P3 ;  /* 0x000000ff08087208 */ /* 0x000fe80001800000 */
[----:B------:R-:W-:Y:S01]  /*2fc0*/  MUFU.TANH R70, R6 ;  /* 0x0000000600467308 */ /* 0x000fe20000002400 */
[----:B------:R-:W-:Y:S01]  /*2fd0*/  @P2 FSEL R0, R248, -INF , !P5 ;  /* 0xff800000f8002808 */ /* 0x000fe20006800000 */
[----:B----4-:R-:W-:Y:S01]  /*2fe0*/  IMAD.MOV.U32 R10, RZ, RZ, R247 ;  /* 0x000000ffff0a7224 */ /* 0x010fe200078e00f7 */
[----:B------:R-:W-:Y:S02]  /*2ff0*/  PLOP3.LUT P3, PT, PT, PT, UP1, 0x80, 0x8 ;  /* 0x000000000008781c */ /* 0x000fe40003f6f018 */
[----:B------:R-:W-:Y:S01]  /*3000*/  PLOP3.LUT P2, PT, PT, PT, UP1, 0x80, 0x8 ;  /* 0x000000000008781c */ /* 0x000fe20003f4f018 */
[----:B------:R-:W-:Y:S01]  /*3010*/  FFMA.FTZ R0, R0, UR8, -R8 ;  /* 0x0000000800007c23 */ /* 0x000fe20008010808 */
[----:B------:R-:W-:Y:S03]  /*3020*/  @P0 FSEL R10, R247, -INF , !P6 ;  /* 0xff800000f70a0808 */ /* 0x000fe60007000000 */
[----:B------:R1:W4:Y:S01]  /*3030*/  MUFU.TANH R69, R7 ;  /* 0x0000000700457308 */ /* 0x0003220000002400 */
[----:B------:R-:W-:Y:S04]  /*3040*/  FSETP.NEU.FTZ.AND P0, PT, R2, -INF , PT ;  /* 0xff8000000200780b */ /* 0x000fe80003f1d000 */
[----:B------:R-:W-:Y:S02]  /*3050*/  FSEL R3, R3, RZ, P0 ;  /* 0x000000ff03037208 */ /* 0x000fe40000000000 */
[----:B------:R-:W-:Y:S03]  /*3060*/  PLOP3.LUT P0, PT, PT, PT, UP1, 0x80, 0x8 ;  /* 0x000000000008781c */ /* 0x000fe60003f0f018 */
[----:B------:R4:W-:Y:S10]  /*3070*/  MUFU.EX2 R13, R0 ;  /* 0x00000000000d7308 */ /* 0x0009f40000000800 */
[----:B------:R4:W-:Y:S01]  /*3080*/  MUFU.TANH R202, R15 ;  /* 0x0000000f00ca7308 */ /* 0x0009e20000002400 */
[----:B-1----:R-:W1:Y:S01]  /*3090*/  LDSM.16.M88.4 R4, [R117+0x6400] ;  /* 0x006400007504783b */ /* 0x002e620000000200 */
[----:B----4-:R-:W-:Y:S02]  /*30a0*/  MOV R2, R69 ;  /* 0x0000004500027202 */ /* 0x010fe40000000f00 */
[----:B------:R-:W-:Y:S02]  /*30b0*/  @P2 FSEL R2, R69, -INF , !P6 ;  /* 0xff80000045022808 */ /* 0x000fe40007000000 */
[----:B------:R-:W-:Y:S04]  /*30c0*/  PLOP3.LUT P2, PT, PT, PT, UP1, 0x80, 0x8 ;  /* 0x000000000008781c */ /* 0x000fe80003f4f018 */
[----:B------:R4:W-:Y:S01]  /*30d0*/  MUFU.TANH R203, R14 ;  /* 0x0000000e00cb7308 */ /* 0x0009e20000002400 */
[----:B------:R-:W-:Y:S01]  /*30e0*/  IMAD.MOV.U32 R0, RZ, RZ, R70 ;  /* 0x000000ffff007224 */ /* 0x000fe200078e0046 */
[----:B------:R-:W-:Y:S05]  /*30f0*/  @P3 FSEL R0, R70, -INF , !P5 ;  /* 0xff80000046003808 */ /* 0x000fea0006800000 */
[--C-:B------:R-:W-:Y:S03]  /*3100*/  FFMA.FTZ R0, R0, UR8, -R3.reuse ;  /* 0x0000000800007c23 */ /* 0x100fe60008010803 */
[----:B------:R1:W-:Y:S01]  /*3110*/  MUFU.TANH R246, R16 ;  /* 0x0000001000f67308 */ /* 0x0003e20000002400 */
[----:B------:R-:W-:Y:S05]  /*3120*/  IMAD.MOV.U32 R15, RZ, RZ, 0x10 ;  /* 0x00000010ff0f7424 */ /* 0x000fea00078e00ff */
[----:B------:R-:W-:Y:S04]  /*3130*/  SEL R15, R15, 0xfffffff0, !P1 ;  /* 0xfffffff00f0f7807 */ /* 0x000fe80004800000 */
[----:B------:R1:W-:Y:S01]  /*3140*/  MUFU.EX2 R71, R0 ;  /* 0x0000000000477308 */ /* 0x0003e20000000800 */
[----:B----4-:R-:W4:Y:S09]  /*3150*/  LDL R14, [R1+0x2c] ;  /* 0x00002c00010e7983 */ /* 0x010f320000100800 */
[----:B------:R-:W-:Y:S01]  /*3160*/  MUFU.TANH R159, R18 ;  /* 0x00000012009f7308 */ /* 0x000fe20000002400 */
[----:B-1----:R-:W4:Y:S09]  /*3170*/  LDL R16, [R1+0x24] ;  /* 0x0000240001107983 */ /* 0x002f320000100800 */
[----:B------:R-:W-:Y:S01]  /*3180*/  MUFU.TANH R160, R19 ;  /* 0x0000001300a07308 */ /* 0x000fe20000002400 */
[----:B------:R-:W-:Y:S01]  /*3190*/  FFMA.FTZ R0, R2, UR8, -R3 ;  /* 0x0000000802007c23 */ /* 0x000fe20008010803 */
[-C--:B------:R-:W-:Y:S08]  /*31a0*/  HMMA.16816.F32.BF16 R20, R104, R4.reuse, R20 ;  /* 0x000000046814723c */ /* 0x080ff00000041814 */
[----:B------:R1:W-:Y:S01]  /*31b0*/  MUFU.EX2 R68, R0 ;  /* 0x0000000000447308 */ /* 0x0003e20000000800 */
[C---:B------:R-:W-:Y:S04]  /*31c0*/  HMMA.16816.F32.BF16 R24, R112.reuse, R4, R24 ;  /* 0x000000047018723c */ /* 0x040fe80000041818 */
[----:B------:R-:W-:Y:S01]  /*31d0*/  FFMA.FTZ R4, R10, UR8, -R8 ;  /* 0x000000080a047c23 */ /* 0x000fe20008010808 */
[----:B------:R-:W-:Y:S04]  /*31e0*/  IMAD.MOV.U32 R10, RZ, RZ, R188 ;  /* 0x000000ffff0a7224 */ /* 0x000fe800078e00bc */
[----:B------:R-:W2:Y:S01]  /*31f0*/  MUFU.TANH R245, R17 ;  /* 0x0000001100f57308 */ /* 0x000ea20000002400 */
[----:B------:R-:W-:Y:S01]  /*3200*/  @P0 FSEL R10, R188, -INF , !P6 ;  /* 0xff800000bc0a0808 */ /* 0x000fe20007000000 */
[-C--:B------:R-:W-:Y:S03]  /*3210*/  HMMA.16816.F32.BF16 R28, R112, R6.reuse, R28 ;  /* 0x00000006701c723c */ /* 0x080fe6000004181c */
[----:B------:R-:W-:Y:S01]  /*3220*/  FMUL.FTZ R22, R22, UR9 ;  /* 0x0000000916167c20 */ /* 0x000fe20008410000 */
[----:B------:R-:W-:Y:S01]  /*3230*/  FMUL.FTZ R20, R20, UR9 ;  /* 0x0000000914147c20 */ /* 0x000fe20008410000 */
[----:B------:R-:W-:Y:S03]  /*3240*/  FMUL.FTZ R23, R23, UR9 ;  /* 0x0000000917177c20 */ /* 0x000fe60008410000 */
[----:B------:R3:W-:Y:S01]  /*3250*/  MUFU.EX2 R108, R4 ;  /* 0x00000004006c7308 */ /* 0x0007e20000000800 */
[----:B-1----:R-:W-:Y:S01]  /*3260*/  IMAD.MOV.U32 R0, RZ, RZ, R192 ;  /* 0x000000ffff007224 */ /* 0x002fe200078e00c0 */
[----:B------:R-:W-:Y:S01]  /*3270*/  @P2 FSEL R0, R192, -INF , !P5 ;  /* 0xff800000c0002808 */ /* 0x000fe20006800000 */
[C---:B------:R-:W-:Y:S01]  /*3280*/  HMMA.16816.F32.BF16 R32, R104.reuse, R6, R32 ;  /* 0x000000066820723c */ /* 0x040fe20000041820 */
[----:B------:R-:W-:Y:S03]  /*3290*/  PLOP3.LUT P2, PT, PT, PT, UP1, 0x80, 0x8 ;  /* 0x000000000008781c */ /* 0x000fe60003f4f018 */
[----:B------:R-:W-:Y:S03]  /*32a0*/  MOV R5, R206 ;  /* 0x000000ce00057202 */ /* 0x000fe60000000f00 */
        /* <DEDUP_REMOVED lines=8> */
[----:B------:R-:W-:Y:S01]  /*3330*/  MUFU.TANH R244, R20 ;  /* 0x0000001400f47308 */ /* 0x000fe20000002400 */
[----:B------:R-:W-:Y:S01]  /*3340*/  FMUL.FTZ R31, R31, UR9 ;  /* 0x000000091f1f7c20 */ /* 0x000fe20008410000 */
[----:B------:R-:W-:Y:S01]  /*3350*/  FMUL.FTZ R30, R30, UR9 ;  /* 0x000000091e1e7c20 */ /* 0x000fe20008410000 */
[----:B------:R-:W-:Y:S01]  /*3360*/  FMUL.FTZ R32, R32, UR9 ;  /* 0x0000000920207c20 */ /* 0x000fe20008410000 */
[----:B------:R-:W-:Y:S06]  /*3370*/  FMUL.FTZ R34, R34, UR9 ;  /* 0x0000000922227c20 */ /* 0x000fec0008410000 */
[----:B------:R-:W-:Y:S01]  /*3380*/  MUFU.TANH R155, R23 ;  /* 0x00000017009b7308 */ /* 0x000fe20000002400 */
[----:B------:R-:W-:Y:S01]  /*3390*/  FMUL.FTZ R35, R35, UR9 ;  /* 0x0000000923237c20 */ /* 0x000fe20008410000 */
[----:B------:R-:W-:Y:S08]  /*33a0*/  FMUL.FTZ R33, R33, UR9 ;  /* 0x0000000921217c20 */ /* 0x000ff00008410000 */
        /* <DEDUP_REMOVED lines=12> */
[----:B------:R-:W1:Y:S01]  /*3470*/  MUFU.TANH R237, R33 ;  /* 0x0000002100ed7308 */ /* 0x000e620000002400 */
[C---:B--2---:R-:W-:Y:S01]  /*3480*/  FMUL.FTZ R2, R12.reuse, 1.4426950216293334961 ;  /* 0x3fb8aa3b0c027820 */ /* 0x044fe20000410000 */
[----:B------:R-:W-:Y:S02]  /*3490*/  FSETP.NEU.FTZ.AND P3, PT, R12, -INF , PT ;  /* 0xff8000000c00780b */ /* 0x000fe40003f7d000 */
[----:B------:R-:W-:Y:S02]  /*34a0*/  MOV R12, R245 ;  /* 0x000000f5000c7202 */ /* 0x000fe40000000f00 */
[----:B------:R-:W-:Y:S02]  /*34b0*/  FSEL R2, R2, RZ, P3 ;  /* 0x000000ff02027208 */ /* 0x000fe40001800000 */
[----:B------:R-:W-:Y:S01]  /*34c0*/  PLOP3.LUT P3, PT, PT, PT, UP1, 0x80, 0x8 ;  /* 0x000000000008781c */ /* 0x000fe20003f6f018 */
[C---:B---3--:R-:W-:Y:S01]  /*34d0*/  FMUL.FTZ R4, R11.reuse, 1.4426950216293334961 ;  /* 0x3fb8aa3b0b047820 */ /* 0x048fe20000410000 */
[----:B------:R-:W-:Y:S01]  /*34e0*/  FSETP.NEU.FTZ.AND P0, PT, R11, -INF , PT ;  /* 0xff8000000b00780b */ /* 0x000fe20003f1d000 */
[--C-:B------:R-:W-:Y:S01]  /*34f0*/  FFMA.FTZ R0, R0, UR8, -R2.reuse ;  /* 0x0000000800007c23 */ /* 0x100fe20008010802 */
[----:B------:R-:W-:Y:S01]  /*3500*/  FFMA.FTZ R10, R10, UR8, -R2 ;  /* 0x000000080a0a7c23 */ /* 0x000fe20008010802 */
[----:B------:R-:W-:Y:S02]  /*3510*/  IMAD.MOV.U32 R11, RZ, RZ, R159 ;  /* 0x000000ffff0b7224 */ /* 0x000fe400078e009f */
[----:B------:R2:W-:Y:S06]  /*3520*/  MUFU.EX2 R220, R0 ;  /* 0x0000000000dc7308 */ /* 0x0005ec0000000800 */
[----:B------:R-:W-:Y:S04]  /*3530*/  @P3 FSEL R5, R206, -INF , !P5 ;  /* 0xff800000ce053808 */ /* 0x000fe80006800000 */
[----:B------:R3:W-:Y:S01]  /*3540*/  MUFU.EX2 R217, R10 ;  /* 0x0000000a00d97308 */ /* 0x0007e20000000800 */
[----:B------:R-:W-:Y:S02]  /*3550*/  PLOP3.LUT P5, PT, PT, PT, UP1, 0x80, 0x8 ;  /* 0x000000000008781c */ /* 0x000fe40003faf018 */
[----:B------:R-:W-:Y:S02]  /*3560*/  PLOP3.LUT P3, PT, PT, PT, UP1, 0x80, 0x8 ;  /* 0x000000000008781c */ /* 0x000fe40003f6f018 */
[----:B--2---:R-:W-:Y:S01]  /*3570*/  FSEL R0, R4, RZ, P0 ;  /* 0x000000ff04007208 */ /* 0x004fe20000000000 */
[----:B------:R-:W-:Y:S01]  /*3580*/  IMAD.MOV.U32 R4, RZ, RZ, R205 ;  /* 0x000000ffff047224 */ /* 0x000fe200078e00cd */
[----:B------:R-:W-:Y:S02]  /*3590*/  @P2 FSEL R4, R205, -INF , !P6 ;  /* 0xff800000cd042808 */ /* 0x000fe40007000000 */
[----:B------:R-:W-:Y:S01]  /*35a0*/  PLOP3.LUT P0, PT, PT, PT, UP1, 0x80, 0x8 ;  /* 0x000000000008781c */ /* 0x000fe20003f0f018 */
[--C-:B------:R-:W-:Y:S01]  /*35b0*/  FFMA.FTZ R5, R5, UR8, -R0.reuse ;  /* 0x0000000805057c23 */ /* 0x100fe20008010800 */
[----:B------:R-:W-:Y:S01]  /*35c0*/  PLOP3.LUT P2, PT, PT, PT, UP1, 0x80, 0x8 ;  /* 0x000000000008781c */ /* 0x000fe20003f4f018 */
[----:B------:R-:W-:Y:S01]  /*35d0*/  FFMA.FTZ R4, R4, UR8, -R0 ;  /* 0x0000000804047c23 */ /* 0x000fe20008010800 */
[----:B------:R-:W-:Y:S01]  /*35e0*/  PLOP3.LUT P6, PT, PT, PT, UP1, 0x80, 0x8 ;  /* 0x000000000008781c */ /* 0x000fe20003fcf018 */
[----:B------:R2:W-:Y:S01]  /*35f0*/  MUFU.EX2 R226, R5 ;  /* 0x0000000500e27308 */ /* 0x0005e20000000800 */
[----:B---3--:R-:W-:Y:S09]  /*3600*/  IMAD.MOV.U32 R10, RZ, RZ, R202 ;  /* 0x000000ffff0a7224 */ /* 0x008ff200078e00ca */
[----:B------:R3:W-:Y:S01]  /*3610*/  MUFU.EX2 R225, R4 ;  /* 0x0000000400e17308 */ /* 0x0007e20000000800 */
[----:B--2---:R-:W-:Y:S01]  /*3620*/  @P2 VIADD R5, R9, 0x9 ;  /* 0x0000000909052836 */ /* 0x004fe20000000000 */
[----:B------:R-:W-:Y:S04]  /*3630*/  PLOP3.LUT P2, PT, PT, PT, UP1, 0x80, 0x8 ;  /* 0x000000000008781c */ /* 0x000fe80003f4f018 */
[----:B------:R-:W-:Y:S01]  /*3640*/  @P6 ISETP.GE.AND P6, PT, R5, UR34, PT ;  /* 0x0000002205006c0c */ /* 0x000fe2000bfc6270 */
[----:B------:R-:W-:Y:S02]  /*3650*/  IMAD.MOV.U32 R5, RZ, RZ, R185 ;  /* 0x000000ffff057224 */ /* 0x000fe400078e00b9 */
[----:B---3--:R-:W-:Y:S01]  /*3660*/  @P0 VIADD R4, R9, 0x8 ;  /* 0x0000000809040836 */ /* 0x008fe20000000000 */
[----:B------:R-:W-:Y:S04]  /*3670*/  PLOP3.LUT P0, PT, PT, PT, UP1, 0x80, 0x8 ;  /* 0x000000000008781c */ /* 0x000fe80003f0f018 */
[----:B------:R-:W-:Y:S02]  /*3680*/  @P5 ISETP.GE.AND P5, PT, R4, UR34, PT ;  /* 0x0000002204005c0c */ /* 0x000fe4000bfa6270 */
[----:B------:R-:W-:Y:S02]  /*3690*/  MOV R4, R186 ;  /* 0x000000ba00047202 */ /* 0x000fe40000000f00 */
[----:B------:R-:W-:Y:S02]  /*36a0*/  @P3 FSEL R4, R186, -INF , !P5 ;  /* 0xff800000ba043808 */ /* 0x000fe40006800000 */
[----:B------:R-:W-:Y:S02]  /*36b0*/  PLOP3.LUT P3, PT, PT, PT, UP1, 0x80, 0x8 ;  /* 0x000000000008781c */ /* 0x000fe40003f6f018 */
[----:B----4-:R-:W-:Y:S01]  /*36c0*/  LEA R125, R14, UR4, 0x1 ;  /* 0x000000040e7d7c11 */ /* 0x010fe2000f8e08ff */
[--C-:B------:R-:W-:Y:S01]  /*36d0*/  FFMA.FTZ R4, R4, UR8, -R2.reuse ;  /* 0x0000000804047c23 */ /* 0x100fe20008010802 */
[----:B------:R-:W-:Y:S01]  /*36e0*/  @P0 FSEL R5, R185, -INF , !P6 ;  /* 0xff800000b9050808 */ /* 0x000fe20007000000 */
[----:B------:R-:W2:Y:S01]  /*36f0*/  LDL R14, [R1+0x28] ;  /* 0x00002800010e7983 */ /* 0x000ea20000100800 */
[----:B------:R-:W-:Y:S01]  /*3700*/  PLOP3.LUT P0, PT, PT, PT, UP1, 0x80, 0x8 ;  /* 0x000000000008781c */ /* 0x000fe20003f0f018 */
[----:B------:R3:W-:Y:S01]  /*3710*/  MUFU.EX2 R214, R4 ;  /* 0x0000000400d67308 */ /* 0x0007e20000000800 */
[----:B------:R-:W-:Y:S01]  /*3720*/  IADD3 R126, PT, PT, R125, 0x12040, RZ ;  /* 0x000120407d7e7810 */ /* 0x000fe20007ffe0ff */
[----:B------:R-:W-:Y:S01]  /*3730*/  FFMA.FTZ R5, R5, UR8, -R2 ;  /* 0x0000000805057c23 */ /* 0x000fe20008010802 */
[----:B------:R-:W-:Y:S02]  /*3740*/  IADD3 R132, PT, PT, R15, R125, RZ ;  /* 0x0000007d0f847210 */ /* 0x000fe40007ffe0ff */
[----:B------:R-:W-:Y:S02]  /*3750*/  IADD3 R128, PT, PT, R125, R16, RZ ;  /* 0x000000107d807210 */ /* 0x000fe40007ffe0ff */
[----:B------:R-:W-:Y:S03]  /*3760*/  @P3 FSEL R11, R159, -INF , !P5 ;  /* 0xff8000009f0b3808 */ /* 0x000fe60006800000 */
[----:B------:R-:W-:Y:S01]  /*3770*/  MUFU.EX2 R213, R5 ;  /* 0x0000000500d57308 */ /* 0x000fe20000000800 */
[----:B------:R-:W-:Y:S02]  /*3780*/  PLOP3.LUT P3, PT, PT, PT, UP1, 0x80, 0x8 ;  /* 0x000000000008781c */ /* 0x000fe40003f6f018 */
[----:B------:R-:W-:Y:S01]  /*3790*/  IADD3 R131, PT, PT, R15, R128, RZ ;  /* 0x000000800f837210 */ /* 0x000fe20007ffe0ff */
[----:B------:R-:W-:Y:S01]  /*37a0*/  FFMA.FTZ R11, R11, UR8, -R3 ;  /* 0x000000080b0b7c23 */ /* 0x000fe20008010803 */
[----:B------:R-:W-:Y:S02]  /*37b0*/  @P0 FSEL R10, R202, -INF , !P6 ;  /* 0xff800000ca0a0808 */ /* 0x000fe40007000000 */
[----:B------:R-:W-:Y:S03]  /*37c0*/  PLOP3.LUT P0, PT, PT, PT, UP1, 0x80, 0x8 ;  /* 0x000000000008781c */ /* 0x000fe60003f0f018 */
[----:B------:R4:W-:Y:S01]  /*37d0*/  MUFU.EX2 R193, R11 ;  /* 0x0000000b00c17308 */ /* 0x0009e20000000800 */
[----:B---3--:R-:W-:Y:S01]  /*37e0*/  MOV R4, R203 ;  /* 0x000000cb00047202 */ /* 0x008fe20000000f00 */
[--C-:B------:R-:W-:Y:S01]  /*37f0*/  FFMA.FTZ R10, R10, UR8, -R0.reuse ;  /* 0x000000080a0a7c23 */ /* 0x100fe20008010800 */
[----:B------:R-:W-:Y:S02]  /*3800*/  @P2 FSEL R4, R203, -INF , !P5 ;  /* 0xff800000cb042808 */ /* 0x000fe40006800000 */
[----:B------:R-:W-:Y:S05]  /*3810*/  PLOP3.LUT P2, PT, PT, PT, UP1, 0x80, 0x8 ;  /* 0x000000000008781c */ /* 0x000fea0003f4f018 */
[----:B------:R3:W-:Y:S01]  /*3820*/  MUFU.EX2 R223, R10 ;  /* 0x0000000a00df7308 */ /* 0x0007e20000000800 */
[----:B------:R-:W-:Y:S01]  /*3830*/  FFMA.FTZ R4, R4, UR8, -R0 ;  /* 0x0000000804047c23 */ /* 0x000fe20008010800 */
[----:B------:R-:W-:Y:S02]  /*3840*/  @P0 FSEL R12, R245, -INF , !P6 ;  /* 0xff800000f50c0808 */ /* 0x000fe40007000000 */
[----:B------:R-:W-:Y:S06]  /*3850*/  PLOP3.LUT P0, PT, PT, PT, UP1, 0x80, 0x8 ;  /* 0x000000000008781c */ /* 0x000fec0003f0f018 */
[----:B------:R1:W-:Y:S01]  /*3860*/  MUFU.EX2 R224, R4 ;  /* 0x0000000400e07308 */ /* 0x0003e20000000800 */
[----:B----4-:R-:W-:Y:S01]  /*3870*/  @P3 VIADD R11, R9, 0x11 ;  /* 0x00000011090b3836 */ /* 0x010fe20000000000 */
[----:B------:R-:W-:Y:S01]  /*3880*/  PLOP3.LUT P3, PT, PT, PT, UP1, 0x80, 0x8 ;  /* 0x000000000008781c */ /* 0x000fe20003f6f018 */
[----:B------:R-:W-:Y:S07]  /*3890*/  FFMA.FTZ R12, R12, UR8, -R8 ;  /* 0x000000080c0c7c23 */ /* 0x000fee0008010808 */
[----:B------:R4:W-:Y:S01]  /*38a0*/  MUFU.EX2 R75, R12 ;  /* 0x0000000c004b7308 */ /* 0x0009e20000000800 */
[----:B---3--:R-:W-:Y:S01]  /*38b0*/  IMAD.MOV.U32 R10, RZ, RZ, R246 ;  /* 0x000000ffff0a7224 */ /* 0x008fe200078e00f6 */
[----:B------:R-:W-:Y:S02]  /*38c0*/  @P2 FSEL R10, R246, -INF , !P5 ;  /* 0xff800000f60a2808 */ /* 0x000fe40006800000 */
[----:B------:R-:W-:Y:S02]  /*38d0*/  PLOP3.LUT P2, PT, PT, PT, UP1, 0x80, 0x8 ;  /* 0x000000000008781c */ /* 0x000fe40003f4f018 */
[----:B------:R-:W-:Y:S01]  /*38e0*/  PLOP3.LUT P5, PT, PT, PT, UP1, 0x80, 0x8 ;  /* 0x000000000008781c */ /* 0x000fe20003faf018 */
[----:B------:R-:W-:Y:S01]  /*38f0*/  FFMA.FTZ R10, R10, UR8, -R8 ;  /* 0x000000080a0a7c23 */ /* 0x000fe20008010808 */
[----:B-1----:R-:W1:Y:S03]  /*3900*/  LDSM.16.M88.4 R4, [R117+0x6800] ;  /* 0x006800007504783b */ /* 0x002e660000000200 */
[----:B------:R3:W-:Y:S01]  /*3910*/  MUFU.EX2 R76, R10 ;  /* 0x0000000a004c7308 */ /* 0x0007e20000000800 */
[----:B----4-:R-:W-:Y:S02]  /*3920*/  IMAD.MOV.U32 R12, RZ, RZ, R237 ;  /* 0x000000ffff0c7224 */ /* 0x010fe400078e00ed */
[----:B---3--:R-:W-:Y:S03]  /*3930*/  IMAD.MOV.U32 R10, RZ, RZ, R160 ;  /* 0x000000ffff0a7224 */ /* 0x008fe600078e00a0 */
        /* <DEDUP_REMOVED lines=8> */
[----:B---3--:R-:W-:Y:S05]  /*39c0*/  @P0 IADD3 R10, PT, PT, R9, 0x10, RZ ;  /* 0x00000010090a0810 */ /* 0x008fea0007ffe0ff */
        /* <DEDUP_REMOVED lines=11> */
[--C-:B------:R-:W-:Y:S01]  /*3a80*/  FFMA.FTZ R10, R10, UR8, -R8.reuse ;  /* 0x000000080a0a7c23 */ /* 0x100fe20008010808 */
[----:B------:R-:W-:Y:S01]  /*3a90*/  @P0 FSEL R11, R243, -INF , !P6 ;  /* 0xff800000f30b0808 */ /* 0x000fe20007000000 */
[----:B------:R-:W-:Y:S01]  /*3aa0*/  FMUL.FTZ R38, R38, UR9 ;  /* 0x0000000926267c20 */ /* 0x000fe20008410000 */
[----:B------:R1:W-:Y:S01]  /*3ab0*/  MUFU.EX2 R184, R4 ;  /* 0x0000000400b87308 */ /* 0x0003e20000000800 */
[C---:B------:R-:W-:Y:S01]  /*3ac0*/  HMMA.16816.F32.BF16 R48, R104.reuse, R6, R48 ;  /* 0x000000066830723c */ /* 0x040fe20000041830 */
[----:B------:R-:W-:Y:S02]  /*3ad0*/  PLOP3.LUT P3, PT, PT, PT, UP1, 0x80, 0x8 ;  /* 0x000000000008781c */ /* 0x000fe40003f6f018 */
[----:B------:R-:W-:Y:S01]  /*3ae0*/  PLOP3.LUT P0, PT, PT, PT, UP1, 0x80, 0x8 ;  /* 0x000000000008781c */ /* 0x000fe20003f0f018 */
[----:B------:R-:W-:Y:S01]  /*3af0*/  FMUL.FTZ R36, R36, UR9 ;  /* 0x0000000924247c20 */ /* 0x000fe20008410000 */
[----:B------:R-:W-:Y:S01]  /*3b00*/  FMUL.FTZ R39, R39, UR9 ;  /* 0x0000000927277c20 */ /* 0x000fe20008410000 */
[----:B------:R-:W-:Y:S03]  /*3b10*/  @P2 FSEL R5, R155, -INF , !P6 ;  /* 0xff8000009b052808 */ /* 0x000fe60007000000 */
[----:B------:R3:W-:Y:S01]  /*3b20*/  MUFU.EX2 R74, R10 ;  /* 0x0000000a004a7308 */ /* 0x0007e20000000800 */
[----:B------:R-:W-:Y:S01]  /*3b30*/  PLOP3.LUT P2, PT, PT, PT, UP1, 0x80, 0x8 ;  /* 0x000000000008781c */ /* 0x000fe20003f4f018 */
[----:B------:R-:W-:Y:S01]  /*3b40*/  FMUL.FTZ R40, R40, UR9 ;  /* 0x0000000928287c20 */ /* 0x000fe20008410000 */
[----:B------:R-:W-:Y:S01]  /*3b50*/  FMUL.FTZ R42, R42, UR9 ;  /* 0x000000092a2a7c20 */ /* 0x000fe20008410000 */
[----:B------:R-:W-:Y:S01]  /*3b60*/  FMUL.FTZ R37, R37, UR9 ;  /* 0x0000000925257c20 */ /* 0x000fe20008410000 */
[----:B------:R-:W-:Y:S01]  /*3b70*/  FMUL.FTZ R43, R43, UR9 ;  /* 0x000000092b2b7c20 */ /* 0x000fe20008410000 */
[----:B------:R-:W-:Y:S01]  /*3b80*/  FMUL.FTZ R41, R41, UR9 ;  /* 0x0000000929297c20 */ /* 0x000fe20008410000 */
[----:B------:R-:W-:Y:S03]  /*3b90*/  FMUL.FTZ R44, R44, UR9 ;  /* 0x000000092c2c7c20 */ /* 0x000fe60008410000 */
[----:B------:R-:W-:Y:S01]  /*3ba0*/  MUFU.TANH R148, R38 ;  /* 0x0000002600947308 */ /* 0x000fe20000002400 */
[----:B-1----:R-:W-:Y:S01]  /*3bb0*/  FFMA.FTZ R4, R5, UR8, -R3 ;  /* 0x0000000805047c23 */ /* 0x002fe20008010803 */
[----:B------:R-:W-:Y:S01]  /*3bc0*/  FMUL.FTZ R47, R47, UR9 ;  /* 0x000000092f2f7c20 */ /* 0x000fe20008410000 */
[----:B------:R-:W-:Y:S01]  /*3bd0*/  FMUL.FTZ R45, R45, UR9 ;  /* 0x000000092d2d7c20 */ /* 0x000fe20008410000 */
[----:B------:R-:W-:Y:S01]  /*3be0*/  FMUL.FTZ R48, R48, UR9 ;  /* 0x0000000930307c20 */ /* 0x000fe20008410000 */
[----:B------:R-:W-:Y:S01]  /*3bf0*/  FMUL.FTZ R50, R50, UR9 ;  /* 0x0000000932327c20 */ /* 0x000fe20008410000 */
[----:B------:R-:W-:Y:S01]  /*3c00*/  FMUL.FTZ R49, R49, UR9 ;  /* 0x0000000931317c20 */ /* 0x000fe20008410000 */
[----:B------:R-:W-:Y:S03]  /*3c10*/  FMUL.FTZ R51, R51, UR9 ;  /* 0x0000000933337c20 */ /* 0x000fe60008410000 */
[----:B------:R1:W-:Y:S01]  /*3c20*/  MUFU.EX2 R183, R4 ;  /* 0x0000000400b77308 */ /* 0x0003e20000000800 */
[----:B---3--:R-:W-:Y:S01]  /*3c30*/  FFMA.FTZ R10, R11, UR8, -R8 ;  /* 0x000000080b0a7c23 */ /* 0x008fe20008010808 */
[----:B------:R-:W-:Y:S01]  /*3c40*/  FMUL.FTZ R46, R46, UR9 ;  /* 0x000000092e2e7c20 */ /* 0x000fe20008410000 */
[----:B------:R-:W-:Y:S01]  /*3c50*/  IMAD.MOV.U32 R5, RZ, RZ, R199 ;  /* 0x000000ffff057224 */ /* 0x000fe200078e00c7 */
[----:B------:R-:W-:Y:S02]  /*3c60*/  @P3 FSEL R5, R199, -INF , !P5 ;  /* 0xff800000c7053808 */ /* 0x000fe40006800000 */
[----:B------:R-:W-:Y:S04]  /*3c70*/  PLOP3.LUT P3, PT, PT, PT, UP1, 0x80, 0x8 ;  /* 0x000000000008781c */ /* 0x000fe80003f6f018 */
[----:B------:R3:W-:Y:S01]  /*3c80*/  MUFU.EX2 R73, R10 ;  /* 0x0000000a00497308 */ /* 0x0007e20000000800 */
[----:B------:R-:W-:Y:S01]  /*3c90*/  FFMA.FTZ R5, R5, UR8, -R0 ;  /* 0x0000000805057c23 */ /* 0x000fe20008010800 */
[----:B------:R-:W-:Y:S08]  /*3ca0*/  MOV R11, R152 ;  /* 0x00000098000b7202 */ /* 0x000ff00000000f00 */
[----:B------:R-:W-:Y:S01]  /*3cb0*/  MUFU.EX2 R222, R5 ;  /* 0x0000000500de7308 */ /* 0x000fe20000000800 */
[----:B-1----:R-:W-:Y:S02]  /*3cc0*/  MOV R4, R178 ;  /* 0x000000b200047202 */ /* 0x002fe40000000f00 */
[----:B------:R-:W-:Y:S02]  /*3cd0*/  @P2 FSEL R4, R178, -INF , !P5 ;  /* 0xff800000b2042808 */ /* 0x000fe40006800000 */
[----:B------:R-:W-:Y:S02]  /*3ce0*/  PLOP3.LUT P2, PT, PT, PT, UP1, 0x80, 0x8 ;  /* 0x000000000008781c */ /* 0x000fe40003f4f018 */
[----:B------:R-:W-:Y:S03]  /*3cf0*/  PLOP3.LUT P5, PT, PT, PT, UP1, 0x80, 0x8 ;  /* 0x000000000008781c */ /* 0x000fe60003faf018 */
[----:B------:R-:W-:Y:S01]  /*3d00*/  MUFU.TANH R234, R36 ;  /* 0x0000002400ea7308 */ /* 0x000fe20000002400 */
[--C-:B------:R-:W-:Y:S01]  /*3d10*/  FFMA.FTZ R4, R4, UR8, -R2.reuse ;  /* 0x0000000804047c23 */ /* 0x100fe20008010802 */
[----:B---3--:R-:W-:Y:S01]  /*3d20*/  IMAD.MOV.U32 R10, RZ, RZ, R177 ;  /* 0x000000ffff0a7224 */ /* 0x008fe200078e00b1 */
[----:B------:R-:W-:Y:S02]  /*3d30*/  @P0 FSEL R10, R177, -INF , !P6 ;  /* 0xff800000b10a0808 */ /* 0x000fe40007000000 */
[----:B------:R-:W-:Y:S05]  /*3d40*/  PLOP3.LUT P0, PT, PT, PT, UP1, 0x80, 0x8 ;  /* 0x000000000008781c */ /* 0x000fea0003f0f018 */
[----:B------:R1:W-:Y:S01]  /*3d50*/  MUFU.EX2 R210, R4 ;  /* 0x0000000400d27308 */ /* 0x0003e20000000800 */
[----:B------:R-:W-:Y:S09]  /*3d60*/  FFMA.FTZ R10, R10, UR8, -R2 ;  /* 0x000000080a0a7c23 */ /* 0x000ff20008010802 */
[----:B------:R3:W-:Y:S10]  /*3d70*/  MUFU.EX2 R209, R10 ;  /* 0x0000000a00d17308 */ /* 0x0007f40000000800 */
[----:B------:R-:W-:Y:S01]  /*3d80*/  MUFU.TANH R147, R39 ;  /* 0x0000002700937308 */ /* 0x000fe20000002400 */
[----:B-1----:R-:W-:Y:S02]  /*3d90*/  MOV R4, R197 ;  /* 0x000000c500047202 */ /* 0x002fe40000000f00 */
[----:B------:R-:W-:Y:S02]  /*3da0*/  @P2 FSEL R4, R197, -INF , !P6 ;  /* 0xff800000c5042808 */ /* 0x000fe40007000000 */
[----:B------:R-:W-:Y:S02]  /*3db0*/  PLOP3.LUT P2, PT, PT, PT, UP1, 0x80, 0x8 ;  /* 0x000000000008781c */ /* 0x000fe40003f4f018 */
[----:B------:R-:W-:Y:S03]  /*3dc0*/  PLOP3.LUT P6, PT, PT, PT, UP1, 0x80, 0x8 ;  /* 0x000000000008781c */ /* 0x000fe60003fcf018 */
[----:B------:R-:W-:Y:S01]  /*3dd0*/  MUFU.TANH R163, R40 ;  /* 0x0000002800a37308 */ /* 0x000fe20000002400 */
[----:B------:R-:W-:Y:S01]  /*3de0*/  FFMA.FTZ R4, R4, UR8, -R0 ;  /* 0x0000000804047c23 */ /* 0x000fe20008010800 */
[----:B---3--:R-:W-:Y:S08]  /*3df0*/  MOV R10, R195 ;  /* 0x000000c3000a7202 */ /* 0x008ff00000000f00 */
[----:B------:R1:W-:Y:S01]  /*3e00*/  MUFU.EX2 R221, R4 ;  /* 0x0000000400dd7308 */ /* 0x0003e20000000800 */
[----:B------:R-:W-:Y:S02]  /*3e10*/  @P2 IADD3 R5, PT, PT, R9, 0x19, RZ ;  /* 0x0000001909052810 */ /* 0x000fe40007ffe0ff */
[----:B------:R-:W-:Y:S02]  /*3e20*/  PLOP3.LUT P2, PT, PT, PT, UP1, 0x80, 0x8 ;  /* 0x000000000008781c */ /* 0x000fe40003f4f018 */
[----:B------:R-:W-:Y:S01]  /*3e30*/  @P6 ISETP.GE.AND P6, PT, R5, UR34, PT ;  /* 0x0000002205006c0c */ /* 0x000fe2000bfc6270 */
[----:B------:R-:W-:Y:S04]  /*3e40*/  IMAD.MOV.U32 R5, RZ, RZ, R173 ;  /* 0x000000ffff057224 */ /* 0x000fe800078e00ad */
[----:B------:R-:W-:Y:S10]  /*3e50*/  MUFU.TANH R181, R42 ;  /* 0x0000002a00b57308 */ /* 0x000ff40000002400 */
[----:B------:R-:W3:Y:S01]  /*3e60*/  MUFU.TANH R233, R37 ;  /* 0x0000002500e97308 */ /* 0x000ee20000002400 */
        /* <DEDUP_REMOVED lines=11> */
[----:B------:R-:W-:Y:S07]  /*3f20*/  FFMA.FTZ R5, R5, UR8, -R2 ;  /* 0x0000000805057c23 */ /* 0x000fee0008010802 */
[----:B------:R1:W-:Y:S01]  /*3f30*/  MUFU.EX2 R204, R4 ;  /* 0x0000000400cc7308 */ /* 0x0003e20000000800 */
[----:B------:R-:W-:Y:S02]  /*3f40*/  @P3 FSEL R11, R152, -INF , !P5 ;  /* 0xff800000980b3808 */ /* 0x000fe40006800000 */
[----:B------:R-:W-:Y:S02]  /*3f50*/  PLOP3.LUT P3, PT, PT, PT, UP1, 0x80, 0x8 ;  /* 0x000000000008781c */ /* 0x000fe40003f6f018 */
[----:B------:R-:W-:Y:S01]  /*3f60*/  @P0 FSEL R10, R195, -INF , !P6 ;  /* 0xff800000c30a0808 */ /* 0x000fe20007000000 */
[----:B------:R-:W-:Y:S04]  /*3f70*/  FFMA.FTZ R11, R11, UR8, -R3 ;  /* 0x000000080b0b7c23 */ /* 0x000fe80008010803 */
[----:B------:R-:W-:Y:S01]  /*3f80*/  MUFU.EX2 R201, R5 ;  /* 0x0000000500c97308 */ /* 0x000fe20000000800 */
[----:B------:R-:W-:Y:S01]  /*3f90*/  PLOP3.LUT P0, PT, PT, PT, UP1, 0x80, 0x8 ;  /* 0x000000000008781c */ /* 0x000fe20003f0f018 */
[----:B------:R-:W-:Y:S08]  /*3fa0*/  FFMA.FTZ R10, R10, UR8, -R0 ;  /* 0x000000080a0a7c23 */ /* 0x000ff00008010800 */
[----:B------:R4:W-:Y:S01]  /*3fb0*/  MUFU.EX2 R215, R10 ;  /* 0x0000000a00d77308 */ /* 0x0009e20000000800 */
[----:B-1----:R-:W-:Y:S01]  /*3fc0*/  IMAD.MOV.U32 R4, RZ, RZ, R196 ;  /* 0x000000ffff047224 */ /* 0x002fe200078e00c4 */
[----:B------:R-:W-:Y:S02]  /*3fd0*/  @P2 FSEL R4, R196, -INF , !P5 ;  /* 0xff800000c4042808 */ /* 0x000fe40006800000 */
[----:B------:R-:W-:Y:S02]  /*3fe0*/  PLOP3.LUT P2, PT, PT, PT, UP1, 0x80, 0x8 ;  /* 0x000000000008781c */ /* 0x000fe40003f4f018 */
[----:B------:R-:W-:Y:S01]  /*3ff0*/  @P0 FSEL R12, R237, -INF , !P6 ;  /* 0xff800000ed0c0808 */ /* 0x000fe20007000000 */
[----:B------:R-:W-:Y:S03]  /*4000*/  FFMA.FTZ R4, R4, UR8, -R0 ;  /* 0x0000000804047c23 */ /* 0x000fe60008010800 */
[----:B------:R1:W-:Y:S01]  /*4010*/  MUFU.EX2 R171, R11 ;  /* 0x0000000b00ab7308 */ /* 0x0003e20000000800 */
[----:B------:R-:W-:Y:S01]  /*4020*/  PLOP3.LUT P0, PT, PT, PT, UP1, 0x80, 0x8 ;  /* 0x000000000008781c */ /* 0x000fe20003f0f018 */
[----:B------:R-:W-:Y:S08]  /*4030*/  FFMA.FTZ R12, R12, UR8, -R8 ;  /* 0x000000080c0c7c23 */ /* 0x000ff00008010808 */
[----:B------:R3:W-:Y:S01]  /*4040*/  MUFU.EX2 R216, R4 ;  /* 0x0000000400d87308 */ /* 0x0007e20000000800 */
[----:B----4-:R-:W-:Y:S01]  /*4050*/  IMAD.MOV.U32 R10, RZ, RZ, R238 ;  /* 0x000000ffff0a7224 */ /* 0x010fe200078e00ee */
[----:B------:R-:W-:Y:S02]  /*4060*/  @P2 FSEL R10, R238, -INF , !P5 ;  /* 0xff800000ee0a2808 */ /* 0x000fe40006800000 */
[----:B------:R-:W-:Y:S02]  /*4070*/  PLOP3.LUT P2, PT, PT, PT, UP1, 0x80, 0x8 ;  /* 0x000000000008781c */ /* 0x000fe40003f4f018 */
[----:B------:R-:W-:Y:S01]  /*4080*/  PLOP3.LUT P5, PT, PT, PT, UP1, 0x80, 0x8 ;  /* 0x000000000008781c */ /* 0x000fe20003faf018 */
[--C-:B------:R-:W-:Y:S03]  /*4090*/  FFMA.FTZ R10, R10, UR8, -R8.reuse ;  /* 0x000000080a0a7c23 */ /* 0x100fe60008010808 */
[----:B------:R-:W-:Y:S01]  /*40a0*/  MUFU.TANH R154, R44 ;  /* 0x0000002c009a7308 */ /* 0x000fe20000002400 */
[----:B-1----:R-:W-:Y:S01]  /*40b0*/  @P3 VIADD R11, R9, 0x21 ;  /* 0x00000021090b3836 */ /* 0x002fe20000000000 */
[----:B------:R-:W-:Y:S08]  /*40c0*/  PLOP3.LUT P3, PT, PT, PT, UP1, 0x80, 0x8 ;  /* 0x000000000008781c */ /* 0x000ff00003f6f018 */
[----:B------:R1:W-:Y:S01]  /*40d0*/  MUFU.EX2 R72, R10 ;  /* 0x0000000a00487308 */ /* 0x0003e20000000800 */
[----:B---3--:R-:W3:Y:S09]  /*40e0*/  LDSM.16.M88.4 R4, [R117+0x6c00] ;  /* 0x006c00007504783b */ /* 0x008ef20000000200 */
[----:B------:R-:W-:Y:S10]  /*40f0*/  MUFU.TANH R175, R47 ;  /* 0x0000002f00af7308 */ /* 0x000ff40000002400 */
[----:B------:R-:W-:Y:S01]  /*4100*/  MUFU.TANH R153, R45 ;  /* 0x0000002d00997308 */ /* 0x000fe20000002400 */
[----:B-1----:R-:W-:Y:S01]  /*4110*/  IMAD.MOV.U32 R10, RZ, RZ, R151 ;  /* 0x000000ffff0a7224 */ /* 0x002fe200078e0097 */
[----:B------:R-:W-:Y:S02]  /*4120*/  @P2 FSEL R10, R151, -INF , !P6 ;  /* 0xff800000970a2808 */ /* 0x000fe40007000000 */
[----:B------:R-:W-:Y:S02]  /*4130*/  PLOP3.LUT P2, PT, PT, PT, UP1, 0x80, 0x8 ;  /* 0x000000000008781c */ /* 0x000fe40003f4f018 */
[----:B------:R-:W-:Y:S01]  /*4140*/  PLOP3.LUT P6, PT, PT, PT, UP1, 0x80, 0x8 ;  /* 0x000000000008781c */ /* 0x000fe20003fcf018 */
[----:B------:R-:W-:Y:S03]  /*4150*/  FFMA.FTZ R10, R10, UR8, -R3 ;  /* 0x000000080a0a7c23 */ /* 0x000fe60008010803 */
[----:B------:R-:W-:Y:S10]  /*4160*/  MUFU.TANH R176, R46 ;  /* 0x0000002e00b07308 */ /* 0x000ff40000002400 */
[----:B------:R1:W-:Y:S01]  /*4170*/  MUFU.EX2 R169, R10 ;  /* 0x0000000a00a97308 */ /* 0x0003e20000000800 */
[----:B------:R-:W-:Y:S01]  /*4180*/  @P6 ISETP.GE.AND P6, PT, R11, UR34, PT ;  /* 0x000000220b006c0c */ /* 0x000fe2000bfc6270 */
[----:B------:R-:W-:Y:S08]  /*4190*/  IMAD.MOV.U32 R11, RZ, RZ, R233 ;  /* 0x000000ffff0b7224 */ /* 0x000ff000078e00e9 */
[----:B------:R-:W4:Y:S01]  /*41a0*/  MUFU.TANH R232, R48 ;  /* 0x0000003000e87308 */ /* 0x000f220000002400 */
[-C--:B---3--:R-:W-:Y:S09]  /*41b0*/  HMMA.16816.F32.BF16 R52, R104, R4.reuse, R52 ;  /* 0x000000046834723c */ /* 0x088ff20000041834 */
        /* <DEDUP_REMOVED lines=11> */
[----:B------:R-:W-:Y:S03]  /*4270*/  MOV R10, R234 ;  /* 0x000000ea000a7202 */ /* 0x000fe60000000f00 */
[----:B------:R-:W1:Y:S01]  /*4280*/  MUFU.TANH R139, R51 ;  /* 0x00000033008b7308 */ /* 0x000e620000002400 */
[----:B------:R-:W-:Y:S01]  /*4290*/  @P2 FSEL R10, R234, -INF , !P5 ;  /* 0xff800000ea0a2808 */ /* 0x000fe20006800000 */
[----:B------:R-:W-:Y:S01]  /*42a0*/  FFMA.FTZ R4, R4, UR8, -R3 ;  /* 0x0000000804047c23 */ /* 0x000fe20008010803 */
[----:B------:R-:W-:Y:S01]  /*42b0*/  PLOP3.LUT P2, PT, PT, PT, UP1, 0x80, 0x8 ;  /* 0x000000000008781c */ /* 0x000fe20003f4f018 */
[----:B------:R-:W-:Y:S01]  /*42c0*/  HMMA.16816.F32.BF16 R64, R104, R6, R64 ;  /* 0x000000066840723c */ /* 0x000fe20000041840 */
[----:B------:R-:W-:Y:S02]  /*42d0*/  MOV R106, 0x20 ;  /* 0x00000020006a7802 */ /* 0x000fe40000000f00 */
[----:B------:R-:W-:Y:S03]  /*42e0*/  PLOP3.LUT P3, PT, PT, PT, UP1, 0x80, 0x8 ;  /* 0x000000000008781c */ /* 0x000fe60003f6f018 */
[----:B------:R3:W-:Y:S01]  /*42f0*/  MUFU.EX2 R161, R4 ;  /* 0x0000000400a17308 */ /* 0x0007e20000000800 */
[--C-:B------:R-:W-:Y:S01]  /*4300*/  FFMA.FTZ R10, R10, UR8, -R8.reuse ;  /* 0x000000080a0a7c23 */ /* 0x100fe20008010808 */
[----:B--2---:R-:W-:Y:S01]  /*4310*/  LEA R113, R14, UR4, 0x1 ;  /* 0x000000040e717c11 */ /* 0x004fe2000f8e08ff */
[----:B------:R-:W-:Y:S01]  /*4320*/  FMUL.FTZ R53, R53, UR9 ;  /* 0x0000000935357c20 */ /* 0x000fe20008410000 */
[----:B------:R-:W-:Y:S01]  /*4330*/  SEL R112, R106, 0xffffffe0, !P1 ;  /* 0xffffffe06a707807 */ /* 0x000fe20004800000 */
[----:B------:R-:W-:Y:S01]  /*4340*/  FMUL.FTZ R60, R60, UR9 ;  /* 0x000000093c3c7c20 */ /* 0x000fe20008410000 */
[----:B------:R-:W-:Y:S01]  /*4350*/  FMUL.FTZ R61, R61, UR9 ;  /* 0x000000093d3d7c20 */ /* 0x000fe20008410000 */
[----:B------:R-:W-:Y:S03]  /*4360*/  FMUL.FTZ R62, R62, UR9 ;  /* 0x000000093e3e7c20 */ /* 0x000fe60008410000 */
[----:B------:R2:W-:Y:S01]  /*4370*/  MUFU.EX2 R251, R10 ;  /* 0x0000000a00fb7308 */ /* 0x0005e20000000800 */
[----:B------:R-:W-:Y:S01]  /*4380*/  @P2 FSEL R5, R147, -INF , !P6 ;  /* 0xff80000093052808 */ /* 0x000fe20007000000 */
[----:B------:R-:W-:Y:S01]  /*4390*/  FMUL.FTZ R63, R63, UR9 ;  /* 0x000000093f3f7c20 */ /* 0x000fe20008410000 */
[----:B------:R-:W-:Y:S01]  /*43a0*/  PLOP3.LUT P2, PT, PT, PT, UP1, 0x80, 0x8 ;  /* 0x000000000008781c */ /* 0x000fe20003f4f018 */
[----:B------:R-:W-:Y:S01]  /*43b0*/  IMAD.IADD R117, R112, 0x1, R113 ;  /* 0x0000000170757824 */ /* 0x000fe200078e0271 */
[----:B------:R-:W-:Y:S01]  /*43c0*/  @P0 FSEL R11, R233, -INF , !P6 ;  /* 0xff800000e90b0808 */ /* 0x000fe20007000000 */
[----:B------:R-:W-:Y:S01]  /*43d0*/  IMAD.MOV.U32 R114, RZ, RZ, R13 ;  /* 0x000000ffff727224 */ /* 0x000fe200078e000d */
[----:B------:R-:W-:Y:S03]  /*43e0*/  PLOP3.LUT P0, PT, PT, PT, UP1, 0x80, 0x8 ;  /* 0x000000000008781c */ /* 0x000fe60003f0f018 */
[----:B------:R-:W-:Y:S01]  /*43f0*/  MUFU.EX2 R252, R12 ;  /* 0x0000000c00fc7308 */ /* 0x000fe20000000800 */
[----:B---3--:R-:W-:Y:S01]  /*4400*/  FFMA.FTZ R4, R5, UR8, -R3 ;  /* 0x0000000805047c23 */ /* 0x008fe20008010803 */
[----:B------:R-:W-:Y:S01]  /*4410*/  FMUL.FTZ R64, R64, UR9 ;  /* 0x0000000940407c20 */ /* 0x000fe20008410000 */
[----:B------:R-:W-:Y:S01]  /*4420*/  FMUL.FTZ R65, R65, UR9 ;  /* 0x0000000941417c20 */ /* 0x000fe20008410000 */
[----:B------:R-:W-:Y:S01]  /*4430*/  FMUL.FTZ R66, R66, UR9 ;  /* 0x0000000942427c20 */ /* 0x000fe20008410000 */
[----:B------:R-:W-:Y:S01]  /*4440*/  FMUL.FTZ R67, R67, UR9 ;  /* 0x0000000943437c20 */ /* 0x000fe20008410000 */
[----:B------:R-:W-:Y:S01]  /*4450*/  FMUL.FTZ R54, R54, UR9 ;  /* 0x0000000936367c20 */ /* 0x000fe20008410000 */
[----:B------:R-:W-:Y:S03]  /*4460*/  FMUL.FTZ R56, R56, UR9 ;  /* 0x0000000938387c20 */ /* 0x000fe60008410000 */
[----:B------:R3:W-:Y:S01]  /*4470*/  MUFU.EX2 R164, R4 ;  /* 0x0000000400a47308 */ /* 0x0007e20000000800 */
[----:B--2---:R-:W-:Y:S01]  /*4480*/  FFMA.FTZ R10, R11, UR8, -R8 ;  /* 0x000000080b0a7c23 */ /* 0x004fe20008010808 */
[----:B------:R-:W-:Y:S01]  /*4490*/  FMUL.FTZ R57, R57, UR9 ;  /* 0x0000000939397c20 */ /* 0x000fe20008410000 */
[----:B------:R-:W-:Y:S01]  /*44a0*/  FMUL.FTZ R58, R58, UR9 ;  /* 0x000000093a3a7c20 */ /* 0x000fe20008410000 */
[----:B------:R-:W-:Y:S01]  /*44b0*/  FMUL.FTZ R59, R59, UR9 ;  /* 0x000000093b3b7c20 */ /* 0x000fe20008410000 */
[----:B------:R-:W-:Y:S01]  /*44c0*/  FMUL.FTZ R55, R55, UR9 ;  /* 0x0000000937377c20 */ /* 0x000fe20008410000 */
[----:B----4-:R-:W-:Y:S01]  /*44d0*/  MOV R7, R232 ;  /* 0x000000e800077202 */ /* 0x010fe20000000f00 */
[----:B-1----:R-:W-:Y:S03]  /*44e0*/  IMAD.MOV.U32 R11, RZ, RZ, R139 ;  /* 0x000000ffff0b7224 */ /* 0x002fe600078e008b */
[----:B------:R1:W-:Y:S01]  /*44f0*/  MUFU.EX2 R250, R10 ;  /* 0x0000000a00fa7308 */ /* 0x0003e20000000800 */
[----:B------:R-:W-:Y:S09]  /*4500*/  MOV R5, R180 ;  /* 0x000000b400057202 */ /* 0x000ff20000000f00 */
[----:B------:R-:W2:Y:S01]  /*4510*/  MUFU.TANH R230, R52 ;  /* 0x0000003400e67308 */ /* 0x000ea20000002400 */
[----:B---3--:R-:W-:Y:S01]  /*4520*/  IMAD.MOV.U32 R4, RZ, RZ, R163 ;  /* 0x000000ffff047224 */ /* 0x008fe200078e00a3 */
[----:B------:R-:W-:Y:S02]  /*4530*/  @P2 FSEL R4, R163, -INF , !P5 ;  /* 0xff800000a3042808 */ /* 0x000fe40006800000 */
[----:B------:R-:W-:Y:S03]  /*4540*/  PLOP3.LUT P2, PT, PT, PT, UP1, 0x80, 0x8 ;  /* 0x000000000008781c */ /* 0x000fe60003f4f018 */
[--C-:B------:R-:W-:Y:S03]  /*4550*/  FFMA.FTZ R4, R4, UR8, -R2.reuse ;  /* 0x0000000804047c23 */ /* 0x100fe60008010802 */
[----:B------:R-:W-:Y:S01]  /*4560*/  MUFU.TANH R227, R53 ;  /* 0x0000003500e37308 */ /* 0x000fe20000002400 */
[----:B-1----:R-:W-:Y:S02]  /*4570*/  MOV R10, R162 ;  /* 0x000000a2000a7202 */ /* 0x002fe40000000f00 */
[----:B------:R-:W-:Y:S02]  /*4580*/  @P0 FSEL R10, R162, -INF , !P6 ;  /* 0xff800000a20a0808 */ /* 0x000fe40007000000 */
[----:B------:R-:W-:Y:S05]  /*4590*/  PLOP3.LUT P0, PT, PT, PT, UP1, 0x80, 0x8 ;  /* 0x000000000008781c */ /* 0x000fea0003f0f018 */
[----:B------:R1:W-:Y:S01]  /*45a0*/  MUFU.EX2 R191, R4 ;  /* 0x0000000400bf7308 */ /* 0x0003e20000000800 */
[----:B------:R-:W-:Y:S01]  /*45b0*/  @P2 FSEL R5, R180, -INF , !P6 ;  /* 0xff800000b4052808 */ /* 0x000fe20007000000 */
[----:B------:R-:W-:Y:S01]  /*45c0*/  FFMA.FTZ R10, R10, UR8, -R2 ;  /* 0x000000080a0a7c23 */ /* 0x000fe20008010802 */
[----:B------:R-:W-:Y:S02]  /*45d0*/  PLOP3.LUT P6, PT, PT, PT, UP1, 0x80, 0x8 ;  /* 0x000000000008781c */ /* 0x000fe40003fcf018 */
[----:B------:R-:W-:Y:S05]  /*45e0*/  PLOP3.LUT P2, PT, PT, PT, UP1, 0x80, 0x8 ;  /* 0x000000000008781c */ /* 0x000fea0003f4f018 */
[----:B------:R3:W-:Y:S10]  /*45f0*/  MUFU.EX2 R190, R10 ;  /* 0x0000000a00be7308 */ /* 0x0007f40000000800 */
[----:B------:R-:W-:Y:S01]  /*4600*/  MUFU.TANH R137, R54 ;  /* 0x0000003600897308 */ /* 0x000fe20000002400 */
[----:B-1----:R-:W-:Y:S01]  /*4610*/  IMAD.MOV.U32 R4, RZ, RZ, R181 ;  /* 0x000000ffff047224 */ /* 0x002fe200078e00b5 */
[----:B------:R-:W-:Y:S02]  /*4620*/  @P3 FSEL R4, R181, -INF , !P5 ;  /* 0xff800000b5043808 */ /* 0x000fe40006800000 */
[----:B------:R-:W-:Y:S02]  /*4630*/  PLOP3.LUT P5, PT, PT, PT, UP1, 0x80, 0x8 ;  /* 0x000000000008781c */ /* 0x000fe40003faf018 */
[----:B------:R-:W-:Y:S01]  /*4640*/  PLOP3.LUT P3, PT, PT, PT, UP1, 0x80, 0x8 ;  /* 0x000000000008781c */ /* 0x000fe20003f6f018 */
[--C-:B------:R-:W-:Y:S03]  /*4650*/  FFMA.FTZ R4, R4, UR8, -R0.reuse ;  /* 0x0000000804047c23 */ /* 0x100fe60008010800 */
[----:B------:R-:W-:Y:S01]  /*4660*/  MUFU.TANH R149, R56 ;  /* 0x0000003800957308 */ /* 0x000fe20000002400 */
[----:B---3--:R-:W-:Y:S09]  /*4670*/  IMAD.MOV.U32 R10, RZ, RZ, R153 ;  /* 0x000000ffff0a7224 */ /* 0x008ff200078e0099 */
[----:B------:R1:W-:Y:S10]  /*4680*/  MUFU.EX2 R212, R4 ;  /* 0x0000000400d47308 */ /* 0x0003f40000000800 */
[----:B------:R-:W3:Y:S10]  /*4690*/  MUFU.TANH R150, R57 ;  /* 0x0000003900967308 */ /* 0x000ef40000002400 */
[----:B------:R-:W-:Y:S01]  /*46a0*/  MUFU.TANH R167, R58 ;  /* 0x0000003a00a77308 */ /* 0x000fe20000002400 */
[----:B-1----:R-:W-:Y:S01]  /*46b0*/  FFMA.FTZ R4, R5, UR8, -R0 ;  /* 0x0000000805047c23 */ /* 0x002fe20008010800 */
[----:B------:R-:W-:Y:S02]  /*46c0*/  @P5 IADD3 R5, PT, PT, R9, 0x29, RZ ;  /* 0x0000002909055810 */ /* 0x000fe40007ffe0ff */
[----:B------:R-:W-:Y:S02]  /*46d0*/  PLOP3.LUT P5, PT, PT, PT, UP1, 0x80, 0x8 ;  /* 0x000000000008781c */ /* 0x000fe40003faf018 */
[----:B------:R-:W-:Y:S04]  /*46e0*/  @P3 ISETP.GE.AND P3, PT, R5, UR34, PT ;  /* 0x0000002205003c0c */ /* 0x000fe8000bf66270 */
[----:B------:R1:W-:Y:S01]  /*46f0*/  MUFU.EX2 R211, R4 ;  /* 0x0000000400d37308 */ /* 0x0003e20000000800 */
[----:B------:R-:W-:Y:S09]  /*4700*/  MOV R5, R176 ;  /* 0x000000b000057202 */ /* 0x000ff20000000f00 */
[----:B------:R-:W-:Y:S10]  /*4710*/  MUFU.TANH R166, R59 ;  /* 0x0000003b00a67308 */ /* 0x000ff40000002400 */
[----:B------:R-:W4:Y:S01]  /*4720*/  MUFU.TANH R135, R55 ;  /* 0x0000003700877308 */ /* 0x000f220000002400 */
[----:B-1----:R-:W-:Y:S01]  /*4730*/  @P0 VIADD R4, R9, 0x28 ;  /* 0x0000002809040836 */ /* 0x002fe20000000000 */
[----:B------:R-:W-:Y:S04]  /*4740*/  PLOP3.LUT P0, PT, PT, PT, UP1, 0x80, 0x8 ;  /* 0x000000000008781c */ /* 0x000fe80003f0f018 */
[----:B------:R-:W-:Y:S01]  /*4750*/  @P6 ISETP.GE.AND P6, PT, R4, UR34, PT ;  /* 0x0000002204006c0c */ /* 0x000fe2000bfc6270 */
[----:B------:R-:W-:Y:S03]  /*4760*/  IMAD.MOV.U32 R4, RZ, RZ, R154 ;  /* 0x000000ffff047224 */ /* 0x000fe600078e009a */
[----:B------:R-:W1:Y:S01]  /*4770*/  MUFU.TANH R144, R60 ;  /* 0x0000003c00907308 */ /* 0x000e620000002400 */
[----:B------:R-:W-:Y:S02]  /*4780*/  @P2 FSEL R4, R154, -INF , !P6 ;  /* 0xff8000009a042808 */ /* 0x000fe40007000000 */
[----:B------:R-:W-:Y:S02]  /*4790*/  PLOP3.LUT P2, PT, PT, PT, UP1, 0x80, 0x8 ;  /* 0x000000000008781c */ /* 0x000fe40003f4f018 */
[----:B------:R-:W-:Y:S01]  /*47a0*/  @P5 FSEL R5, R176, -INF , !P6 ;  /* 0xff800000b0055808 */ /* 0x000fe20007000000 */
[----:B------:R-:W-:Y:S01]  /*47b0*/  FFMA.FTZ R4, R4, UR8, -R2 ;  /* 0x0000000804047c23 */ /* 0x000fe20008010802 */
[----:B------:R-:W-:Y:S03]  /*47c0*/  @P0 FSEL R10, R153, -INF , !P3 ;  /* 0xff800000990a0808 */ /* 0x000fe60005800000 */
[----:B------:R-:W1:Y:S01]  /*47d0*/  MUFU.TANH R143, R61 ;  /* 0x0000003d008f7308 */ /* 0x000e620000002400 */
[----:B------:R-:W-:Y:S01]  /*47e0*/  PLOP3.LUT P5, PT, PT, PT, UP1, 0x80, 0x8 ;  /* 0x000000000008781c */ /* 0x000fe20003faf018 */
[----:B------:R-:W-:Y:S01]  /*47f0*/  FFMA.FTZ R5, R5, UR8, -R0 ;  /* 0x0000000805057c23 */ /* 0x000fe20008010800 */
[----:B------:R-:W-:Y:S01]  /*4800*/  PLOP3.LUT P0, PT, PT, PT, UP1, 0x80, 0x8 ;  /* 0x000000000008781c */ /* 0x000fe20003f0f018 */
[----:B------:R-:W-:Y:S01]  /*4810*/  FFMA.FTZ R6, R10, UR8, -R2 ;  /* 0x000000080a067c23 */ /* 0x000fe20008010802 */
[----:B------:R-:W-:Y:S05]  /*4820*/  IMAD.MOV.U32 R10, RZ, RZ, R140 ;  /* 0x000000ffff0a7224 */ /* 0x000fea00078e008c */
[----:B------:R2:W-:Y:S04]  /*4830*/  MUFU.EX2 R182, R4 ;  /* 0x0000000400b67308 */ /* 0x0005e80000000800 */
[----:B------:R-:W-:Y:S06]  /*4840*/  @P5 FSEL R10, R140, -INF , !P6 ;  /* 0xff8000008c0a5808 */ /* 0x000fec0007000000 */
[----:B------:R3:W-:Y:S01]  /*4850*/  MUFU.EX2 R179, R6 ;  /* 0x0000000600b37308 */ /* 0x0007e20000000800 */
[----:B------:R-:W-:Y:S09]  /*4860*/  PLOP3.LUT P5, PT, PT, PT, UP1, 0x80, 0x8 ;  /* 0x000000000008781c */ /* 0x000ff20003faf018 */
[----:B------:R4:W-:Y:S01]  /*4870*/  MUFU.EX2 R208, R5 ;  /* 0x0000000500d07308 */ /* 0x0009e20000000800 */
[----:B--2---:R-:W-:Y:S01]  /*4880*/  IMAD.MOV.U32 R4, RZ, RZ, R175 ;  /* 0x000000ffff047224 */ /* 0x004fe200078e00af */
[----:B------:R-:W-:Y:S02]  /*4890*/  @P2 FSEL R4, R175, -INF , !P3 ;  /* 0xff800000af042808 */ /* 0x000fe40005800000 */
[----:B------:R-:W-:Y:S03]  /*48a0*/  PLOP3.LUT P2, PT, PT, PT, UP1, 0x80, 0x8 ;  /* 0x000000000008781c */ /* 0x000fe60003f4f018 */
[----:B------:R-:W-:Y:S03]  /*48b0*/  FFMA.FTZ R4, R4, UR8, -R0 ;  /* 0x0000000804047c23 */ /* 0x000fe60008010800 */
[----:B------:R-:W-:Y:S01]  /*48c0*/  MUFU.TANH R219, R64 ;  /* 0x0000004000db7308 */ /* 0x000fe20000002400 */
[----:B---3--:R-:W-:Y:S02]  /*48d0*/  MOV R6, R231 ;  /* 0x000000e700067202 */ /* 0x008fe40000000f00 */
[----:B------:R-:W-:Y:S07]  /*48e0*/  @P0 FSEL R6, R231, -INF , !P3 ;  /* 0xff800000e7060808 */ /* 0x000fee0005800000 */
[----:B------:R2:W-:Y:S01]  /*48f0*/  MUFU.EX2 R207, R4 ;  /* 0x0000000400cf7308 */ /* 0x0005e20000000800 */
[----:B------:R-:W-:Y:S01]  /*4900*/  @P2 FSEL R7, R232, -INF , !P6 ;  /* 0xff800000e8072808 */ /* 0x000fe20007000000 */
[----:B----4-:R-:W-:Y:S01]  /*4910*/  IMAD.U32 R5, RZ, RZ, UR17 ;  /* 0x00000011ff057e24 */ /* 0x010fe2000f8e00ff */
[----:B------:R-:W-:Y:S02]  /*4920*/  PLOP3.LUT P2, PT, PT, PT, UP1, 0x80, 0x8 ;  /* 0x000000000008781c */ /* 0x000fe40003f4f018 */
[----:B------:R-:W-:Y:S05]  /*4930*/  PLOP3.LUT P6, PT, PT, PT, UP1, 0x80, 0x8 ;  /* 0x000000000008781c */ /* 0x000fea0003fcf018 */
[----:B------:R-:W3:Y:S06]  /*4940*/  MUFU.TANH R218, R65 ;  /* 0x0000004100da7308 */ /* 0x000eec0000002400 */
[----:B------:R-:W-:Y:S04]  /*4950*/  @P2 FSEL R11, R139, -INF , !P3 ;  /* 0xff8000008b0b2808 */ /* 0x000fe80005800000 */
[----:B------:R-:W-:Y:S01]  /*4960*/  MUFU.TANH R134, R66 ;  /* 0x0000004200867308 */ /* 0x000fe20000002400 */
[----:B--2---:R-:W-:Y:S01]  /*4970*/  MOV R4, UR18 ;  /* 0x0000001200047c02 */ /* 0x004fe20008000f00 */
[----:B------:R-:W-:Y:S01]  /*4980*/  @P6 VIADD R12, R9, 0x31 ;  /* 0x00000031090c6836 */ /* 0x000fe20000000000 */
[----:B------:R-:W-:Y:S02]  /*4990*/  PLOP3.LUT P3, PT, PT, PT, UP1, 0x80, 0x8 ;  /* 0x000000000008781c */ /* 0x000fe40003f6f018 */
[----:B------:R-:W-:Y:S01]  /*49a0*/  LEA R104, P0, R249, R4, 0x2 ;  /* 0x00000004f9687211 */ /* 0x000fe200078010ff */
[----:B------:R-:W-:Y:S01]  /*49b0*/  FFMA.FTZ R4, R7, UR8, -R8 ;  /* 0x0000000807047c23 */ /* 0x000fe20008010808 */
[----:B------:R-:W-:Y:S01]  /*49c0*/  PLOP3.LUT P6, PT, PT, PT, UP1, 0x80, 0x8 ;  /* 0x000000000008781c */ /* 0x000fe20003fcf018 */
[--C-:B------:R-:W-:Y:S01]  /*49d0*/  FFMA.FTZ R7, R11, UR8, -R3.reuse ;  /* 0x000000080b077c23 */ /* 0x100fe20008010803 */
[----:B------:R-:W-:Y:S01]  /*49e0*/  LEA.HI.X R105, R249, R5, RZ, 0x2, P0 ;  /* 0x00000005f9697211 */ /* 0x000fe200000f14ff */
[----:B------:R2:W-:Y:S01]  /*49f0*/  MUFU.EX2 R242, R4 ;  /* 0x0000000400f27308 */ /* 0x0005e20000000800 */
[----:B------:R-:W-:Y:S02]  /*4a00*/  @P5 IADD3 R5, PT, PT, R9, 0x30, RZ ;  /* 0x0000003009055810 */ /* 0x000fe40007ffe0ff */
[----:B------:R-:W-:Y:S01]  /*4a10*/  PLOP3.LUT P2, PT, PT, PT, UP1, 0x80, 0x8 ;  /* 0x000000000008781c */ /* 0x000fe20003f4f018 */
[----:B------:R-:W4:Y:S01]  /*4a20*/  LDG.E R124, desc[UR30][R104.64] ;  /* 0x0000001e687c7981 */ /* 0x000f22000c1e1900 */
[----:B------:R-:W-:Y:S02]  /*4a30*/  PLOP3.LUT P0, PT, PT, PT, UP1, 0x80, 0x8 ;  /* 0x000000000008781c */ /* 0x000fe40003f0f018 */
[----:B------:R-:W-:Y:S01]  /*4a40*/  @P3 ISETP.GE.AND P3, PT, R5, UR34, PT ;  /* 0x0000002205003c0c */ /* 0x000fe2000bf66270 */
[----:B------:R-:W4:Y:S01]  /*4a50*/  LDG.E R123, desc[UR30][R104.64+0x20] ;  /* 0x0000201e687b7981 */ /* 0x000f22000c1e1900 */
[----:B------:R-:W-:Y:S01]  /*4a60*/  IMAD.MOV.U32 R5, RZ, RZ, R230 ;  /* 0x000000ffff057224 */ /* 0x000fe200078e00e6 */
[----:B------:R-:W-:Y:S01]  /*4a70*/  PLOP3.LUT P5, PT, PT, PT, UP1, 0x80, 0x8 ;  /* 0x000000000008781c */ /* 0x000fe20003faf018 */
[----:B------:R1:W-:Y:S01]  /*4a80*/  MUFU.EX2 R145, R7 ;  /* 0x0000000700917308 */ /* 0x0003e20000000800 */
[----:B------:R-:W5:Y:S01]  /*4a90*/  LDG.E R122, desc[UR30][R104.64+0x100] ;  /* 0x0001001e687a7981 */ /* 0x000f62000c1e1900 */
[----:B------:R-:W-:Y:S02]  /*4aa0*/  @P6 FSEL R5, R230, -INF , !P3 ;  /* 0xff800000e6056808 */ /* 0x000fe40005800000 */
[----:B------:R-:W-:Y:S01]  /*4ab0*/  MOV R11, R150 ;  /* 0x00000096000b7202 */ /* 0x000fe20000000f00 */
[----:B------:R4:W5:Y:S01]  /*4ac0*/  LDG.E R115, desc[UR30][R104.64+0x120] ;  /* 0x0001201e68737981 */ /* 0x000962000c1e1900 */
[--C-:B--2---:R-:W-:Y:S01]  /*4ad0*/  FFMA.FTZ R4, R6, UR8, -R8.reuse ;  /* 0x0000000806047c23 */ /* 0x104fe20008010808 */
[----:B------:R-:W-:Y:S01]  /*4ae0*/  FFMA.FTZ R5, R5, UR8, -R8 ;  /* 0x0000000805057c23 */ /* 0x000fe20008010808 */
[C---:B------:R-:W-:Y:S01]  /*4af0*/  @P2 IADD3 R13, PT, PT, R9.reuse, 0x38, RZ ;  /* 0x00000038090d2810 */ /* 0x040fe20007ffe0ff */
[----:B------:R-:W-:Y:S01]  /*4b00*/  FFMA.FTZ R6, R10, UR8, -R3 ;  /* 0x000000080a067c23 */ /* 0x000fe20008010803 */
[----:B------:R2:W-:Y:S01]  /*4b10*/  MUFU.EX2 R241, R4 ;  /* 0x0000000400f17308 */ /* 0x0005e20000000800 */
[----:B------:R-:W-:Y:S02]  /*4b20*/  PLOP3.LUT P2, PT, PT, PT, UP1, 0x80, 0x8 ;  /* 0x000000000008781c */ /* 0x000fe40003f4f018 */
[----:B------:R-:W-:Y:S02]  /*4b30*/  @P0 ISETP.GE.AND P0, PT, R12, UR34, PT ;  /* 0x000000220c000c0c */ /* 0x000fe4000bf06270 */
[----:B------:R-:W-:Y:S01]  /*4b40*/  @P5 IADD3 R12, PT, PT, R9, 0x39, RZ ;  /* 0x00000039090c5810 */ /* 0x000fe20007ffe0ff */
[----:B------:R-:W-:Y:S01]  /*4b50*/  IMAD.MOV.U32 R9, RZ, RZ, R135 ;  /* 0x000000ffff097224 */ /* 0x000fe200078e0087 */
[----:B------:R-:W-:Y:S03]  /*4b60*/  PLOP3.LUT P5, PT, PT, PT, UP1, 0x80, 0x8 ;  /* 0x000000000008781c */ /* 0x000fe60003faf018 */
[----:B------:R3:W-:Y:S01]  /*4b70*/  MUFU.EX2 R240, R5 ;  /* 0x0000000500f07308 */ /* 0x0007e20000000800 */
[----:B-1----:R-:W-:Y:S01]  /*4b80*/  VIADD R7, R125, 0x12000 ;  /* 0x000120007d077836 */ /* 0x002fe20000000000 */
[----:B------:R-:W-:Y:S02]  /*4b90*/  MOV R10, R149 ;  /* 0x00000095000a7202 */ /* 0x000fe40000000f00 */
[----:B------:R-:W-:Y:S01]  /*4ba0*/  PLOP3.LUT P6, PT, PT, PT, UP1, 0x80, 0x8 ;  /* 0x000000000008781c */ /* 0x000fe20003fcf018 */
[----:B------:R-:W-:Y:S01]  /*4bb0*/  @P4 VIADD R126, R7, 0xffffffc0 ;  /* 0xffffffc0077e4836 */ /* 0x000fe20000000000 */
[----:B------:R-:W-:Y:S04]  /*4bc0*/  F2FP.BF16.F32.PACK_AB R7, R68, R71 ;  /* 0x000000474407723e */ /* 0x000fe800000010ff */
[----:B------:R1:W-:Y:S01]  /*4bd0*/  MUFU.EX2 R146, R6 ;  /* 0x0000000600927308 */ /* 0x0003e20000000800 */
[----:B--2---:R-:W-:Y:S01]  /*4be0*/  IMAD.MOV.U32 R4, RZ, RZ, R227 ;  /* 0x000000ffff047224 */ /* 0x004fe200078e00e3 */
[----:B------:R-:W-:Y:S01]  /*4bf0*/  @P2 FSEL R4, R227, -INF , !P0 ;  /* 0xff800000e3042808 */ /* 0x000fe20004000000 */
[----:B------:R2:W-:Y:S01]  /*4c00*/  STS [R125+0x12400], R7 ;  /* 0x012400077d007388 */ /* 0x0005e20000000800 */
[----:B------:R-:W-:Y:S01]  /*4c10*/  PLOP3.LUT P2, PT, PT, PT, UP1, 0x80, 0x8 ;  /* 0x000000000008781c */ /* 0x000fe20003f4f018 */
[C---:B------:R-:W-:Y:S01]  /*4c20*/  IMAD.IADD R130, R15.reuse, 0x1, R126 ;  /* 0x000000010f827824 */ /* 0x040fe200078e027e */
[----:B------:R-:W-:Y:S04]  /*4c30*/  IADD3 R127, PT, PT, R16, R126, RZ ;  /* 0x0000007e107f7210 */ /* 0x000fe80007ffe0ff */
[----:B------:R-:W2:Y:S01]  /*4c40*/  MUFU.TANH R133, R67 ;  /* 0x0000004300857308 */ /* 0x000ea20000002400 */
[----:B---3--:R-:W-:Y:S01]  /*4c50*/  FFMA.FTZ R5, R4, UR8, -R8 ;  /* 0x0000000804057c23 */ /* 0x008fe20008010808 */
[----:B------:R-:W-:Y:S01]  /*4c60*/  F2FP.BF16.F32.PACK_AB R4, R108, R114 ;  /* 0x000000726c04723e */ /* 0x000fe200000010ff */
[----:B------:R-:W-:Y:S01]  /*4c70*/  IMAD.IADD R129, R15, 0x1, R127 ;  /* 0x000000010f817824 */ /* 0x000fe200078e027f */
[----:B------:R-:W-:Y:S02]  /*4c80*/  @P6 FSEL R9, R135, -INF , !P0 ;  /* 0xff80000087096808 */ /* 0x000fe40004000000 */
[----:B------:R-:W-:Y:S01]  /*4c90*/  PLOP3.LUT P6, PT, PT, PT, UP1, 0x80, 0x8 ;  /* 0x000000000008781c */ /* 0x000fe20003fcf018 */
[----:B------:R3:W-:Y:S03]  /*4ca0*/  STS [R125+0x12000], R4 ;  /* 0x012000047d007388 */ /* 0x0007e60000000800 */
[----:B------:R3:W-:Y:S01]  /*4cb0*/  MUFU.EX2 R239, R5 ;  /* 0x0000000500ef7308 */ /* 0x0007e20000000800 */
[----:B-1----:R-:W-:Y:S01]  /*4cc0*/  MOV R6, R137 ;  /* 0x0000008900067202 */ /* 0x002fe20000000f00 */
[----:B------:R-:W-:Y:S01]  /*4cd0*/  FFMA.FTZ R9, R9, UR8, -R3 ;  /* 0x0000000809097c23 */ /* 0x000fe20008010803 */
[----:B------:R-:W-:Y:S02]  /*4ce0*/  @P5 FSEL R6, R137, -INF , !P3 ;  /* 0xff80000089065808 */ /* 0x000fe40005800000 */
[----:B------:R-:W-:Y:S02]  /*4cf0*/  @P2 FSEL R10, R149, -INF , !P3 ;  /* 0xff800000950a2808 */ /* 0x000fe40005800000 */
[----:B------:R-:W-:Y:S03]  /*4d00*/  PLOP3.LUT P2, PT, PT, PT, UP1, 0x80, 0x8 ;  /* 0x000000000008781c */ /* 0x000fe60003f4f018 */
[----:B------:R1:W-:Y:S01]  /*4d10*/  MUFU.EX2 R141, R9 ;  /* 0x00000009008d7308 */ /* 0x0003e20000000800 */
[----:B------:R-:W-:Y:S02]  /*4d20*/  PLOP3.LUT P5, PT, PT, PT, UP1, 0x80, 0x8 ;  /* 0x000000000008781c */ /* 0x000fe40003faf018 */
[----:B------:R-:W-:Y:S01]  /*4d30*/  @P6 ISETP.GE.AND P6, PT, R12, UR34, PT ;  /* 0x000000220c006c0c */ /* 0x000fe2000bfc6270 */
[----:B--2---:R-:W-:Y:S06]  /*4d40*/  IMAD.MOV.U32 R7, RZ, RZ, R167 ;  /* 0x000000ffff077224 */ /* 0x004fec00078e00a7 */
[----:B------:R-:W-:Y:S01]  /*4d50*/  MUFU.TANH R158, R62 ;  /* 0x0000003e009e7308 */ /* 0x000fe20000002400 */
[----:B---3--:R-:W-:Y:S02]  /*4d60*/  F2FP.BF16.F32.PACK_AB R5, R75, R76 ;  /* 0x0000004c4b05723e */ /* 0x008fe400000010ff */
[----:B------:R-:W-:Y:S03]  /*4d70*/  @P2 FSEL R11, R150, -INF , !P0 ;  /* 0xff800000960b2808 */ /* 0x000fe60004000000 */
[----:B------:R2:W-:Y:S01]  /*4d80*/  STS [R132+0x12000], R5 ;  /* 0x0120000584007388 */ /* 0x0005e20000000800 */
[----:B------:R-:W-:Y:S01]  /*4d90*/  PLOP3.LUT P2, PT, PT, PT, UP1, 0x80, 0x8 ;  /* 0x000000000008781c */ /* 0x000fe20003f4f018 */
[----:B------:R-:W-:Y:S01]  /*4da0*/  FFMA.FTZ R4, R6, UR8, -R3 ;  /* 0x0000000806047c23 */ /* 0x000fe20008010803 */
[----:B------:R-:W-:Y:S01]  /*4db0*/  F2FP.BF16.F32.PACK_AB R6, R217, R220 ;  /* 0x000000dcd906723e */ /* 0x000fe200000010ff */
[----:B-1----:R-:W-:Y:S01]  /*4dc0*/  IMAD.MOV.U32 R9, RZ, RZ, R144 ;  /* 0x000000ffff097224 */ /* 0x002fe200078e0090 */
[----:B------:R-:W-:Y:S01]  /*4dd0*/  @P5 ISETP.GE.AND P5, PT, R13, UR34, PT ;  /* 0x000000220d005c0c */ /* 0x000fe2000bfa6270 */
[----:B------:R1:W-:Y:S08]  /*4de0*/  MUFU.EX2 R142, R4 ;  /* 0x00000004008e7308 */ /* 0x0003f00000000800 */
[----:B------:R-:W-:Y:S02]  /*4df0*/  @P2 FSEL R7, R167, -INF , !P3 ;  /* 0xff800000a7072808 */ /* 0x000fe40005800000 */
[----:B------:R-:W3:Y:S01]  /*4e00*/  MUFU.TANH R157, R63 ;  /* 0x0000003f009d7308 */ /* 0x000ee20000002400 */
[----:B------:R-:W-:Y:S02]  /*4e10*/  PLOP3.LUT P3, PT, PT, PT, UP1, 0x80, 0x8 ;  /* 0x000000000008781c */ /* 0x000fe40003f6f018 */
[----:B------:R-:W-:Y:S02]  /*4e20*/  PLOP3.LUT P2, PT, PT, PT, UP1, 0x80, 0x8 ;  /* 0x000000000008781c */ /* 0x000fe40003f4f018 */
[----:B-1----:R-:W-:Y:S02]  /*4e30*/  F2FP.BF16.F32.PACK_AB R4, R194, R193 ;  /* 0x000000c1c204723e */ /* 0x002fe400000010ff */
[----:B--2---:R-:W-:Y:S03]  /*4e40*/  F2FP.BF16.F32.PACK_AB R5, R225, R226 ;  /* 0x000000e2e105723e */ /* 0x004fe600000010ff */
[----:B------:R1:W-:Y:S06]  /*4e50*/  STS [R132+0x12400], R4 ;  /* 0x0124000484007388 */ /* 0x0003ec0000000800 */
[----:B------:R-:W-:Y:S01]  /*4e60*/  @P2 FSEL R9, R144, -INF , !P5 ;  /* 0xff80000090092808 */ /* 0x000fe20006800000 */
[----:B------:R2:W-:Y:S01]  /*4e70*/  STS [R125+0x14000], R6 ;  /* 0x014000067d007388 */ /* 0x0005e20000000800 */
[----:B------:R-:W-:Y:S03]  /*4e80*/  PLOP3.LUT P2, PT, PT, PT, UP1, 0x80, 0x8 ;  /* 0x000000000008781c */ /* 0x000fe60003f4f018 */
[----:B------:R3:W-:Y:S01]  /*4e90*/  STS [R125+0x14400], R5 ;  /* 0x014400057d007388 */ /* 0x0007e20000000800 */
[----:B-1----:R-:W-:Y:S01]  /*4ea0*/  F2FP.BF16.F32.PACK_AB R4, R213, R214 ;  /* 0x000000d6d504723e */ /* 0x002fe200000010ff */
[--C-:B--2---:R-:W-:Y:S04]  /*4eb0*/  FFMA.FTZ R6, R10, UR8, -R2.reuse ;  /* 0x000000080a067c23 */ /* 0x104fe80008010802 */
[----:B------:R1:W-:Y:S01]  /*4ec0*/  STS [R132+0x14000], R4 ;  /* 0x0140000484007388 */ /* 0x0003e20000000800 */
[----:B---3--:R-:W-:Y:S01]  /*4ed0*/  F2FP.BF16.F32.PACK_AB R5, R223, R224 ;  /* 0x000000e0df05723e */ /* 0x008fe200000010ff */
[----:B------:R2:W-:Y:S04]  /*4ee0*/  MUFU.EX2 R172, R6 ;  /* 0x0000000600ac7308 */ /* 0x0005e80000000800 */
[----:B------:R3:W-:Y:S01]  /*4ef0*/  STS [R132+0x14400], R5 ;  /* 0x0144000584007388 */ /* 0x0007e20000000800 */
[----:B--2---:R-:W-:Y:S01]  /*4f00*/  FFMA.FTZ R6, R11, UR8, -R2 ;  /* 0x000000080b067c23 */ /* 0x004fe20008010802 */
[----:B-1----:R-:W-:Y:S04]  /*4f10*/  F2FP.BF16.F32.PACK_AB R4, R73, R74 ;  /* 0x0000004a4904723e */ /* 0x002fe800000010ff */
[----:B------:R1:W-:Y:S01]  /*4f20*/  MUFU.EX2 R170, R6 ;  /* 0x0000000600aa7308 */ /* 0x0003e20000000800 */
[----:B------:R2:W-:Y:S01]  /*4f30*/  STS [R128+0x12000], R4 ;  /* 0x0120000480007388 */ /* 0x0005e20000000800 */
[----:B---3--:R-:W-:Y:S01]  /*4f40*/  FFMA.FTZ R5, R7, UR8, -R0 ;  /* 0x0000000807057c23 */ /* 0x008fe20008010800 */
[----:B------:R-:W-:Y:S07]  /*4f50*/  MOV R7, R143 ;  /* 0x0000008f00077202 */ /* 0x000fee0000000f00 */
[----:B------:R3:W-:Y:S01]  /*4f60*/  MUFU.EX2 R200, R5 ;  /* 0x0000000500c87308 */ /* 0x0007e20000000800 */
[----:B-1----:R-:W-:Y:S01]  /*4f70*/  IMAD.MOV.U32 R6, RZ, RZ, R166 ;  /* 0x000000ffff067224 */ /* 0x002fe200078e00a6 */
[----:B------:R-:W-:Y:S02]  /*4f80*/  @P3 FSEL R6, R166, -INF , !P0 ;  /* 0xff800000a6063808 */ /* 0x000fe40004000000 */
[----:B------:R-:W-:Y:S02]  /*4f90*/  PLOP3.LUT P0, PT, PT, PT, UP1, 0x80, 0x8 ;  /* 0x000000000008781c */ /* 0x000fe40003f0f018 */
[----:B------:R-:W-:Y:S02]  /*4fa0*/  PLOP3.LUT P3, PT, PT, PT, UP1, 0x80, 0x8 ;  /* 0x000000000008781c */ /* 0x000fe40003f6f018 */
[----:B---3--:R-:W-:Y:S01]  /*4fb0*/  F2FP.BF16.F32.PACK_AB R5, R252, R72 ;  /* 0x00000048fc05723e */ /* 0x008fe200000010ff */
[----:B--2---:R-:W-:Y:S01]  /*4fc0*/  FFMA.FTZ R4, R6, UR8, -R0 ;  /* 0x0000000806047c23 */ /* 0x004fe20008010800 */
[----:B------:R-:W-:Y:S03]  /*4fd0*/  F2FP.BF16.F32.PACK_AB R6, R183, R184 ;  /* 0x000000b8b706723e */ /* 0x000fe600000010ff */
[----:B------:R1:W-:Y:S04]  /*4fe0*/  MUFU.EX2 R198, R4 ;  /* 0x0000000400c67308 */ /* 0x0003e80000000800 */
[----:B------:R-:W-:Y:S01]  /*4ff0*/  @P0 FSEL R7, R143, -INF , !P6 ;  /* 0xff8000008f070808 */ /* 0x000fe20007000000 */
[----:B------:R2:W-:Y:S01]  /*5000*/  STS [R128+0x12400], R6 ;  /* 0x0124000680007388 */ /* 0x0005e20000000800 */
[----:B------:R-:W-:Y:S03]  /*5010*/  PLOP3.LUT P0, PT, PT, PT, UP1, 0x80, 0x8 ;  /* 0x000000000008781c */ /* 0x000fe60003f0f018 */
[----:B------:R3:W-:Y:S01]  /*5020*/  STS [R131+0x12000], R5 ;  /* 0x0120000583007388 */ /* 0x0007e20000000800 */
[----:B-1----:R-:W-:Y:S05]  /*5030*/  F2FP.BF16.F32.PACK_AB R4, R169, R171 ;  /* 0x000000aba904723e */ /* 0x002fea00000010ff */
[----:B------:R1:W-:Y:S01]  /*5040*/  STS [R131+0x12400], R4 ;  /* 0x0124000483007388 */ /* 0x0003e20000000800 */
[--C-:B--2---:R-:W-:Y:S01]  /*5050*/  FFMA.FTZ R6, R9, UR8, -R2.reuse ;  /* 0x0000000809067c23 */ /* 0x104fe20008010802 */
[----:B------:R-:W-:Y:S01]  /*5060*/  FFMA.FTZ R2, R7, UR8, -R2 ;  /* 0x0000000807027c23 */ /* 0x000fe20008010802 */
[----:B------:R-:W-:Y:S02]  /*5070*/  MOV R7, R218 ;  /* 0x000000da00077202 */ /* 0x000fe40000000f00 */
[----:B---3--:R-:W-:Y:S01]  /*5080*/  F2FP.BF16.F32.PACK_AB R5, R209, R210 ;  /* 0x000000d2d105723e */ /* 0x008fe200000010ff */
[----:B------:R2:W-:Y:S01]  /*5090*/  MUFU.EX2 R165, R2 ;  /* 0x0000000200a57308 */ /* 0x0005e20000000800 */
[----:B------:R-:W-:Y:S02]  /*50a0*/  @P0 FSEL R7, R218, -INF , !P6 ;  /* 0xff800000da070808 */ /* 0x000fe40007000000 */
[----:B------:R-:W-:Y:S01]  /*50b0*/  PLOP3.LUT P0, PT, PT, PT, UP1, 0x80, 0x8 ;  /* 0x000000000008781c */ /* 0x000fe20003f0f018 */
[----:B------:R3:W-:Y:S06]  /*50c0*/  STS [R128+0x14000], R5 ;  /* 0x0140000580007388 */ /* 0x0007ec0000000800 */
[----:B------:R3:W-:Y:S01]  /*50d0*/  MUFU.EX2 R168, R6 ;  /* 0x0000000600a87308 */ /* 0x0007e20000000800 */
[----:B-1----:R-:W-:Y:S02]  /*50e0*/  F2FP.BF16.F32.PACK_AB R4, R221, R222 ;  /* 0x000000dedd04723e */ /* 0x002fe400000010ff */
[----:B--2---:R-:W-:Y:S03]  /*50f0*/  F2FP.BF16.F32.PACK_AB R2, R201, R204 ;  /* 0x000000ccc902723e */ /* 0x004fe600000010ff */
[----:B------:R1:W-:Y:S04]  /*5100*/  STS [R128+0x14400], R4 ;  /* 0x0144000480007388 */ /* 0x0003e80000000800 */
[----:B------:R2:W-:Y:S01]  /*5110*/  STS [R131+0x14000], R2 ;  /* 0x0140000283007388 */ /* 0x0005e20000000800 */
[----:B---3--:R-:W-:Y:S01]  /*5120*/  IMAD.MOV.U32 R6, RZ, RZ, R219 ;  /* 0x000000ffff067224 */ /* 0x008fe200078e00db */
[----:B------:R-:W-:Y:S02]  /*5130*/  @P3 FSEL R6, R219, -INF , !P5 ;  /* 0xff800000db063808 */ /* 0x000fe40006800000 */
[----:B------:R-:W-:Y:S03]  /*5140*/  PLOP3.LUT P3, PT, PT, PT, UP1, 0x80, 0x8 ;  /* 0x000000000008781c */ /* 0x000fe60003f6f018 */
[--C-:B------:R-:W-:Y:S01]  /*5150*/  FFMA.FTZ R5, R6, UR8, -R8.reuse ;  /* 0x0000000806057c23 */ /* 0x100fe20008010808 */
[----:B------:R-:W-:Y:S01]  /*5160*/  FFMA.FTZ R8, R7, UR8, -R8 ;  /* 0x0000000807087c23 */ /* 0x000fe20008010808 */
[----:B------:R-:W-:Y:S02]  /*5170*/  MOV R6, R133 ;  /* 0x0000008500067202 */ /* 0x000fe40000000f00 */
[----:B------:R3:W-:Y:S01]  /*5180*/  MUFU.EX2 R236, R5 ;  /* 0x0000000500ec7308 */ /* 0x0007e20000000800 */
[----:B------:R-:W-:Y:S09]  /*5190*/  @P0 FSEL R6, R133, -INF , !P6 ;  /* 0xff80000085060808 */ /* 0x000ff20007000000 */
[----:B------:R-:W-:Y:S01]  /*51a0*/  MUFU.EX2 R235, R8 ;  /* 0x0000000800eb7308 */ /* 0x000fe20000000800 */
[----:B-1----:R-:W-:Y:S01]  /*51b0*/  F2FP.BF16.F32.PACK_AB R4, R250, R251 ;  /* 0x000000fbfa04723e */ /* 0x002fe200000010ff */
[----:B--2---:R-:W-:Y:S01]  /*51c0*/  IMAD.MOV.U32 R2, RZ, RZ, R134 ;  /* 0x000000ffff027224 */ /* 0x004fe200078e0086 */
[----:B------:R-:W-:Y:S02]  /*51d0*/  @P2 FSEL R2, R134, -INF , !P5 ;  /* 0xff80000086022808 */ /* 0x000fe40006800000 */
[----:B---3--:R-:W-:Y:S02]  /*51e0*/  F2FP.BF16.F32.PACK_AB R5, R215, R216 ;  /* 0x000000d8d705723e */ /* 0x008fe400000010ff */
[----:B------:R-:W-:Y:S01]  /*51f0*/  PLOP3.LUT P2, PT, PT, PT, UP1, 0x80, 0x8 ;  /* 0x000000000008781c */ /* 0x000fe20003f4f018 */
[--C-:B------:R-:W-:Y:S01]  /*5200*/  FFMA.FTZ R7, R2, UR8, -R3.reuse ;  /* 0x0000000802077c23 */ /* 0x100fe20008010803 */
[----:B------:R-:W-:Y:S01]  /*5210*/  F2FP.BF16.F32.PACK_AB R2, R164, R161 ;  /* 0x000000a1a402723e */ /* 0x000fe200000010ff */
[----:B------:R1:W-:Y:S01]  /*5220*/  STS [R131+0x14400], R5 ;  /* 0x0144000583007388 */ /* 0x0003e20000000800 */
[----:B------:R-:W-:Y:S01]  /*5230*/  FFMA.FTZ R3, R6, UR8, -R3 ;  /* 0x0000000806037c23 */ /* 0x000fe20008010803 */
[----:B------:R-:W-:Y:S02]  /*5240*/  MUFU.EX2 R138, R7 ;  /* 0x00000007008a7308 */ /* 0x000fe40000000800 */
[----:B------:R2:W-:Y:S04]  /*5250*/  STS [R126], R4 ;  /* 0x000000047e007388 */ /* 0x0005e80000000800 */
[----:B------:R3:W-:Y:S04]  /*5260*/  STS [R126+0x400], R2 ;  /* 0x000400027e007388 */ /* 0x0007e80000000800 */
[----:B------:R4:W3:Y:S01]  /*5270*/  MUFU.EX2 R136, R3 ;  /* 0x0000000300887308 */ /* 0x0008e20000000800 */
[----:B-1----:R-:W-:Y:S02]  /*5280*/  MOV R5, R157 ;  /* 0x0000009d00057202 */ /* 0x002fe40000000f00 */
[----:B----4-:R-:W-:Y:S01]  /*5290*/  F2FP.BF16.F32.PACK_AB R3, R241, R242 ;  /* 0x000000f2f103723e */ /* 0x010fe200000010ff */
[----:B--2---:R-:W-:Y:S01]  /*52a0*/  IMAD.MOV.U32 R4, RZ, RZ, R158 ;  /* 0x000000ffff047224 */ /* 0x004fe200078e009e */
[----:B------:R-:W-:Y:S03]  /*52b0*/  @P3 FSEL R4, R158, -INF , !P5 ;  /* 0xff8000009e043808 */ /* 0x000fe60006800000 */
[----:B------:R1:W-:Y:S01]  /*52c0*/  STS [R130], R3 ;  /* 0x0000000382007388 */ /* 0x0003e20000000800 */
[----:B---3--:R-:W-:Y:S01]  /*52d0*/  F2FP.BF16.F32.PACK_AB R2, R145, R146 ;  /* 0x000000929102723e */ /* 0x008fe200000010ff */
[--C-:B------:R-:W-:Y:S01]  /*52e0*/  FFMA.FTZ R6, R4, UR8, -R0.reuse ;  /* 0x0000000804067c23 */ /* 0x100fe20008010800 */
[----:B------:R-:W-:Y:S03]  /*52f0*/  F2FP.BF16.F32.PACK_AB R4, R190, R191 ;  /* 0x000000bfbe04723e */ /* 0x000fe600000010ff */
[----:B------:R2:W-:Y:S01]  /*5300*/  STS [R130+0x400], R2 ;  /* 0x0004000282007388 */ /* 0x0005e20000000800 */
[----:B------:R-:W-:Y:S01]  /*5310*/  @P2 FSEL R5, R157, -INF , !P6 ;  /* 0xff8000009d052808 */ /* 0x000fe20007000000 */
[----:B------:R-:W-:Y:S02]  /*5320*/  MUFU.EX2 R189, R6 ;  /* 0x0000000600bd7308 */ /* 0x000fe40000000800 */
[----:B------:R3:W-:Y:S02]  /*5330*/  STS [R126+0x2000], R4 ;  /* 0x002000047e007388 */ /* 0x0007e40000000800 */
[----:B------:R-:W-:Y:S01]  /*5340*/  FFMA.FTZ R0, R5, UR8, -R0 ;  /* 0x0000000805007c23 */ /* 0x000fe20008010800 */
[----:B------:R-:W-:Y:S05]  /*5350*/  F2FP.BF16.F32.PACK_AB R5, R239, R240 ;  /* 0x000000f0ef05723e */ /* 0x000fea00000010ff */
[----:B------:R4:W3:Y:S01]  /*5360*/  MUFU.EX2 R187, R0 ;  /* 0x0000000000bb7308 */ /* 0x0008e20000000800 */
[----:B-1----:R-:W-:Y:S02]  /*5370*/  F2FP.BF16.F32.PACK_AB R3, R179, R182 ;  /* 0x000000b6b303723e */ /* 0x002fe400000010ff */
[----:B--2---:R-:W-:Y:S02]  /*5380*/  F2FP.BF16.F32.PACK_AB R2, R207, R208 ;  /* 0x000000d0cf02723e */ /* 0x004fe400000010ff */
[----:B----4-:R-:W-:Y:S02]  /*5390*/  F2FP.BF16.F32.PACK_AB R0, R136, R138 ;  /* 0x0000008a8800723e */ /* 0x010fe400000010ff */
[----:B---3--:R-:W-:Y:S05]  /*53a0*/  F2FP.BF16.F32.PACK_AB R4, R211, R212 ;  /* 0x000000d4d304723e */ /* 0x008fea00000010ff */
[----:B------:R1:W-:Y:S04]  /*53b0*/  STS [R126+0x2400], R4 ;  /* 0x002400047e007388 */ /* 0x0003e80000000800 */
[----:B------:R2:W-:Y:S04]  /*53c0*/  STS [R130+0x2400], R2 ;  /* 0x0024000282007388 */ /* 0x0005e80000000800 */
[----:B------:R3:W-:Y:S04]  /*53d0*/  STS [R130+0x2000], R3 ;  /* 0x0020000382007388 */ /* 0x0007e80000000800 */
[----:B------:R-:W-:Y:S01]  /*53e0*/  STS [R127], R5 ;  /* 0x000000057f007388 */ /* 0x000fe20000000800 */
[----:B-1----:R-:W-:Y:S02]  /*53f0*/  F2FP.BF16.F32.PACK_AB R4, R141, R142 ;  /* 0x0000008e8d04723e */ /* 0x002fe400000010ff */
[----:B--2---:R-:W-:Y:S03]  /*5400*/  F2FP.BF16.F32.PACK_AB R2, R235, R236 ;  /* 0x000000eceb02723e */ /* 0x004fe600000010ff */
[----:B------:R1:W-:Y:S01]  /*5410*/  STS [R127+0x400], R4 ;  /* 0x000400047f007388 */ /* 0x0003e20000000800 */
[----:B---3--:R-:W-:Y:S03]  /*5420*/  F2FP.BF16.F32.PACK_AB R3, R170, R172 ;  /* 0x000000acaa03723e */ /* 0x008fe600000010ff */
[----:B------:R2:W-:Y:S04]  /*5430*/  STS [R129], R2 ;  /* 0x0000000281007388 */ /* 0x0005e80000000800 */
[----:B------:R3:W-:Y:S04]  /*5440*/  STS [R129+0x400], R0 ;  /* 0x0004000081007388 */ /* 0x0007e80000000800 */
[----:B------:R4:W-:Y:S01]  /*5450*/  STS [R127+0x2000], R3 ;  /* 0x002000037f007388 */ /* 0x0009e20000000800 */
[----:B-1----:R-:W-:Y:S02]  /*5460*/  F2FP.BF16.F32.PACK_AB R4, R198, R200 ;  /* 0x000000c8c604723e */ /* 0x002fe400000010ff */
[----:B--2---:R-:W-:Y:S03]  /*5470*/  F2FP.BF16.F32.PACK_AB R2, R187, R189 ;  /* 0x000000bdbb02723e */ /* 0x004fe600000010ff */
[----:B------:R-:W-:Y:S01]  /*5480*/  STS [R127+0x2400], R4 ;  /* 0x002400047f007388 */ /* 0x000fe20000000800 */
[----:B---3--:R-:W-:Y:S03]  /*5490*/  LEA R0, R120, UR4, 0x1 ;  /* 0x0000000478007c11 */ /* 0x008fe6000f8e08ff */
[----:B------:R1:W-:Y:S01]  /*54a0*/  STS [R129+0x2400], R2 ;  /* 0x0024000281007388 */ /* 0x0003e20000000800 */
[----:B----4-:R-:W-:Y:S05]  /*54b0*/  F2FP.BF16.F32.PACK_AB R3, R165, R168 ;  /* 0x000000a8a503723e */ /* 0x010fea00000010ff */
[----:B------:R2:W-:Y:S04]  /*54c0*/  STS [R129+0x2000], R3 ;  /* 0x0020000381007388 */ /* 0x0005e80000000800 */
[----:B------:R-:W-:Y:S08]  /*54d0*/  LDSM.16.M88.4 R64, [R0+0x4000] ;  /* 0x004000000040783b */ /* 0x000ff00000000200 */
[----:B------:R-:W3:Y:S01]  /*54e0*/  LDSM.16.M88.4 R16, [R113+0x8000] ;  /* 0x008000007110783b */ /* 0x000ee20000000200 */
[----:B-1----:R-:W-:Y:S07]  /*54f0*/  SHF.L.U32 R2, R121, 0x6, RZ ;  /* 0x0000000679027819 */ /* 0x002fee00000006ff */
[----:B------:R1:W4:Y:S01]  /*5500*/  LDSM.16.M88.4 R60, [R0+0x5000] ;  /* 0x00500000003c783b */ /* 0x0003220000000200 */
[----:B--2---:R-:W-:Y:S07]  /*5510*/  IMAD.MOV.U32 R3, RZ, RZ, R108 ;  /* 0x000000ffff037224 */ /* 0x004fee00078e006c */
[----:B------:R-:W2:Y:S08]  /*5520*/  LDSM.16.M88.4 R32, [R113+0x8400] ;  /* 0x008400007120783b */ /* 0x000eb00000000200 */
[----:B------:R-:W2:Y:S01]  /*5530*/  LDSM.16.M88.4 R48, [R113+0x8800] ;  /* 0x008800007130783b */ /* 0x000ea20000000200 */
[----:B-1----:R-:W-:Y:S07]  /*5540*/  IADD3 R0, PT, PT, R0, R112, RZ ;  /* 0x0000007000007210 */ /* 0x002fee0007ffe0ff */
[----:B------:R-:W1:Y:S01]  /*5550*/  LDSM.16.M88.4 R100, [R113+0x8c00] ;  /* 0x008c00007164783b */ /* 0x000e620000000200 */
[-C--:B---3--:R-:W-:Y:S07]  /*5560*/  HMMA.16816.F32.BF16 R4, R64, R16.reuse, RZ ;  /* 0x000000104004723c */ /* 0x088fee00000418ff */
[----:B------:R-:W-:Y:S01]  /*5570*/  LDSM.16.M88.4 R104, [R117+0x8000] ;  /* 0x008000007568783b */ /* 0x000fe20000000200 */
[C---:B----4-:R-:W-:Y:S07]  /*5580*/  HMMA.16816.F32.BF16 R8, R60.reuse, R16, RZ ;  /* 0x000000103c08723c */ /* 0x050fee00000418ff */
[----:B------:R-:W-:Y:S01]  /*5590*/  LDSM.16.M88.4 R108, [R0+0x5000] ;  /* 0x00500000006c783b */ /* 0x000fe20000000200 */
[-C--:B------:R-:W-:Y:S08]  /*55a0*/  HMMA.16816.F32.BF16 R12, R60, R18.reuse, RZ ;  /* 0x000000123c0c723c */ /* 0x080ff000000418ff */
        /* <DEDUP_REMOVED lines=9> */
[-C--:B-1----:R-:W-:Y:S08]  /*5640*/  HMMA.16816.F32.BF16 R52, R64, R100.reuse, RZ ;  /* 0x000000644034723c */ /* 0x082ff000000418ff */
[C---:B------:R-:W-:Y:S08]  /*5650*/  HMMA.16816.F32.BF16 R56, R60.reuse, R100, RZ ;  /* 0x000000643c38723c */ /* 0x040ff000000418ff */
[-C--:B------:R-:W-:Y:S08]  /*5660*/  HMMA.16816.F32.BF16 R60, R60, R102.reuse, RZ ;  /* 0x000000663c3c723c */ /* 0x080ff000000418ff */
[----:B------:R-:W-:Y:S01]  /*5670*/  HMMA.16816.F32.BF16 R64, R64, R102, RZ ;  /* 0x000000664040723c */ /* 0x000fe200000418ff */
[----:B------:R1:W2:Y:S02]  /*5680*/  LDSM.16.M88.4 R100, [R0+0x4000] ;  /* 0x004000000064783b */ /* 0x0002a40000000200 */
[----:B-1----:R-:W-:Y:S05]  /*5690*/  MOV R0, R114 ;  /* 0x0000007200007202 */ /* 0x002fea0000000f00 */
[-C--:B--2---:R-:W-:Y:S08]  /*56a0*/  HMMA.16816.F32.BF16 R4, R100, R104.reuse, R4 ;  /* 0x000000686404723c */ /* 0x084ff00000041804 */
[C---:B------:R-:W-:Y:S08]  /*56b0*/  HMMA.16816.F32.BF16 R8, R108.reuse, R104, R8 ;  /* 0x000000686c08723c */ /* 0x040ff00000041808 */
[-C--:B------:R-:W-:Y:S03]  /*56c0*/  HMMA.16816.F32.BF16 R12, R108, R106.reuse, R12 ;  /* 0x0000006a6c0c723c */ /* 0x080fe6000004180c */
[C---:B------:R-:W-:Y:S01]  /*56d0*/  FADD.FTZ R6, -R123.reuse, R6 ;  /* 0x000000067b067221 */ /* 0x040fe20000010100 */
[----:B------:R-:W-:Y:S01]  /*56e0*/  FADD.FTZ R7, -R123, R7 ;  /* 0x000000077b077221 */ /* 0x000fe20000010100 */
[C---:B------:R-:W-:Y:S03]  /*56f0*/  FADD.FTZ R4, -R124.reuse, R4 ;  /* 0x000000047c047221 */ /* 0x040fe60000010100 */
[C---:B------:R-:W-:Y:S01]  /*5700*/  HMMA.16816.F32.BF16 R16, R100.reuse, R106, R16 ;  /* 0x0000006a6410723c */ /* 0x040fe20000041810 */
[----:B------:R-:W1:Y:S11]  /*5710*/  LDSM.16.M88.4 R104, [R117+0x8400] ;  /* 0x008400007568783b */ /* 0x000e760000000200 */
[----:B------:R-:W-:Y:S07]  /*5720*/  @!UPT UIADD3 URZ, UPT, UPT, URZ, URZ, URZ ;  /* 0x000000fffffff290 */ /* 0x000fee000fffe0ff */
[C---:B------:R-:W-:Y:S01]  /*5730*/  FADD.FTZ R17, -R124.reuse, R17 ;  /* 0x000000117c117221 */ /* 0x040fe20000010100 */
[----:B------:R-:W-:Y:S04]  /*5740*/  FADD.FTZ R16, -R124, R16 ;  /* 0x000000107c107221 */ /* 0x000fe80000010100 */
[----:B------:R-:W-:Y:S02]  /*5750*/  FMUL.FTZ R16, R76, R16 ;  /* 0x000000104c107220 */ /* 0x000fe40000410000 */
[----:B------:R2:W5:Y:S01]  /*5760*/  LDL.LU R76, [R1+0x54] ;  /* 0x00005400014c7983 */ /* 0x0005620000300800 */
[-C--:B-1----:R-:W-:Y:S08]  /*5770*/  HMMA.16816.F32.BF16 R20, R100, R104.reuse, R20 ;  /* 0x000000686414723c */ /* 0x082ff00000041814 */
[C---:B------:R-:W-:Y:S08]  /*5780*/  HMMA.16816.F32.BF16 R24, R108.reuse, R104, R24 ;  /* 0x000000686c18723c */ /* 0x040ff00000041818 */
[-C--:B------:R-:W-:Y:S08]  /*5790*/  HMMA.16816.F32.BF16 R28, R108, R106.reuse, R28 ;  /* 0x0000006a6c1c723c */ /* 0x080ff0000004181c */
[C---:B------:R-:W-:Y:S01]  /*57a0*/  HMMA.16816.F32.BF16 R32, R100.reuse, R106, R32 ;  /* 0x0000006a6420723c */ /* 0x040fe20000041820 */
[----:B------:R-:W1:Y:S11]  /*57b0*/  LDSM.16.M88.4 R104, [R117+0x8800] ;  /* 0x008800007568783b */ /* 0x000e760000000200 */
[----:B------:R-:W-:Y:S07]  /*57c0*/  @!UPT UIADD3 URZ, UPT, UPT, URZ, URZ, URZ ;  /* 0x000000fffffff290 */ /* 0x000fee000fffe0ff */
[----:B------:R-:W-:Y:S01]  /*57d0*/  FADD.FTZ R32, -R124, R32 ;  /* 0x000000207c207221 */ /* 0x000fe20000010100 */
[-C--:B-1----:R-:W-:Y:S08]  /*57e0*/  HMMA.16816.F32.BF16 R36, R100, R104.reuse, R36 ;  /* 0x000000686424723c */ /* 0x082ff00000041824 */
[C---:B------:R-:W-:Y:S08]  /*57f0*/  HMMA.16816.F32.BF16 R40, R108.reuse, R104, R40 ;  /* 0x000000686c28723c */ /* 0x040ff00000041828 */
[-C--:B------:R-:W-:Y:S08]  /*5800*/  HMMA.16816.F32.BF16 R44, R108, R106.reuse, R44 ;  /* 0x0000006a6c2c723c */ /* 0x080ff0000004182c */
[C---:B------:R-:W-:Y:S01]  /*5810*/  HMMA.16816.F32.BF16 R48, R100.reuse, R106, R48 ;  /* 0x0000006a6430723c */ /* 0x040fe20000041830 */
[----:B------:R-:W1:Y:S07]  /*5820*/  LDSM.16.M88.4 R104, [R117+0x8c00] ;  /* 0x008c00007568783b */ /* 0x000e6e0000000200 */
[-C--:B-1----:R-:W-:Y:S08]  /*5830*/  HMMA.16816.F32.BF16 R52, R100, R104.reuse, R52 ;  /* 0x000000686434723c */ /* 0x082ff00000041834 */
[C---:B------:R-:W-:Y:S04]  /*5840*/  HMMA.16816.F32.BF16 R56, R108.reuse, R104, R56 ;  /* 0x000000686c38723c */ /* 0x040fe80000041838 */
[----:B------:R-:W-:Y:S01]  /*5850*/  SHF.R.U32.HI R105, RZ, 0x1, R121 ;  /* 0x00000001ff697819 */ /* 0x000fe20000011679 */
[----:B------:R-:W-:Y:S03]  /*5860*/  IMAD.SHL.U32 R104, R121, 0x8, RZ ;  /* 0x0000000879687824 */ /* 0x000fe600078e00ff */
[----:B------:R-:W-:Y:S01]  /*5870*/  LOP3.LUT R114, R105, 0x30, RZ, 0xc0, !PT ;  /* 0x0000003069727812 */ /* 0x000fe200078ec0ff */
[-C--:B------:R-:W-:Y:S03]  /*5880*/  HMMA.16816.F32.BF16 R60, R108, R106.reuse, R60 ;  /* 0x0000006a6c3c723c */ /* 0x080fe6000004183c */
[----:B------:R-:W-:Y:S01]  /*5890*/  IMAD.MOV.U32 R111, RZ, RZ, R3 ;  /* 0x000000ffff6f7224 */ /* 0x000fe200078e0003 */
[----:B------:R-:W-:Y:S01]  /*58a0*/  LOP3.LUT R3, R114, 0x8, R121, 0xf8, !PT ;  /* 0x0000000872037812 */ /* 0x000fe200078ef879 */
[----:B------:R-:W-:Y:S01]  /*58b0*/  FMUL.FTZ R109, R0, R4 ;  /* 0x00000004006d7220 */ /* 0x000fe20000410000 */
[----:B------:R-:W-:Y:S01]  /*58c0*/  LOP3.LUT R0, R2, 0x400, RZ, 0xc0, !PT ;  /* 0x0000040002007812 */ /* 0x000fe200078ec0ff */
[C---:B------:R-:W-:Y:S01]  /*58d0*/  FADD.FTZ R108, -R124.reuse, R5 ;  /* 0x000000057c6c7221 */ /* 0x040fe20000010100 */
[----:B------:R-:W-:Y:S01]  /*58e0*/  LOP3.LUT R3, R3, 0x1c0, R2, 0xf8, !PT ;  /* 0x000001c003037812 */ /* 0x000fe200078ef802 */
[----:B------:R-:W-:Y:S04]  /*58f0*/  HMMA.16816.F32.BF16 R64, R100, R106, R64 ;  /* 0x0000006a6440723c */ /* 0x000fe80000041840 */
[C---:B------:R-:W-:Y:S01]  /*5900*/  FADD.FTZ R102, -R124.reuse, R21 ;  /* 0x000000157c667221 */ /* 0x040fe20000010100 */
[----:B------:R-:W-:Y:S01]  /*5910*/  LOP3.LUT R3, R3, 0x38, R104, 0x78, !PT ;  /* 0x0000003803037812 */ /* 0x000fe200078e7868 */
[----:B------:R-:W-:Y:S01]  /*5920*/  FMUL.FTZ R108, R111, R108 ;  /* 0x0000006c6f6c7220 */ /* 0x000fe20000410000 */
[----:B------:R-:W-:Y:S01]  /*5930*/  FFMA.FTZ R5, -R247, R247, 1 ;  /* 0x3f800000f7057423 */ /* 0x000fe200000101f7 */
[----:B------:R-:W-:Y:S01]  /*5940*/  FMUL.FTZ R102, R73, R102 ;  /* 0x0000006649667220 */ /* 0x000fe20000410000 */
[----:B------:R-:W-:Y:S01]  /*5950*/  LEA R3, R3, R0, 0x1 ;  /* 0x0000000003037211 */ /* 0x000fe200078e08ff */
[----:B------:R-:W-:Y:S01]  /*5960*/  FADD.FTZ R0, -R124, R20 ;  /* 0x000000147c007221 */ /* 0x000fe20000010100 */
        /* <DEDUP_REMOVED lines=9> */
[----:B------:R-:W-:Y:S01]  /*5a00*/  FFMA.FTZ R4, -R248, R248, 1 ;  /* 0x3f800000f8047423 */ /* 0x000fe200000101f8 */
[----:B------:R2:W5:Y:S01]  /*5a10*/  LDL.LU R73, [R1+0x48] ;  /* 0x0000480001497983 */ /* 0x0005620000300800 */
[----:B------:R-:W-:Y:S01]  /*5a20*/  FMUL.FTZ R5, R5, UR9 ;  /* 0x0000000905057c20 */ /* 0x000fe20008410000 */
[----:B------:R-:W-:Y:S01]  /*5a30*/  FMUL.FTZ R17, R16, R17 ;  /* 0x0000001110117220 */ /* 0x000fe20000410000 */
[----:B------:R-:W-:Y:S01]  /*5a40*/  FMUL.FTZ R4, R4, UR9 ;  /* 0x0000000904047c20 */ /* 0x000fe20008410000 */
[----:B------:R-:W-:Y:S01]  /*5a50*/  FFMA.FTZ R0, -R243, R243, 1 ;  /* 0x3f800000f3007423 */ /* 0x000fe200000101f3 */
[----:B------:R-:W-:Y:S01]  /*5a60*/  FMUL.FTZ R5, R20, R5 ;  /* 0x0000000514057220 */ /* 0x000fe20000410000 */
[----:B------:R-:W-:Y:S01]  /*5a70*/  FADD.FTZ R20, -R124, R33 ;  /* 0x000000217c147221 */ /* 0x000fe20000010100 */
[----:B------:R-:W-:Y:S01]  /*5a80*/  FMUL.FTZ R101, R109, R4 ;  /* 0x000000046d657220 */ /* 0x000fe20000410000 */
[----:B------:R-:W-:Y:S01]  /*5a90*/  FFMA.FTZ R4, -R244, R244, 1 ;  /* 0x3f800000f4047423 */ /* 0x000fe200000101f4 */
[----:B------:R-:W-:Y:S01]  /*5aa0*/  FMUL.FTZ R0, R0, UR9 ;  /* 0x0000000900007c20 */ /* 0x000fe20008410000 */
[----:B------:R-:W-:Y:S01]  /*5ab0*/  F2FP.BF16.F32.PACK_AB R33, R5, R17 ;  /* 0x000000110521723e */ /* 0x000fe200000010ff */
[----:B------:R-:W-:Y:S01]  /*5ac0*/  FMUL.FTZ R5, R72, R32 ;  /* 0x0000002048057220 */ /* 0x000fe20000410000 */
[----:B------:R-:W-:Y:S01]  /*5ad0*/  FMUL.FTZ R17, R252, R20 ;  /* 0x00000014fc117220 */ /* 0x000fe20000410000 */
[----:B------:R2:W5:Y:S01]  /*5ae0*/  LDL.LU R72, [R1+0x44] ;  /* 0x0000440001487983 */ /* 0x0005620000300800 */
[----:B------:R-:W-:Y:S01]  /*5af0*/  F2FP.BF16.F32.PACK_AB R16, R100, R101 ;  /* 0x000000656410723e */ /* 0x000fe200000010ff */
[----:B------:R-:W-:Y:S01]  /*5b00*/  FFMA.FTZ R20, -R237, R237, 1 ;  /* 0x3f800000ed147423 */ /* 0x000fe200000101ed */
[----:B------:R-:W-:Y:S01]  /*5b10*/  FADD.FTZ R32, -R124, R36 ;  /* 0x000000247c207221 */ /* 0x000fe20000010100 */
        /* <DEDUP_REMOVED lines=8> */
[C---:B------:R-:W-:Y:S01]  /*5ba0*/  FADD.FTZ R37, -R124.reuse, R48 ;  /* 0x000000307c257221 */ /* 0x040fe20000010100 */
[----:B------:R-:W-:Y:S01]  /*5bb0*/  FMUL.FTZ R21, R21, UR9 ;  /* 0x0000000915157c20 */ /* 0x000fe20008410000 */
[C---:B------:R-:W-:Y:S01]  /*5bc0*/  FADD.FTZ R48, -R124.reuse, R49 ;  /* 0x000000317c307221 */ /* 0x040fe20000010100 */
[C---:B------:R-:W-:Y:S01]  /*5bd0*/  FADD.FTZ R49, -R124.reuse, R52 ;  /* 0x000000347c317221 */ /* 0x040fe20000010100 */
[----:B------:R-:W-:Y:S01]  /*5be0*/  FADD.FTZ R52, -R124, R53 ;  /* 0x000000357c347221 */ /* 0x000fe20000010100 */
[----:B------:R-:W-:Y:S01]  /*5bf0*/  FMUL.FTZ R21, R5, R21 ;  /* 0x0000001505157220 */ /* 0x000fe20000410000 */
[----:B------:R-:W-:Y:S01]  /*5c00*/  FMUL.FTZ R37, R242, R37 ;  /* 0x00000025f2257220 */ /* 0x000fe20000410000 */
[----:B------:R-:W-:Y:S01]  /*5c10*/  FMUL.FTZ R49, R240, R49 ;  /* 0x00000031f0317220 */ /* 0x000fe20000410000 */
[----:B------:R-:W-:Y:S01]  /*5c20*/  FFMA.FTZ R17, -R232, R232, 1 ;  /* 0x3f800000e8117423 */ /* 0x000fe200000101e8 */
[----:B------:R-:W-:Y:S01]  /*5c30*/  FMUL.FTZ R48, R241, R48 ;  /* 0x00000030f1307220 */ /* 0x000fe20000410000 */
[----:B------:R-:W-:Y:S01]  /*5c40*/  F2FP.BF16.F32.PACK_AB R100, R20, R21 ;  /* 0x000000151464723e */ /* 0x000fe200000010ff */
[----:B------:R-:W-:Y:S01]  /*5c50*/  FFMA.FTZ R21, -R70, R70, 1 ;  /* 0x3f80000046157423 */ /* 0x000fe20000010146 */
[----:B------:R-:W-:Y:S01]  /*5c60*/  FMUL.FTZ R20, R68, R7 ;  /* 0x0000000744147220 */ /* 0x000fe20000410000 */
[----:B------:R-:W-:Y:S01]  /*5c70*/  FMUL.FTZ R17, R17, UR9 ;  /* 0x0000000911117c20 */ /* 0x000fe20008410000 */
[----:B------:R-:W-:Y:S01]  /*5c80*/  FMUL.FTZ R52, R239, R52 ;  /* 0x00000034ef347220 */ /* 0x000fe20000410000 */
[----:B------:R-:W-:Y:S01]  /*5c90*/  FMUL.FTZ R0, R102, R0 ;  /* 0x0000000066007220 */ /* 0x000fe20000410000 */
[----:B------:R-:W-:Y:S01]  /*5ca0*/  FFMA.FTZ R5, -R231, R231, 1 ;  /* 0x3f800000e7057423 */ /* 0x000fe200000101e7 */
[----:B------:R-:W-:Y:S01]  /*5cb0*/  FMUL.FTZ R17, R37, R17 ;  /* 0x0000001125117220 */ /* 0x000fe20000410000 */
[----:B------:R-:W-:Y:S01]  /*5cc0*/  FADD.FTZ R37, -R124, R64 ;  /* 0x000000407c257221 */ /* 0x000fe20000010100 */
[----:B------:R-:W-:Y:S01]  /*5cd0*/  FMUL.FTZ R21, R21, UR9 ;  /* 0x0000000915157c20 */ /* 0x000fe20008410000 */
[----:B------:R-:W-:Y:S01]  /*5ce0*/  F2FP.BF16.F32.PACK_AB R101, R0, R4 ;  /* 0x000000040065723e */ /* 0x000fe200000010ff */
[----:B------:R-:W-:Y:S01]  /*5cf0*/  FFMA.FTZ R4, -R234, R234, 1 ;  /* 0x3f800000ea047423 */ /* 0x000fe200000101ea */
[----:B------:R-:W-:Y:S01]  /*5d00*/  FFMA.FTZ R0, -R233, R233, 1 ;  /* 0x3f800000e9007423 */ /* 0x000fe200000101e9 */
[----:B------:R-:W-:Y:S01]  /*5d10*/  FMUL.FTZ R5, R5, UR9 ;  /* 0x0000000905057c20 */ /* 0x000fe20008410000 */
[----:B------:R-:W-:Y:S01]  /*5d20*/  FMUL.FTZ R37, R236, R37 ;  /* 0x00000025ec257220 */ /* 0x000fe20000410000 */
[----:B------:R-:W-:Y:S01]  /*5d30*/  FMUL.FTZ R4, R4, UR9 ;  /* 0x0000000904047c20 */ /* 0x000fe20008410000 */
[----:B------:R-:W-:Y:S01]  /*5d40*/  FMUL.FTZ R0, R0, UR9 ;  /* 0x0000000900007c20 */ /* 0x000fe20008410000 */
[----:B------:R-:W-:Y:S02]  /*5d50*/  FMUL.FTZ R5, R48, R5 ;  /* 0x0000000530057220 */ /* 0x000fe40000410000 */
[----:B------:R-:W-:Y:S01]  /*5d60*/  FMUL.FTZ R4, R32, R4 ;  /* 0x0000000420047220 */ /* 0x000fe20000410000 */
[----:B------:R-:W-:Y:S01]  /*5d70*/  FFMA.FTZ R32, -R230, R230, 1 ;  /* 0x3f800000e6207423 */ /* 0x000fe200000101e6 */
[----:B------:R-:W-:Y:S01]  /*5d80*/  FMUL.FTZ R0, R36, R0 ;  /* 0x0000000024007220 */ /* 0x000fe20000410000 */
[----:B------:R-:W-:Y:S02]  /*5d90*/  FFMA.FTZ R36, -R227, R227, 1 ;  /* 0x3f800000e3247423 */ /* 0x000fe400000101e3 */
[----:B------:R-:W-:Y:S02]  /*5da0*/  FMUL.FTZ R32, R32, UR9 ;  /* 0x0000000920207c20 */ /* 0x000fe40008410000 */
[----:B------:R-:W-:Y:S01]  /*5db0*/  FMUL.FTZ R36, R36, UR9 ;  /* 0x0000000924247c20 */ /* 0x000fe20008410000 */
[----:B------:R-:W-:Y:S01]  /*5dc0*/  F2FP.BF16.F32.PACK_AB R53, R0, R4 ;  /* 0x000000040035723e */ /* 0x000fe200000010ff */
[----:B------:R-:W-:Y:S01]  /*5dd0*/  FMUL.FTZ R4, R49, R32 ;  /* 0x0000002031047220 */ /* 0x000fe20000410000 */
[----:B------:R-:W-:Y:S01]  /*5de0*/  F2FP.BF16.F32.PACK_AB R49, R5, R17 ;  /* 0x000000110531723e */ /* 0x000fe200000010ff */
[----:B------:R-:W-:Y:S01]  /*5df0*/  FMUL.FTZ R0, R52, R36 ;  /* 0x0000002434007220 */ /* 0x000fe20000410000 */
[----:B------:R-:W-:Y:S01]  /*5e00*/  FFMA.FTZ R17, -R218, R218, 1 ;  /* 0x3f800000da117423 */ /* 0x000fe200000101da */
[----:B------:R-:W-:Y:S01]  /*5e10*/  FADD.FTZ R36, -R124, R65 ;  /* 0x000000417c247221 */ /* 0x000fe20000010100 */
[----:B------:R-:W-:Y:S01]  /*5e20*/  FMUL.FTZ R32, R71, R6 ;  /* 0x0000000647207220 */ /* 0x000fe20000410000 */
[----:B------:R-:W-:Y:S01]  /*5e30*/  FFMA.FTZ R5, -R219, R219, 1 ;  /* 0x3f800000db057423 */ /* 0x000fe200000101db */
[----:B------:R2:W5:Y:S01]  /*5e40*/  LDL.LU R71, [R1+0x40] ;  /* 0x0000400001477983 */ /* 0x0005620000300800 */
[----:B------:R-:W-:Y:S01]  /*5e50*/  FMUL.FTZ R17, R17, UR9 ;  /* 0x0000000911117c20 */ /* 0x000fe20008410000 */
[----:B------:R-:W-:Y:S01]  /*5e60*/  FMUL.FTZ R36, R235, R36 ;  /* 0x00000024eb247220 */ /* 0x000fe20000410000 */
[----:B------:R-:W-:Y:S01]  /*5e70*/  FMUL.FTZ R5, R5, UR9 ;  /* 0x0000000905057c20 */ /* 0x000fe20008410000 */
[----:B------:R2:W5:Y:S01]  /*5e80*/  LDL.LU R70, [R1+0x3c] ;  /* 0x00003c0001467983 */ /* 0x0005620000300800 */
[----:B------:R-:W-:Y:S01]  /*5e90*/  F2FP.BF16.F32.PACK_AB R48, R0, R4 ;  /* 0x000000040030723e */ /* 0x000fe200000010ff */
[----:B------:R-:W-:Y:S01]  /*5ea0*/  FMUL.FTZ R36, R36, R17 ;  /* 0x0000001124247220 */ /* 0x000fe20000410000 */
[----:B------:R-:W-:Y:S01]  /*5eb0*/  FFMA.FTZ R17, -R69, R69, 1 ;  /* 0x3f80000045117423 */ /* 0x000fe20000010145 */
[----:B------:R-:W-:Y:S01]  /*5ec0*/  FMUL.FTZ R37, R37, R5 ;  /* 0x0000000525257220 */ /* 0x000fe20000410000 */
[----:B------:R2:W5:Y:S02]  /*5ed0*/  LDL.LU R69, [R1+0x38] ;  /* 0x0000380001457983 */ /* 0x0005640000300800 */
[----:B------:R-:W-:Y:S02]  /*5ee0*/  FMUL.FTZ R17, R17, UR9 ;  /* 0x0000000911117c20 */ /* 0x000fe40008410000 */
[----:B------:R2:W5:Y:S01]  /*5ef0*/  LDL.LU R68, [R1+0x34] ;  /* 0x0000340001447983 */ /* 0x0005620000300800 */
[----:B------:R-:W-:Y:S05]  /*5f00*/  BRA.U !UP0, `(.L_x_1004) ;  /* 0x0000000108747547 */ /* 0x000fea000b800000 */
[----:B------:R-:W3:Y:S01]  /*5f10*/  LDL.LU R106, [R1+0x4] ;  /* 0x00000400016a7983 */ /* 0x000ee20000300800 */
[----:B------:R-:W1:Y:S01]  /*5f20*/  LDC R5, c[0x0][0x3b0] ;  /* 0x0000ec00ff057b82 */ /* 0x000e620000000800 */
[----:B------:R-:W-:Y:S01]  /*5f30*/  IADD3 R4, P0, PT, RZ, -UR32, RZ ;  /* 0x80000020ff047c10 */ /* 0x000fe2000ff1e0ff */
[----:B------:R-:W-:Y:S01]  /*5f40*/  ULOP3.LUT UR10, UR43, 0x1, URZ, 0xc0, !UPT ;  /* 0x000000012b0a7892 */ /* 0x000fe2000f8ec0ff */
[----:B------:R-:W4:Y:S03]  /*5f50*/  LDL.LU R103, [R1+0x8] ;  /* 0x0000080001677983 */ /* 0x000f260000300800 */
[----:B------:R-:W-:Y:S01]  /*5f60*/  UISETP.NE.U32.AND UP2, UPT, UR10, 0x1, UPT ;  /* 0x000000010a00788c */ /* 0x000fe2000bf45070 */
[----:B------:R-:W2:Y:S01]  /*5f70*/  LDL.LU R102, [R1] ;  /* 0x0000000001667983 */ /* 0x000ea20000300800 */
[----:B------:R-:W3:Y:S02]  /*5f80*/  LDC R6, c[0x0][0x3b4] ;  /* 0x0000ed00ff067b82 */ /* 0x000ee40000000800 */
[----:B------:R-:W-:Y:S06]  /*5f90*/  USEL UR10, UR29, 0x2000, !UP2 ;  /* 0x000020001d0a7887 */ /* 0x000fec000d000000 */
[----:B------:R-:W-:Y:S02]  /*5fa0*/  VIADD R118, R118, UR10 ;  /* 0x0000000a76767c36 */ /* 0x000fe40008000000 */
[----:B--2---:R-:W-:Y:S02]  /*5fb0*/  VIADD R102, R102, UR10 ;  /* 0x0000000a66667c36 */ /* 0x004fe40008000000 */
[C---:B-1----:R-:W-:Y:S04]  /*5fc0*/  IMAD.SHL.U32 R0, R5.reuse, 0x80, RZ ;  /* 0x0000008005007824 */ /* 0x042fe800078e00ff */
[----:B------:R-:W-:Y:S05]  /*5fd0*/  IMAD.X R0, RZ, RZ, ~R0, P0 ;  /* 0x000000ffff007224 */ /* 0x000fea00000e0e00 */
[----:B------:R-:W-:Y:S04]  /*5fe0*/  SHF.R.S64 R4, R4, 0x1f, R0 ;  /* 0x0000001f04047819 */ /* 0x000fe80000001000 */
[----:B----4-:R-:W-:Y:S04]  /*5ff0*/  IADD3 R103, P0, PT, R4, R103, RZ ;  /* 0x0000006704677210 */ /* 0x010fe80007f1e0ff */
[----:B---3--:R-:W-:Y:S01]  /*6000*/  LEA.HI.X.SX32 R106, R0, R106, 0x1, P0 ;  /* 0x0000006a006a7211 */ /* 0x008fe200000f0eff */
        /* <DEDUP_REMOVED lines=13> */
.L_x_1004:
[----:B------:R-:W-:Y:S01]  /*60e0*/  FFMA.FTZ R0, -R159, R159, 1 ;  /* 0x3f8000009f007423 */ /* 0x000fe2000001019f */
[----:B------:R3:W-:Y:S01]  /*60f0*/  STS [R125+0xa000], R16 ;  /* 0x00a000107d007388 */ /* 0x0007e20000000800 */
[----:B-1----:R-:W-:Y:S01]  /*6100*/  FFMA.FTZ R5, -R160, R160, 1 ;  /* 0x3f800000a0057423 */ /* 0x002fe200000101a0 */
[----:B------:R-:W-:Y:S01]  /*6110*/  FFMA.FTZ R4, -R156, R156, 1 ;  /* 0x3f8000009c047423 */ /* 0x000fe2000001019c */
[----:B------:R-:W-:Y:S01]  /*6120*/  FMUL.FTZ R6, R0, UR9 ;  /* 0x0000000900067c20 */ /* 0x000fe20008410000 */
[----:B------:R-:W-:Y:S01]  /*6130*/  FADD.FTZ R23, -R123, R23 ;  /* 0x000000177b177221 */ /* 0x000fe20000010100 */
[----:B------:R-:W-:Y:S01]  /*6140*/  FFMA.FTZ R0, -R155, R155, 1 ;  /* 0x3f8000009b007423 */ /* 0x000fe2000001019b */
[----:B------:R-:W-:Y:S01]  /*6150*/  FMUL.FTZ R7, R5, UR9 ;  /* 0x0000000905077c20 */ /* 0x000fe20008410000 */
[----:B------:R-:W-:Y:S01]  /*6160*/  FMUL.FTZ R5, R4, UR9 ;  /* 0x0000000904057c20 */ /* 0x000fe20008410000 */
        /* <DEDUP_REMOVED lines=8> */
[----:B------:R-:W-:Y:S01]  /*61f0*/  F2FP.BF16.F32.PACK_AB R4, R17, R21 ;  /* 0x000000151104723e */ /* 0x000fe200000010ff */
[----:B------:R-:W-:Y:S01]  /*6200*/  FMUL.FTZ R19, R194, R19 ;  /* 0x00000013c2137220 */ /* 0x000fe20000410000 */
[----:B------:R-:W-:Y:S01]  /*6210*/  FMUL.FTZ R22, R184, R22 ;  /* 0x00000016b8167220 */ /* 0x000fe20000410000 */
[----:B------:R-:W-:Y:S01]  /*6220*/  FMUL.FTZ R18, R193, R18 ;  /* 0x00000012c1127220 */ /* 0x000fe20000410000 */
[----:B------:R-:W-:Y:S01]  /*6230*/  FADD.FTZ R38, -R123, R38 ;  /* 0x000000267b267221 */ /* 0x000fe20000010100 */
[----:B------:R1:W-:Y:S01]  /*6240*/  STS [R125+0xa400], R4 ;  /* 0x00a400047d007388 */ /* 0x0003e20000000800 */
[----:B------:R-:W-:Y:S01]  /*6250*/  FMUL.FTZ R0, R19, R7 ;  /* 0x0000000713007220 */ /* 0x000fe20000410000 */
[----:B------:R-:W-:Y:S01]  /*6260*/  FMUL.FTZ R22, R22, R5 ;  /* 0x0000000516167220 */ /* 0x000fe20000410000 */
[----:B------:R-:W-:Y:S01]  /*6270*/  FFMA.FTZ R7, -R152, R152, 1 ;  /* 0x3f80000098077423 */ /* 0x000fe20000010198 */
[----:B------:R-:W-:Y:S01]  /*6280*/  FFMA.FTZ R5, -R151, R151, 1 ;  /* 0x3f80000097057423 */ /* 0x000fe20000010197 */
[----:B------:R-:W-:Y:S01]  /*6290*/  FMUL.FTZ R18, R18, R6 ;  /* 0x0000000612127220 */ /* 0x000fe20000410000 */
[----:B------:R-:W-:Y:S01]  /*62a0*/  FFMA.FTZ R6, -R148, R148, 1 ;  /* 0x3f80000094067423 */ /* 0x000fe20000010194 */
[----:B---3--:R-:W-:Y:S01]  /*62b0*/  FMUL.FTZ R16, R7, UR9 ;  /* 0x0000000907107c20 */ /* 0x008fe20008410000 */
[----:B------:R-:W-:Y:S01]  /*62c0*/  FMUL.FTZ R7, R5, UR9 ;  /* 0x0000000905077c20 */ /* 0x000fe20008410000 */
[----:B------:R-:W-:Y:S01]  /*62d0*/  FADD.FTZ R39, -R123, R39 ;  /* 0x000000277b277221 */ /* 0x000fe20000010100 */
[----:B------:R-:W-:Y:S01]  /*62e0*/  FFMA.FTZ R5, -R147, R147, 1 ;  /* 0x3f80000093057423 */ /* 0x000fe20000010193 */
[----:B------:R-:W-:Y:S01]  /*62f0*/  FMUL.FTZ R38, R161, R38 ;  /* 0x00000026a1267220 */ /* 0x000fe20000410000 */
[----:B------:R-:W-:Y:S01]  /*6300*/  FMUL.FTZ R6, R6, UR9 ;  /* 0x0000000906067c20 */ /* 0x000fe20008410000 */
[----:B------:R-:W-:Y:S01]  /*6310*/  FADD.FTZ R35, -R123, R35 ;  /* 0x000000237b237221 */ /* 0x000fe20000010100 */
[----:B------:R-:W-:Y:S01]  /*6320*/  FMUL.FTZ R39, R164, R39 ;  /* 0x00000027a4277220 */ /* 0x000fe20000410000 */
[----:B------:R-:W-:Y:S01]  /*6330*/  FMUL.FTZ R5, R5, UR9 ;  /* 0x0000000905057c20 */ /* 0x000fe20008410000 */
[----:B------:R-:W-:Y:S01]  /*6340*/  FMUL.FTZ R38, R38, R6 ;  /* 0x0000000626267220 */ /* 0x000fe20000410000 */
[----:B------:R-:W-:Y:S01]  /*6350*/  FMUL.FTZ R35, R169, R35 ;  /* 0x00000023a9237220 */ /* 0x000fe20000410000 */
[----:B------:R-:W-:Y:S01]  /*6360*/  FADD.FTZ R50, -R123, R50 ;  /* 0x000000327b327221 */ /* 0x000fe20000010100 */
[----:B------:R-:W-:Y:S01]  /*6370*/  FFMA.FTZ R6, -R140, R140, 1 ;  /* 0x3f8000008c067423 */ /* 0x000fe2000001018c */
[----:B------:R-:W-:Y:S01]  /*6380*/  F2FP.BF16.F32.PACK_AB R0, R0, R18 ;  /* 0x000000120000723e */ /* 0x000fe200000010ff */
[----:B------:R-:W-:Y:S01]  /*6390*/  FMUL.FTZ R21, R39, R5 ;  /* 0x0000000527157220 */ /* 0x000fe20000410000 */
[----:B------:R-:W-:Y:S01]  /*63a0*/  FMUL.FTZ R35, R35, R7 ;  /* 0x0000000723237220 */ /* 0x000fe20000410000 */
[----:B------:R-:W-:Y:S01]  /*63b0*/  FADD.FTZ R51, -R123, R51 ;  /* 0x000000337b337221 */ /* 0x000fe20000010100 */
[----:B------:R-:W-:Y:S01]  /*63c0*/  FFMA.FTZ R5, -R139, R139, 1 ;  /* 0x3f8000008b057423 */ /* 0x000fe2000001018b */
[----:B------:R-:W-:Y:S01]  /*63d0*/  FMUL.FTZ R50, R146, R50 ;  /* 0x0000003292327220 */ /* 0x000fe20000410000 */
[----:B------:R-:W-:Y:S01]  /*63e0*/  FMUL.FTZ R6, R6, UR9 ;  /* 0x0000000906067c20 */ /* 0x000fe20008410000 */
[----:B------:R-:W-:Y:S01]  /*63f0*/  FADD.FTZ R55, -R123, R55 ;  /* 0x000000377b377221 */ /* 0x000fe20000010100 */
[----:B------:R-:W-:Y:S01]  /*6400*/  FFMA.FTZ R7, -R135, R135, 1 ;  /* 0x3f80000087077423 */ /* 0x000fe20000010187 */
[----:B------:R3:W-:Y:S01]  /*6410*/  STS [R132+0xa400], R0 ;  /* 0x00a4000084007388 */ /* 0x0007e20000000800 */
[----:B------:R-:W-:Y:S01]  /*6420*/  FMUL.FTZ R51, R145, R51 ;  /* 0x0000003391337220 */ /* 0x000fe20000410000 */
[----:B------:R-:W-:Y:S01]  /*6430*/  FMUL.FTZ R5, R5, UR9 ;  /* 0x0000000905057c20 */ /* 0x000fe20008410000 */
[----:B------:R-:W-:Y:S01]  /*6440*/  FMUL.FTZ R50, R50, R6 ;  /* 0x0000000632327220 */ /* 0x000fe20000410000 */
[----:B------:R-:W-:Y:S01]  /*6450*/  FMUL.FTZ R55, R141, R55 ;  /* 0x000000378d377220 */ /* 0x000fe20000410000 */
[----:B------:R-:W-:Y:S01]  /*6460*/  FMUL.FTZ R7, R7, UR9 ;  /* 0x0000000907077c20 */ /* 0x000fe20008410000 */
[----:B------:R-:W-:Y:S01]  /*6470*/  FADD.FTZ R66, -R123, R66 ;  /* 0x000000427b427221 */ /* 0x000fe20000010100 */
[----:B------:R-:W-:Y:S01]  /*6480*/  FFMA.FTZ R6, -R134, R134, 1 ;  /* 0x3f80000086067423 */ /* 0x000fe20000010186 */
[----:B-----5:R-:W-:Y:S01]  /*6490*/  FADD.FTZ R13, -R122, R13 ;  /* 0x0000000d7a0d7221 */ /* 0x020fe20000010100 */
[----:B-1----:R-:W-:Y:S01]  /*64a0*/  FFMA.FTZ R4, -R185, R185, 1 ;  /* 0x3f800000b9047423 */ /* 0x002fe200000101b9 */
[----:B------:R-:W-:Y:S01]  /*64b0*/  FMUL.FTZ R51, R51, R5 ;  /* 0x0000000533337220 */ /* 0x000fe20000410000 */
[----:B------:R-:W-:Y:S01]  /*64c0*/  FMUL.FTZ R55, R55, R7 ;  /* 0x0000000737377220 */ /* 0x000fe20000410000 */
[----:B------:R-:W-:Y:S01]  /*64d0*/  FADD.FTZ R67, -R123, R67 ;  /* 0x000000437b437221 */ /* 0x000fe20000010100 */
[----:B------:R-:W-:Y:S01]  /*64e0*/  FFMA.FTZ R5, -R133, R133, 1 ;  /* 0x3f80000085057423 */ /* 0x000fe20000010185 */
[----:B------:R-:W-:Y:S01]  /*64f0*/  FMUL.FTZ R66, R138, R66 ;  /* 0x000000428a427220 */ /* 0x000fe20000410000 */
[----:B------:R-:W-:Y:S01]  /*6500*/  FMUL.FTZ R6, R6, UR9 ;  /* 0x0000000906067c20 */ /* 0x000fe20008410000 */
[----:B------:R-:W-:Y:S01]  /*6510*/  FMUL.FTZ R13, R213, R13 ;  /* 0x0000000dd50d7220 */ /* 0x000fe20000410000 */
[----:B------:R-:W-:Y:S01]  /*6520*/  FMUL.FTZ R4, R4, UR9 ;  /* 0x0000000904047c20 */ /* 0x000fe20008410000 */
[----:B------:R-:W-:Y:S01]  /*6530*/  FADD.FTZ R8, -R122, R8 ;  /* 0x000000087a087221 */ /* 0x000fe20000010100 */
[----:B------:R-:W-:Y:S01]  /*6540*/  FFMA.FTZ R7, -R192, R192, 1 ;  /* 0x3f800000c0077423 */ /* 0x000fe200000101c0 */
[----:B------:R-:W-:Y:S01]  /*6550*/  FMUL.FTZ R67, R136, R67 ;  /* 0x0000004388437220 */ /* 0x000fe20000410000 */
[----:B------:R-:W-:Y:S01]  /*6560*/  FMUL.FTZ R5, R5, UR9 ;  /* 0x0000000905057c20 */ /* 0x000fe20008410000 */
        /* <DEDUP_REMOVED lines=30> */
[----:B------:R-:W-:Y:S01]  /*6750*/  FMUL.FTZ R25, R209, R25 ;  /* 0x00000019d1197220 */ /* 0x000fe20000410000 */
[----:B------:R-:W-:Y:S01]  /*6760*/  FMUL.FTZ R6, R6, UR9 ;  /* 0x0000000906067c20 */ /* 0x000fe20008410000 */
[----:B------:R-:W-:Y:S01]  /*6770*/  FMUL.FTZ R45, R179, R45 ;  /* 0x0000002db32d7220 */ /* 0x000fe20000410000 */
[----:B------:R-:W-:Y:S01]  /*6780*/  FMUL.FTZ R4, R4, UR9 ;  /* 0x0000000904047c20 */ /* 0x000fe20008410000 */
[----:B------:R-:W-:Y:S01]  /*6790*/  FADD.FTZ R34, -R123, R34 ;  /* 0x000000227b227221 */ /* 0x000fe20000010100 */
[C---:B------:R-:W-:Y:S01]  /*67a0*/  FADD.FTZ R40, -R122.reuse, R40 ;  /* 0x000000287a287221 */ /* 0x040fe20000010100 */
[----:B------:R-:W-:Y:S01]  /*67b0*/  FFMA.FTZ R7, -R163, R163, 1 ;  /* 0x3f800000a3077423 */ /* 0x000fe200000101a3 */
[----:B---3--:R-:W-:Y:S01]  /*67c0*/  F2FP.BF16.F32.PACK_AB R0, R9, R8 ;  /* 0x000000080900723e */ /* 0x008fe200000010ff */
[----:B------:R-:W-:Y:S01]  /*67d0*/  STS [R132+0xa000], R33 ;  /* 0x00a0002184007388 */ /* 0x000fe20000000800 */
[----:B------:R-:W-:Y:S01]  /*67e0*/  F2FP.BF16.F32.PACK_AB R19, R13, R12 ;  /* 0x0000000c0d13723e */ /* 0x000fe200000010ff */
[----:B------:R-:W-:Y:S01]  /*67f0*/  FMUL.FTZ R18, R25, R6 ;  /* 0x0000000619127220 */ /* 0x000fe20000410000 */
[----:B------:R-:W-:Y:S01]  /*6800*/  FMUL.FTZ R12, R45, R4 ;  /* 0x000000042d0c7220 */ /* 0x000fe20000410000 */
[----:B------:R-:W-:Y:S01]  /*6810*/  FMUL.FTZ R34, R171, R34 ;  /* 0x00000022ab227220 */ /* 0x000fe20000410000 */
[----:B------:R-:W-:Y:S01]  /*6820*/  FMUL.FTZ R40, R191, R40 ;  /* 0x00000028bf287220 */ /* 0x000fe20000410000 */
[----:B------:R-:W-:Y:S01]  /*6830*/  FMUL.FTZ R7, R7, UR9 ;  /* 0x0000000907077c20 */ /* 0x000fe20008410000 */
[----:B------:R-:W-:Y:S01]  /*6840*/  FADD.FTZ R41, -R122, R41 ;  /* 0x000000297a297221 */ /* 0x000fe20000010100 */
[----:B------:R-:W-:Y:S01]  /*6850*/  FFMA.FTZ R6, -R162, R162, 1 ;  /* 0x3f800000a2067423 */ /* 0x000fe200000101a2 */
[----:B------:R-:W-:Y:S01]  /*6860*/  FFMA.FTZ R4, -R149, R149, 1 ;  /* 0x3f80000095047423 */ /* 0x000fe20000010195 */
[----:B------:R1:W-:Y:S01]  /*6870*/  STS [R125+0xc000], R0 ;  /* 0x00c000007d007388 */ /* 0x0003e20000000800 */
[----:B------:R-:W-:Y:S01]  /*6880*/  FMUL.FTZ R34, R34, R16 ;  /* 0x0000001022227220 */ /* 0x000fe20000410000 */
[----:B------:R-:W-:Y:S01]  /*6890*/  FMUL.FTZ R40, R40, R7 ;  /* 0x0000000728287220 */ /* 0x000fe20000410000 */
[----:B------:R-:W-:Y:S01]  /*68a0*/  FADD.FTZ R28, -R122, R28 ;  /* 0x0000001c7a1c7221 */ /* 0x000fe20000010100 */
[----:B------:R-:W-:Y:S01]  /*68b0*/  FFMA.FTZ R5, -R174, R174, 1 ;  /* 0x3f800000ae057423 */ /* 0x000fe200000101ae */
[----:B------:R-:W-:Y:S01]  /*68c0*/  FMUL.FTZ R41, R190, R41 ;  /* 0x00000029be297220 */ /* 0x000fe20000410000 */
[----:B------:R-:W-:Y:S01]  /*68d0*/  FMUL.FTZ R6, R6, UR9 ;  /* 0x0000000906067c20 */ /* 0x000fe20008410000 */
[----:B------:R-:W-:Y:S01]  /*68e0*/  FMUL.FTZ R7, R4, UR9 ;  /* 0x0000000904077c20 */ /* 0x000fe20008410000 */
[----:B------:R-:W-:Y:S01]  /*68f0*/  FADD.FTZ R54, -R123, R54 ;  /* 0x000000367b367221 */ /* 0x000fe20000010100 */
[----:B------:R-:W-:Y:S01]  /*6900*/  FFMA.FTZ R16, -R137, R137, 1 ;  /* 0x3f80000089107423 */ /* 0x000fe20000010189 */
[----:B------:R-:W-:Y:S01]  /*6910*/  FADD.FTZ R61, -R122, R61 ;  /* 0x0000003d7a3d7221 */ /* 0x000fe20000010100 */
[----:B------:R-:W-:Y:S01]  /*6920*/  FFMA.FTZ R4, -R143, R143, 1 ;  /* 0x3f8000008f047423 */ /* 0x000fe2000001018f */
[----:B------:R-:W-:Y:S01]  /*6930*/  FMUL.FTZ R28, R204, R28 ;  /* 0x0000001ccc1c7220 */ /* 0x000fe20000410000 */
[----:B------:R-:W-:Y:S01]  /*6940*/  FMUL.FTZ R5, R5, UR9 ;  /* 0x0000000905057c20 */ /* 0x000fe20008410000 */
[----:B------:R-:W-:Y:S01]  /*6950*/  FMUL.FTZ R13, R41, R6 ;  /* 0x00000006290d7220 */ /* 0x000fe20000410000 */
[----:B------:R-:W-:Y:S01]  /*6960*/  FMUL.FTZ R54, R142, R54 ;  /* 0x000000368e367220 */ /* 0x000fe20000410000 */
[----:B------:R-:W-:Y:S01]  /*6970*/  FMUL.FTZ R16, R16, UR9 ;  /* 0x0000000910107c20 */ /* 0x000fe20008410000 */
[----:B------:R-:W-:Y:S01]  /*6980*/  FMUL.FTZ R61, R165, R61 ;  /* 0x0000003da53d7220 */ /* 0x000fe20000410000 */
[----:B------:R-:W-:Y:S01]  /*6990*/  FMUL.FTZ R4, R4, UR9 ;  /* 0x0000000904047c20 */ /* 0x000fe20008410000 */
[----:B------:R-:W-:Y:S01]  /*69a0*/  FADD.FTZ R57, -R122, R57 ;  /* 0x000000397a397221 */ /* 0x000fe20000010100 */
[----:B------:R-:W-:Y:S01]  /*69b0*/  FFMA.FTZ R6, -R150, R150, 1 ;  /* 0x3f80000096067423 */ /* 0x000fe20000010196 */
[----:B------:R-:W-:Y:S01]  /*69c0*/  FMUL.FTZ R28, R28, R5 ;  /* 0x000000051c1c7220 */ /* 0x000fe20000410000 */
[----:B------:R-:W-:Y:S01]  /*69d0*/  FMUL.FTZ R54, R54, R16 ;  /* 0x0000001036367220 */ /* 0x000fe20000410000 */
[----:B------:R-:W-:Y:S01]  /*69e0*/  FADD.FTZ R44, -R122, R44 ;  /* 0x0000002c7a2c7221 */ /* 0x000fe20000010100 */
[----:B------:R-:W-:Y:S01]  /*69f0*/  FFMA.FTZ R5, -R154, R154, 1 ;  /* 0x3f8000009a057423 */ /* 0x000fe2000001019a */
[----:B------:R-:W-:Y:S01]  /*6a00*/  FMUL.FTZ R16, R61, R4 ;  /* 0x000000043d107220 */ /* 0x000fe20000410000 */
[----:B------:R-:W-:Y:S01]  /*6a10*/  FMUL.FTZ R57, R170, R57 ;  /* 0x00000039aa397220 */ /* 0x000fe20000410000 */
[----:B------:R-:W-:Y:S01]  /*6a20*/  FMUL.FTZ R6, R6, UR9 ;  /* 0x0000000906067c20 */ /* 0x000fe20008410000 */
        /* <DEDUP_REMOVED lines=8> */
[----:B------:R-:W-:Y:S01]  /*6ab0*/  FADD.FTZ R60, -R122, R60 ;  /* 0x0000003c7a3c7221 */ /* 0x000fe20000010100 */
[----:B------:R-:W-:Y:S01]  /*6ac0*/  FFMA.FTZ R5, -R144, R144, 1 ;  /* 0x3f80000090057423 */ /* 0x000fe20000010190 */
[----:B------:R-:W-:Y:S01]  /*6ad0*/  FADD.FTZ R56, -R122, R56 ;  /* 0x000000387a387221 */ /* 0x000fe20000010100 */
[----:B------:R-:W-:Y:S01]  /*6ae0*/  FMUL.FTZ R14, R224, R14 ;  /* 0x0000000ee00e7220 */ /* 0x000fe20000410000 */
[----:B------:R-:W-:Y:S01]  /*6af0*/  FMUL.FTZ R4, R4, UR9 ;  /* 0x0000000904047c20 */ /* 0x000fe20008410000 */
[----:B------:R-:W-:Y:S01]  /*6b00*/  FADD.FTZ R10, -R115, R10 ;  /* 0x0000000a730a7221 */ /* 0x000fe20000010100 */
[----:B------:R-:W-:Y:S01]  /*6b10*/  FMUL.FTZ R60, R168, R60 ;  /* 0x0000003ca83c7220 */ /* 0x000fe20000410000 */
[----:B------:R-:W-:Y:S01]  /*6b20*/  FMUL.FTZ R5, R5, UR9 ;  /* 0x0000000905057c20 */ /* 0x000fe20008410000 */
[----:B------:R-:W-:Y:S01]  /*6b30*/  FMUL.FTZ R56, R172, R56 ;  /* 0x00000038ac387220 */ /* 0x000fe20000410000 */
[----:B-1----:R-:W-:Y:S01]  /*6b40*/  FFMA.FTZ R0, -R205, R205, 1 ;  /* 0x3f800000cd007423 */ /* 0x002fe200000101cd */
[----:B------:R-:W-:Y:S01]  /*6b50*/  FMUL.FTZ R14, R14, R4 ;  /* 0x000000040e0e7220 */ /* 0x000fe20000410000 */
[----:B------:R-:W-:Y:S01]  /*6b60*/  FADD.FTZ R11, -R115, R11 ;  /* 0x0000000b730b7221 */ /* 0x000fe20000010100 */
[----:B------:R-:W-:Y:S01]  /*6b70*/  FMUL.FTZ R10, R226, R10 ;  /* 0x0000000ae20a7220 */ /* 0x000fe20000410000 */
[----:B------:R-:W-:Y:S01]  /*6b80*/  FFMA.FTZ R4, -R199, R199, 1 ;  /* 0x3f800000c7047423 */ /* 0x000fe200000101c7 */
[----:B------:R-:W-:Y:S01]  /*6b90*/  FMUL.FTZ R60, R60, R5 ;  /* 0x000000053c3c7220 */ /* 0x000fe20000410000 */
[----:B------:R-:W-:Y:S01]  /*6ba0*/  FMUL.FTZ R56, R56, R7 ;  /* 0x0000000738387220 */ /* 0x000fe20000410000 */
[----:B------:R-:W-:Y:S01]  /*6bb0*/  FMUL.FTZ R5, R0, UR9 ;  /* 0x0000000900057c20 */ /* 0x000fe20008410000 */
[----:B------:R-:W-:Y:S01]  /*6bc0*/  FMUL.FTZ R11, R225, R11 ;  /* 0x0000000be10b7220 */ /* 0x000fe20000410000 */
[C---:B------:R-:W-:Y:S01]  /*6bd0*/  FADD.FTZ R15, -R115.reuse, R15 ;  /* 0x0000000f730f7221 */ /* 0x040fe20000010100 */
[----:B------:R-:W-:Y:S01]  /*6be0*/  FMUL.FTZ R7, R10, R6 ;  /* 0x000000060a077220 */ /* 0x000fe20000410000 */
[----:B------:R-:W-:Y:S01]  /*6bf0*/  FFMA.FTZ R0, -R202, R202, 1 ;  /* 0x3f800000ca007423 */ /* 0x000fe200000101ca */
[----:B------:R-:W-:Y:S01]  /*6c00*/  FMUL.FTZ R6, R4, UR9 ;  /* 0x0000000904067c20 */ /* 0x000fe20008410000 */
[----:B------:R-:W-:Y:S01]  /*6c10*/  FADD.FTZ R30, -R115, R30 ;  /* 0x0000001e731e7221 */ /* 0x000fe20000010100 */
[----:B------:R-:W-:Y:S01]  /*6c20*/  FFMA.FTZ R4, -R196, R196, 1 ;  /* 0x3f800000c4047423 */ /* 0x000fe200000101c4 */
[----:B------:R-:W-:Y:S01]  /*6c30*/  FMUL.FTZ R15, R223, R15 ;  /* 0x0000000fdf0f7220 */ /* 0x000fe20000410000 */
[----:B------:R-:W-:Y:S01]  /*6c40*/  FMUL.FTZ R10, R11, R5 ;  /* 0x000000050b0a7220 */ /* 0x000fe20000410000 */
[----:B------:R-:W-:Y:S01]  /*6c50*/  FMUL.FTZ R0, R0, UR9 ;  /* 0x0000000900007c20 */ /* 0x000fe20008410000 */
[----:B------:R-:W-:Y:S01]  /*6c60*/  FMUL.FTZ R30, R216, R30 ;  /* 0x0000001ed81e7220 */ /* 0x000fe20000410000 */
[----:B------:R-:W-:Y:S01]  /*6c70*/  FMUL.FTZ R4, R4, UR9 ;  /* 0x0000000904047c20 */ /* 0x000fe20008410000 */
[----:B------:R-:W-:Y:S01]  /*6c80*/  FADD.FTZ R47, -R115, R47 ;  /* 0x0000002f732f7221 */ /* 0x000fe20000010100 */
[----:B------:R-:W-:Y:S01]  /*6c90*/  FMUL.FTZ R9, R15, R0 ;  /* 0x000000000f097220 */ /* 0x000fe20000410000 */
[----:B------:R-:W-:Y:S01]  /*6ca0*/  F2FP.BF16.F32.PACK_AB R10, R10, R7 ;  /* 0x000000070a0a723e */ /* 0x000fe200000010ff */
[----:B------:R-:W-:Y:S01]  /*6cb0*/  FMUL.FTZ R30, R30, R4 ;  /* 0x000000041e1e7220 */ /* 0x000fe20000410000 */
[----:B------:R-:W-:Y:S01]  /*6cc0*/  FFMA.FTZ R0, -R197, R197, 1 ;  /* 0x3f800000c5007423 */ /* 0x000fe200000101c5 */
[----:B------:R-:W-:Y:S01]  /*6cd0*/  FFMA.FTZ R4, -R175, R175, 1 ;  /* 0x3f800000af047423 */ /* 0x000fe200000101af */
[C---:B------:R-:W-:Y:S01]  /*6ce0*/  FADD.FTZ R26, -R115.reuse, R26 ;  /* 0x0000001a731a7221 */ /* 0x040fe20000010100 */
[----:B------:R-:W-:Y:S01]  /*6cf0*/  FADD.FTZ R27, -R115, R27 ;  /* 0x0000001b731b7221 */ /* 0x000fe20000010100 */
[----:B------:R-:W-:Y:S01]  /*6d00*/  F2FP.BF16.F32.PACK_AB R9, R9, R14 ;  /* 0x0000000e0909723e */ /* 0x000fe200000010ff */
[----:B------:R-:W-:Y:S01]  /*6d10*/  STS [R125+0xc400], R10 ;  /* 0x00c4000a7d007388 */ /* 0x000fe20000000800 */
[----:B------:R-:W-:Y:S01]  /*6d20*/  FMUL.FTZ R5, R0, UR9 ;  /* 0x0000000900057c20 */ /* 0x000fe20008410000 */
[----:B------:R-:W-:Y:S01]  /*6d30*/  FMUL.FTZ R47, R207, R47 ;  /* 0x0000002fcf2f7220 */ /* 0x000fe20000410000 */
[----:B------:R-:W-:Y:S01]  /*6d40*/  FMUL.FTZ R4, R4, UR9 ;  /* 0x0000000904047c20 */ /* 0x000fe20008410000 */
[----:B------:R-:W-:Y:S01]  /*6d50*/  FMUL.FTZ R26, R222, R26 ;  /* 0x0000001ade1a7220 */ /* 0x000fe20000410000 */
[----:B------:R-:W-:Y:S01]  /*6d60*/  FMUL.FTZ R27, R221, R27 ;  /* 0x0000001bdd1b7220 */ /* 0x000fe20000410000 */
[----:B------:R-:W-:Y:S01]  /*6d70*/  FADD.FTZ R31, -R115, R31 ;  /* 0x0000001f731f7221 */ /* 0x000fe20000010100 */
[----:B------:R-:W-:Y:S01]  /*6d80*/  FFMA.FTZ R0, -R195, R195, 1 ;  /* 0x3f800000c3007423 */ /* 0x000fe200000101c3 */
[----:B------:R-:W-:Y:S01]  /*6d90*/  F2FP.BF16.F32.PACK_AB R22, R23, R22 ;  /* 0x000000161716723e */ /* 0x000fe200000010ff */
[----:B------:R-:W-:Y:S01]  /*6da0*/  STS [R132+0xc000], R19 ;  /* 0x00c0001384007388 */ /* 0x000fe20000000800 */
[----:B------:R-:W-:Y:S01]  /*6db0*/  FMUL.FTZ R47, R47, R4 ;  /* 0x000000042f2f7220 */ /* 0x000fe20000410000 */
[----:B------:R-:W-:Y:S01]  /*6dc0*/  FMUL.FTZ R26, R26, R6 ;  /* 0x000000061a1a7220 */ /* 0x000fe20000410000 */
[----:B------:R-:W-:Y:S01]  /*6dd0*/  FMUL.FTZ R27, R27, R5 ;  /* 0x000000051b1b7220 */ /* 0x000fe20000410000 */
[----:B------:R-:W-:Y:S01]  /*6de0*/  STS [R132+0xc400], R9 ;  /* 0x00c4000984007388 */ /* 0x000fe20000000800 */
[----:B------:R-:W-:Y:S01]  /*6df0*/  FMUL.FTZ R31, R215, R31 ;  /* 0x0000001fd71f7220 */ /* 0x000fe20000410000 */
[----:B------:R-:W-:Y:S01]  /*6e00*/  FMUL.FTZ R0, R0, UR9 ;  /* 0x0000000900007c20 */ /* 0x000fe20008410000 */
[----:B------:R-:W-:Y:S01]  /*6e10*/  FFMA.FTZ R4, -R157, R157, 1 ;  /* 0x3f8000009d047423 */ /* 0x000fe2000001019d */
[----:B------:R-:W-:Y:S01]  /*6e20*/  FADD.FTZ R63, -R115, R63 ;  /* 0x0000003f733f7221 */ /* 0x000fe20000010100 */
[----:B------:R-:W-:Y:S01]  /*6e30*/  F2FP.BF16.F32.PACK_AB R34, R35, R34 ;  /* 0x000000222322723e */ /* 0x000fe200000010ff */
[----:B------:R-:W-:Y:S01]  /*6e40*/  STS [R128+0xa000], R101 ;  /* 0x00a0006580007388 */ /* 0x000fe20000000800 */
[----:B------:R-:W-:Y:S01]  /*6e50*/  FADD.FTZ R42, -R115, R42 ;  /* 0x0000002a732a7221 */ /* 0x000fe20000010100 */
[----:B------:R-:W-:Y:S01]  /*6e60*/  FFMA.FTZ R7, -R181, R181, 1 ;  /* 0x3f800000b5077423 */ /* 0x000fe200000101b5 */
[----:B------:R-:W-:Y:S01]  /*6e70*/  FADD.FTZ R43, -R115, R43 ;  /* 0x0000002b732b7221 */ /* 0x000fe20000010100 */
[----:B------:R-:W-:Y:S01]  /*6e80*/  STS [R128+0xa400], R22 ;  /* 0x00a4001680007388 */ /* 0x000fe20000000800 */
[----:B------:R-:W-:Y:S01]  /*6e90*/  FFMA.FTZ R6, -R180, R180, 1 ;  /* 0x3f800000b4067423 */ /* 0x000fe200000101b4 */
[----:B------:R-:W-:Y:S01]  /*6ea0*/  FMUL.FTZ R31, R31, R0 ;  /* 0x000000001f1f7220 */ /* 0x000fe20000410000 */
[----:B------:R-:W-:Y:S01]  /*6eb0*/  FMUL.FTZ R4, R4, UR9 ;  /* 0x0000000904047c20 */ /* 0x000fe20008410000 */
[----:B------:R-:W-:Y:S01]  /*6ec0*/  FMUL.FTZ R63, R187, R63 ;  /* 0x0000003fbb3f7220 */ /* 0x000fe20000410000 */
[----:B------:R-:W-:Y:S01]  /*6ed0*/  F2FP.BF16.F32.PACK_AB R18, R18, R24 ;  /* 0x000000181212723e */ /* 0x000fe200000010ff */
[----:B------:R-:W-:Y:S01]  /*6ee0*/  STS [R131+0xa000], R100 ;  /* 0x00a0006483007388 */ /* 0x000fe20000000800 */
[----:B------:R-:W-:Y:S01]  /*6ef0*/  F2FP.BF16.F32.PACK_AB R0, R27, R26 ;  /* 0x0000001a1b00723e */ /* 0x000fe200000010ff */
[----:B------:R-:W-:Y:S01]  /*6f00*/  FMUL.FTZ R42, R212, R42 ;  /* 0x0000002ad42a7220 */ /* 0x000fe20000410000 */
[----:B------:R-:W-:Y:S01]  /*6f10*/  FMUL.FTZ R7, R7, UR9 ;  /* 0x0000000907077c20 */ /* 0x000fe20008410000 */
[----:B------:R-:W-:Y:S01]  /*6f20*/  STS [R131+0xa400], R34 ;  /* 0x00a4002283007388 */ /* 0x000fe20000000800 */
[----:B------:R-:W-:Y:S01]  /*6f30*/  FMUL.FTZ R43, R211, R43 ;  /* 0x0000002bd32b7220 */ /* 0x000fe20000410000 */
[----:B------:R-:W-:Y:S01]  /*6f40*/  FMUL.FTZ R6, R6, UR9 ;  /* 0x0000000906067c20 */ /* 0x000fe20008410000 */
[----:B------:R-:W-:Y:S01]  /*6f50*/  FADD.FTZ R46, -R115, R46 ;  /* 0x0000002e732e7221 */ /* 0x000fe20000010100 */
[----:B------:R-:W-:Y:S01]  /*6f60*/  FFMA.FTZ R5, -R176, R176, 1 ;  /* 0x3f800000b0057423 */ /* 0x000fe200000101b0 */
[----:B------:R-:W-:Y:S01]  /*6f70*/  FMUL.FTZ R8, R63, R4 ;  /* 0x000000043f087220 */ /* 0x000fe20000410000 */
[----:B------:R-:W-:Y:S01]  /*6f80*/  F2FP.BF16.F32.PACK_AB R20, R20, R28 ;  /* 0x0000001c1414723e */ /* 0x000fe200000010ff */
[----:B------:R-:W-:Y:S01]  /*6f90*/  STS [R128+0xc000], R18 ;  /* 0x00c0001280007388 */ /* 0x000fe20000000800 */
[----:B------:R-:W-:Y:S01]  /*6fa0*/  F2FP.BF16.F32.PACK_AB R4, R31, R30 ;  /* 0x0000001e1f04723e */ /* 0x000fe200000010ff */
[----:B------:R-:W-:Y:S01]  /*6fb0*/  FMUL.FTZ R42, R42, R7 ;  /* 0x000000072a2a7220 */ /* 0x000fe20000410000 */
[----:B------:R-:W-:Y:S01]  /*6fc0*/  FMUL.FTZ R43, R43, R6 ;  /* 0x000000062b2b7220 */ /* 0x000fe20000410000 */
[----:B------:R1:W-:Y:S01]  /*6fd0*/  STS [R128+0xc400], R0 ;  /* 0x00c4000080007388 */ /* 0x0003e20000000800 */
[----:B------:R-:W-:Y:S01]  /*6fe0*/  FMUL.FTZ R46, R208, R46 ;  /* 0x0000002ed02e7220 */ /* 0x000fe20000410000 */
[----:B------:R-:W-:Y:S01]  /*6ff0*/  FMUL.FTZ R5, R5, UR9 ;  /* 0x0000000905057c20 */ /* 0x000fe20008410000 */
[----:B------:R-:W-:Y:S01]  /*7000*/  FADD.FTZ R58, -R115, R58 ;  /* 0x0000003a733a7221 */ /* 0x000fe20000010100 */
[----:B------:R-:W-:Y:S01]  /*7010*/  FFMA.FTZ R7, -R167, R167, 1 ;  /* 0x3f800000a7077423 */ /* 0x000fe200000101a7 */
[----:B------:R-:W-:Y:S01]  /*7020*/  FFMA.FTZ R6, -R166, R166, 1 ;  /* 0x3f800000a6067423 */ /* 0x000fe200000101a6 */
[----:B------:R-:W-:Y:S01]  /*7030*/  FADD.FTZ R59, -R115, R59 ;  /* 0x0000003b733b7221 */ /* 0x000fe20000010100 */
[----:B------:R-:W-:Y:S01]  /*7040*/  F2FP.BF16.F32.PACK_AB R21, R21, R38 ;  /* 0x000000261515723e */ /* 0x000fe200000010ff */
[----:B------:R-:W-:Y:S01]  /*7050*/  STS [R131+0xc000], R20 ;  /* 0x00c0001483007388 */ /* 0x000fe20000000800 */
[----:B------:R-:W-:Y:S01]  /*7060*/  FMUL.FTZ R46, R46, R5 ;  /* 0x000000052e2e7220 */ /* 0x000fe20000410000 */
[----:B------:R-:W-:Y:S01]  /*7070*/  FMUL.FTZ R58, R200, R58 ;  /* 0x0000003ac83a7220 */ /* 0x000fe20000410000 */
[----:B------:R-:W-:Y:S01]  /*7080*/  FMUL.FTZ R7, R7, UR9 ;  /* 0x0000000907077c20 */ /* 0x000fe20008410000 */
[----:B------:R-:W-:Y:S01]  /*7090*/  STS [R131+0xc400], R4 ;  /* 0x00c4000483007388 */ /* 0x000fe20000000800 */
[----:B------:R-:W-:Y:S01]  /*70a0*/  FMUL.FTZ R6, R6, UR9 ;  /* 0x0000000906067c20 */ /* 0x000fe20008410000 */
[----:B------:R-:W-:Y:S01]  /*70b0*/  FMUL.FTZ R59, R198, R59 ;  /* 0x0000003bc63b7220 */ /* 0x000fe20000410000 */
[----:B------:R-:W-:Y:S01]  /*70c0*/  FFMA.FTZ R5, -R158, R158, 1 ;  /* 0x3f8000009e057423 */ /* 0x000fe2000001019e */
[----:B------:R-:W-:Y:S01]  /*70d0*/  FADD.FTZ R62, -R115, R62 ;  /* 0x0000003e733e7221 */ /* 0x000fe20000010100 */
[----:B------:R-:W-:Y:S01]  /*70e0*/  F2FP.BF16.F32.PACK_AB R50, R51, R50 ;  /* 0x000000323332723e */ /* 0x000fe200000010ff */
[----:B------:R-:W-:Y:S01]  /*70f0*/  STS [R126+-0x8000], R53 ;  /* 0xff8000357e007388 */ /* 0x000fe20000000800 */
[----:B------:R-:W-:Y:S01]  /*7100*/  FMUL.FTZ R58, R58, R7 ;  /* 0x000000073a3a7220 */ /* 0x000fe20000410000 */
[----:B------:R-:W-:Y:S01]  /*7110*/  FMUL.FTZ R5, R5, UR9 ;  /* 0x0000000905057c20 */ /* 0x000fe20008410000 */
[----:B------:R-:W-:Y:S01]  /*7120*/  FMUL.FTZ R7, R59, R6 ;  /* 0x000000063b077220 */ /* 0x000fe20000410000 */
[----:B------:R-:W-:Y:S01]  /*7130*/  STS [R126+-0x7c00], R21 ;  /* 0xff8400157e007388 */ /* 0x000fe20000000800 */
[----:B------:R-:W-:Y:S01]  /*7140*/  FMUL.FTZ R62, R189, R62 ;  /* 0x0000003ebd3e7220 */ /* 0x000fe20000410000 */
[----:B------:R-:W-:Y:S01]  /*7150*/  F2FP.BF16.F32.PACK_AB R13, R13, R40 ;  /* 0x000000280d0d723e */ /* 0x000fe200000010ff */
[----:B------:R-:W3:Y:S01]  /*7160*/  LDC R52, c[0x0][0x44c] ;  /* 0x00011300ff347b82 */ /* 0x000ee20000000800 */
[----:B------:R-:W-:Y:S01]  /*7170*/  F2FP.BF16.F32.PACK_AB R6, R43, R42 ;  /* 0x0000002a2b06723e */ /* 0x000fe200000010ff */
[----:B------:R-:W-:Y:S01]  /*7180*/  STS [R130+-0x8000], R49 ;  /* 0xff80003182007388 */ /* 0x000fe20000000800 */
[----:B------:R-:W-:Y:S01]  /*7190*/  FMUL.FTZ R62, R62, R5 ;  /* 0x000000053e3e7220 */ /* 0x000fe20000410000 */
[----:B------:R-:W-:Y:S02]  /*71a0*/  F2FP.BF16.F32.PACK_AB R12, R12, R44 ;  /* 0x0000002c0c0c723e */ /* 0x000fe400000010ff */
[----:B------:R-:W-:Y:S01]  /*71b0*/  STS [R130+-0x7c00], R50 ;  /* 0xff84003282007388 */ /* 0x000fe20000000800 */
[----:B------:R-:W-:Y:S02]  /*71c0*/  F2FP.BF16.F32.PACK_AB R5, R47, R46 ;  /* 0x0000002e2f05723e */ /* 0x000fe400000010ff */
[----:B------:R-:W-:Y:S01]  /*71d0*/  F2FP.BF16.F32.PACK_AB R54, R55, R54 ;  /* 0x000000363736723e */ /* 0x000fe200000010ff */
        /* <DEDUP_REMOVED lines=10> */
[--C-:B-1----:R-:W-:Y:S01]  /*7280*/  SHF.R.U32.HI R0, RZ, 0x4, R121.reuse ;  /* 0x00000004ff007819 */ /* 0x102fe20000011679 */
[----:B---3--:R-:W-:Y:S01]  /*7290*/  IMAD R61, R52, UR5, RZ ;  /* 0x00000005343d7c24 */ /* 0x008fe2000f8e02ff */
[C---:B------:R-:W-:Y:S01]  /*72a0*/  SHF.L.U32 R40, R121.reuse, 0x5, RZ ;  /* 0x0000000579287819 */ /* 0x040fe200000006ff */
[----:B------:R-:W-:Y:S01]  /*72b0*/  STS [R127+-0x8000], R48 ;  /* 0xff8000307f007388 */ /* 0x000fe20000000800 */
[----:B------:R-:W-:Y:S02]  /*72c0*/  LOP3.LUT R59, R0, 0x8, RZ, 0xc0, !PT ;  /* 0x00000008003b7812 */ /* 0x000fe400078ec0ff */
[----:B------:R-:W-:Y:S01]  /*72d0*/  SHF.L.U32 R60, R121, 0x2, RZ ;  /* 0x00000002793c7819 */ /* 0x000fe200000006ff */
[----:B------:R-:W-:Y:S01]  /*72e0*/  STS [R127+-0x7c00], R54 ;  /* 0xff8400367f007388 */ /* 0x000fe20000000800 */
[--C-:B------:R-:W-:Y:S03]  /*72f0*/  LOP3.LUT R0, R59, 0x10, R121.reuse, 0xf8, !PT ;  /* 0x000000103b007812 */ /* 0x100fe600078ef879 */
[----:B------:R-:W-:Y:S01]  /*7300*/  STS [R129+-0x8000], R36 ;  /* 0xff80002481007388 */ /* 0x000fe20000000800 */
[----:B------:R-:W-:Y:S03]  /*7310*/  LOP3.LUT R0, R0, 0xc0, R40, 0xf8, !PT ;  /* 0x000000c000007812 */ /* 0x000fe600078ef828 */
[----:B------:R-:W-:Y:S01]  /*7320*/  STS [R129+-0x7c00], R66 ;  /* 0xff84004281007388 */ /* 0x000fe20000000800 */
[----:B------:R-:W-:Y:S03]  /*7330*/  LOP3.LUT R0, R0, 0x18, R60, 0x78, !PT ;  /* 0x0000001800007812 */ /* 0x000fe600078e783c */
[----:B------:R-:W-:Y:S01]  /*7340*/  STS [R127+-0x6000], R17 ;  /* 0xffa000117f007388 */ /* 0x000fe20000000800 */
[----:B------:R-:W-:Y:S03]  /*7350*/  LOP3.LUT R0, R0, 0x120, R40, 0xf8, !PT ;  /* 0x0000012000007812 */ /* 0x000fe600078ef828 */
[----:B------:R-:W-:Y:S01]  /*7360*/  STS [R127+-0x5c00], R7 ;  /* 0xffa400077f007388 */ /* 0x000fe20000000800 */
[----:B------:R-:W-:Y:S02]  /*7370*/  LEA R56, R0, UR4, 0x1 ;  /* 0x0000000400387c11 */ /* 0x000fe4000f8e08ff */
[----:B------:R-:W-:Y:S01]  /*7380*/  LEA R0, -R61, RZ, 0x7 ;  /* 0x000000ff3d007211 */ /* 0x000fe200078e39ff */
[----:B------:R-:W-:Y:S04]  /*7390*/  STS [R129+-0x6000], R16 ;  /* 0xffa0001081007388 */ /* 0x000fe80000000800 */
[----:B------:R-:W-:Y:S01]  /*73a0*/  STS [R129+-0x5c00], R8 ;  /* 0xffa4000881007388 */ /* 0x000fe20000000800 */
[----:B------:R-:W-:Y:S06]  /*73b0*/  BAR.SYNC.DEFER_BLOCKING 0x0 ;  /* 0x0000000000007b1d */ /* 0x000fec0000010000 */
[----:B------:R-:W-:Y:S04]  /*73c0*/  LDSM.16.MT88.4 R4, [R3+UR4+0x12000] ;  /* 0x012000040304783b */ /* 0x000fe80008004200 */
[----:B------:R-:W1:Y:S04]  /*73d0*/  LDSM.16.MT88.4 R8, [R56+0x4000] ;  /* 0x004000003808783b */ /* 0x000e680000004200 */
[----:B------:R-:W3:Y:S04]  /*73e0*/  LDSM.16.MT88.4 R12, [R3+UR4+0x16000] ;  /* 0x01600004030c783b */ /* 0x000ee80008004200 */
[----:B------:R-:W-:Y:S04]  /*73f0*/  LDSM.16.MT88.4 R16, [R3+UR4+0x12800] ;  /* 0x012800040310783b */ /* 0x000fe80008004200 */
[----:B------:R-:W4:Y:S04]  /*7400*/  LDSM.16.MT88.4 R20, [R56+0x4400] ;  /* 0x004400003814783b */ /* 0x000f280000004200 */
[----:B------:R-:W2:Y:S04]  /*7410*/  LDSM.16.MT88.4 R24, [R3+UR4+0x16800] ;  /* 0x016800040318783b */ /* 0x000ea80008004200 */
[----:B------:R-:W-:Y:S04]  /*7420*/  LDSM.16.MT88.4 R28, [R3+UR4+0x13000] ;  /* 0x01300004031c783b */ /* 0x000fe80008004200 */
[----:B------:R-:W2:Y:S04]  /*7430*/  LDSM.16.MT88.4 R32, [R56+0x4800] ;  /* 0x004800003820783b */ /* 0x000ea80000004200 */
[----:B------:R-:W2:Y:S01]  /*7440*/  LDSM.16.MT88.4 R36, [R3+UR4+0x17000] ;  /* 0x017000040324783b */ /* 0x000ea20008004200 */
[-C--:B-1----:R-:W-:Y:S08]  /*7450*/  HMMA.16816.F32.BF16 R68, R4, R8.reuse, R68 ;  /* 0x000000080444723c */ /* 0x082ff00000041844 */
[C---:B---3--:R-:W-:Y:S08]  /*7460*/  HMMA.16816.F32.BF16 R72, R12.reuse, R8, R72 ;  /* 0x000000080c48723c */ /* 0x048ff00000041848 */
[-C--:B------:R-:W-:Y:S01]  /*7470*/  HMMA.16816.F32.BF16 R76, R12, R10.reuse, R76 ;  /* 0x0000000a0c4c723c */ /* 0x080fe2000004184c */
[----:B------:R-:W-:Y:S07]  /*7480*/  LDSM.16.MT88.4 R12, [R3+UR4+0x17800] ;  /* 0x01780004030c783b */ /* 0x000fee0008004200 */
[----:B------:R-:W-:Y:S01]  /*7490*/  HMMA.16816.F32.BF16 R80, R4, R10, R80 ;  /* 0x0000000a0450723c */ /* 0x000fe20000041850 */
[----:B------:R-:W-:Y:S04]  /*74a0*/  LDSM.16.MT88.4 R4, [R3+UR4+0x13800] ;  /* 0x013800040304783b */ /* 0x000fe80008004200 */
[----:B------:R-:W1:Y:S03]  /*74b0*/  LDSM.16.MT88.4 R8, [R56+0x4c00] ;  /* 0x004c00003808783b */ /* 0x000e660000004200 */
[-C--:B----4-:R-:W-:Y:S08]  /*74c0*/  HMMA.16816.F32.BF16 R68, R16, R20.reuse, R68 ;  /* 0x000000141044723c */ /* 0x090ff00000041844 */
[C---:B--2---:R-:W-:Y:S08]  /*74d0*/  HMMA.16816.F32.BF16 R72, R24.reuse, R20, R72 ;  /* 0x000000141848723c */ /* 0x044ff00000041848 */
        /* <DEDUP_REMOVED lines=72> */
.L_x_1005:
[----:B------:R-:W2:Y:S01]  /*7960*/  LDL R108, [R1+0x20] ;  /* 0x00002000016c7983 */ /* 0x000ea20000100800 */
[----:B------:R-:W-:Y:S01]  /*7970*/  LOP3.LUT R2, R2, 0x200, RZ, 0xc0, !PT ;  /* 0x0000020002027812 */ /* 0x000fe200078ec0ff */
[----:B------:R-:W-:Y:S01]  /*7980*/  IMAD.U32 R100, RZ, RZ, UR42 ;  /* 0x0000002aff647e24 */ /* 0x000fe2000f8e00ff */
[----:B------:R-:W-:Y:S01]  /*7990*/  LOP3.LUT R0, R0, 0x38, R104, 0xf8, !PT ;  /* 0x0000003800007812 */ /* 0x000fe200078ef868 */
[----:B------:R-:W3:Y:S01]  /*79a0*/  LDL R107, [R1+0x1c] ;  /* 0x00001c00016b7983 */ /* 0x000ee20000100800 */
[----:B------:R-:W-:Y:S01]  /*79b0*/  LOP3.LUT R2, R2, 0xc00, R40, 0xf8, !PT ;  /* 0x00000c0002027812 */ /* 0x000fe200078ef828 */
[----:B------:R-:W-:Y:S01]  /*79c0*/  IMAD.MOV.U32 R109, RZ, RZ, 0x4 ;  /* 0x00000004ff6d7424 */ /* 0x000fe200078e00ff */
[----:B------:R-:W-:Y:S01]  /*79d0*/  LOP3.LUT R0, R0, 0x8, R105, 0x78, !PT ;  /* 0x0000000800007812 */ /* 0x000fe200078e7869 */
[----:B------:R-:W4:Y:S01]  /*79e0*/  LDL R106, [R1+0x18] ;  /* 0x00001800016a7983 */ /* 0x000f220000100800 */
[----:B------:R-:W-:Y:S01]  /*79f0*/  PLOP3.LUT P2, PT, PT, PT, UP0, 0x80, 0x8 ;  /* 0x000000000008781c */ /* 0x000fe20003f4f008 */
[----:B------:R-:W-:Y:S01]  /*7a00*/  ULOP3.LUT UR10, UR43, 0x1, URZ, 0xc0, !UPT ;  /* 0x000000012b0a7892 */ /* 0x000fe2000f8ec0ff */
[----:B------:R-:W-:Y:S01]  /*7a10*/  LOP3.LUT R0, R2, R0, RZ, 0xfc, !PT ;  /* 0x0000000002007212 */ /* 0x000fe200078efcff */
[----:B------:R-:W5:Y:S01]  /*7a20*/  LDL R103, [R1+0x14] ;  /* 0x0000140001677983 */ /* 0x000f620000100800 */
[----:B------:R-:W-:Y:S01]  /*7a30*/  LEA R100, P0, R100, R228, 0x2 ;  /* 0x000000e464647211 */ /* 0x000fe200078010ff */
[----:B------:R-:W-:Y:S01]  /*7a40*/  UISETP.NE.U32.AND UP2, UPT, UR10, 0x1, UPT ;  /* 0x000000010a00788c */ /* 0x000fe2000bf45070 */
[----:B------:R-:W-:Y:S01]  /*7a50*/  LEA R0, R0, UR4, 0x1 ;  /* 0x0000000400007c11 */ /* 0x000fe2000f8e08ff */
[----:B------:R-:W-:Y:S01]  /*7a60*/  LDSM.16.MT88.4 R20, [R56+0x6000] ;  /* 0x006000003814783b */ /* 0x000fe20000004200 */
[----:B------:R-:W-:Y:S02]  /*7a70*/  @UP0 UIADD3 UR12, UP3, UPT, UR48, -0x200, URZ ;  /* 0xfffffe00300c0890 */ /* 0x000fe4000ff7e0ff */
[----:B------:R-:W-:Y:S01]  /*7a80*/  UIADD3 UR13, UPT, UPT, UR43, -0x1, URZ ;  /* 0xffffffff2b0d7890 */ /* 0x000fe2000fffe0ff */
[----:B------:R-:W1:Y:S01]  /*7a90*/  LDSM.16.M88.4 R16, [R0+0xa000] ;  /* 0x00a000000010783b */ /* 0x000e620000000200 */
[C---:B------:R-:W-:Y:S01]  /*7aa0*/  IMAD.IADD R57, R0.reuse, 0x1, R119 ;  /* 0x0000000100397824 */ /* 0x040fe200078e0277 */
[----:B------:R-:W-:Y:S01]  /*7ab0*/  @UP0 UIADD3.X UR10, UPT, UPT, UR49, -0x1, URZ, UP3, !UPT ;  /* 0xffffffff310a0890 */ /* 0x000fe20009ffe4ff */
[C---:B------:R-:W-:Y:S01]  /*7ac0*/  VIADD R8, R0.reuse, 0xa000 ;  /* 0x0000a00000087836 */ /* 0x040fe20000000000 */
[----:B------:R-:W1:Y:S01]  /*7ad0*/  LDSM.16.M88.4 R12, [R0+0xc000] ;  /* 0x00c00000000c783b */ /* 0x000e620000000200 */
[----:B------:R-:W-:Y:S02]  /*7ae0*/  VIADD R2, R0, 0xa040 ;  /* 0x0000a04000027836 */ /* 0x000fe40000000000 */
[----:B------:R-:W-:Y:S01]  /*7af0*/  @P1 VIADD R2, R8, 0xffffffc0 ;  /* 0xffffffc008021836 */ /* 0x000fe20000000000 */
[----:B------:R-:W-:Y:S03]  /*7b00*/  LDSM.16.MT88.4 R28, [R56+0x6400] ;  /* 0x00640000381c783b */ /* 0x000fe60000004200 */
[----:B------:R-:W-:Y:S01]  /*7b10*/  IMAD.IADD R58, R119, 0x1, R2 ;  /* 0x00000001773a7824 */ /* 0x000fe200078e0202 */
[----:B------:R-:W1:Y:S04]  /*7b20*/  LDSM.16.M88.4 R24, [R57+0xa000] ;  /* 0x00a000003918783b */ /* 0x000e680000000200 */
[----:B------:R-:W1:Y:S04]  /*7b30*/  LDSM.16.M88.4 R32, [R57+0xc000] ;  /* 0x00c000003920783b */ /* 0x000e680000000200 */
[----:B------:R-:W-:Y:S04]  /*7b40*/  LDSM.16.MT88.4 R40, [R56+0x6800] ;  /* 0x006800003828783b */ /* 0x000fe80000004200 */
[----:B------:R-:W1:Y:S04]  /*7b50*/  LDSM.16.M88.4 R36, [R2] ;  /* 0x000000000224783b */ /* 0x000e680000000200 */
[----:B------:R-:W1:Y:S04]  /*7b60*/  LDSM.16.M88.4 R44, [R2+0x2000] ;  /* 0x00200000022c783b */ /* 0x000e680000000200 */
[----:B------:R-:W-:Y:S04]  /*7b70*/  LDSM.16.MT88.4 R48, [R56+0x6c00] ;  /* 0x006c00003830783b */ /* 0x000fe80000004200 */
[----:B-1----:R-:W-:Y:S01]  /*7b80*/  LDSM.16.M88.4 R52, [R58+0x2000] ;  /* 0x002000003a34783b */ /* 0x002fe20000000200 */
        /* <DEDUP_REMOVED lines=65> */
[----:B------:R-:W-:Y:S03]  /*7fa0*/  @UP0 UMOV UR49, UR10 ;  /* 0x0000000a00310c82 */ /* 0x000fe60008000000 */
[----:B------:R-:W-:Y:S04]  /*7fb0*/  HMMA.16816.F32.BF16 R16, R32, R46, R16 ;  /* 0x0000002e2010723c */ /* 0x000fe80000041810 */
        /* <DEDUP_REMOVED lines=13> */
[----:B-----5:R1:W5:Y:S01]  /*8090*/  @P2 LDG.E R103, desc[UR30][R24.64+-0xe0] ;  /* 0xffff201e18672981 */ /* 0x020362000c1e1900 */
        /* <DEDUP_REMOVED lines=94> */
[----:B------:R-:W-:Y:S01]  /*8680*/  LOP3.LUT R2, R2, 0x600, RZ, 0xc0, !PT ;  /* 0x0000060002027812 */ /* 0x000fe200078ec0ff */
[----:B------:R-:W-:Y:S01]  /*8690*/  UMOV UR39, UR23 ;  /* 0x0000001700277c82 */ /* 0x000fe20008000000 */
[----:B------:R-:W-:Y:S02]  /*86a0*/  F2FP.BF16.F32.PACK_AB R70, R71, R70 ;  /* 0x000000464746723e */ /* 0x000fe400000010ff */
[----:B------:R-:W-:-:S02]  /*86b0*/  LOP3.LUT R2, R2, 0x6, R0, 0xf8, !PT ;  /* 0x0000000602027812 */ /* 0x000fc400078ef800 */
[----:B------:R-:W-:Y:S02]  /*86c0*/  LOP3.LUT R0, R104, 0xc0, RZ, 0xc0, !PT ;  /* 0x000000c068007812 */ /* 0x000fe400078ec0ff */
        /* <DEDUP_REMOVED lines=71> */
.L_x_1007:
[----:B------:R-:W1:Y:S01]  /*8b40*/  LDCU.64 UR12, c[0x0][0x5c0] ;  /* 0x0000b800ff0c77ac */ /* 0x000e620008000a00 */
[----:B------:R-:W-:-:S05]  /*8b50*/  IADD3 R2, PT, PT, R44, UR35, RZ ;  /* 0x000000232c027c10 */ /* 0x000fca000fffe0ff */
[C---:B-1----:R-:W-:Y:S02]  /*8b60*/  IMAD R0, R2.reuse, UR13, RZ ;  /* 0x0000000d02007c24 */ /* 0x042fe4000f8e02ff */
[----:B------:R-:W-:-:S05]  /*8b70*/  IMAD.WIDE.U32 R2, R2, UR12, RZ ;  /* 0x0000000c02027c25 */ /* 0x000fca000f8e00ff */
[----:B------:R-:W-:Y:S02]  /*8b80*/  IADD3 R6, PT, PT, R3, R0, RZ ;  /* 0x0000000003067210 */ /* 0x000fe40007ffe0ff */
[----:B------:R-:W-:Y:S02]  /*8b90*/  MOV R5, R2 ;  /* 0x0000000200057202 */ /* 0x000fe40000000f00 */
.L_x_1008:
        /* <DEDUP_REMOVED lines=17> */
.L_x_1009:
[----:B------:R-:W1:Y:S01]  /*8cb0*/  LDCU.64 UR10, c[0x0][0x5c8] ;  /* 0x0000b900ff0a77ac */ /* 0x000e620008000a00 */
[----:B------:R-:W-:-:S05]  /*8cc0*/  IADD3 R2, PT, PT, R44, UR35, RZ ;  /* 0x000000232c027c10 */ /* 0x000fca000fffe0ff */
[C---:B-1----:R-:W-:Y:S02]  /*8cd0*/  IMAD R0, R2.reuse, UR11, RZ ;  /* 0x0000000b02007c24 */ /* 0x042fe4000f8e02ff */
[----:B------:R-:W-:-:S05]  /*8ce0*/  IMAD.WIDE.U32 R2, R2, UR10, RZ ;  /* 0x0000000a02027c25 */ /* 0x000fca000f8e00ff */
[----:B------:R-:W-:Y:S02]  /*8cf0*/  IADD3 R19, PT, PT, R3, R0, RZ ;  /* 0x0000000003137210 */ /* 0x000fe40007ffe0ff */
[----:B------:R-:W-:-:S07]  /*8d00*/  MOV R18, R2 ;  /* 0x0000000200127202 */ /* 0x000fce0000000f00 */
.L_x_1010:
        /* <DEDUP_REMOVED lines=20> */
[C---:B------:R-:W-:Y:S02]  /*8e50*/  VIADD R2, R121.reuse, 0x40 ;  /* 0x0000004079027836 */ /* 0x040fe40000000000 */
        /* <DEDUP_REMOVED lines=19> */
.L_x_1012:
[----:B------:R-:W-:Y:S05]  /*8f90*/  BSYNC.RECONVERGENT B0 ;  /* 0x0000000000007941 */ /* 0x000fea0003800200 */
.L_x_1011:
        /* <DEDUP_REMOVED lines=12> */
.L_x_1014:
[----:B------:R-:W-:Y:S05]  /*9060*/  BSYNC.RECONVERGENT B0 ;  /* 0x0000000000007941 */ /* 0x000fea0003800200 */
.L_x_1013:
        /* <DEDUP_REMOVED lines=25> */
.L_x_1003:
[----:B------:R-:W-:Y:S05]  /*9200*/  BSYNC.RECONVERGENT B1 ;  /* 0x0000000000017941 */ /* 0x000fea0003800200 */
.L_x_985:
        /* <DEDUP_REMOVED lines=11> */
.L_x_1016:
        /* <DEDUP_REMOVED lines=12> */
.L_x_1603:


//--------------------- .text._ZN5flash44flash_bwd_dq_dk_dv_loop_seqk_parallel_kernelI23Flash_bwd_kernel_traitsILi32ELi128ELi128ELi8ELi4ELi4ELi4ELb0ELb0EN7cutlass10bfloat16_tE19Flash_kernel_traitsILi32ELi128ELi128ELi8ES3_EELb1ELb0ELb0ELb0ELb0ELb0ELb0EEEvNS_16Flash_bwd_paramsE --------------------------
	.section	.text._ZN5flash44flash_bwd_dq_dk_dv_loop_seqk_parallel_kernelI23Flash_bwd_kernel_traitsILi32ELi128ELi128ELi8ELi4ELi4ELi4ELb0ELb0EN7cutlass10bfloat16_tE19Flash_kernel_traitsILi32ELi128ELi128ELi8ES3_EELb1ELb0ELb0ELb0ELb0ELb0ELb0EEEvNS_16Flash_bwd_paramsE,"ax",@progbits
	.align	128
        .global         _ZN5flash44flash_bwd_dq_dk_dv_loop_seqk_parallel_kernelI23Flash_bwd_kernel_traitsILi32ELi128ELi128ELi8ELi4ELi4ELi4ELb0ELb0EN7cutlass10bfloat16_tE19Flash_kernel_traitsILi32ELi128ELi128ELi8ES3_EELb1ELb0ELb0ELb0ELb0ELb0ELb0EEEvNS_16Flash_bwd_paramsE
        .type           _ZN5flash44flash_bwd_dq_dk_dv_loop_seqk_parallel_kernelI23Flash_bwd_kernel_traitsILi32ELi128ELi128ELi8ELi4ELi4ELi4ELb0ELb0EN7cutlass10bfloat16_tE19Flash_kernel_traitsILi32ELi128ELi128ELi8ES3_EELb1ELb0ELb0ELb0ELb0ELb0ELb0EEEvNS_16Flash_bwd_paramsE,@function
        .size           _ZN5flash44flash_bwd_dq_dk_dv_loop_seqk_parallel_kernelI23Flash_bwd_kernel_traitsILi32ELi128ELi128ELi8ELi4ELi4ELi4ELb0ELb0EN7cutlass10bfloat16_tE19Flash_kernel_traitsILi32ELi128ELi128ELi8ES3_EELb1ELb0ELb0ELb0ELb0ELb0ELb0EEEvNS_16Flash_bwd_paramsE,(.L_x_1604 - _ZN5flash44flash_bwd_dq_dk_dv_loop_seqk_parallel_kernelI23Flash_bwd_kernel_traitsILi32ELi128ELi128ELi8ELi4ELi4ELi4ELb0ELb0EN7cutlass10bfloat16_tE19Flash_kernel_traitsILi32ELi128ELi128ELi8ES3_EELb1ELb0ELb0ELb0ELb0ELb0ELb0EEEvNS_16Flash_bwd_paramsE)
        .other          _ZN5flash44flash_bwd_dq_dk_dv_loop_seqk_parallel_kernelI23Flash_bwd_kernel_traitsILi32ELi128ELi128ELi8ELi4ELi4ELi4ELb0ELb0EN7cutlass10bfloat16_tE19Flash_kernel_traitsILi32ELi128ELi128ELi8ES3_EELb1ELb0ELb0ELb0ELb0ELb0ELb0EEEvNS_16Flash_bwd_paramsE,@"STO_CUDA_ENTRY STV_DEFAULT"
_ZN5flash44flash_bwd_dq_dk_dv_loop_seqk_parallel_kernelI23Flash_bwd_kernel_traitsILi32ELi128ELi128ELi8ELi4ELi4ELi4ELb0ELb0EN7cutlass10bfloat16_tE19Flash_kernel_traitsILi32ELi128ELi128ELi8ES3_EELb1ELb0ELb0ELb0ELb0ELb0ELb0EEEvNS_16Flash_bwd_paramsE:
.text._ZN5flash44flash_bwd_dq_dk_dv_loop_seqk_parallel_kernelI23Flash_bwd_kernel_traitsILi32ELi128ELi128ELi8ELi4ELi4ELi4ELb0ELb0EN7cutlass10bfloat16_tE19Flash_kernel_traitsILi32ELi128ELi128ELi8ES3_EELb1ELb0ELb0ELb0ELb0ELb0ELb0EEEvNS_16Flash_bwd_paramsE:
        /* <DEDUP_REMOVED lines=13> */
[----:B------:R-:W4:Y:S01]  /*00d0*/  S2R R140, SR_CTAID.Z ;  /* 0x00000000008c7919 */ /* 0x000f220000002700 */
[----:B------:R-:W-:Y:S01]  /*00e0*/  IMAD.MOV.U32 R133, RZ, RZ, 0x20 ;  /* 0x00000020ff857424 */ /* 0x000fe200078e00ff */
[----:B------:R-:W1:Y:S03]  /*00f0*/  LDCU.64 UR32, c[0x0][0x358] ;  /* 0x00006b00ff2077ac */ /* 0x000e660008000a00 */
[----:B------:R-:W5:Y:S01]  /*0100*/  S2UR UR25, SR_CgaCtaId ;  /* 0x00000000001979c3 */ /* 0x000f620000008800 */
[----:B------:R-:W1:Y:S01]  /*0110*/  LDCU.64 UR12, c[0x0][0x460] ;  /* 0x00008c00ff0c77ac */ /* 0x000e620008000a00 */
[----:B------:R-:W1:Y:S06]  /*0120*/  LDCU.64 UR6, c[0x0][0x470] ;  /* 0x00008e00ff0677ac */ /* 0x000e6c0008000a00 */
[----:B------:R-:W4:Y:S01]  /*0130*/  S2UR UR27, SR_CTAID.X ;  /* 0x00000000001b79c3 */ /* 0x000f220000002500 */
[----:B------:R-:W-:Y:S01]  /*0140*/  UMOV UR30, URZ ;  /* 0x000000ff001e7c82 */ /* 0x000fe20008000000 */
[----:B------:R-:W-:Y:S01]  /*0150*/  UMOV UR31, URZ ;  /* 0x000000ff001f7c82 */ /* 0x000fe20008000000 */
[----:B---3--:R-:W-:Y:S01]  /*0160*/  IMAD.U32 R8, RZ, RZ, UR8 ;  /* 0x00000008ff087e24 */ /* 0x008fe2000f8e00ff */
[----:B--2---:R-:W-:-:S04]  /*0170*/  ULEA UR5, UR5, UR4, 0x18 ;  /* 0x0000000405057291 */ /* 0x004fc8000f8ec0ff */
[----:B------:R-:W2:Y:S01]  /*0180*/  S2UR UR26, SR_CTAID.Y ;  /* 0x00000000001a79c3 */ /* 0x000ea20000002600 */
        /* <DEDUP_REMOVED lines=13> */
[----:B-----5:R-:W-:Y:S01]  /*0260*/  ULEA UR25, UR25, UR4, 0x18 ;  /* 0x0000000419197291 */ /* 0x020fe2000f8ec0ff */
[----:B------:R-:W-:Y:S01]  /*0270*/  LOP3.LUT R134, R2, 0x20, RZ, 0xc0, !PT ;  /* 0x0000002002867812 */ /* 0x000fe200078ec0ff */
[----:B------:R-:W-:Y:S01]  /*0280*/  UIADD3 UR4, UPT, UPT, UR5, 0x6000, URZ ;  /* 0x0000600005047890 */ /* 0x000fe2000fffe0ff */
[----:B------:R-:W-:Y:S01]  /*0290*/  LOP3.LUT R141, R141, 0xc00, R2, 0xf8, !PT ;  /* 0x00000c008d8d7812 */ /* 0x000fe200078ef802 */
[----:B------:R-:W-:Y:S01]  /*02a0*/  UIADD3 UR25, UPT, UPT, UR25, 0x6000, URZ ;  /* 0x0000600019197890 */ /* 0x000fe2000fffe0ff */
[----:B------:R-:W-:-:S02]  /*02b0*/  LOP3.LUT R4, R4, R7, RZ, 0xfc, !PT ;  /* 0x0000000704047212 */ /* 0x000fc400078efcff */
[----:B------:R-:W-:Y:S02]  /*02c0*/  LOP3.LUT R6, R2, 0x120, RZ, 0xc0, !PT ;  /* 0x0000012002067812 */ /* 0x000fe400078ec0ff */
[----:B------:R-:W-:Y:S02]  /*02d0*/  LOP3.LUT R134, R134, 0x3800, R3, 0xf8, !PT ;  /* 0x0000380086867812 */ /* 0x000fe400078ef803 */
[----:B------:R-:W-:Y:S02]  /*02e0*/  SHF.R.U32.HI R7, RZ, 0x1, R5 ;  /* 0x00000001ff077819 */ /* 0x000fe40000011605 */
[----:B------:R-:W-:Y:S02]  /*02f0*/  LOP3.LUT R135, R135, 0x18, RZ, 0xc0, !PT ;  /* 0x0000001887877812 */ /* 0x000fe400078ec0ff */
[----:B------:R-:W-:Y:S02]  /*0300*/  LOP3.LUT R141, R141, R0, RZ, 0xfc, !PT ;  /* 0x000000008d8d7212 */ /* 0x000fe400078efcff */
[----:B------:R-:W-:-:S02]  /*0310*/  LOP3.LUT R131, R132, 0x1c0, RZ, 0xc0, !PT ;  /* 0x000001c084837812 */ /* 0x000fc400078ec0ff */
[--C-:B------:R-:W-:Y:S02]  /*0320*/  LOP3.LUT R6, R6, 0x600, R3.reuse, 0xf8, !PT ;  /* 0x0000060006067812 */ /* 0x100fe400078ef803 */
[----:B------:R-:W-:Y:S02]  /*0330*/  LOP3.LUT R134, R134, 0x100, R3, 0xf8, !PT ;  /* 0x0000010086867812 */ /* 0x000fe400078ef803 */
[----:B------:R-:W-:Y:S02]  /*0340*/  SHF.R.U32.HI R138, RZ, 0x2, R5 ;  /* 0x00000002ff8a7819 */ /* 0x000fe40000011605 */
[----:B------:R-:W-:Y:S02]  /*0350*/  LOP3.LUT R0, R7, 0x30, RZ, 0xc0, !PT ;  /* 0x0000003007007812 */ /* 0x000fe400078ec0ff */
[----:B------:R-:W-:Y:S02]  /*0360*/  LOP3.LUT R3, R139, 0xd8, RZ, 0xc0, !PT ;  /* 0x000000d88b037812 */ /* 0x000fe400078ec0ff */
[----:B------:R-:W-:-:S02]  /*0370*/  LOP3.LUT R136, R135, 0xc0, R2, 0xf8, !PT ;  /* 0x000000c087887812 */ /* 0x000fc400078ef802 */
[----:B------:R-:W-:Y:S02]  /*0380*/  LOP3.LUT R131, R131, 0x38, R139, 0xf8, !PT ;  /* 0x0000003883837812 */ /* 0x000fe400078ef88b */
[----:B------:R-:W-:Y:S02]  /*0390*/  LOP3.LUT R138, R0, 0x7, R138, 0xf8, !PT ;  /* 0x00000007008a7812 */ /* 0x000fe400078ef88a */
[C---:B------:R-:W-:Y:S02]  /*03a0*/  LOP3.LUT P3, RZ, R5.reuse, 0x2, RZ, 0xc0, !PT ;  /* 0x0000000205ff7812 */ /* 0x040fe4000786c0ff */
[C---:B------:R-:W-:Y:S02]  /*03b0*/  LOP3.LUT P0, RZ, R5.reuse, 0x4, RZ, 0xc0, !PT ;  /* 0x0000000405ff7812 */ /* 0x040fe4000780c0ff */
[----:B------:R-:W-:Y:S02]  /*03c0*/  LOP3.LUT P2, RZ, R5, 0x8, RZ, 0xc0, !PT ;  /* 0x0000000805ff7812 */ /* 0x000fe4000784c0ff */
[----:B------:R-:W-:-:S02]  /*03d0*/  LOP3.LUT R3, R3, 0x18, R5, 0x78, !PT ;  /* 0x0000001803037812 */ /* 0x000fc400078e7805 */
[--C-:B------:R-:W-:Y:S02]  /*03e0*/  LOP3.LUT R0, R0, 0x8, R5.reuse, 0xf8, !PT ;  /* 0x0000000800007812 */ /* 0x100fe400078ef805 */
[C---:B------:R-:W-:Y:S02]  /*03f0*/  LOP3.LUT R5, R136.reuse, 0x8, R5, 0x78, !PT ;  /* 0x0000000888057812 */ /* 0x040fe400078e7805 */
[--C-:B------:R-:W-:Y:S02]  /*0400*/  LOP3.LUT R136, R136, 0x8, R7.reuse, 0x78, !PT ;  /* 0x0000000888887812 */ /* 0x100fe400078e7807 */
[----:B------:R-:W-:Y:S02]  /*0410*/  LOP3.LUT R131, R131, 0x8, R7, 0x78, !PT ;  /* 0x0000000883837812 */ /* 0x000fe400078e7807 */
[----:B------:R-:W-:Y:S02]  /*0420*/  LOP3.LUT R7, R4, 0xc0, R2, 0xf8, !PT ;  /* 0x000000c004077812 */ /* 0x000fe400078ef802 */
[----:B------:R-:W-:-:S02]  /*0430*/  LOP3.LUT R4, R132, 0x200, RZ, 0xc0, !PT ;  /* 0x0000020084047812 */ /* 0x000fc400078ec0ff */
[----:B------:R-:W-:Y:S02]  /*0440*/  LOP3.LUT R135, R7, R135, RZ, 0x3c, !PT ;  /* 0x0000008707877212 */ /* 0x000fe400078e3cff */
[--C-:B------:R-:W-:Y:S02]  /*0450*/  LOP3.LUT R4, R4, 0xc00, R2.reuse, 0xf8, !PT ;  /* 0x00000c0004047812 */ /* 0x100fe400078ef802 */
[----:B------:R-:W-:Y:S02]  /*0460*/  LOP3.LUT R135, R135, 0x120, R2, 0xf8, !PT ;  /* 0x0000012087877812 */ /* 0x000fe400078ef802 */
[----:B------:R-:W-:Y:S02]  /*0470*/  LOP3.LUT R131, R4, R131, RZ, 0xfc, !PT ;  /* 0x0000008304837212 */ /* 0x000fe400078efcff */
[----:B------:R-:W-:Y:S02]  /*0480*/  LEA R141, R141, UR9, 0x1 ;  /* 0x000000098d8d7c11 */ /* 0x000fe4000f8e08ff */
[----:B------:R-:W-:-:S02]  /*0490*/  LEA R131, R131, UR5, 0x1 ;  /* 0x0000000583837c11 */ /* 0x000fc4000f8e08ff */
[----:B------:R-:W-:Y:S01]  /*04a0*/  LOP3.LUT R0, R0, 0x1c0, R132, 0xf8, !PT ;  /* 0x000001c000007812 */ /* 0x000fe200078ef884 */
[----:B------:R-:W-:Y:S01]  /*04b0*/  VIADD R142, R141, 0x40 ;  /* 0x000000408d8e7836 */ /* 0x000fe20000000000 */
[--C-:B------:R-:W-:Y:S01]  /*04c0*/  LOP3.LUT R3, R3, 0x1f20, R139.reuse, 0xf8, !PT ;  /* 0x00001f2003037812 */ /* 0x100fe200078ef88b */
[----:B------:R-:W-:Y:S01]  /*04d0*/  VIADD R2, R131, 0xa000 ;  /* 0x0000a00083027836 */ /* 0x000fe20000000000 */
[----:B------:R-:W-:Y:S01]  /*04e0*/  SEL R145, R133, 0xffffffe0, !P2 ;  /* 0xffffffe085917807 */ /* 0x000fe20005000000 */
[----:B------:R-:W-:Y:S01]  /*04f0*/  VIADD R130, R131, 0xa040 ;  /* 0x0000a04083827836 */ /* 0x000fe20000000000 */
[----:B------:R-:W-:Y:S01]  /*0500*/  LOP3.LUT R132, R132, 0x400, RZ, 0xc0, !PT ;  /* 0x0000040084847812 */ /* 0x000fe200078ec0ff */
[----:B------:R-:W-:Y:S01]  /*0510*/  @P0 VIADD R130, R2, 0xffffffc0 ;  /* 0xffffffc002820836 */ /* 0x000fe20000000000 */
[----:B------:R-:W-:Y:S01]  /*0520*/  SEL R2, R133, 0xffffffe0, !P3 ;  /* 0xffffffe085027807 */ /* 0x000fe20005800000 */
[C---:B------:R-:W-:Y:S01]  /*0530*/  @P1 VIADD R142, R141.reuse, 0xffffffc0 ;  /* 0xffffffc08d8e1836 */ /* 0x040fe20000000000 */
[----:B------:R-:W-:Y:S01]  /*0540*/  LOP3.LUT R0, R0, 0x38, R139, 0x78, !PT ;  /* 0x0000003800007812 */ /* 0x000fe200078e788b */
[----:B------:R-:W-:Y:S01]  /*0550*/  IMAD.IADD R144, R141, 0x1, R145 ;  /* 0x000000018d907824 */ /* 0x000fe200078e0291 */
[----:B------:R-:W-:Y:S01]  /*0560*/  LOP3.LUT R136, R6, R136, RZ, 0xfc, !PT ;  /* 0x0000008806887212 */ /* 0x000fe200078efcff */
[----:B------:R-:W-:Y:S01]  /*0570*/  IMAD.IADD R145, R145, 0x1, R142 ;  /* 0x0000000191917824 */ /* 0x000fe200078e028e */
[----:B------:R-:W-:Y:S01]  /*0580*/  LOP3.LUT R134, R134, R5, RZ, 0xfc, !PT ;  /* 0x0000000586867212 */ /* 0x000fe200078efcff */
[----:B------:R-:W-:Y:S01]  /*0590*/  IMAD R132, R0, 0x2, R132 ;  /* 0x0000000200847824 */ /* 0x000fe200078e0284 */
[----:B------:R-:W-:Y:S01]  /*05a0*/  LEA R143, R3, UR5, 0x1 ;  /* 0x00000005038f7c11 */ /* 0x000fe2000f8e08ff */
[C---:B------:R-:W-:Y:S01]  /*05b0*/  IMAD.IADD R3, R2.reuse, 0x1, R131 ;  /* 0x0000000102037824 */ /* 0x040fe200078e0283 */
[----:B------:R-:W-:Y:S01]  /*05c0*/  SEL R133, R133, 0xffffffe0, !P0 ;  /* 0xffffffe085857807 */ /* 0x000fe20004000000 */
[----:B------:R-:W-:Y:S01]  /*05d0*/  IMAD.IADD R2, R2, 0x1, R130 ;  /* 0x0000000102027824 */ /* 0x000fe200078e0282 */
[----:B------:R-:W-:-:S02]  /*05e0*/  LEA R136, R136, UR5, 0x1 ;  /* 0x0000000588887c11 */ /* 0x000fc4000f8e08ff */
[----:B------:R-:W-:Y:S02]  /*05f0*/  LEA R134, R134, UR4, 0x1 ;  /* 0x0000000486867c11 */ /* 0x000fe4000f8e08ff */
[----:B--2-4-:R-:W-:-:S07]  /*0600*/  LEA R135, R135, UR5, 0x1 ;  /* 0x0000000587877c11 */ /* 0x014fce000f8e08ff */
.L_x_1072:
[----:B-1----:R-:W1:Y:S01]  /*0610*/  S2R R0, SR_CTAID.Y ;  /* 0x0000000000007919 */ /* 0x002e620000002600 */
[----:B--2---:R-:W2:Y:S01]  /*0620*/  LDCU.64 UR8, c[0x0][0x478] ;  /* 0x00008f00ff0877ac */ /* 0x004ea20008000a00 */
[----:B------:R-:W-:Y:S01]  /*0630*/  ISETP.NE.U32.AND P0, PT, RZ, UR6, PT ;  /* 0x00000006ff007c0c */ /* 0x000fe2000bf05070 */
[----:B------:R-:W-:Y:S01]  /*0640*/  IMAD.MOV.U32 R170, RZ, RZ, RZ ;  /* 0x000000ffffaa7224 */ /* 0x000fe200078e00ff */
[----:B------:R-:W3:Y:S01]  /*0650*/  LDC.64 R6, c[0x0][0x468] ;  /* 0x00011a00ff067b82 */ /* 0x000ee20000000a00 */
[----:B------:R-:W-:Y:S02]  /*0660*/  ISETP.NE.U32.AND P5, PT, RZ, UR12, PT ;  /* 0x0000000cff007c0c */ /* 0x000fe4000bfa5070 */
[----:B------:R-:W-:Y:S02]  /*0670*/  ISETP.NE.AND.EX P0, PT, RZ, UR7, PT, P0 ;  /* 0x00000007ff007c0c */ /* 0x000fe4000bf05300 */
[----:B------:R-:W-:-:S03]  /*0680*/  ISETP.NE.AND.EX P5, PT, RZ, UR13, PT, P5 ;  /* 0x0000000dff007c0c */ /* 0x000fc6000bfa5350 */
[----:B------:R-:W4:Y:S01]  /*0690*/  LDC.U8 R5, c[0x0][0x532] ;  /* 0x00014c80ff057b82 */ /* 0x000f220000000000 */
[----:B--2---:R-:W-:-:S07]  /*06a0*/  ISETP.NE.U32.AND P2, PT, RZ, UR8, PT ;  /* 0x00000008ff007c0c */ /* 0x004fce000bf45070 */
[----:B------:R-:W2:Y:S01]  /*06b0*/  LDC.64 R10, c[0x0][0x460] ;  /* 0x00011800ff0a7b82 */ /* 0x000ea20000000a00 */
[----:B------:R-:W-:Y:S01]  /*06c0*/  ISETP.NE.AND.EX P2, PT, RZ, UR9, PT, P2 ;  /* 0x00000009ff007c0c */ /* 0x000fe2000bf45320 */
[----:B-1----:R-:W-:Y:S01]  /*06d0*/  IMAD.SHL.U32 R12, R0, 0x4, RZ ;  /* 0x00000004000c7824 */ /* 0x002fe200078e00ff */
[----:B------:R-:W-:-:S11]  /*06e0*/  SHF.R.U32.HI R4, RZ, 0x1e, R0 ;  /* 0x0000001eff047819 */ /* 0x000fd60000011600 */
[C---:B------:R-:W-:Y:S02]  /*06f0*/  @P2 IADD3 R14, P3, PT, R12.reuse, UR8, RZ ;  /* 0x000000080c0e2c10 */ /* 0x040fe4000ff7e0ff */
[----:B------:R-:W-:Y:S02]  /*0700*/  @P0 IADD3 R16, P1, PT, R12, UR6, RZ ;  /* 0x000000060c100c10 */ /* 0x000fe4000ff3e0ff */
[C---:B------:R-:W-:Y:S02]  /*0710*/  @P2 IADD3.X R15, PT, PT, R4.reuse, UR9, RZ, P3, !PT ;  /* 0x00000009040f2c10 */ /* 0x040fe40009ffe4ff */
[----:B------:R-:W-:Y:S02]  /*0720*/  @P0 IADD3.X R17, PT, PT, R4, UR7, RZ, P1, !PT ;  /* 0x0000000704110c10 */ /* 0x000fe40008ffe4ff */
[----:B------:R-:W-:Y:S01]  /*0730*/  ISETP.NE.U32.AND P3, PT, RZ, UR12, PT ;  /* 0x0000000cff007c0c */ /* 0x000fe2000bf65070 */
[----:B------:R1:W2:Y:S01]  /*0740*/  @P2 LDG.E R169, desc[UR32][R14.64] ;  /* 0x000000200ea92981 */ /* 0x0002a2000c1e1900 */
[----:B----4-:R-:W-:-:S02]  /*0750*/  ISETP.NE.AND P4, PT, R5, RZ, PT ;  /* 0x000000ff0500720c */ /* 0x010fc40003f85270 */
[----:B------:R-:W-:Y:S01]  /*0760*/  ISETP.NE.AND.EX P3, PT, RZ, UR13, PT, P3 ;  /* 0x0000000dff007c0c */ /* 0x000fe2000bf65330 */
[----:B------:R-:W4:Y:S01]  /*0770*/  @P0 LDG.E R170, desc[UR32][R16.64] ;  /* 0x0000002010aa0981 */ /* 0x000f22000c1e1900 */
[----:B---3--:R-:W-:Y:S02]  /*0780*/  IADD3 R12, P0, PT, R12, R6, RZ ;  /* 0x000000060c0c7210 */ /* 0x008fe40007f1e0ff */
[----:B------:R-:W-:-:S03]  /*0790*/  ISETP.EQ.U32.AND P1, PT, R6, RZ, PT ;  /* 0x000000ff0600720c */ /* 0x000fc60003f22070 */
[----:B------:R-:W-:Y:S01]  /*07a0*/  IMAD.X R13, R4, 0x1, R7, P0 ;  /* 0x00000001040d7824 */ /* 0x000fe200000e0607 */
[----:B------:R-:W-:Y:S01]  /*07b0*/  ISETP.EQ.OR.EX P1, PT, R7, RZ, !P4, P1 ;  /* 0x000000ff0700720c */ /* 0x000fe20006722710 */
[----:B------:R-:W3:Y:S01]  /*07c0*/  @!P2 LDC.64 R4, c[0x0][0x488] ;  /* 0x00012200ff04ab82 */ /* 0x000ee20000000a00 */
[----:B--2---:R-:W-:-:S04]  /*07d0*/  IMAD.WIDE.U32 R10, R0, 0x4, R10 ;  /* 0x00000004000a7825 */ /* 0x004fc800078e000a */
[----:B------:R-:W-:Y:S01]  /*07e0*/  IMAD.MOV.U32 R171, RZ, RZ, -0x1 ;  /* 0xffffffffffab7424 */ /* 0x000fe200078e00ff */
[----:B-----5:R-:W5:Y:S01]  /*07f0*/  @P3 LDG.E R9, desc[UR32][R10.64+0x4] ;  /* 0x000004200a093981 */ /* 0x020f62000c1e1900 */
[----:B-1----:R-:W-:-:S05]  /*0800*/  IMAD.MOV.U32 R14, RZ, RZ, -0x1 ;  /* 0xffffffffff0e7424 */ /* 0x002fca00078e00ff */
[----:B------:R-:W5:Y:S04]  /*0810*/  @!P1 LDG.E R171, desc[UR32][R12.64] ;  /* 0x000000200cab9981 */ /* 0x000f68000c1e1900 */
[----:B------:R1:W5:Y:S01]  /*0820*/  @P5 LDG.E R14, desc[UR32][R10.64] ;  /* 0x000000200a0e5981 */ /* 0x000362000c1e1900 */
[----:B------:R-:W2:Y:S01]  /*0830*/  @!P3 LDC R19, c[0x0][0x434] ;  /* 0x00010d00ff13bb82 */ /* 0x000ea20000000800 */
[----:B------:R-:W-:-:S04]  /*0840*/  ISETP.NE.U32.AND P1, PT, R6, RZ, PT ;  /* 0x000000ff0600720c */ /* 0x000fc80003f25070 */
[----:B------:R-:W-:Y:S02]  /*0850*/  ISETP.NE.AND.EX P1, PT, R7, RZ, PT, P1 ;  /* 0x000000ff0700720c */ /* 0x000fe40003f25310 */
[----:B---3--:R-:W-:Y:S01]  /*0860*/  @!P2 ISETP.NE.U32.AND P0, PT, R4, RZ, PT ;  /* 0x000000ff0400a20c */ /* 0x008fe20003f05070 */
[----:B-1----:R-:W1:Y:S03]  /*0870*/  @!P2 LDC R10, c[0x0][0x43c] ;  /* 0x00010f00ff0aab82 */ /* 0x002e660000000800 */
[----:B------:R-:W-:Y:S01]  /*0880*/  @!P2 ISETP.NE.AND.EX P0, PT, R5, RZ, PT, P0 ;  /* 0x000000ff0500a20c */ /* 0x000fe20003f05300 */
[----:B------:R-:W-:-:S03]  /*0890*/  USHF.L.U32 UR28, UR24, 0x7, URZ ;  /* 0x00000007181c7899 */ /* 0x000fc600080006ff */
[----:B-1----:R-:W-:Y:S01]  /*08a0*/  @!P2 SEL R10, R10, RZ, P0 ;  /* 0x000000ff0a0aa207 */ /* 0x002fe20000000000 */
[----:B----4-:R-:W-:Y:S02]  /*08b0*/  @P2 IMAD.IADD R169, R169, 0x1, -R170 ;  /* 0x00000001a9a92824 */ /* 0x010fe400078e0aaa */
[----:B--2---:R-:W-:Y:S06]  /*08c0*/  @!P1 BRA `(.L_x_1017) ;  /* 0x00000000000c9947 */ /* 0x004fec0003800000 */
[----:B------:R-:W2:Y:S02]  /*08d0*/  @P4 LDG.E R8, desc[UR32][R12.64+0x4] ;  /* 0x000004200c084981 */ /* 0x000ea4000c1e1900 */
[----:B--2--5:R-:W-:-:S06]  /*08e0*/  @P4 IADD3 R8, PT, PT, R8, -R171, RZ ;  /* 0x800000ab08084210 */ /* 0x024fcc0007ffe0ff */
[----:B------:R1:W5:Y:S02]  /*08f0*/  @!P4 LDG.E R8, desc[UR32][R12.64] ;  /* 0x000000200c08c981 */ /* 0x000364000c1e1900 */
.L_x_1017:
        /* <DEDUP_REMOVED lines=26> */
[----:B------:R-:W-:Y:S02]  /*0aa0*/  IADD3 R5, PT, PT, R7, R4, RZ ;  /* 0x0000000407057210 */ /* 0x000fe40007ffe0ff */
[----:B------:R-:W-:-:S05]  /*0ab0*/  MOV R4, R6 ;  /* 0x0000000600047202 */ /* 0x000fca0000000f00 */
[----:B---3--:R-:W-:-:S04]  /*0ac0*/  IMAD.WIDE.U32 R4, R0, UR8, R4 ;  /* 0x0000000800047c25 */ /* 0x008fc8000f8e0004 */
[----:B------:R-:W-:Y:S01]  /*0ad0*/  IMAD R10, R0, UR9, R5 ;  /* 0x00000009000a7c24 */ /* 0x000fe2000f8e0205 */
[----:B------:R-:W-:Y:S01]  /*0ae0*/  MOV R11, R4 ;  /* 0x00000004000b7202 */ /* 0x000fe20000000f00 */
[----:B------:R-:W-:Y:S06]  /*0af0*/  BRA `(.L_x_1020) ;  /* 0x0000000000187947 */ /* 0x000fec0003800000 */
.L_x_1019:
[----:B------:R-:W2:Y:S01]  /*0b00*/  LDCU.64 UR18, c[0x0][0x3b8] ;  /* 0x00007700ff1277ac */ /* 0x000ea20008000a00 */
[----:B------:R-:W-:-:S05]  /*0b10*/  IADD3 R4, PT, PT, R170, R171, RZ ;  /* 0x000000abaa047210 */ /* 0x000fca0007ffe0ff */
[C---:B--2---:R-:W-:Y:S02]  /*0b20*/  IMAD R10, R4.reuse, UR19, RZ ;  /* 0x00000013040a7c24 */ /* 0x044fe4000f8e02ff */
[----:B------:R-:W-:-:S05]  /*0b30*/  IMAD.WIDE.U32 R4, R4, UR18, RZ ;  /* 0x0000001204047c25 */ /* 0x000fca000f8e00ff */
[----:B------:R-:W-:Y:S02]  /*0b40*/  IADD3 R10, PT, PT, R5, R10, RZ ;  /* 0x0000000a050a7210 */ /* 0x000fe40007ffe0ff */
[----:B------:R-:W-:-:S07]  /*0b50*/  MOV R11, R4 ;  /* 0x00000004000b7202 */ /* 0x000fce0000000f00 */
.L_x_1020:
[----:B------:R-:W2:Y:S01]  /*0b60*/  LDC R4, c[0x0][0x3e8] ;  /* 0x0000fa00ff047b82 */ /* 0x000ea20000000800 */
[----:B------:R-:W-:Y:S01]  /*0b70*/  USHF.R.S32.HI UR4, URZ, 0x1f, UR28 ;  /* 0x0000001fff047899 */ /* 0x000fe2000801141c */
[----:B--2---:R-:W-:-:S04]  /*0b80*/  IABS R7, R4 ;  /* 0x0000000400077213 */ /* 0x004fc80000000000 */
[----:B------:R-:W2:Y:S08]  /*0b90*/  I2F.RP R8, R7 ;  /* 0x0000000700087306 */ /* 0x000eb00000209400 */
[----:B--2---:R-:W2:Y:S02]  /*0ba0*/  MUFU.RCP R8, R8 ;  /* 0x0000000800087308 */ /* 0x004ea40000001000 */
[----:B--2---:R-:W-:-:S06]  /*0bb0*/  VIADD R8, R8, 0xffffffe ;  /* 0x0ffffffe08087836 */ /* 0x004fcc0000000000 */
[----:B------:R-:W2:Y:S02]  /*0bc0*/  F2I.FTZ.U32.TRUNC.NTZ R9, R8 ;  /* 0x0000000800097305 */ /* 0x000ea4000021f000 */
[----:B--2---:R-:W-:Y:S02]  /*0bd0*/  IMAD.MOV R5, RZ, RZ, -R9 ;  /* 0x000000ffff057224 */ /* 0x004fe400078e0a09 */
        /* <DEDUP_REMOVED lines=29> */
[----:B-1----:R-:W-:Y:S01]  /*0db0*/  IMAD R12, R0, UR9, R5 ;  /* 0x00000009000c7c24 */ /* 0x002fe2000f8e0205 */
[----:B------:R-:W-:Y:S01]  /*0dc0*/  MOV R13, R4 ;  /* 0x00000004000d7202 */ /* 0x000fe20000000f00 */
[----:B------:R-:W-:Y:S06]  /*0dd0*/  BRA `(.L_x_1022) ;  /* 0x0000000000187947 */ /* 0x000fec0003800000 */
.L_x_1021:
[----:B------:R-:W1:Y:S01]  /*0de0*/  LDCU.64 UR16, c[0x0][0x3c0] ;  /* 0x00007800ff1077ac */ /* 0x000e620008000a00 */
[----:B------:R-:W-:-:S05]  /*0df0*/  IADD3 R4, PT, PT, R170, R171, RZ ;  /* 0x000000abaa047210 */ /* 0x000fca0007ffe0ff */
[C---:B-1----:R-:W-:Y:S02]  /*0e00*/  IMAD R12, R4.reuse, UR17, RZ ;  /* 0x00000011040c7c24 */ /* 0x042fe4000f8e02ff */
[----:B------:R-:W-:-:S05]  /*0e10*/  IMAD.WIDE.U32 R4, R4, UR16, RZ ;  /* 0x0000001004047c25 */ /* 0x000fca000f8e00ff */
[----:B------:R-:W-:Y:S02]  /*0e20*/  IADD3 R12, PT, PT, R5, R12, RZ ;  /* 0x0000000c050c7210 */ /* 0x000fe40007ffe0ff */
[----:B------:R-:W-:-:S07]  /*0e30*/  MOV R13, R4 ;  /* 0x00000004000d7202 */ /* 0x000fce0000000f00 */
.L_x_1022:
        /* <DEDUP_REMOVED lines=15> */
[----:B------:R-:W-:Y:S02]  /*0f30*/  IMAD R4, R0, UR9, RZ ;  /* 0x0000000900047c24 */ /* 0x000fe4000f8e02ff */
[----:B------:R-:W-:-:S03]  /*0f40*/  IMAD.WIDE.U32 R22, R26, UR29, RZ ;  /* 0x0000001d1a167c25 */ /* 0x000fc6000f8e00ff */
[----:B------:R-:W-:-:S05]  /*0f50*/  IADD3 R4, PT, PT, R27, R4, RZ ;  /* 0x000000041b047210 */ /* 0x000fca0007ffe0ff */
[----:B------:R-:W-:-:S04]  /*0f60*/  IMAD R4, R4, UR29, RZ ;  /* 0x0000001d04047c24 */ /* 0x000fc8000f8e02ff */
[----:B------:R-:W-:Y:S01]  /*0f70*/  IMAD R4, R26, UR8, R4 ;  /* 0x000000081a047c24 */ /* 0x000fe2000f8e0204 */
[----:B------:R-:W-:-:S04]  /*0f80*/  USHF.R.S32.HI UR8, URZ, 0x1f, UR34 ;  /* 0x0000001fff087899 */ /* 0x000fc80008011422 */
[----:B------:R-:W-:-:S05]  /*0f90*/  IADD3 R4, PT, PT, R23, R4, RZ ;  /* 0x0000000417047210 */ /* 0x000fca0007ffe0ff */
[----:B------:R-:W-:Y:S02]  /*0fa0*/  IMAD R27, R4, UR34, RZ ;  /* 0x00000022041b7c24 */ /* 0x000fe4000f8e02ff */
[----:B------:R-:W-:-:S04]  /*0fb0*/  IMAD.WIDE.U32 R4, R22, UR34, RZ ;  /* 0x0000002216047c25 */ /* 0x000fc8000f8e00ff */
[----:B------:R-:W-:Y:S01]  /*0fc0*/  IMAD R27, R22, UR8, R27 ;  /* 0x00000008161b7c24 */ /* 0x000fe2000f8e021b */
[----:B------:R-:W-:-:S04]  /*0fd0*/  MOV R28, R4 ;  /* 0x00000004001c7202 */ /* 0x000fc80000000f00 */
[----:B------:R-:W-:Y:S01]  /*0fe0*/  IADD3 R27, PT, PT, R5, R27, RZ ;  /* 0x0000001b051b7210 */ /* 0x000fe20007ffe0ff */
[----:B------:R-:W-:Y:S06]  /*0ff0*/  BRA `(.L_x_1024) ;  /* 0x00000000000c7947 */ /* 0x000fec0003800000 */
.L_x_1023:
[C---:B------:R-:W-:Y:S02]  /*1000*/  IMAD R27, R14.reuse, UR11, RZ ;  /* 0x0000000b0e1b7c24 */ /* 0x040fe4000f8e02ff */
[----:B------:R-:W-:-:S05]  /*1010*/  IMAD.WIDE.U32 R28, R14, UR10, RZ ;  /* 0x0000000a0e1c7c25 */ /* 0x000fca000f8e00ff */
[----:B------:R-:W-:-:S07]  /*1020*/  IADD3 R27, PT, PT, R29, R27, RZ ;  /* 0x0000001b1d1b7210 */ /* 0x000fce0007ffe0ff */
.L_x_1024:
        /* <DEDUP_REMOVED lines=20> */
.L_x_1025:
[----:B------:R-:W1:Y:S01]  /*1170*/  LDC R18, c[0x0][0x434] ;  /* 0x00010d00ff127b82 */ /* 0x000e620000000800 */
[----:B------:R-:W-:-:S04]  /*1180*/  IMAD R4, R0, UR29, R140 ;  /* 0x0000001d00047c24 */ /* 0x000fc8000f8e028c */
[----:B-1----:R-:W-:-:S03]  /*1190*/  IMAD R18, R4, R18, RZ ;  /* 0x0000001204127224 */ /* 0x002fc600078e02ff */
.L_x_1026:
        /* <DEDUP_REMOVED lines=12> */
.L_x_1027:
[----:B------:R-:W1:Y:S01]  /*1260*/  LDC R22, c[0x0][0x444] ;  /* 0x00011100ff167b82 */ /* 0x000e620000000800 */
[----:B------:R-:W-:-:S04]  /*1270*/  IMAD R4, R0, UR29, R140 ;  /* 0x0000001d00047c24 */ /* 0x000fc8000f8e028c */
[----:B-1----:R-:W-:-:S07]  /*1280*/  IMAD R22, R4, R22, RZ ;  /* 0x0000001604167224 */ /* 0x002fce00078e02ff */
.L_x_1028:
[----:B------:R-:W1:Y:S01]  /*1290*/  LDCU.128 UR8, c[0x0][0x590] ;  /* 0x0000b200ff0877ac */ /* 0x000e620008000c00 */
[----:B------:R-:W2:Y:S01]  /*12a0*/  LDC.64 R4, c[0x0][0x3b0] ;  /* 0x0000ec00ff047b82 */ /* 0x000ea20000000a00 */
[----:B------:R-:W-:Y:S01]  /*12b0*/  LOP3.LUT R16, R139, 0x18, RZ, 0xc0, !PT ;  /* 0x000000188b107812 */ /* 0x000fe200078ec0ff */
[----:B------:R-:W3:Y:S01]  /*12c0*/  S2R R26, SR_TID.X ;  /* 0x00000000001a7919 */ /* 0x000ee20000002100 */
[----:B------:R-:W4:Y:S01]  /*12d0*/  LDCU.64 UR14, c[0x0][0x3c8] ;  /* 0x00007900ff0e77ac */ /* 0x000f220008000a00 */
[----:B------:R-:W-:Y:S01]  /*12e0*/  ISETP.NE.AND P4, PT, RZ, UR20, PT ;  /* 0x00000014ff007c0c */ /* 0x000fe2000bf85270 */
[C---:B------:R-:W-:Y:S01]  /*12f0*/  IMAD R18, R21.reuse, 0x80, R18 ;  /* 0x0000008015127824 */ /* 0x040fe200078e0212 */
[----:B------:R-:W5:Y:S01]  /*1300*/  S2R R14, SR_TID.X ;  /* 0x00000000000e7919 */ /* 0x000f620000002100 */
[----:B------:R-:W-:Y:S01]  /*1310*/  IADD3 R32, P0, PT, R16, R32, RZ ;  /* 0x0000002010207210 */ /* 0x000fe20007f1e0ff */
[----:B------:R-:W-:Y:S01]  /*1320*/  UIMAD UR34, UR29, UR34, URZ ;  /* 0x000000221d2272a4 */ /* 0x000fe2000f8e02ff */
[----:B------:R-:W4:Y:S01]  /*1330*/  LDC.64 R180, c[0x0][0x420] ;  /* 0x00010800ffb47b82 */ /* 0x000f220000000a00 */
[----:B------:R-:W4:Y:S01]  /*1340*/  LDCU.64 UR22, c[0x0][0x570] ;  /* 0x0000ae00ff1677ac */ /* 0x000f220008000a00 */
[----:B------:R-:W-:Y:S01]  /*1350*/  LEA R22, R21, R22, 0x7 ;  /* 0x0000001615167211 */ /* 0x000fe200078e38ff */
[----:B------:R-:W-:Y:S01]  /*1360*/  IMAD.X R33, RZ, RZ, R7, P0 ;  /* 0x000000ffff217224 */ /* 0x000fe200000e0607 */
[--C-:B------:R-:W-:Y:S01]  /*1370*/  IADD3 R28, P1, P0, R30, R28, R29.reuse ;  /* 0x0000001c1e1c7210 */ /* 0x100fe2000783e01d */
[----:B------:R-:W4:Y:S01]  /*1380*/  LDCU.64 UR20, c[0x0][0x380] ;  /* 0x00007000ff1477ac */ /* 0x000f220008000a00 */
[----:B------:R-:W-:Y:S01]  /*1390*/  SHF.R.S32.HI R29, RZ, 0x1f, R29 ;  /* 0x0000001fff1d7819 */ /* 0x000fe2000001141d */
[----:B------:R-:W-:Y:S01]  /*13a0*/  BSSY.RECONVERGENT B1, `(.L_x_1018) ;  /* 0x00007ac000017945 */ /* 0x000fe20003800200 */
[----:B------:R-:W3:Y:S01]  /*13b0*/  LDC.64 R6, c[0x0][0x5f8] ;  /* 0x00017e00ff067b82 */ /* 0x000ee20000000a00 */
[----:B-1----:R-:W-:Y:S01]  /*13c0*/  IMAD R25, R17, UR8, RZ ;  /* 0x0000000811197c24 */ /* 0x002fe2000f8e02ff */
[----:B------:R-:W-:Y:S01]  /*13d0*/  IADD3.X R23, PT, PT, R23, R27, R29, P1, P0 ;  /* 0x0000001b17177210 */ /* 0x000fe20000fe041d */
[----:B------:R-:W-:-:S04]  /*13e0*/  IMAD.WIDE.U32 R32, R15, UR8, R32 ;  /* 0x000000080f207c25 */ /* 0x000fc8000f8e0020 */
[----:B------:R-:W-:-:S04]  /*13f0*/  IMAD R25, R15, UR9, R25 ;  /* 0x000000090f197c24 */ /* 0x000fc8000f8e0219 */
[----:B------:R-:W-:Y:S02]  /*1400*/  IMAD.IADD R33, R33, 0x1, R25 ;  /* 0x0000000121217824 */ /* 0x000fe400078e0219 */
[----:B--2---:R-:W-:Y:S02]  /*1410*/  IMAD R25, R17, R4, RZ ;  /* 0x0000000411197224 */ /* 0x004fe400078e02ff */
[----:B------:R-:W-:Y:S02]  /*1420*/  IMAD.MOV.U32 R17, RZ, RZ, RZ ;  /* 0x000000ffff117224 */ /* 0x000fe400078e00ff */
[----:B------:R-:W-:-:S04]  /*1430*/  IMAD.WIDE.U32 R32, R140, UR10, R32 ;  /* 0x0000000a8c207c25 */ /* 0x000fc8000f8e0020 */
[----:B------:R-:W-:Y:S01]  /*1440*/  IMAD.WIDE.U32 R30, R15, R4, R16 ;  /* 0x000000040f1e7225 */ /* 0x000fe200078e0010 */
[----:B-----5:R-:W-:-:S03]  /*1450*/  LOP3.LUT R176, R14, 0x1f, RZ, 0xc0, !PT ;  /* 0x0000001f0eb07812 */ /* 0x020fc600078ec0ff */
[----:B------:R-:W-:Y:S01]  /*1460*/  IMAD R33, R140, UR11, R33 ;  /* 0x0000000b8c217c24 */ /* 0x000fe2000f8e0221 */
[----:B------:R-:W1:Y:S01]  /*1470*/  LDCU.64 UR10, c[0x0][0x550] ;  /* 0x0000aa00ff0a77ac */ /* 0x000e620008000a00 */
[----:B------:R-:W-:Y:S01]  /*1480*/  IMAD R25, R15, R5, R25 ;  /* 0x000000050f197224 */ /* 0x000fe200078e0219 */
[----:B------:R-:W-:Y:S01]  /*1490*/  IADD3 R30, P0, PT, R24, R30, RZ ;  /* 0x0000001e181e7210 */ /* 0x000fe20007f1e0ff */
[----:B---3--:R-:W-:Y:S01]  /*14a0*/  IMAD.WIDE.U32 R34, R6, UR27, RZ ;  /* 0x0000001b06227c25 */ /* 0x008fe2000f8e00ff */
[----:B------:R-:W-:Y:S02]  /*14b0*/  SHF.R.U32.HI R15, RZ, 0x5, R26 ;  /* 0x00000005ff0f7819 */ /* 0x000fe4000001161a */
[----:B------:R-:W-:Y:S01]  /*14c0*/  IADD3.X R31, PT, PT, R20, R31, R25, P0, !PT ;  /* 0x0000001f141f7210 */ /* 0x000fe200007fe419 */
[----:B------:R-:W-:Y:S01]  /*14d0*/  IMAD R27, R7, UR27, R35 ;  /* 0x0000001b071b7c24 */ /* 0x000fe2000f8e0223 */
[----:B------:R-:W-:Y:S01]  /*14e0*/  SEL R20, R34, RZ, P4 ;  /* 0x000000ff22147207 */ /* 0x000fe20002000000 */
[----:B------:R-:W-:Y:S01]  /*14f0*/  IMAD R6, R15, UR34, R176 ;  /* 0x000000220f067c24 */ /* 0x000fe2000f8e02b0 */
[----:B------:R-:W-:Y:S01]  /*1500*/  SHF.R.U32.HI R7, RZ, 0x2, R26 ;  /* 0x00000002ff077819 */ /* 0x000fe2000001161a */
[----:B------:R-:W2:Y:S01]  /*1510*/  LDC.64 R24, c[0x0][0x5e8] ;  /* 0x00017a00ff187b82 */ /* 0x000ea20000000a00 */
[----:B----4-:R-:W-:Y:S01]  /*1520*/  IMAD.WIDE.U32 R30, R140, UR14, R30 ;  /* 0x0000000e8c1e7c25 */ /* 0x010fe2000f8e001e */
[----:B------:R-:W-:Y:S01]  /*1530*/  SEL R27, R27, RZ, P4 ;  /* 0x000000ff1b1b7207 */ /* 0x000fe20002000000 */
[----:B------:R-:W-:Y:S01]  /*1540*/  USHF.L.U64.HI UR14, UR8, 0x6, UR9 ;  /* 0x00000006080e7899 */ /* 0x000fe20008010209 */
[----:B------:R-:W-:Y:S01]  /*1550*/  IADD3 R20, P1, P0, R6, R28, R20 ;  /* 0x0000001c06147210 */ /* 0x000fe2000783e014 */
[----:B------:R-:W-:Y:S01]  /*1560*/  IMAD.WIDE.U32 R28, R7, UR8, R32 ;  /* 0x00000008071c7c25 */ /* 0x000fe2000f8e0020 */
[----:B------:R-:W-:-:S03]  /*1570*/  SHF.R.S32.HI R6, RZ, 0x1f, R6 ;  /* 0x0000001fff067819 */ /* 0x000fc60000011406 */
[----:B------:R-:W-:Y:S01]  /*1580*/  IMAD R31, R140, UR15, R31 ;  /* 0x0000000f8c1f7c24 */ /* 0x000fe2000f8e021f */
[----:B------:R-:W-:Y:S01]  /*1590*/  USHF.L.U32 UR15, UR8, 0x6, URZ ;  /* 0x00000006080f7899 */ /* 0x000fe200080006ff */
[C---:B------:R-:W-:Y:S01]  /*15a0*/  IMAD R154, R7.reuse, UR9, R29 ;  /* 0x00000009079a7c24 */ /* 0x040fe2000f8e021d */
[----:B------:R-:W-:Y:S01]  /*15b0*/  USHF.L.U32 UR8, UR34, 0x7, URZ ;  /* 0x0000000722087899 */ /* 0x000fe200080006ff */
[----:B------:R-:W-:Y:S01]  /*15c0*/  IADD3.X R23, PT, PT, R6, R23, R27, P1, P0 ;  /* 0x0000001706177210 */ /* 0x000fe20000fe041b */
[----:B------:R-:W-:Y:S01]  /*15d0*/  IMAD.WIDE.U32 R26, R7, R4, R30 ;  /* 0x00000004071a7225 */ /* 0x000fe200078e001e */
[----:B-1----:R-:W-:-:S03]  /*15e0*/  LEA R155, P1, R28, UR10, 0x1 ;  /* 0x0000000a1c9b7c11 */ /* 0x002fc6000f8208ff */
[----:B------:R-:W-:Y:S01]  /*15f0*/  IMAD.U32 R6, RZ, RZ, UR8 ;  /* 0x00000008ff067e24 */ /* 0x000fe2000f8e00ff */
[----:B------:R-:W-:Y:S01]  /*1600*/  LEA.HI.X R154, R28, UR11, R154, 0x1, P1 ;  /* 0x0000000b1c9a7c11 */ /* 0x000fe200088f0c9a */
[----:B------:R-:W-:Y:S01]  /*1610*/  IMAD R152, R7, R5, R27 ;  /* 0x0000000507987224 */ /* 0x000fe200078e021b */
[----:B------:R-:W-:Y:S01]  /*1620*/  IADD3 R20, P0, PT, R20, UR8, RZ ;  /* 0x0000000814147c10 */ /* 0x000fe2000ff1e0ff */
[----:B------:R-:W-:Y:S01]  /*1630*/  IMAD.WIDE R180, R18, 0x4, R180 ;  /* 0x0000000412b47825 */ /* 0x000fe200078e02b4 */
[----:B------:R-:W-:Y:S02]  /*1640*/  ISETP.GT.AND P1, PT, R19, RZ, PT ;  /* 0x000000ff1300720c */ /* 0x000fe40003f24270 */
[----:B------:R-:W-:Y:S01]  /*1650*/  LEA.HI.X.SX32 R6, R6, R23, 0x1, P0 ;  /* 0x0000001706067211 */ /* 0x000fe200000f0eff */
[----:B--2---:R-:W-:Y:S01]  /*1660*/  IMAD.WIDE R22, R22, 0x4, R24 ;  /* 0x0000000416167825 */ /* 0x004fe200078e0218 */
[----:B------:R-:W-:Y:S02]  /*1670*/  LEA R178, P0, R20, UR22, 0x2 ;  /* 0x0000001614b27c11 */ /* 0x000fe4000f8010ff */
[----:B------:R-:W-:Y:S01]  /*1680*/  LEA R153, P3, R26, UR20, 0x1 ;  /* 0x000000141a997c11 */ /* 0x000fe2000f8608ff */
[----:B------:R-:W-:Y:S01]  /*1690*/  IMAD.MOV.U32 R149, RZ, RZ, R23 ;  /* 0x000000ffff957224 */ /* 0x000fe200078e0017 */
[----:B------:R-:W-:Y:S01]  /*16a0*/  LEA.HI.X R179, R20, UR23, R6, 0x2, P0 ;  /* 0x0000001714b37c11 */ /* 0x000fe200080f1406 */
[----:B------:R-:W-:Y:S01]  /*16b0*/  IMAD.SHL.U32 R20, R4, 0x40, RZ ;  /* 0x0000004004147824 */ /* 0x000fe200078e00ff */
[----:B------:R-:W-:-:S02]  /*16c0*/  IADD3 R6, P0, PT, R7, 0x40, RZ ;  /* 0x0000004007067810 */ /* 0x000fc40007f1e0ff */
[----:B------:R-:W-:Y:S02]  /*16d0*/  LEA.HI.X R152, R26, UR21, R152, 0x1, P3 ;  /* 0x000000151a987c11 */ /* 0x000fe400098f0c98 */
[----:B------:R-:W-:Y:S01]  /*16e0*/  SHF.L.U64.HI R5, R4, 0x6, R5 ;  /* 0x0000000604057819 */ /* 0x000fe20000010205 */
[----:B------:R-:W-:Y:S01]  /*16f0*/  IMAD.X R18, RZ, RZ, RZ, P0 ;  /* 0x000000ffff127224 */ /* 0x000fe200000e06ff */
[----:B------:R-:W-:Y:S02]  /*1700*/  MOV R150, R22 ;  /* 0x0000001600967202 */ /* 0x000fe40000000f00 */
[----:B------:R-:W-:Y:S01]  /*1710*/  IADD3 R4, PT, PT, R7, 0x40, RZ ;  /* 0x0000004007047810 */ /* 0x000fe20007ffe0ff */
        /* <DEDUP_REMOVED lines=12> */
.L_x_1030:
[----:B------:R-:W1:Y:S01]  /*17e0*/  LDCU.64 UR14, c[0x0][0x5c0] ;  /* 0x0000b800ff0e77ac */ /* 0x000e620008000a00 */
[----:B------:R-:W-:-:S05]  /*17f0*/  IADD3 R5, PT, PT, R170, R171, RZ ;  /* 0x000000abaa057210 */ /* 0x000fca0007ffe0ff */
[C---:B-1----:R-:W-:Y:S02]  /*1800*/  IMAD R8, R5.reuse, UR15, RZ ;  /* 0x0000000f05087c24 */ /* 0x042fe4000f8e02ff */
[----:B------:R-:W-:-:S05]  /*1810*/  IMAD.WIDE.U32 R10, R5, UR14, RZ ;  /* 0x0000000e050a7c25 */ /* 0x000fca000f8e00ff */
[----:B------:R-:W-:Y:S02]  /*1820*/  IADD3 R5, PT, PT, R11, R8, RZ ;  /* 0x000000080b057210 */ /* 0x000fe40007ffe0ff */
[----:B------:R-:W-:Y:S02]  /*1830*/  MOV R8, R10 ;  /* 0x0000000a00087202 */ /* 0x000fe40000000f00 */
.L_x_1031:
        /* <DEDUP_REMOVED lines=11> */
.L_x_1032:
[----:B------:R-:W1:Y:S01]  /*18f0*/  LDCU.64 UR10, c[0x0][0x5c8] ;  /* 0x0000b900ff0a77ac */ /* 0x000e620008000a00 */
[----:B------:R-:W-:-:S05]  /*1900*/  IADD3 R170, PT, PT, R170, R171, RZ ;  /* 0x000000abaaaa7210 */ /* 0x000fca0007ffe0ff */
[C---:B-1----:R-:W-:Y:S02]  /*1910*/  IMAD R0, R170.reuse, UR11, RZ ;  /* 0x0000000baa007c24 */ /* 0x042fe4000f8e02ff */
[----:B------:R-:W-:-:S05]  /*1920*/  IMAD.WIDE.U32 R10, R170, UR10, RZ ;  /* 0x0000000aaa0a7c25 */ /* 0x000fca000f8e00ff */
[----:B------:R-:W-:Y:S02]  /*1930*/  IADD3 R0, PT, PT, R11, R0, RZ ;  /* 0x000000000b007210 */ /* 0x000fe40007ffe0ff */
.L_x_1033:
[----:B------:R-:W1:Y:S01]  /*1940*/  LDCU UR8, c[0x0][0x440] ;  /* 0x00008800ff0877ac */ /* 0x000e620008000800 */
[----:B------:R-:W-:Y:S01]  /*1950*/  VIADD R169, R169, -UR28 ;  /* 0x8000001ca9a97c36 */ /* 0x000fe20008000000 */
[----:B------:R-:W-:Y:S01]  /*1960*/  BSSY.RECONVERGENT B0, `(.L_x_1034) ;  /* 0x0000020000007945 */ /* 0x000fe20003800200 */
[----:B------:R-:W-:Y:S01]  /*1970*/  IMAD.U32 R12, RZ, RZ, UR14 ;  /* 0x0000000eff0c7e24 */ /* 0x000fe2000f8e00ff */
[----:B------:R-:W-:-:S03]  /*1980*/  UIMAD UR16, UR4, UR14, URZ ;  /* 0x0000000e041072a4 */ /* 0x000fc6000f8e02ff */
[----:B------:R-:W-:Y:S01]  /*1990*/  IMAD.WIDE.U32 R12, R12, UR28, R16 ;  /* 0x0000001c0c0c7c25 */ /* 0x000fe2000f8e0010 */
[----:B------:R-:W-:Y:S02]  /*19a0*/  UIMAD UR16, UR28, UR15, UR16 ;  /* 0x0000000f1c1072a4 */ /* 0x000fe4000f8e0210 */
[----:B------:R-:W-:-:S04]  /*19b0*/  IADD3 R12, P2, PT, R8, R12, RZ ;  /* 0x0000000c080c7210 */ /* 0x000fc80007f5e0ff */
[----:B------:R-:W-:Y:S02]  /*19c0*/  IADD3.X R13, PT, PT, R5, UR16, R13, P2, !PT ;  /* 0x00000010050d7c10 */ /* 0x000fe400097fe40d */
[----:B-1----:R-:W-:Y:S01]  /*19d0*/  ISETP.GE.AND P0, PT, R16, UR8, PT ;  /* 0x0000000810007c0c */ /* 0x002fe2000bf06270 */
[----:B------:R-:W1:Y:S03]  /*19e0*/  LDCU.64 UR8, c[0x0][0x5d8] ;  /* 0x0000bb00ff0877ac */ /* 0x000e660008000a00 */
[-C--:B------:R-:W-:Y:S02]  /*19f0*/  ISETP.GE.OR P1, PT, R7, R169.reuse, P0 ;  /* 0x000000a90700720c */ /* 0x080fe40000726670 */
[----:B------:R-:W-:Y:S01]  /*1a00*/  ISETP.GE.OR P0, PT, R4, R169, P0 ;  /* 0x000000a90400720c */ /* 0x000fe20000706670 */
[----:B------:R-:W-:-:S10]  /*1a10*/  IMAD.U32 R4, RZ, RZ, UR10 ;  /* 0x0000000aff047e24 */ /* 0x000fd4000f8e00ff */
        /* <DEDUP_REMOVED lines=20> */
.L_x_1035:
[----:B------:R-:W-:Y:S05]  /*1b60*/  BSYNC.RECONVERGENT B0 ;  /* 0x0000000000007941 */ /* 0x000fea0003800200 */
.L_x_1034:
[----:B------:R-:W3:Y:S01]  /*1b70*/  LDCU.64 UR8, c[0x0][0x5e0] ;  /* 0x0000bc00ff0877ac */ /* 0x000ee20008000a00 */
[----:B------:R-:W-:Y:S02]  /*1b80*/  IMAD.WIDE.U32 R16, R4, UR28, R16 ;  /* 0x0000001c04107c25 */ /* 0x000fe4000f8e0010 */
[----:B------:R-:W4:Y:S01]  /*1b90*/  @!P1 LDC.64 R4, c[0x0][0x568] ;  /* 0x00015a00ff049b82 */ /* 0x000f220000000a00 */
[----:B------:R-:W-:Y:S01]  /*1ba0*/  UIMAD UR4, UR4, UR10, URZ ;  /* 0x0000000a040472a4 */ /* 0x000fe2000f8e02ff */
[----:B-1----:R-:W-:-:S03]  /*1bb0*/  IADD3 R8, P2, PT, R10, R16, RZ ;  /* 0x000000100a087210 */ /* 0x002fc60007f5e0ff */
        /* <DEDUP_REMOVED lines=19> */
[----:B------:R4:W-:Y:S01]  /*1cf0*/  STG.E.128 desc[UR32][R4.64], RZ ;  /* 0x000000ff04007986 */ /* 0x0009e2000c101d20 */
[----:B------:R-:W-:Y:S05]  /*1d00*/  BRA `(.L_x_1036) ;  /* 0x0000007000547947 */ /* 0x000fea0003800000 */
.L_x_1029:
[----:B------:R-:W-:Y:S01]  /*1d10*/  IMAD R19, R21, -0x80, R19 ;  /* 0xffffff8015137824 */ /* 0x000fe200078e0213 */
[----:B------:R-:W-:Y:S01]  /*1d20*/  LOP3.LUT R21, R168, 0x80000001, RZ, 0xc0, !PT ;  /* 0x80000001a8157812 */ /* 0x000fe200078ec0ff */
[----:B------:R-:W-:Y:S03]  /*1d30*/  @P4 BAR.SYNC.DEFER_BLOCKING 0x0 ;  /* 0x0000000000004b1d */ /* 0x000fe60000010000 */
[----:B------:R-:W-:Y:S02]  /*1d40*/  ISETP.GE.AND P1, PT, R7, R19, PT ;  /* 0x000000130700720c */ /* 0x000fe40003f26270 */
[----:B------:R-:W-:Y:S01]  /*1d50*/  ISETP.NE.AND P0, PT, R21, 0x1, PT ;  /* 0x000000011500780c */ /* 0x000fe20003f05270 */
[----:B------:R-:W-:Y:S03]  /*1d60*/  BSSY.RECONVERGENT B0, `(.L_x_1037) ;  /* 0x0000010000007945 */ /* 0x000fe60003800200 */
[----:B------:R-:W-:-:S07]  /*1d70*/  SEL R128, RZ, 0x2000, P0 ;  /* 0x00002000ff807807 */ /* 0x000fce0000000000 */
[----:B------:R-:W-:Y:S05]  /*1d80*/  @P1 BRA `(.L_x_1038) ;  /* 0x0000000000301947 */ /* 0x000fea0003800000 */
[----:B------:R-:W1:Y:S02]  /*1d90*/  LDCU UR8, c[0x0][0x440] ;  /* 0x00008800ff0877ac */ /* 0x000e640008000800 */
[----:B-1----:R-:W-:-:S13]  /*1da0*/  ISETP.GE.AND P0, PT, R16, UR8, PT ;  /* 0x0000000810007c0c */ /* 0x002fda000bf06270 */
[----:B------:R-:W-:Y:S05]  /*1db0*/  @P0 BRA `(.L_x_1039) ;  /* 0x00000000001c0947 */ /* 0x000fea0003800000 */
[----:B------:R-:W-:Y:S02]  /*1dc0*/  MOV R22, R155 ;  /* 0x0000009b00167202 */ /* 0x000fe40000000f00 */
[----:B------:R-:W-:-:S05]  /*1dd0*/  MOV R23, R154 ;  /* 0x0000009a00177202 */ /* 0x000fca0000000f00 */
[----:B------:R-:W-:Y:S01]  /*1de0*/  @!PT LDS RZ, [RZ] ;  /* 0x00000000fffff984 */ /* 0x000fe20000000800 */
[----:B------:R-:W-:Y:S01]  /*1df0*/  @!PT LDS RZ, [RZ] ;  /* 0x00000000fffff984 */ /* 0x000fe20000000800 */
[----:B------:R-:W-:Y:S01]  /*1e00*/  @!PT LDS RZ, [RZ] ;  /* 0x00000000fffff984 */ /* 0x000fe20000000800 */
[----:B------:R1:W-:Y:S01]  /*1e10*/  LDGSTS.E.BYPASS.LTC128B.128 [R143+0x4000], desc[UR32][R22.64] ;  /* 0x04000000168f7fae */ /* 0x0003e2000b981a20 */
[----:B------:R-:W-:Y:S05]  /*1e20*/  BRA `(.L_x_1040) ;  /* 0x00000000000c7947 */ /* 0x000fea0003800000 */
.L_x_1039:
[----:B------:R2:W-:Y:S01]  /*1e30*/  STS.128 [R143+0x4000], RZ ;  /* 0x004000ff8f007388 */ /* 0x0005e20000000c00 */
[----:B------:R-:W-:Y:S05]  /*1e40*/  BRA `(.L_x_1040) ;  /* 0x0000000000047947 */ /* 0x000fea0003800000 */
.L_x_1038:
[----:B------:R3:W-:Y:S02]  /*1e50*/  STS.128 [R143+0x4000], RZ ;  /* 0x004000ff8f007388 */ /* 0x0007e40000000c00 */
.L_x_1040:
[----:B------:R-:W-:Y:S05]  /*1e60*/  BSYNC.RECONVERGENT B0 ;  /* 0x0000000000007941 */ /* 0x000fea0003800200 */
.L_x_1037:
        /* <DEDUP_REMOVED lines=17> */
.L_x_1042:
[----:B------:R-:W-:Y:S05]  /*1f80*/  BSYNC.RECONVERGENT B0 ;  /* 0x0000000000007941 */ /* 0x000fea0003800200 */
.L_x_1041:
        /* <DEDUP_REMOVED lines=13> */
.L_x_1045:
[----:B------:R1:W-:Y:S01]  /*2060*/  STS.128 [R167], RZ ;  /* 0x000000ffa7007388 */ /* 0x0003e20000000c00 */
[----:B------:R-:W-:Y:S05]  /*2070*/  BRA `(.L_x_1046) ;  /* 0x0000000000047947 */ /* 0x000fea0003800000 */
.L_x_1044:
[----:B------:R1:W-:Y:S02]  /*2080*/  STS.128 [R167], RZ ;  /* 0x000000ffa7007388 */ /* 0x0003e40000000c00 */
.L_x_1046:
[----:B------:R-:W-:Y:S05]  /*2090*/  BSYNC.RECONVERGENT B0 ;  /* 0x0000000000007941 */ /* 0x000fea0003800200 */
.L_x_1043:
[C---:B-1----:R-:W-:Y:S01]  /*20a0*/  VIADD R23, R138.reuse, 0x8 ;  /* 0x000000088a177836 */ /* 0x042fe20000000000 */
[C---:B------:R-:W-:Y:S01]  /*20b0*/  LOP3.LUT R22, R138.reuse, 0x40, RZ, 0xfc, !PT ;  /* 0x000000408a167812 */ /* 0x040fe200078efcff */
[C---:B------:R-:W-:Y:S01]  /*20c0*/  VIADD R21, R138.reuse, 0x48 ;  /* 0x000000488a157836 */ /* 0x040fe20000000000 */
[-C--:B------:R-:W-:Y:S01]  /*20d0*/  ISETP.GE.AND P3, PT, R138, R19.reuse, PT ;  /* 0x000000138a00720c */ /* 0x080fe20003f66270 */
[----:B------:R-:W-:Y:S01]  /*20e0*/  IMAD.MOV.U32 R166, RZ, RZ, 0x7f800000 ;  /* 0x7f800000ffa67424 */ /* 0x000fe200078e00ff */
[-C--:B------:R-:W-:Y:S01]  /*20f0*/  ISETP.GE.AND P2, PT, R23, R19.reuse, PT ;  /* 0x000000131700720c */ /* 0x080fe20003f46270 */
[----:B------:R-:W-:Y:S01]  /*2100*/  IMAD.MOV.U32 R164, RZ, RZ, 0x7f800000 ;  /* 0x7f800000ffa47424 */ /* 0x000fe200078e00ff */
[-C--:B------:R-:W-:Y:S01]  /*2110*/  ISETP.GE.AND P1, PT, R22, R19.reuse, PT ;  /* 0x000000131600720c */ /* 0x080fe20003f26270 */
[----:B------:R-:W-:Y:S01]  /*2120*/  IMAD.WIDE.U32 R22, R138, 0x4, R180 ;  /* 0x000000048a167825 */ /* 0x000fe200078e00b4 */
[----:B------:R-:W-:Y:S02]  /*2130*/  ISETP.GE.AND P0, PT, R21, R19, PT ;  /* 0x000000131500720c */ /* 0x000fe40003f06270 */
        /* <DEDUP_REMOVED lines=19> */
.L_x_1048:
[----:B------:R-:W-:Y:S05]  /*2270*/  BSYNC.RECONVERGENT B0 ;  /* 0x0000000000007941 */ /* 0x000fea0003800200 */
.L_x_1047:
[----:B------:R-:W3:Y:S01]  /*2280*/  LDCU.64 UR8, c[0x0][0x3d0] ;  /* 0x00007a00ff0877ac */ /* 0x000ee20008000a00 */
[----:B------:R-:W-:Y:S01]  /*2290*/  MOV R5, UR18 ;  /* 0x0000001200057c02 */ /* 0x000fe20008000f00 */
[----:B------:R-:W-:Y:S01]  /*22a0*/  BSSY.RECONVERGENT B0, `(.L_x_1049) ;  /* 0x000001f000007945 */ /* 0x000fe20003800200 */
[----:B------:R-:W-:-:S03]  /*22b0*/  UIMAD UR10, UR4, UR18, URZ ;  /* 0x00000012040a72a4 */ /* 0x000fc6000f8e02ff */
[----:B------:R-:W-:Y:S01]  /*22c0*/  IMAD.WIDE.U32 R20, R5, UR28, R16 ;  /* 0x0000001c05147c25 */ /* 0x000fe2000f8e0010 */
[----:B------:R-:W-:Y:S01]  /*22d0*/  IADD3 R5, PT, PT, R169, -UR28, RZ ;  /* 0x8000001ca9057c10 */ /* 0x000fe2000fffe0ff */
[----:B------:R-:W-:-:S03]  /*22e0*/  UIMAD UR10, UR28, UR19, UR10 ;  /* 0x000000131c0a72a4 */ /* 0x000fc6000f8e020a */
[----:B------:R-:W-:Y:S02]  /*22f0*/  ISETP.GE.AND P2, PT, R7, R5, PT ;  /* 0x000000050700720c */ /* 0x000fe40003f46270 */
[----:B------:R-:W-:-:S04]  /*2300*/  IADD3 R20, P0, PT, R11, R20, RZ ;  /* 0x000000140b147210 */ /* 0x000fc80007f1e0ff */
[----:B------:R-:W-:Y:S01]  /*2310*/  IADD3.X R21, PT, PT, R10, UR10, R21, P0, !PT ;  /* 0x0000000a0a157c10 */ /* 0x000fe200087fe415 */
[----:B---3--:R-:W-:-:S04]  /*2320*/  IMAD R10, R8, UR8, RZ ;  /* 0x00000008080a7c24 */ /* 0x008fc8000f8e02ff */
[C---:B------:R-:W-:Y:S02]  /*2330*/  IMAD R10, R9.reuse, UR9, R10 ;  /* 0x00000009090a7c24 */ /* 0x040fe4000f8e020a */
[----:B------:R-:W-:-:S05]  /*2340*/  IMAD.WIDE.U32 R20, R9, UR8, R20 ;  /* 0x0000000809147c25 */ /* 0x000fca000f8e0014 */
        /* <DEDUP_REMOVED lines=17> */
.L_x_1051:
[----:B------:R3:W-:Y:S01]  /*2460*/  STS.128 [R143+0x6000], RZ ;  /* 0x006000ff8f007388 */ /* 0x0007e20000000c00 */
[----:B------:R-:W-:Y:S05]  /*2470*/  BRA `(.L_x_1052) ;  /* 0x0000000000047947 */ /* 0x000fea0003800000 */
.L_x_1050:
[----:B------:R3:W-:Y:S02]  /*2480*/  STS.128 [R143+0x6000], RZ ;  /* 0x006000ff8f007388 */ /* 0x0007e40000000c00 */
.L_x_1052:
[----:B------:R-:W-:Y:S05]  /*2490*/  BSYNC.RECONVERGENT B0 ;  /* 0x0000000000007941 */ /* 0x000fea0003800200 */
.L_x_1049:
[----:B------:R-:W-:Y:S01]  /*24a0*/  ISETP.GE.AND P1, PT, R4, R5, PT ;  /* 0x000000050400720c */ /* 0x000fe20003f26270 */
[----:B------:R-:W-:-:S12]  /*24b0*/  BSSY.RECONVERGENT B0, `(.L_x_1053) ;  /* 0x0000014000007945 */ /* 0x000fd80003800200 */
[----:B------:R1:W-:Y:S01]  /*24c0*/  @P1 STS.128 [R143+0x7000], RZ ;  /* 0x007000ff8f001388 */ /* 0x0003e20000000c00 */
[----:B------:R-:W-:Y:S05]  /*24d0*/  @P1 BRA `(.L_x_1054) ;  /* 0x0000000000441947 */ /* 0x000fea0003800000 */
[----:B------:R-:W2:Y:S02]  /*24e0*/  LDCU UR8, c[0x0][0x440] ;  /* 0x00008800ff0877ac */ /* 0x000ea40008000800 */
[----:B--2---:R-:W-:-:S13]  /*24f0*/  ISETP.GE.AND P0, PT, R16, UR8, PT ;  /* 0x0000000810007c0c */ /* 0x004fda000bf06270 */
[----:B------:R2:W-:Y:S01]  /*2500*/  @P0 STS.128 [R143+0x7000], RZ ;  /* 0x007000ff8f000388 */ /* 0x0005e20000000c00 */
[----:B------:R-:W-:Y:S05]  /*2510*/  @P0 BRA `(.L_x_1054) ;  /* 0x0000000000340947 */ /* 0x000fea0003800000 */
[----:B------:R-:W1:Y:S01]  /*2520*/  LDCU.64 UR8, c[0x0][0x388] ;  /* 0x00007100ff0877ac */ /* 0x000e620008000a00 */
[----:B------:R-:W-:Y:S01]  /*2530*/  MOV R11, R10 ;  /* 0x0000000a000b7202 */ /* 0x000fe20000000f00 */
        /* <DEDUP_REMOVED lines=11> */
.L_x_1054:
[----:B------:R-:W-:Y:S05]  /*25f0*/  BSYNC.RECONVERGENT B0 ;  /* 0x0000000000007941 */ /* 0x000fea0003800200 */
.L_x_1053:
        /* <DEDUP_REMOVED lines=28> */
.L_x_1057:
[----:B------:R3:W-:Y:S01]  /*27c0*/  STS.128 [R143+0x8000], RZ ;  /* 0x008000ff8f007388 */ /* 0x0007e20000000c00 */
[----:B------:R-:W-:Y:S05]  /*27d0*/  BRA `(.L_x_1058) ;  /* 0x0000000000047947 */ /* 0x000fea0003800000 */
.L_x_1056:
[----:B------:R3:W-:Y:S02]  /*27e0*/  STS.128 [R143+0x8000], RZ ;  /* 0x008000ff8f007388 */ /* 0x0007e40000000c00 */
.L_x_1058:
[----:B------:R-:W-:Y:S05]  /*27f0*/  BSYNC.RECONVERGENT B0 ;  /* 0x0000000000007941 */ /* 0x000fea0003800200 */
.L_x_1055:
[----:B------:R-:W1:Y:S02]  /*2800*/  LDC.64 R4, c[0x0][0x528] ;  /* 0x00014a00ff047b82 */ /* 0x000e640000000a00 */
[----:B-1----:R1:W5:Y:S04]  /*2810*/  LDG.E.64 R156, desc[UR32][R4.64+0x8] ;  /* 0x00000820049c7981 */ /* 0x002368000c1e1b00 */
[----:B------:R-:W5:Y:S01]  /*2820*/  LDG.E.64 R4, desc[UR32][R4.64] ;  /* 0x0000002004047981 */ /* 0x000f62000c1e1b00 */
[----:B------:R-:W-:Y:S01]  /*2830*/  BSSY.RECONVERGENT B0, `(.L_x_1059) ;  /* 0x0000015000007945 */ /* 0x000fe20003800200 */
[----:B------:R-:W1:Y:S02]  /*2840*/  S2R R7, SR_TID.X ;  /* 0x0000000000077919 */ /* 0x000e640000002100 */
        /* <DEDUP_REMOVED lines=19> */
.L_x_1060:
[----:B------:R-:W-:Y:S05]  /*2980*/  BSYNC.RECONVERGENT B0 ;  /* 0x0000000000007941 */ /* 0x000fea0003800200 */
.L_x_1059:
[----:B------:R-:W-:Y:S01]  /*2990*/  UIADD3 UR28, UPT, UPT, UR28, 0x80, URZ ;  /* 0x000000801c1c7890 */ /* 0x000fe2000fffe0ff */
[----:B------:R-:W-:Y:S01]  /*29a0*/  SHF.R.U32.HI R6, RZ, 0x6, R14 ;  /* 0x00000006ff067819 */ /* 0x000fe2000001160e */
[----:B------:R-:W-:Y:S01]  /*29b0*/  IMAD R8, R0, UR29, R140 ;  /* 0x0000001d00087c24 */ /* 0x000fe2000f8e028c */
[----:B-----5:R-:W-:Y:S01]  /*29c0*/  R2UR UR22, R5 ;  /* 0x00000000051672ca */ /* 0x020fe200000e0000 */
[----:B------:R-:W-:Y:S01]  /*29d0*/  IMAD.U32 R174, RZ, RZ, UR24 ;  /* 0x00000018ffae7e24 */ /* 0x000fe2000f8e00ff */
[----:B------:R-:W-:Y:S01]  /*29e0*/  LOP3.LUT R6, R6, 0xe, RZ, 0xc0, !PT ;  /* 0x0000000e06067812 */ /* 0x000fe200078ec0ff */
[----:B------:R-:W-:Y:S01]  /*29f0*/  IMAD.SHL.U32 R8, R8, 0x20, RZ ;  /* 0x0000002008087824 */ /* 0x000fe200078e00ff */
[----:B------:R-:W-:Y:S01]  /*2a00*/  ISETP.LE.AND P0, PT, R169, UR28, PT ;  /* 0x0000001ca9007c0c */ /* 0x000fe2000bf03270 */
[----:B------:R-:W2:Y:S01]  /*2a10*/  LDC R147, c[0x0][0x44c] ;  /* 0x00011300ff937b82 */ /* 0x000ea20000000800 */
[----:B------:R-:W0:Y:S01]  /*2a20*/  LDGDEPBAR ;  /* 0x00000000000079af */ /* 0x000e220000000000 */
[----:B------:R-:W-:Y:S01]  /*2a30*/  IMAD R174, R174, 0x4, R6 ;  /* 0x00000004aeae7824 */ /* 0x000fe200078e0206 */
[----:B------:R-:W-:Y:S01]  /*2a40*/  IADD3 R176, P3, P2, R8, R156, R176 ;  /* 0x0000009c08b07210 */ /* 0x000fe20007a7e0b0 */
[----:B------:R-:W3:Y:S01]  /*2a50*/  LDCU UR11, c[0x0][0x590] ;  /* 0x0000b200ff0b77ac */ /* 0x000ee20008000800 */
[----:B------:R-:W-:Y:S01]  /*2a60*/  IMAD.MOV.U32 R159, RZ, RZ, 0x10 ;  /* 0x00000010ff9f7424 */ /* 0x000fe200078e00ff */
[----:B------:R-:W-:Y:S01]  /*2a70*/  LOP3.LUT R15, R15, 0x3, RZ, 0xc0, !PT ;  /* 0x000000030f0f7812 */ /* 0x000fe200078ec0ff */
[----:B------:R-:W-:Y:S01]  /*2a80*/  VIADD R172, R174, 0x1 ;  /* 0x00000001aeac7836 */ /* 0x000fe20000000000 */
[----:B-1----:R-:W-:Y:S01]  /*2a90*/  LOP3.LUT P1, RZ, R7, 0x4, RZ, 0xc0, !PT ;  /* 0x0000000407ff7812 */ /* 0x002fe2000782c0ff */
[----:B------:R-:W-:Y:S01]  /*2aa0*/  IMAD.WIDE.U32 R176, R176, -0x2daee0ad, RZ ;  /* 0xd2511f53b0b07825 */ /* 0x000fe200078e00ff */
[----:B------:R-:W-:-:S02]  /*2ab0*/  R2UR UR16, R4 ;  /* 0x00000000041072ca */ /* 0x000fc400000e0000 */
[----:B------:R-:W-:Y:S02]  /*2ac0*/  CS2R R94, SRZ ;  /* 0x00000000005e7805 */ /* 0x000fe4000001ff00 */
[----:B------:R-:W-:Y:S01]  /*2ad0*/  LOP3.LUT R174, R174, UR22, RZ, 0x3c, !PT ;  /* 0x00000016aeae7c12 */ /* 0x000fe2000f8e3cff */
[----:B------:R-:W-:Y:S01]  /*2ae0*/  @P0 IMAD.SHL.U32 R0, R7, 0x2, RZ ;  /* 0x0000000207000824 */ /* 0x000fe200078e00ff */
[----:B------:R-:W-:Y:S01]  /*2af0*/  LOP3.LUT R172, R172, UR22, RZ, 0x3c, !PT ;  /* 0x00000016acac7c12 */ /* 0x000fe2000f8e3cff */
[----:B------:R-:W-:Y:S01]  /*2b00*/  IMAD R162, R162, 0x8, R15 ;  /* 0x00000008a2a27824 */ /* 0x000fe200078e020f */
[----:B------:R-:W-:Y:S01]  /*2b10*/  @P0 SHF.R.U32.HI R160, RZ, 0x1, R7 ;  /* 0x00000001ffa00819 */ /* 0x000fe20000011607 */
[--C-:B------:R-:W-:Y:S01]  /*2b20*/  IMAD.IADD R129, R136, 0x1, R128.reuse ;  /* 0x0000000188817824 */ /* 0x100fe200078e0280 */
[----:B------:R-:W-:Y:S01]  /*2b30*/  @P0 LOP3.LUT R0, R0, 0x6, RZ, 0xc0, !PT ;  /* 0x0000000600000812 */ /* 0x000fe200078ec0ff */
[----:B------:R-:W-:Y:S01]  /*2b40*/  IMAD.IADD R128, R135, 0x1, R128 ;  /* 0x0000000187807824 */ /* 0x000fe200078e0280 */
[----:B------:R-:W-:Y:S01]  /*2b50*/  SHF.R.S32.HI R156, RZ, 0x1f, R8 ;  /* 0x0000001fff9c7819 */ /* 0x000fe20000011408 */
[----:B------:R-:W-:Y:S01]  /*2b60*/  IMAD.MOV.U32 R161, RZ, RZ, R167 ;  /* 0x000000ffffa17224 */ /* 0x000fe200078e00a7 */
[----:B------:R-:W-:Y:S01]  /*2b70*/  SEL R159, R159, 0xfffffff0, !P1 ;  /* 0xfffffff09f9f7807 */ /* 0x000fe20004800000 */
[----:B------:R-:W-:Y:S01]  /*2b80*/  IMAD.IADD R137, R134, 0x1, R133 ;  /* 0x0000000186897824 */ /* 0x000fe200078e0285 */
[----:B------:R-:W-:-:S02]  /*2b90*/  LOP3.LUT R174, R177, R174, RZ, 0x3c, !PT ;  /* 0x000000aeb1ae7212 */ /* 0x000fc400078e3cff */
[----:B------:R-:W-:Y:S02]  /*2ba0*/  CS2R R92, SRZ ;  /* 0x00000000005c7805 */ /* 0x000fe4000001ff00 */
[----:B------:R-:W-:Y:S02]  /*2bb0*/  LOP3.LUT R172, R177, R172, RZ, 0x3c, !PT ;  /* 0x000000acb1ac7212 */ /* 0x000fe400078e3cff */
[----:B------:R-:W-:Y:S02]  /*2bc0*/  CS2R R98, SRZ ;  /* 0x0000000000627805 */ /* 0x000fe4000001ff00 */
[----:B------:R-:W-:Y:S01]  /*2bd0*/  @P0 LOP3.LUT R160, R0, 0x1c0, R160, 0xf8, !PT ;  /* 0x000001c000a00812 */ /* 0x000fe200078ef8a0 */
[----:B------:R-:W-:Y:S01]  /*2be0*/  IMAD.IADD R0, R136, 0x1, R133 ;  /* 0x0000000188007824 */ /* 0x000fe200078e0285 */
[----:B------:R-:W-:Y:S02]  /*2bf0*/  IADD3.X R156, PT, PT, R156, R157, RZ, P3, P2 ;  /* 0x0000009d9c9c7210 */ /* 0x000fe40001fe44ff */
[----:B------:R-:W-:-:S02]  /*2c00*/  CS2R R96, SRZ ;  /* 0x0000000000607805 */ /* 0x000fc4000001ff00 */
[----:B------:R-:W-:Y:S02]  /*2c10*/  LOP3.LUT R146, R139, 0x18, RZ, 0xc0, !PT ;  /* 0x000000188b927812 */ /* 0x000fe400078ec0ff */
        /* <DEDUP_REMOVED lines=13> */
[----:B------:R-:W-:Y:S01]  /*2cf0*/  UIADD3 UR36, UPT, UPT, UR22, -0x4498517b, URZ ;  /* 0xbb67ae8516247890 */ /* 0x000fe2000fffe0ff */
[--C-:B------:R-:W-:Y:S01]  /*2d00*/  IMAD.IADD R158, R141, 0x1, R159.reuse ;  /* 0x000000018d9e7824 */ /* 0x100fe200078e029f */
[----:B------:R-:W-:Y:S01]  /*2d10*/  UIADD3 UR35, UPT, UPT, UR22, 0x76cf5d0a, URZ ;  /* 0x76cf5d0a16237890 */ /* 0x000fe2000fffe0ff */
[--C-:B------:R-:W-:Y:S01]  /*2d20*/  IMAD.IADD R157, R144, 0x1, R159.reuse ;  /* 0x00000001909d7824 */ /* 0x100fe200078e029f */
[----:B------:R-:W-:Y:S01]  /*2d30*/  UIADD3 UR29, UPT, UPT, UR22, 0x32370b8f, URZ ;  /* 0x32370b8f161d7890 */ /* 0x000fe2000fffe0ff */
[----:B------:R-:W-:Y:S01]  /*2d40*/  IMAD.IADD R148, R145, 0x1, R159 ;  /* 0x0000000191947824 */ /* 0x000fe200078e029f */
[----:B------:R-:W-:Y:S01]  /*2d50*/  UIADD3 UR28, UPT, UPT, UR22, -0x126145ec, URZ ;  /* 0xed9eba14161c7890 */ /* 0x000fe2000fffe0ff */
[----:B------:R-:W-:Y:S01]  /*2d60*/  IMAD.WIDE.U32 R174, R174, -0x326172a9, RZ ;  /* 0xcd9e8d57aeae7825 */ /* 0x000fe200078e00ff */
[----:B------:R-:W-:Y:S01]  /*2d70*/  UIADD3 UR23, UPT, UPT, UR22, -0x56f99767, URZ ;  /* 0xa906689916177890 */ /* 0x000fe2000fffe0ff */
[----:B------:R-:W1:Y:S02]  /*2d80*/  LDCU UR4, c[0x0][0x440] ;  /* 0x00008800ff0477ac */ /* 0x000e640008000800 */
[----:B------:R-:W-:Y:S01]  /*2d90*/  IMAD.WIDE.U32 R172, R172, -0x326172a9, RZ ;  /* 0xcd9e8d57acac7825 */ /* 0x000fe200078e00ff */
[----:B------:R-:W1:Y:S01]  /*2da0*/  LDCU UR8, c[0x0][0x3e0] ;  /* 0x00007c00ff0877ac */ /* 0x000e620008000800 */
[----:B------:R-:W1:Y:S01]  /*2db0*/  LDCU UR10, c[0x0][0x45c] ;  /* 0x00008b80ff0a77ac */ /* 0x000e620008000800 */
[----:B------:R-:W1:Y:S01]  /*2dc0*/  LDCU.U8 UR9, c[0x0][0x4f8] ;  /* 0x00009f00ff0977ac */ /* 0x000e620008000000 */
[----:B---3--:R-:W-:-:S02]  /*2dd0*/  USHF.L.U32 UR11, UR11, 0x7, URZ ;  /* 0x000000070b0b7899 */ /* 0x008fc400080006ff */
[----:B------:R-:W-:Y:S02]  /*2de0*/  USHF.L.U32 UR34, UR34, 0x3, URZ ;  /* 0x0000000322227899 */ /* 0x000fe400080006ff */
[----:B--2---:R-:W-:-:S12]  /*2df0*/  UIADD3 UR22, UPT, UPT, UR22, 0x646e171e, URZ ;  /* 0x646e171e16167890 */ /* 0x004fd8000fffe0ff */
.L_x_1063:
[----:B------:R-:W-:Y:S01]  /*2e00*/  LEA R118, P1, R138, R150, 0x2 ;  /* 0x000000968a767211 */ /* 0x000fe200078210ff */
[----:B------:R-:W0:Y:S01]  /*2e10*/  LDGDEPBAR ;  /* 0x00000000000079af */ /* 0x000e220000000000 */
[----:B-----5:R-:W-:Y:S01]  /*2e20*/  FSETP.NEU.FTZ.AND P2, PT, R166, -INF , PT ;  /* 0xff800000a600780b */ /* 0x020fe20003f5d000 */
[----:B------:R-:W-:Y:S01]  /*2e30*/  VIADD R56, R162, 0x4 ;  /* 0x00000004a2387836 */ /* 0x000fe20000000000 */
[----:B------:R-:W-:Y:S01]  /*2e40*/  UIADD3 UR17, UPT, UPT, UR16, -0x61c88647, URZ ;  /* 0x9e3779b910117890 */ /* 0x000fe2000fffe0ff */
[----:B------:R-:W-:Y:S01]  /*2e50*/  IMAD.IADD R112, R133, 0x1, R129 ;  /* 0x0000000185707824 */ /* 0x000fe200078e0281 */
[----:B------:R-:W-:Y:S01]  /*2e60*/  UIADD3 UR21, UPT, UPT, UR16, 0x3c6ef372, URZ ;  /* 0x3c6ef37210157890 */ /* 0x000fe2000fffe0ff */
[----:B------:R-:W-:Y:S01]  /*2e70*/  IMAD.WIDE.U32 R56, R56, -0x326172a9, RZ ;  /* 0xcd9e8d5738387825 */ /* 0x000fe200078e00ff */
[----:B------:R-:W-:Y:S02]  /*2e80*/  UIADD3 UR20, UPT, UPT, UR16, -0x255992d5, URZ ;  /* 0xdaa66d2b10147890 */ /* 0x000fe4000fffe0ff */
[----:B------:R-:W-:Y:S01]  /*2e90*/  UIADD3 UR19, UPT, UPT, UR16, 0x78dde6e4, URZ ;  /* 0x78dde6e410137890 */ /* 0x000fe2000fffe0ff */
[----:B------:R-:W-:Y:S01]  /*2ea0*/  IMAD.IADD R247, R142, 0x1, R159 ;  /* 0x000000018ef77824 */ /* 0x000fe200078e029f */
[----:B------:R-:W-:Y:S01]  /*2eb0*/  LOP3.LUT R122, R156, UR16, R57, 0x96, !PT ;  /* 0x000000109c7a7c12 */ /* 0x000fe2000f8e9639 */
[----:B------:R-:W-:Y:S01]  /*2ec0*/  IMAD.MOV.U32 R151, RZ, RZ, R149 ;  /* 0x000000ffff977224 */ /* 0x000fe200078e0095 */
[C---:B------:R-:W-:Y:S01]  /*2ed0*/  LOP3.LUT R113, R56.reuse, UR17, R175, 0x96, !PT ;  /* 0x0000001138717c12 */ /* 0x040fe2000f8e96af */
[----:B------:R-:W-:Y:S01]  /*2ee0*/  UIADD3 UR18, UPT, UPT, UR16, 0x1715609d, URZ ;  /* 0x1715609d10127890 */ /* 0x000fe2000fffe0ff */
[----:B------:R-:W-:Y:S01]  /*2ef0*/  LOP3.LUT R117, R56, UR17, R173, 0x96, !PT ;  /* 0x0000001138757c12 */ /* 0x000fe2000f8e96ad */
[----:B------:R-:W-:Y:S01]  /*2f00*/  IMAD.U32 R116, RZ, RZ, UR24 ;  /* 0x00000018ff747e24 */ /* 0x000fe2000f8e00ff */
[----:B------:R-:W-:Y:S01]  /*2f10*/  LEA.HI.X R119, R138, R151, RZ, 0x2, P1 ;  /* 0x000000978a777211 */ /* 0x000fe200008f14ff */
[----:B------:R-:W-:Y:S04]  /*2f20*/  IMAD.WIDE.U32 R126, R162, -0x326172a9, RZ ;  /* 0xcd9e8d57a27e7825 */ /* 0x000fe800078e00ff */
[----:B------:R-:W-:Y:S01]  /*2f30*/  @P0 IMAD R116, R116, 0x80, R160 ;  /* 0x0000008074740824 */ /* 0x000fe200078e02a0 */
[----:B------:R-:W-:Y:S01]  /*2f40*/  LOP3.LUT R194, R156, UR16, R127, 0x96, !PT ;  /* 0x000000109cc27c12 */ /* 0x000fe2000f8e967f */
[----:B------:R-:W-:Y:S04]  /*2f50*/  DEPBAR.LE SB0, 0x0 ;  /* 0x000080000000791a */ /* 0x000fe80000000000 */
[C---:B------:R-:W-:Y:S01]  /*2f60*/  LOP3.LUT R114, R126.reuse, UR17, R175, 0x96, !PT ;  /* 0x000000117e727c12 */ /* 0x040fe2000f8e96af */
[----:B------:R-:W-:Y:S01]  /*2f70*/  BAR.SYNC.DEFER_BLOCKING 0x0 ;  /* 0x0000000000007b1d */ /* 0x000fe20000010000 */
[----:B------:R-:W-:Y:S01]  /*2f80*/  LOP3.LUT R126, R126, UR17, R173, 0x96, !PT ;  /* 0x000000117e7e7c12 */ /* 0x000fe2000f8e96ad */
[----:B------:R-:W-:Y:S01]  /*2f90*/  @P0 VIADD R120, R116, 0x8 ;  /* 0x0000000874780836 */ /* 0x000fe20000000000 */
[----:B------:R-:W-:Y:S01]  /*2fa0*/  UIADD3 UR17, UPT, UPT, UR16, -0x4ab325aa, URZ ;  /* 0xb54cda5610117890 */ /* 0x000fe2000fffe0ff */
[----:B------:R-:W-:Y:S04]  /*2fb0*/  IMAD.WIDE.U32 R194, R194, -0x2daee0ad, RZ ;  /* 0xd2511f53c2c27825 */ /* 0x000fe800078e00ff */
[----:B------:R-:W-:Y:S01]  /*2fc0*/  FMUL.FTZ R127, R164, 1.4426950216293334961 ;  /* 0x3fb8aa3ba47f7820 */ /* 0x000fe20000410000 */
[-C--:B------:R-:W-:Y:S01]  /*2fd0*/  @P0 ISETP.GE.AND P4, PT, R120, R169.reuse, PT ;  /* 0x000000a97800020c */ /* 0x080fe20003f86270 */
[----:B------:R-:W-:Y:S01]  /*2fe0*/  @P0 VIADD R115, R116, 0x1 ;  /* 0x0000000174730836 */ /* 0x000fe20000000000 */
[----:B------:R-:W-:Y:S01]  /*2ff0*/  LOP3.LUT R120, R176, UR36, R195, 0x96, !PT ;  /* 0x00000024b0787c12 */ /* 0x000fe2000f8e96c3 */
[----:B------:R-:W-:Y:S03]  /*3000*/  IMAD.WIDE.U32 R122, R122, -0x2daee0ad, RZ ;  /* 0xd2511f537a7a7825 */ /* 0x000fe600078e00ff */
[-C--:B------:R-:W-:Y:S01]  /*3010*/  @P0 ISETP.GE.AND P6, PT, R115, R169.reuse, PT ;  /* 0x000000a97300020c */ /* 0x080fe20003fc6270 */
[----:B------:R-:W-:Y:S01]  /*3020*/  IMAD.WIDE.U32 R120, R120, -0x326172a9, RZ ;  /* 0xcd9e8d5778787825 */ /* 0x000fe200078e00ff */
[----:B------:R-:W-:Y:S03]  /*3030*/  LOP3.LUT R124, R176, UR36, R123, 0x96, !PT ;  /* 0x00000024b07c7c12 */ /* 0x000fe6000f8e967b */
[----:B------:R-:W-:Y:S01]  /*3040*/  @P0 VIADD R115, R116, 0x11 ;  /* 0x0000001174730836 */ /* 0x000fe20000000000 */
[----:B------:R-:W-:Y:S01]  /*3050*/  LOP3.LUT R206, R174, UR21, R121, 0x96, !PT ;  /* 0x00000015aece7c12 */ /* 0x000fe2000f8e9679 */
[----:B------:R-:W-:Y:S03]  /*3060*/  IMAD.WIDE.U32 R124, R124, -0x326172a9, RZ ;  /* 0xcd9e8d577c7c7825 */ /* 0x000fe600078e00ff */
[-C--:B------:R-:W-:Y:S01]  /*3070*/  @P0 ISETP.GE.AND P1, PT, R115, R169.reuse, PT ;  /* 0x000000a97300020c */ /* 0x080fe20003f26270 */
[----:B------:R-:W-:Y:S01]  /*3080*/  LDSM.16.M88.4 R64, [R129] ;  /* 0x000000008140783b */ /* 0x000fe20000000200 */
[----:B------:R-:W-:Y:S01]  /*3090*/  LOP3.LUT R184, R174, UR21, R125, 0x96, !PT ;  /* 0x00000015aeb87c12 */ /* 0x000fe2000f8e967d */
[----:B------:R-:W-:Y:S01]  /*30a0*/  FMUL.FTZ R115, R166, 1.4426950216293334961 ;  /* 0x3fb8aa3ba6737820 */ /* 0x000fe20000410000 */
[----:B------:R-:W-:Y:S04]  /*30b0*/  IMAD.WIDE.U32 R202, R114, -0x2daee0ad, RZ ;  /* 0xd2511f5372ca7825 */ /* 0x000fe800078e00ff */
[----:B------:R-:W-:Y:S01]  /*30c0*/  FSEL R114, R115, RZ, P2 ;  /* 0x000000ff73727208 */ /* 0x000fe20001000000 */
[----:B------:R-:W2:Y:S01]  /*30d0*/  LDSM.16.M88.4 R16, [R134] ;  /* 0x000000008610783b */ /* 0x000ea20000000200 */
[----:B------:R-:W-:Y:S01]  /*30e0*/  FSETP.NEU.FTZ.AND P2, PT, R165, -INF , PT ;  /* 0xff800000a500780b */ /* 0x000fe20003f5d000 */
[----:B------:R-:W-:Y:S01]  /*30f0*/  IMAD.WIDE.U32 R206, R206, -0x2daee0ad, RZ ;  /* 0xd2511f53cece7825 */ /* 0x000fe200078e00ff */
[----:B------:R-:W-:Y:S03]  /*3100*/  LOP3.LUT R115, R194, UR35, R203, 0x96, !PT ;  /* 0x00000023c2737c12 */ /* 0x000fe6000f8e96cb */
[----:B------:R-:W-:Y:S01]  /*3110*/  IMAD.WIDE.U32 R184, R184, -0x2daee0ad, RZ ;  /* 0xd2511f53b8b87825 */ /* 0x000fe200078e00ff */
[----:B------:R-:W-:Y:S01]  /*3120*/  LOP3.LUT R202, R202, UR29, R207, 0x96, !PT ;  /* 0x0000001dcaca7c12 */ /* 0x000fe2000f8e96cf */
[----:B------:R-:W3:Y:S02]  /*3130*/  LDSM.16.M88.4 R60, [R129+0x1000] ;  /* 0x00100000813c783b */ /* 0x000ee40000000200 */
[----:B------:R-:W-:Y:S04]  /*3140*/  IMAD.WIDE.U32 R198, R113, -0x2daee0ad, RZ ;  /* 0xd2511f5371c67825 */ /* 0x000fe800078e00ff */
[----:B------:R-:W-:Y:S01]  /*3150*/  FMUL.FTZ R113, R163, 1.4426950216293334961 ;  /* 0x3fb8aa3ba3717820 */ /* 0x000fe20000410000 */
[----:B------:R-:W-:Y:S01]  /*3160*/  IMAD.WIDE.U32 R200, R115, -0x326172a9, RZ ;  /* 0xcd9e8d5773c87825 */ /* 0x000fe200078e00ff */
[----:B------:R-:W-:Y:S01]  /*3170*/  LOP3.LUT R123, R122, UR35, R199, 0x96, !PT ;  /* 0x000000237a7b7c12 */ /* 0x000fe2000f8e96c7 */
[----:B------:R-:W4:Y:S01]  /*3180*/  LDSM.16.M88.4 R32, [R134+0x400] ;  /* 0x000400008620783b */ /* 0x000f220000000200 */
[----:B------:R-:W-:Y:S01]  /*3190*/  LOP3.LUT R198, R198, UR29, R185, 0x96, !PT ;  /* 0x0000001dc6c67c12 */ /* 0x000fe2000f8e96b9 */
[----:B------:R-:W-:Y:S04]  /*31a0*/  IMAD.WIDE.U32 R202, R202, -0x326172a9, RZ ;  /* 0xcd9e8d57caca7825 */ /* 0x000fe800078e00ff */
[----:B------:R-:W-:Y:S01]  /*31b0*/  IMAD.WIDE.U32 R182, R123, -0x326172a9, RZ ;  /* 0xcd9e8d577bb67825 */ /* 0x000fe200078e00ff */
[----:B------:R-:W-:Y:S01]  /*31c0*/  LOP3.LUT R200, R200, UR19, R203, 0x96, !PT ;  /* 0x00000013c8c87c12 */ /* 0x000fe2000f8e96cb */
[----:B------:R-:W1:Y:S02]  /*31d0*/  LDSM.16.M88.4 R48, [R134+0x800] ;  /* 0x000800008630783b */ /* 0x000e640000000200 */
[----:B------:R-:W-:Y:S01]  /*31e0*/  IMAD.WIDE.U32 R198, R198, -0x326172a9, RZ ;  /* 0xcd9e8d57c6c67825 */ /* 0x000fe200078e00ff */
[----:B------:R-:W-:Y:S05]  /*31f0*/  LOP3.LUT R123, R124, UR20, R183, 0x96, !PT ;  /* 0x000000147c7b7c12 */ /* 0x000fea000f8e96b7 */
[----:B------:R-:W1:Y:S01]  /*3200*/  LDSM.16.M88.4 R100, [R134+0xc00] ;  /* 0x000c00008664783b */ /* 0x000e620000000200 */
[----:B------:R-:W-:Y:S01]  /*3210*/  IMAD.WIDE.U32 R186, R123, -0x2daee0ad, RZ ;  /* 0xd2511f537bba7825 */ /* 0x000fe200078e00ff */
[-C--:B--2---:R-:W-:Y:S06]  /*3220*/  HMMA.16816.F32.BF16 R4, R64, R16.reuse, RZ ;  /* 0x000000104004723c */ /* 0x084fec00000418ff */
[----:B------:R-:W-:Y:S02]  /*3230*/  LDSM.16.M88.4 R104, [R112] ;  /* 0x000000007068783b */ /* 0x000fe40000000200 */
[C---:B---3--:R-:W-:Y:S06]  /*3240*/  HMMA.16816.F32.BF16 R8, R60.reuse, R16, RZ ;  /* 0x000000103c08723c */ /* 0x048fec00000418ff */
[----:B------:R-:W2:Y:S02]  /*3250*/  LDSM.16.M88.4 R108, [R137] ;  /* 0x00000000896c783b */ /* 0x000ea40000000200 */
[-C--:B------:R-:W-:Y:S06]  /*3260*/  HMMA.16816.F32.BF16 R12, R60, R18.reuse, RZ ;  /* 0x000000123c0c723c */ /* 0x080fec00000418ff */
[----:B------:R-:W3:Y:S04]  /*3270*/  LDG.E R227, desc[UR32][R118.64] ;  /* 0x0000002076e37981 */ /* 0x000ee8000c1e1900 */
[----:B------:R-:W3:Y:S01]  /*3280*/  LDG.E R226, desc[UR32][R118.64+0x20] ;  /* 0x0000202076e27981 */ /* 0x000ee2000c1e1900 */
[C---:B------:R-:W-:Y:S03]  /*3290*/  HMMA.16816.F32.BF16 R16, R64.reuse, R18, RZ ;  /* 0x000000124010723c */ /* 0x040fe600000418ff */
[----:B------:R-:W5:Y:S04]  /*32a0*/  LDG.E R225, desc[UR32][R118.64+0x100] ;  /* 0x0001002076e17981 */ /* 0x000f68000c1e1900 */
[----:B------:R3:W5:Y:S01]  /*32b0*/  LDG.E R224, desc[UR32][R118.64+0x120] ;  /* 0x0001202076e07981 */ /* 0x000762000c1e1900 */
        /* <DEDUP_REMOVED lines=10> */
[C---:B------:R-:W-:Y:S02]  /*3360*/  @P0 VIADD R100, R116.reuse, 0x9 ;  /* 0x0000000974640836 */ /* 0x040fe40000000000 */
[----:B------:R-:W-:Y:S03]  /*3370*/  @P0 VIADD R101, R116, 0x10 ;  /* 0x0000001074650836 */ /* 0x000fe60000000000 */
[-C--:B------:R-:W-:Y:S01]  /*3380*/  @P0 ISETP.GE.AND P3, PT, R100, R169.reuse, PT ;  /* 0x000000a96400020c */ /* 0x080fe20003f66270 */
[-C--:B------:R-:W-:Y:S01]  /*3390*/  HMMA.16816.F32.BF16 R60, R60, R102.reuse, RZ ;  /* 0x000000663c3c723c */ /* 0x080fe200000418ff */
[-C--:B------:R-:W-:Y:S07]  /*33a0*/  @P0 ISETP.GE.AND P5, PT, R101, R169.reuse, PT ;  /* 0x000000a96500020c */ /* 0x080fee0003fa6270 */
[----:B------:R-:W-:Y:S01]  /*33b0*/  HMMA.16816.F32.BF16 R64, R64, R102, RZ ;  /* 0x000000664040723c */ /* 0x000fe200000418ff */
[----:B------:R1:W4:Y:S07]  /*33c0*/  LDSM.16.M88.4 R100, [R112+0x1000] ;  /* 0x001000007064783b */ /* 0x00032e0000000200 */
[-C--:B--2---:R-:W-:Y:S05]  /*33d0*/  HMMA.16816.F32.BF16 R4, R104, R108.reuse, R4 ;  /* 0x0000006c6804723c */ /* 0x084fea0000041804 */
[----:B-1----:R-:W-:Y:S11]  /*33e0*/  FMUL.FTZ R112, R165, 1.4426950216293334961 ;  /* 0x3fb8aa3ba5707820 */ /* 0x002ff60000410000 */
[----:B------:R-:W-:Y:S03]  /*33f0*/  @!UPT UIADD3 URZ, UPT, UPT, URZ, URZ, URZ ;  /* 0x000000fffffff290 */ /* 0x000fe6000fffe0ff */
[----:B------:R-:W-:Y:S02]  /*3400*/  @P0 FSEL R5, R5, -INF , !P6 ;  /* 0xff80000005050808 */ /* 0x000fe40007000000 */
[----:B------:R-:W-:Y:S02]  /*3410*/  FSEL R112, R112, RZ, P2 ;  /* 0x000000ff70707208 */ /* 0x000fe40001000000 */
[----:B------:R-:W-:Y:S01]  /*3420*/  FSETP.NEU.FTZ.AND P2, PT, R164, -INF , PT ;  /* 0xff800000a400780b */ /* 0x000fe20003f5d000 */
[----:B------:R-:W-:Y:S01]  /*3430*/  FFMA.FTZ R5, R5, UR10, -R114 ;  /* 0x0000000a05057c23 */ /* 0x000fe20008010872 */
[----:B------:R-:W-:Y:S02]  /*3440*/  @P0 FSEL R7, R7, -INF , !P6 ;  /* 0xff80000007070808 */ /* 0x000fe40007000000 */
[----:B------:R-:W-:Y:S02]  /*3450*/  FSEL R115, R127, RZ, P2 ;  /* 0x000000ff7f737208 */ /* 0x000fe40001000000 */
[----:B------:R-:W-:Y:S01]  /*3460*/  FSETP.NEU.FTZ.AND P2, PT, R163, -INF , PT ;  /* 0xff800000a300780b */ /* 0x000fe20003f5d000 */
[--C-:B------:R-:W-:Y:S01]  /*3470*/  FFMA.FTZ R7, R7, UR10, -R112.reuse ;  /* 0x0000000a07077c23 */ /* 0x100fe20008010870 */
[----:B------:R-:W-:Y:S01]  /*3480*/  LOP3.LUT R127, R120, UR20, R201, 0x96, !PT ;  /* 0x00000014787f7c12 */ /* 0x000fe2000f8e96c9 */
[----:B------:R-:W-:Y:S01]  /*3490*/  IMAD.WIDE.U32 R200, R200, -0x2daee0ad, RZ ;  /* 0xd2511f53c8c87825 */ /* 0x000fe200078e00ff */
[----:B------:R-:W-:Y:S01]  /*34a0*/  FSEL R113, R113, RZ, P2 ;  /* 0x000000ff71717208 */ /* 0x000fe20001000000 */
[C---:B----4-:R-:W-:Y:S04]  /*34b0*/  HMMA.16816.F32.BF16 R8, R100.reuse, R108, R8 ;  /* 0x0000006c6408723c */ /* 0x050fe80000041808 */
[-C--:B------:R-:W-:Y:S01]  /*34c0*/  @P0 ISETP.GE.AND P2, PT, R116, R169.reuse, PT ;  /* 0x000000a97400020c */ /* 0x080fe20003f46270 */
[----:B------:R-:W-:Y:S01]  /*34d0*/  IMAD.WIDE.U32 R204, R127, -0x2daee0ad, RZ ;  /* 0xd2511f537fcc7825 */ /* 0x000fe200078e00ff */
[----:B------:R-:W-:Y:S02]  /*34e0*/  LOP3.LUT R127, R184, UR28, R187, 0x96, !PT ;  /* 0x0000001cb87f7c12 */ /* 0x000fe4000f8e96bb */
[----:B------:R-:W-:Y:S01]  /*34f0*/  @P0 FSEL R6, R6, -INF , !P2 ;  /* 0xff80000006060808 */ /* 0x000fe20005000000 */
[----:B------:R-:W-:Y:S01]  /*3500*/  MUFU.EX2 R184, R7 ;  /* 0x0000000700b87308 */ /* 0x000fe20000000800 */
[----:B------:R-:W-:Y:S01]  /*3510*/  @P0 FSEL R4, R4, -INF , !P2 ;  /* 0xff80000004040808 */ /* 0x000fe20005000000 */
[-C--:B------:R-:W-:Y:S03]  /*3520*/  HMMA.16816.F32.BF16 R12, R100, R110.reuse, R12 ;  /* 0x0000006e640c723c */ /* 0x080fe6000004180c */
[----:B------:R-:W-:Y:S01]  /*3530*/  LOP3.LUT R206, R206, UR28, R205, 0x96, !PT ;  /* 0x0000001ccece7c12 */ /* 0x000fe2000f8e96cd */
[----:B------:R-:W-:Y:S01]  /*3540*/  FFMA.FTZ R6, R6, UR10, -R112 ;  /* 0x0000000a06067c23 */ /* 0x000fe20008010870 */
[----:B------:R-:W-:Y:S01]  /*3550*/  LOP3.LUT R204, R204, UR23, R201, 0x96, !PT ;  /* 0x00000017cccc7c12 */ /* 0x000fe2000f8e96c9 */
[----:B------:R-:W-:Y:S01]  /*3560*/  FFMA.FTZ R151, R4, UR10, -R114 ;  /* 0x0000000a04977c23 */ /* 0x000fe20008010872 */
[----:B------:R-:W-:Y:S01]  /*3570*/  LOP3.LUT R4, R182, UR19, R199, 0x96, !PT ;  /* 0x00000013b6047c12 */ /* 0x000fe2000f8e96c7 */
[----:B------:R-:W-:Y:S01]  /*3580*/  IMAD.WIDE.U32 R206, R206, -0x326172a9, RZ ;  /* 0xcd9e8d57cece7825 */ /* 0x000fe200078e00ff */
[----:B------:R-:W-:Y:S01]  /*3590*/  @P0 FSEL R8, R8, -INF , !P2 ;  /* 0xff80000008080808 */ /* 0x000fe20005000000 */
[----:B------:R-:W-:Y:S01]  /*35a0*/  MUFU.EX2 R182, R5 ;  /* 0x0000000500b67308 */ /* 0x000fe20000000800 */
[----:B------:R-:W-:Y:S01]  /*35b0*/  @P0 FSEL R10, R10, -INF , !P2 ;  /* 0xff8000000a0a0808 */ /* 0x000fe20005000000 */
[----:B------:R-:W-:Y:S01]  /*35c0*/  IMAD.WIDE.U32 R204, R204, -0x326172a9, RZ ;  /* 0xcd9e8d57cccc7825 */ /* 0x000fe200078e00ff */
[----:B------:R-:W-:Y:S01]  /*35d0*/  @P0 FSEL R9, R9, -INF , !P6 ;  /* 0xff80000009090808 */ /* 0x000fe20007000000 */
[C---:B------:R-:W-:Y:S04]  /*35e0*/  HMMA.16816.F32.BF16 R16, R104.reuse, R110, R16 ;  /* 0x0000006e6810723c */ /* 0x040fe80000041810 */
[----:B------:R-:W-:Y:S02]  /*35f0*/  LOP3.LUT R123, R206, UR17, R205, 0x96, !PT ;  /* 0x00000011ce7b7c12 */ /* 0x000fe4000f8e96cd */
[----:B------:R1:W-:Y:S01]  /*3600*/  MUFU.EX2 R183, R6 ;  /* 0x0000000600b77308 */ /* 0x0003e20000000800 */
[----:B------:R-:W-:Y:S01]  /*3610*/  @P0 FSEL R11, R11, -INF , !P6 ;  /* 0xff8000000b0b0808 */ /* 0x000fe20007000000 */
[----:B------:R-:W-:Y:S01]  /*3620*/  IMAD.WIDE.U32 R108, R4, -0x2daee0ad, RZ ;  /* 0xd2511f53046c7825 */ /* 0x000fe200078e00ff */
[----:B------:R-:W-:Y:S02]  /*3630*/  LOP3.LUT R4, R123, 0xff, RZ, 0xc0, !PT ;  /* 0x000000ff7b047812 */ /* 0x000fe400078ec0ff */
[----:B------:R-:W-:Y:S01]  /*3640*/  @P0 FSEL R12, R12, -INF , !P4 ;  /* 0xff8000000c0c0808 */ /* 0x000fe20006000000 */
[----:B------:R-:W-:Y:S01]  /*3650*/  IMAD.WIDE.U32 R110, R127, -0x326172a9, RZ ;  /* 0xcd9e8d577f6e7825 */ /* 0x000fe200078e00ff */
[----:B------:R-:W-:Y:S03]  /*3660*/  ISETP.LE.U32.AND P2, PT, R4, UR9, PT ;  /* 0x0000000904007c0c */ /* 0x000fe6000bf43070 */
[----:B------:R-:W2:Y:S01]  /*3670*/  MUFU.EX2 R151, R151 ;  /* 0x0000009700977308 */ /* 0x000ea20000000800 */
[----:B------:R-:W-:Y:S01]  /*3680*/  SHF.R.U32.HI R4, RZ, 0x18, R123 ;  /* 0x00000018ff047819 */ /* 0x000fe2000001167b */
[----:B------:R-:W-:Y:S01]  /*3690*/  IMAD.WIDE.U32 R126, R126, -0x2daee0ad, RZ ;  /* 0xd2511f537e7e7825 */ /* 0x000fe200078e00ff */
[----:B------:R-:W-:Y:S02]  /*36a0*/  LOP3.LUT R109, R186, UR23, R109, 0x96, !PT ;  /* 0x00000017ba6d7c12 */ /* 0x000fe4000f8e966d */
[----:B------:R-:W-:Y:S01]  /*36b0*/  ISETP.LE.U32.AND P6, PT, R4, UR9, PT ;  /* 0x0000000904007c0c */ /* 0x000fe2000bfc3070 */
[----:B------:R-:W-:Y:S01]  /*36c0*/  FFMA.FTZ R10, R10, UR10, -R113 ;  /* 0x0000000a0a0a7c23 */ /* 0x000fe20008010871 */
[----:B------:R-:W-:Y:S01]  /*36d0*/  @P0 FSEL R14, R14, -INF , !P4 ;  /* 0xff8000000e0e0808 */ /* 0x000fe20006000000 */
[--C-:B------:R-:W-:Y:S01]  /*36e0*/  FFMA.FTZ R185, R8, UR10, -R115.reuse ;  /* 0x0000000a08b97c23 */ /* 0x100fe20008010873 */
[----:B------:R-:W-:Y:S01]  /*36f0*/  LOP3.LUT R8, R123, 0xffff, RZ, 0xc0, !PT ;  /* 0x0000ffff7b087812 */ /* 0x000fe200078ec0ff */
[----:B-1----:R-:W1:Y:S01]  /*3700*/  LDSM.16.M88.4 R4, [R137+0x400] ;  /* 0x000400008904783b */ /* 0x002e620000000200 */
[----:B------:R-:W-:Y:S01]  /*3710*/  @P0 FSEL R16, R16, -INF , !P4 ;  /* 0xff80000010100808 */ /* 0x000fe20006000000 */
[----:B------:R4:W1:Y:S01]  /*3720*/  MUFU.EX2 R187, R10 ;  /* 0x0000000a00bb7308 */ /* 0x0008620000000800 */
[----:B------:R-:W-:Y:S01]  /*3730*/  SHF.R.U32.HI R8, RZ, 0x8, R8 ;  /* 0x00000008ff087819 */ /* 0x000fe20000011608 */
[----:B------:R-:W-:Y:S01]  /*3740*/  FFMA.FTZ R9, R9, UR10, -R115 ;  /* 0x0000000a09097c23 */ /* 0x000fe20008010873 */
[----:B------:R-:W-:Y:S01]  /*3750*/  @P0 FSEL R18, R18, -INF , !P4 ;  /* 0xff80000012120808 */ /* 0x000fe20006000000 */
[----:B------:R-:W-:Y:S01]  /*3760*/  IMAD.WIDE.U32 R196, R109, -0x326172a9, RZ ;  /* 0xcd9e8d576dc47825 */ /* 0x000fe200078e00ff */
[----:B------:R-:W-:Y:S02]  /*3770*/  LOP3.LUT R8, R8, 0xffff, RZ, 0xc0, !PT ;  /* 0x0000ffff08087812 */ /* 0x000fe400078ec0ff */
[----:B------:R-:W-:Y:S03]  /*3780*/  PRMT R123, R123, 0x7632, R123 ;  /* 0x000076327b7b7816 */ /* 0x000fe6000000007b */
[----:B------:R1:W-:Y:S01]  /*3790*/  MUFU.EX2 R186, R9 ;  /* 0x0000000900ba7308 */ /* 0x0003e20000000800 */
[----:B------:R-:W-:Y:S01]  /*37a0*/  ISETP.LE.U32.AND P4, PT, R8, UR9, PT ;  /* 0x0000000908007c0c */ /* 0x000fe2000bf83070 */
[----:B------:R-:W-:Y:S01]  /*37b0*/  FFMA.FTZ R188, R11, UR10, -R113 ;  /* 0x0000000a0bbc7c23 */ /* 0x000fe20008010871 */
[----:B------:R-:W-:Y:S01]  /*37c0*/  LOP3.LUT R8, R110, UR17, R197, 0x96, !PT ;  /* 0x000000116e087c12 */ /* 0x000fe2000f8e96c5 */
[----:B--2---:R-:W-:Y:S01]  /*37d0*/  @!P2 FADD.FTZ R151, -R151, -RZ ;  /* 0x800000ff9797a221 */ /* 0x004fe20000010100 */
[----:B------:R-:W-:Y:S01]  /*37e0*/  LOP3.LUT R123, R123, 0xff, RZ, 0xc0, !PT ;  /* 0x000000ff7b7b7812 */ /* 0x000fe200078ec0ff */
[----:B------:R-:W-:Y:S01]  /*37f0*/  FFMA.FTZ R14, R14, UR10, -R113 ;  /* 0x0000000a0e0e7c23 */ /* 0x000fe20008010871 */
[----:B------:R-:W-:Y:S01]  /*3800*/  @P0 FSEL R13, R13, -INF , !P3 ;  /* 0xff8000000d0d0808 */ /* 0x000fe20005800000 */
[--C-:B------:R-:W-:Y:S01]  /*3810*/  FFMA.FTZ R12, R12, UR10, -R115.reuse ;  /* 0x0000000a0c0c7c23 */ /* 0x100fe20008010873 */
[----:B----4-:R-:W-:Y:S01]  /*3820*/  PRMT R10, R8, 0x7632, R10 ;  /* 0x00007632080a7816 */ /* 0x010fe2000000000a */
[----:B------:R-:W-:Y:S01]  /*3830*/  MUFU.EX2 R191, R14 ;  /* 0x0000000e00bf7308 */ /* 0x000fe20000000800 */
[----:B------:R-:W-:Y:S01]  /*3840*/  @P0 FSEL R15, R15, -INF , !P3 ;  /* 0xff8000000f0f0808 */ /* 0x000fe20005800000 */
[----:B------:R-:W-:Y:S01]  /*3850*/  FFMA.FTZ R13, R13, UR10, -R115 ;  /* 0x0000000a0d0d7c23 */ /* 0x000fe20008010873 */
[----:B------:R-:W-:Y:S01]  /*3860*/  @P0 FSEL R17, R17, -INF , !P3 ;  /* 0xff80000011110808 */ /* 0x000fe20005800000 */
[----:B------:R-:W-:Y:S01]  /*3870*/  @!P4 FADD.FTZ R182, -R182, -RZ ;  /* 0x800000ffb6b6c221 */ /* 0x000fe20000010100 */
[----:B------:R-:W-:Y:S01]  /*3880*/  @P0 FSEL R19, R19, -INF , !P3 ;  /* 0xff80000013130808 */ /* 0x000fe20005800000 */
[----:B------:R-:W-:Y:S01]  /*3890*/  FFMA.FTZ R16, R16, UR10, -R114 ;  /* 0x0000000a10107c23 */ /* 0x000fe20008010872 */
[----:B------:R-:W-:Y:S01]  /*38a0*/  ISETP.LE.U32.AND P3, PT, R123, UR9, PT ;  /* 0x000000097b007c0c */ /* 0x000fe2000bf63070 */
[----:B------:R-:W-:Y:S01]  /*38b0*/  @!P6 FADD.FTZ R184, -R184, -RZ ;  /* 0x800000ffb8b8e221 */ /* 0x000fe20000010100 */
[----:B------:R-:W-:Y:S01]  /*38c0*/  LOP3.LUT R10, R10, 0xff, RZ, 0xc0, !PT ;  /* 0x000000ff0a0a7812 */ /* 0x000fe200078ec0ff */
[----:B------:R2:W-:Y:S01]  /*38d0*/  MUFU.EX2 R189, R12 ;  /* 0x0000000c00bd7308 */ /* 0x0005e20000000800 */
[----:B-1----:R-:W-:Y:S01]  /*38e0*/  LOP3.LUT R9, R8, 0xffff, RZ, 0xc0, !PT ;  /* 0x0000ffff08097812 */ /* 0x002fe200078ec0ff */
[----:B------:R-:W-:Y:S01]  /*38f0*/  FFMA.FTZ R15, R15, UR10, -R113 ;  /* 0x0000000a0f0f7c23 */ /* 0x000fe20008010871 */
[----:B------:R-:W-:Y:S01]  /*3900*/  ISETP.LE.U32.AND P4, PT, R10, UR9, PT ;  /* 0x000000090a007c0c */ /* 0x000fe2000bf83070 */
[----:B------:R-:W-:Y:S01]  /*3910*/  FFMA.FTZ R18, R18, UR10, -R112 ;  /* 0x0000000a12127c23 */ /* 0x000fe20008010870 */
[----:B------:R-:W-:Y:S01]  /*3920*/  LOP3.LUT R11, R8, 0xff, RZ, 0xc0, !PT ;  /* 0x000000ff080b7812 */ /* 0x000fe200078ec0ff */
[----:B------:R-:W-:Y:S01]  /*3930*/  FFMA.FTZ R17, R17, UR10, -R114 ;  /* 0x0000000a11117c23 */ /* 0x000fe20008010872 */
[----:B------:R-:W-:Y:S03]  /*3940*/  SHF.R.U32.HI R9, RZ, 0x8, R9 ;  /* 0x00000008ff097819 */ /* 0x000fe60000011609 */
[----:B------:R-:W1:Y:S01]  /*3950*/  MUFU.EX2 R185, R185 ;  /* 0x000000b900b97308 */ /* 0x000e620000000800 */
[----:B------:R-:W-:Y:S01]  /*3960*/  ISETP.LE.U32.AND P2, PT, R11, UR9, PT ;  /* 0x000000090b007c0c */ /* 0x000fe2000bf43070 */
[-C--:B------:R-:W-:Y:S03]  /*3970*/  HMMA.16816.F32.BF16 R20, R104, R4.reuse, R20 ;  /* 0x000000046814723c */ /* 0x080fe60000041814 */
[----:B------:R-:W-:Y:S01]  /*3980*/  LOP3.LUT R9, R9, 0xffff, RZ, 0xc0, !PT ;  /* 0x0000ffff09097812 */ /* 0x000fe200078ec0ff */
[----:B------:R-:W-:Y:S01]  /*3990*/  @!P3 FADD.FTZ R183, -R183, -RZ ;  /* 0x800000ffb7b7b221 */ /* 0x000fe20000010100 */
[----:B------:R-:W-:Y:S01]  /*39a0*/  SHF.R.U32.HI R8, RZ, 0x18, R8 ;  /* 0x00000018ff087819 */ /* 0x000fe20000011608 */
[----:B------:R-:W-:Y:S01]  /*39b0*/  @!P4 FADD.FTZ R187, -R187, -RZ ;  /* 0x800000ffbbbbc221 */ /* 0x000fe20000010100 */
[----:B------:R-:W-:Y:S01]  /*39c0*/  ISETP.LE.U32.AND P3, PT, R9, UR9, PT ;  /* 0x0000000909007c0c */ /* 0x000fe2000bf63070 */
[C---:B------:R-:W-:Y:S01]  /*39d0*/  HMMA.16816.F32.BF16 R24, R100.reuse, R4, R24 ;  /* 0x000000046418723c */ /* 0x040fe20000041818 */
[----:B------:R-:W4:Y:S03]  /*39e0*/  MUFU.EX2 R188, R188 ;  /* 0x000000bc00bc7308 */ /* 0x000f260000000800 */
[----:B------:R-:W-:Y:S01]  /*39f0*/  LOP3.LUT R10, R202, UR18, R207, 0x96, !PT ;  /* 0x00000012ca0a7c12 */ /* 0x000fe2000f8e96cf */
[----:B------:R-:W-:Y:S01]  /*3a00*/  @P0 VIADD R5, R116, 0x20 ;  /* 0x0000002074050836 */ /* 0x000fe20000000000 */
[----:B--2---:R-:W-:Y:S01]  /*3a10*/  LOP3.LUT R12, R198, UR18, R111, 0x96, !PT ;  /* 0x00000012c60c7c12 */ /* 0x004fe2000f8e966f */
[----:B-1----:R-:W-:Y:S01]  /*3a20*/  @!P2 FADD.FTZ R185, -R185, -RZ ;  /* 0x800000ffb9b9a221 */ /* 0x002fe20000010100 */
[----:B------:R-:W-:Y:S01]  /*3a30*/  ISETP.LE.U32.AND P2, PT, R8, UR9, PT ;  /* 0x0000000908007c0c */ /* 0x000fe2000bf43070 */
[-C--:B------:R-:W-:Y:S02]  /*3a40*/  HMMA.16816.F32.BF16 R28, R100, R6.reuse, R28 ;  /* 0x00000006641c723c */ /* 0x080fe4000004181c */
[----:B------:R1:W-:Y:S01]  /*3a50*/  MUFU.EX2 R192, R15 ;  /* 0x0000000f00c07308 */ /* 0x0003e20000000800 */
[-C--:B------:R-:W-:Y:S01]  /*3a60*/  @P0 ISETP.GE.AND P4, PT, R5, R169.reuse, PT ;  /* 0x000000a90500020c */ /* 0x080fe20003f86270 */
[----:B------:R-:W-:Y:S01]  /*3a70*/  @P0 VIADD R4, R116, 0x19 ;  /* 0x0000001974040836 */ /* 0x000fe20000000000 */
[----:B------:R-:W-:Y:S01]  /*3a80*/  PRMT R5, R196, 0x7771, RZ ;  /* 0x00007771c4057816 */ /* 0x000fe200000000ff */
[----:B------:R-:W-:Y:S01]  /*3a90*/  @!P3 FADD.FTZ R186, -R186, -RZ ;  /* 0x800000ffbabab221 */ /* 0x000fe20000010100 */
[----:B------:R-:W-:Y:S01]  /*3aa0*/  @P0 FSEL R20, R20, -INF , !P5 ;  /* 0xff80000014140808 */ /* 0x000fe20006800000 */
[C---:B------:R-:W-:Y:S04]  /*3ab0*/  HMMA.16816.F32.BF16 R32, R104.reuse, R6, R32 ;  /* 0x000000066820723c */ /* 0x040fe80000041820 */
[----:B------:R-:W2:Y:S01]  /*3ac0*/  MUFU.EX2 R190, R13 ;  /* 0x0000000d00be7308 */ /* 0x000ea20000000800 */
[----:B------:R-:W-:Y:S01]  /*3ad0*/  @P0 FSEL R22, R22, -INF , !P5 ;  /* 0xff80000016160808 */ /* 0x000fe20006800000 */
[----:B------:R-:W-:Y:S01]  /*3ae0*/  @P0 VIADD R9, R116, 0x18 ;  /* 0x0000001874090836 */ /* 0x000fe20000000000 */
[----:B------:R-:W-:Y:S01]  /*3af0*/  @P0 FSEL R24, R24, -INF , !P5 ;  /* 0xff80000018180808 */ /* 0x000fe20006800000 */
[----:B----4-:R-:W-:Y:S01]  /*3b00*/  @!P2 FADD.FTZ R188, -R188, -RZ ;  /* 0x800000ffbcbca221 */ /* 0x010fe20000010100 */
[----:B------:R-:W-:Y:S05]  /*3b10*/  @P0 FSEL R26, R26, -INF , !P5 ;  /* 0xff8000001a1a0808 */ /* 0x000fea0006800000 */
[----:B------:R-:W-:Y:S01]  /*3b20*/  MUFU.EX2 R193, R18 ;  /* 0x0000001200c17308 */ /* 0x000fe20000000800 */
[----:B------:R-:W-:Y:S01]  /*3b30*/  ISETP.GT.U32.AND P5, PT, R5, UR9, PT ;  /* 0x0000000905007c0c */ /* 0x000fe2000bfa4070 */
[----:B------:R-:W-:Y:S01]  /*3b40*/  @P0 VIADD R5, R116, 0x21 ;  /* 0x0000002174050836 */ /* 0x000fe20000000000 */
[-C--:B------:R-:W-:Y:S01]  /*3b50*/  @P0 ISETP.GE.AND P3, PT, R4, R169.reuse, PT ;  /* 0x000000a90400020c */ /* 0x080fe20003f66270 */
[----:B-1----:R-:W-:Y:S01]  /*3b60*/  IMAD.WIDE.U32 R14, R117, -0x2daee0ad, RZ ;  /* 0xd2511f53750e7825 */ /* 0x002fe200078e00ff */
[----:B------:R-:W-:Y:S02]  /*3b70*/  PRMT R4, R196, 0x7772, RZ ;  /* 0x00007772c4047816 */ /* 0x000fe400000000ff */
[----:B------:R-:W-:Y:S01]  /*3b80*/  @P0 FSEL R21, R21, -INF , !P1 ;  /* 0xff80000015150808 */ /* 0x000fe20004800000 */
[----:B------:R-:W-:Y:S01]  /*3b90*/  FFMA.FTZ R19, R19, UR10, -R112 ;  /* 0x0000000a13137c23 */ /* 0x000fe20008010870 */
[----:B------:R-:W-:Y:S01]  /*3ba0*/  @P0 FSEL R23, R23, -INF , !P1 ;  /* 0xff80000017170808 */ /* 0x000fe20004800000 */
[--C-:B------:R-:W-:Y:S01]  /*3bb0*/  FFMA.FTZ R20, R20, UR10, -R114.reuse ;  /* 0x0000000a14147c23 */ /* 0x100fe20008010872 */
[----:B------:R-:W-:Y:S01]  /*3bc0*/  @P0 FSEL R25, R25, -INF , !P1 ;  /* 0xff80000019190808 */ /* 0x000fe20004800000 */
[----:B------:R-:W-:Y:S01]  /*3bd0*/  FFMA.FTZ R21, R21, UR10, -R114 ;  /* 0x0000000a15157c23 */ /* 0x000fe20008010872 */
[----:B------:R-:W-:Y:S01]  /*3be0*/  @P0 FSEL R27, R27, -INF , !P1 ;  /* 0xff8000001b1b0808 */ /* 0x000fe20004800000 */
[----:B--2---:R-:W-:Y:S01]  /*3bf0*/  @P5 FADD.FTZ R190, -R190, -RZ ;  /* 0x800000ffbebe5221 */ /* 0x004fe20000010100 */
[-C--:B------:R-:W-:Y:S01]  /*3c00*/  @P0 ISETP.GE.AND P6, PT, R9, R169.reuse, PT ;  /* 0x000000a90900020c */ /* 0x080fe20003fc6270 */
[----:B------:R-:W-:Y:S01]  /*3c10*/  MUFU.EX2 R195, R20 ;  /* 0x0000001400c37308 */ /* 0x000fe20000000800 */
[----:B------:R-:W-:Y:S01]  /*3c20*/  ISETP.GT.U32.AND P1, PT, R4, UR9, PT ;  /* 0x0000000904007c0c */ /* 0x000fe2000bf24070 */
[----:B------:R-:W-:Y:S01]  /*3c30*/  FFMA.FTZ R24, R24, UR10, -R115 ;  /* 0x0000000a18187c23 */ /* 0x000fe20008010873 */
[----:B------:R-:W-:Y:S01]  /*3c40*/  PRMT R9, R196, 0x7770, RZ ;  /* 0x00007770c4097816 */ /* 0x000fe200000000ff */
[----:B------:R-:W-:Y:S01]  /*3c50*/  FFMA.FTZ R27, R27, UR10, -R113 ;  /* 0x0000000a1b1b7c23 */ /* 0x000fe20008010871 */
[----:B------:R-:W-:Y:S01]  /*3c60*/  PRMT R4, R204, 0x7770, RZ ;  /* 0x00007770cc047816 */ /* 0x000fe200000000ff */
[--C-:B------:R-:W-:Y:S01]  /*3c70*/  FFMA.FTZ R22, R22, UR10, -R112.reuse ;  /* 0x0000000a16167c23 */ /* 0x100fe20008010870 */
[----:B------:R-:W-:Y:S03]  /*3c80*/  ISETP.LE.U32.AND P2, PT, R9, UR9, PT ;  /* 0x0000000909007c0c */ /* 0x000fe6000bf43070 */
[----:B------:R-:W1:Y:S01]  /*3c90*/  MUFU.EX2 R197, R16 ;  /* 0x0000001000c57308 */ /* 0x000e620000000800 */
[----:B------:R-:W-:Y:S01]  /*3ca0*/  ISETP.LE.U32.AND P5, PT, R4, UR9, PT ;  /* 0x0000000904007c0c */ /* 0x000fe2000bfa3070 */
[----:B------:R-:W-:Y:S01]  /*3cb0*/  FFMA.FTZ R23, R23, UR10, -R112 ;  /* 0x0000000a17177c23 */ /* 0x000fe20008010870 */
[----:B------:R-:W-:Y:S01]  /*3cc0*/  PRMT R4, R204, 0x7771, RZ ;  /* 0x00007771cc047816 */ /* 0x000fe200000000ff */
[----:B------:R-:W-:Y:S01]  /*3cd0*/  FFMA.FTZ R25, R25, UR10, -R115 ;  /* 0x0000000a19197c23 */ /* 0x000fe20008010873 */
[----:B------:R-:W-:Y:S01]  /*3ce0*/  PRMT R8, R196, 0x7773, RZ ;  /* 0x00007773c4087816 */ /* 0x000fe200000000ff */
[----:B------:R-:W-:Y:S01]  /*3cf0*/  @P1 FADD.FTZ R191, -R191, -RZ ;  /* 0x800000ffbfbf1221 */ /* 0x000fe20000010100 */
[----:B------:R-:W-:Y:S01]  /*3d00*/  ISETP.GT.U32.AND P1, PT, R4, UR9, PT ;  /* 0x0000000904007c0c */ /* 0x000fe2000bf24070 */
[----:B------:R-:W-:Y:S01]  /*3d10*/  FFMA.FTZ R26, R26, UR10, -R113 ;  /* 0x0000000a1a1a7c23 */ /* 0x000fe20008010871 */
[C---:B------:R-:W-:Y:S01]  /*3d20*/  PRMT R4, R204.reuse, 0x7772, RZ ;  /* 0x00007772cc047816 */ /* 0x040fe200000000ff */
[----:B------:R-:W2:Y:S01]  /*3d30*/  MUFU.EX2 R196, R17 ;  /* 0x0000001100c47308 */ /* 0x000ea20000000800 */
[----:B------:R-:W-:Y:S01]  /*3d40*/  PRMT R204, R204, 0x7773, RZ ;  /* 0x00007773cccc7816 */ /* 0x000fe200000000ff */
[----:B------:R-:W-:Y:S01]  /*3d50*/  @!P2 FADD.FTZ R189, -R189, -RZ ;  /* 0x800000ffbdbda221 */ /* 0x000fe20000010100 */
[----:B------:R-:W-:Y:S01]  /*3d60*/  ISETP.GT.U32.AND P2, PT, R8, UR9, PT ;  /* 0x0000000908007c0c */ /* 0x000fe2000bf44070 */
[----:B------:R-:W-:Y:S01]  /*3d70*/  IMAD.WIDE.U32 R12, R12, -0x2daee0ad, RZ ;  /* 0xd2511f530c0c7825 */ /* 0x000fe200078e00ff */
[----:B------:R-:W-:Y:S02]  /*3d80*/  LOP3.LUT R8, R194, UR35, R127, 0x96, !PT ;  /* 0x00000023c2087c12 */ /* 0x000fe4000f8e967f */
[----:B------:R-:W-:Y:S01]  /*3d90*/  @P0 FSEL R28, R28, -INF , !P6 ;  /* 0xff8000001c1c0808 */ /* 0x000fe20007000000 */
[----:B-1----:R-:W-:Y:S01]  /*3da0*/  @!P5 FADD.FTZ R197, -R197, -RZ ;  /* 0x800000ffc5c5d221 */ /* 0x002fe20000010100 */
[----:B------:R-:W-:Y:S01]  /*3db0*/  ISETP.GT.U32.AND P5, PT, R4, UR9, PT ;  /* 0x0000000904007c0c */ /* 0x000fe2000bfa4070 */
[----:B------:R-:W-:Y:S01]  /*3dc0*/  @P0 VIADD R4, R116, 0x28 ;  /* 0x0000002874040836 */ /* 0x000fe20000000000 */
[----:B------:R-:W-:Y:S01]  /*3dd0*/  LOP3.LUT R108, R108, UR22, R13, 0x96, !PT ;  /* 0x000000166c6c7c12 */ /* 0x000fe2000f8e960d */
[----:B------:R-:W1:Y:S01]  /*3de0*/  MUFU.EX2 R194, R19 ;  /* 0x0000001300c27308 */ /* 0x000e620000000800 */
[----:B------:R-:W-:Y:S01]  /*3df0*/  @P0 FSEL R30, R30, -INF , !P6 ;  /* 0xff8000001e1e0808 */ /* 0x000fe20007000000 */
[----:B------:R-:W-:Y:S01]  /*3e00*/  IMAD.WIDE.U32 R10, R10, -0x2daee0ad, RZ ;  /* 0xd2511f530a0a7825 */ /* 0x000fe200078e00ff */
[----:B------:R-:W-:Y:S02]  /*3e10*/  @P0 FSEL R32, R32, -INF , !P6 ;  /* 0xff80000020200808 */ /* 0x000fe40007000000 */
[----:B------:R-:W-:Y:S01]  /*3e20*/  @P0 FSEL R34, R34, -INF , !P6 ;  /* 0xff80000022220808 */ /* 0x000fe20007000000 */
[----:B------:R-:W-:Y:S01]  /*3e30*/  @P2 FADD.FTZ R192, -R192, -RZ ;  /* 0x800000ffc0c02221 */ /* 0x000fe20000010100 */
[-C--:B------:R-:W-:Y:S01]  /*3e40*/  @P0 ISETP.GE.AND P2, PT, R5, R169.reuse, PT ;  /* 0x000000a90500020c */ /* 0x080fe20003f46270 */
[----:B--2---:R-:W-:Y:S01]  /*3e50*/  @P1 FADD.FTZ R196, -R196, -RZ ;  /* 0x800000ffc4c41221 */ /* 0x004fe20000010100 */
[----:B------:R-:W-:Y:S01]  /*3e60*/  ISETP.GT.U32.AND P1, PT, R204, UR9, PT ;  /* 0x00000009cc007c0c */ /* 0x000fe2000bf24070 */
[----:B------:R-:W-:Y:S01]  /*3e70*/  @P5 FADD.FTZ R193, -R193, -RZ ;  /* 0x800000ffc1c15221 */ /* 0x000fe20000010100 */
[-C--:B------:R-:W-:Y:S01]  /*3e80*/  @P0 ISETP.GE.AND P5, PT, R4, R169.reuse, PT ;  /* 0x000000a90400020c */ /* 0x080fe20003fa6270 */
[----:B------:R-:W-:Y:S01]  /*3e90*/  FFMA.FTZ R32, R32, UR10, -R114 ;  /* 0x0000000a20207c23 */ /* 0x000fe20008010872 */
[----:B------:R-:W-:Y:S01]  /*3ea0*/  LOP3.LUT R9, R200, UR22, R11, 0x96, !PT ;  /* 0x00000016c8097c12 */ /* 0x000fe2000f8e960b */
[----:B------:R-:W2:Y:S01]  /*3eb0*/  LDSM.16.M88.4 R4, [R137+0x800] ;  /* 0x000800008904783b */ /* 0x000ea20000000200 */
[----:B------:R-:W-:Y:S01]  /*3ec0*/  @P0 FSEL R29, R29, -INF , !P3 ;  /* 0xff8000001d1d0808 */ /* 0x000fe20005800000 */
[----:B------:R-:W-:Y:S01]  /*3ed0*/  MUFU.EX2 R209, R32 ;  /* 0x0000002000d17308 */ /* 0x000fe20000000800 */
[C---:B------:R-:W-:Y:S01]  /*3ee0*/  LOP3.LUT R11, R9.reuse, 0xffff, RZ, 0xc0, !PT ;  /* 0x0000ffff090b7812 */ /* 0x040fe200078ec0ff */
[----:B------:R-:W-:Y:S01]  /*3ef0*/  FFMA.FTZ R34, R34, UR10, -R112 ;  /* 0x0000000a22227c23 */ /* 0x000fe20008010870 */
[----:B------:R-:W-:Y:S01]  /*3f00*/  LOP3.LUT R13, R9, 0xff, RZ, 0xc0, !PT ;  /* 0x000000ff090d7812 */ /* 0x000fe200078ec0ff */
[----:B------:R-:W-:Y:S01]  /*3f10*/  FFMA.FTZ R28, R28, UR10, -R115 ;  /* 0x0000000a1c1c7c23 */ /* 0x000fe20008010873 */
[----:B------:R-:W-:Y:S01]  /*3f20*/  SHF.R.U32.HI R11, RZ, 0x8, R11 ;  /* 0x00000008ff0b7819 */ /* 0x000fe2000001160b */
[----:B-1----:R-:W-:Y:S01]  /*3f30*/  @P1 FADD.FTZ R194, -R194, -RZ ;  /* 0x800000ffc2c21221 */ /* 0x002fe20000010100 */
[----:B------:R-:W-:Y:S03]  /*3f40*/  ISETP.LE.U32.AND P1, PT, R13, UR9, PT ;  /* 0x000000090d007c0c */ /* 0x000fe6000bf23070 */
[----:B------:R-:W-:Y:S01]  /*3f50*/  MUFU.EX2 R211, R34 ;  /* 0x0000002200d37308 */ /* 0x000fe20000000800 */
[----:B------:R-:W-:Y:S01]  /*3f60*/  LOP3.LUT R11, R11, 0xffff, RZ, 0xc0, !PT ;  /* 0x0000ffff0b0b7812 */ /* 0x000fe200078ec0ff */
[----:B------:R-:W-:Y:S01]  /*3f70*/  FFMA.FTZ R29, R29, UR10, -R115 ;  /* 0x0000000a1d1d7c23 */ /* 0x000fe20008010873 */
[----:B------:R-:W-:Y:S01]  /*3f80*/  PRMT R13, R9, 0x7632, R13 ;  /* 0x00007632090d7816 */ /* 0x000fe2000000000d */
[----:B------:R-:W-:Y:S01]  /*3f90*/  FFMA.FTZ R30, R30, UR10, -R113 ;  /* 0x0000000a1e1e7c23 */ /* 0x000fe20008010871 */
[----:B------:R-:W-:Y:S01]  /*3fa0*/  ISETP.LE.U32.AND P6, PT, R11, UR9, PT ;  /* 0x000000090b007c0c */ /* 0x000fe2000bfc3070 */
[----:B------:R-:W-:Y:S01]  /*3fb0*/  IMAD.WIDE.U32 R16, R8, -0x326172a9, RZ ;  /* 0xcd9e8d5708107825 */ /* 0x000fe200078e00ff */
[----:B------:R-:W-:Y:S03]  /*3fc0*/  SHF.R.U32.HI R11, RZ, 0x18, R9 ;  /* 0x00000018ff0b7819 */ /* 0x000fe60000011609 */
[----:B------:R-:W1:Y:S01]  /*3fd0*/  MUFU.EX2 R198, R21 ;  /* 0x0000001500c67308 */ /* 0x000e620000000800 */
[C---:B------:R-:W-:Y:S02]  /*3fe0*/  LOP3.LUT R9, R108.reuse, 0xffff, RZ, 0xc0, !PT ;  /* 0x0000ffff6c097812 */ /* 0x040fe400078ec0ff */
[----:B------:R-:W-:Y:S01]  /*3ff0*/  LOP3.LUT R13, R13, 0xff, RZ, 0xc0, !PT ;  /* 0x000000ff0d0d7812 */ /* 0x000fe200078ec0ff */
[----:B------:R-:W-:Y:S01]  /*4000*/  @!P1 FADD.FTZ R195, -R195, -RZ ;  /* 0x800000ffc3c39221 */ /* 0x000fe20000010100 */
[----:B------:R-:W-:Y:S02]  /*4010*/  ISETP.LE.U32.AND P1, PT, R11, UR9, PT ;  /* 0x000000090b007c0c */ /* 0x000fe4000bf23070 */
[----:B------:R-:W-:Y:S03]  /*4020*/  LOP3.LUT R11, R108, 0xff, RZ, 0xc0, !PT ;  /* 0x000000ff6c0b7812 */ /* 0x000fe600078ec0ff */
[----:B------:R-:W4:Y:S01]  /*4030*/  MUFU.EX2 R201, R24 ;  /* 0x0000001800c97308 */ /* 0x000f220000000800 */
[----:B------:R-:W-:Y:S02]  /*4040*/  SHF.R.U32.HI R9, RZ, 0x8, R9 ;  /* 0x00000008ff097819 */ /* 0x000fe40000011609 */
[----:B------:R-:W-:Y:S02]  /*4050*/  @P0 FSEL R31, R31, -INF , !P3 ;  /* 0xff8000001f1f0808 */ /* 0x000fe40005800000 */
[----:B------:R-:W-:Y:S02]  /*4060*/  @P0 FSEL R33, R33, -INF , !P3 ;  /* 0xff80000021210808 */ /* 0x000fe40005800000 */
[----:B------:R-:W-:Y:S03]  /*4070*/  @P0 FSEL R35, R35, -INF , !P3 ;  /* 0xff80000023230808 */ /* 0x000fe60005800000 */
[----:B------:R-:W3:Y:S01]  /*4080*/  MUFU.EX2 R204, R27 ;  /* 0x0000001b00cc7308 */ /* 0x000ee20000000800 */
[----:B------:R-:W-:Y:S01]  /*4090*/  ISETP.LE.U32.AND P3, PT, R13, UR9, PT ;  /* 0x000000090d007c0c */ /* 0x000fe2000bf63070 */
[----:B-1----:R-:W-:Y:S01]  /*40a0*/  @!P6 FADD.FTZ R198, -R198, -RZ ;  /* 0x800000ffc6c6e221 */ /* 0x002fe20000010100 */
[----:B------:R-:W-:Y:S01]  /*40b0*/  ISETP.LE.U32.AND P6, PT, R11, UR9, PT ;  /* 0x000000090b007c0c */ /* 0x000fe2000bfc3070 */
[----:B------:R-:W-:Y:S01]  /*40c0*/  FFMA.FTZ R33, R33, UR10, -R114 ;  /* 0x0000000a21217c23 */ /* 0x000fe20008010872 */
[----:B------:R-:W-:Y:S01]  /*40d0*/  LOP3.LUT R11, R9, 0xffff, RZ, 0xc0, !PT ;  /* 0x0000ffff090b7812 */ /* 0x000fe200078ec0ff */
[-C--:B--2---:R-:W-:Y:S04]  /*40e0*/  HMMA.16816.F32.BF16 R36, R104, R4.reuse, R36 ;  /* 0x000000046824723c */ /* 0x084fe80000041824 */
[----:B------:R-:W-:Y:S01]  /*40f0*/  MUFU.EX2 R210, R33 ;  /* 0x0000002100d27308 */ /* 0x000fe20000000800 */
[----:B------:R-:W-:Y:S01]  /*4100*/  PRMT R9, R108, 0x7632, R9 ;  /* 0x000076326c097816 */ /* 0x000fe20000000009 */
[----:B------:R-:W-:Y:S01]  /*4110*/  FFMA.FTZ R35, R35, UR10, -R112 ;  /* 0x0000000a23237c23 */ /* 0x000fe20008010870 */
[----:B------:R-:W-:Y:S01]  /*4120*/  SHF.R.U32.HI R108, RZ, 0x18, R108 ;  /* 0x00000018ff6c7819 */ /* 0x000fe2000001166c */
[----:B------:R-:W-:Y:S01]  /*4130*/  FFMA.FTZ R31, R31, UR10, -R113 ;  /* 0x0000000a1f1f7c23 */ /* 0x000fe20008010871 */
[----:B------:R-:W-:Y:S01]  /*4140*/  LOP3.LUT R9, R9, 0xff, RZ, 0xc0, !PT ;  /* 0x000000ff09097812 */ /* 0x000fe200078ec0ff */
[C---:B------:R-:W-:Y:S04]  /*4150*/  HMMA.16816.F32.BF16 R40, R100.reuse, R4, R40 ;  /* 0x000000046428723c */ /* 0x040fe80000041828 */
[----:B------:R-:W1:Y:S01]  /*4160*/  MUFU.EX2 R199, R22 ;  /* 0x0000001600c77308 */ /* 0x000e620000000800 */
[----:B------:R-:W-:Y:S01]  /*4170*/  LOP3.LUT R120, R120, UR20, R17, 0x96, !PT ;  /* 0x0000001478787c12 */ /* 0x000fe2000f8e9611 */
[----:B----4-:R-:W-:Y:S01]  /*4180*/  @!P6 FADD.FTZ R201, -R201, -RZ ;  /* 0x800000ffc9c9e221 */ /* 0x010fe20000010100 */
[----:B------:R-:W-:Y:S01]  /*4190*/  ISETP.LE.U32.AND P6, PT, R108, UR9, PT ;  /* 0x000000096c007c0c */ /* 0x000fe2000bfc3070 */
[----:B------:R-:W-:Y:S01]  /*41a0*/  @P0 VIADD R4, R116, 0x31 ;  /* 0x0000003174040836 */ /* 0x000fe20000000000 */
[----:B------:R-:W-:Y:S01]  /*41b0*/  LOP3.LUT R122, R122, UR35, R15, 0x96, !PT ;  /* 0x000000237a7a7c12 */ /* 0x000fe2000f8e960f */
[-C--:B------:R-:W-:Y:S04]  /*41c0*/  HMMA.16816.F32.BF16 R44, R100, R6.reuse, R44 ;  /* 0x00000006642c723c */ /* 0x080fe8000004182c */
[----:B------:R-:W2:Y:S01]  /*41d0*/  MUFU.EX2 R200, R23 ;  /* 0x0000001700c87308 */ /* 0x000ea20000000800 */
[----:B------:R-:W-:Y:S01]  /*41e0*/  @P0 FSEL R36, R36, -INF , !P4 ;  /* 0xff80000024240808 */ /* 0x000fe20006000000 */
[----:B------:R-:W-:Y:S01]  /*41f0*/  IMAD.WIDE.U32 R122, R122, -0x326172a9, RZ ;  /* 0xcd9e8d577a7a7825 */ /* 0x000fe200078e00ff */
[----:B------:R-:W-:Y:S02]  /*4200*/  @P0 FSEL R38, R38, -INF , !P4 ;  /* 0xff80000026260808 */ /* 0x000fe40006000000 */
[----:B------:R-:W-:Y:S01]  /*4210*/  @P0 FSEL R37, R37, -INF , !P2 ;  /* 0xff80000025250808 */ /* 0x000fe20005000000 */
[C---:B------:R-:W-:Y:S04]  /*4220*/  HMMA.16816.F32.BF16 R48, R104.reuse, R6, R48 ;  /* 0x000000066830723c */ /* 0x040fe80000041830 */
[----:B------:R-:W4:Y:S01]  /*4230*/  MUFU.EX2 R203, R25 ;  /* 0x0000001900cb7308 */ /* 0x000f220000000800 */
[----:B------:R-:W-:Y:S01]  /*4240*/  @P0 FSEL R40, R40, -INF , !P4 ;  /* 0xff80000028280808 */ /* 0x000fe20006000000 */
[----:B---3--:R-:W-:Y:S01]  /*4250*/  @!P6 FADD.FTZ R204, -R204, -RZ ;  /* 0x800000ffcccce221 */ /* 0x008fe20000010100 */
[-C--:B------:R-:W-:Y:S01]  /*4260*/  @P0 ISETP.GE.AND P6, PT, R4, R169.reuse, PT ;  /* 0x000000a90400020c */ /* 0x080fe20003fc6270 */
[----:B-1----:R-:W-:Y:S01]  /*4270*/  @!P3 FADD.FTZ R199, -R199, -RZ ;  /* 0x800000ffc7c7b221 */ /* 0x002fe20000010100 */
[----:B------:R-:W-:Y:S05]  /*4280*/  PRMT R4, R12, 0x7770, RZ ;  /* 0x000077700c047816 */ /* 0x000fea00000000ff */
[----:B------:R-:W1:Y:S01]  /*4290*/  MUFU.EX2 R202, R26 ;  /* 0x0000001a00ca7308 */ /* 0x000e620000000800 */
[----:B------:R-:W-:Y:S01]  /*42a0*/  ISETP.LE.U32.AND P3, PT, R11, UR9, PT ;  /* 0x000000090b007c0c */ /* 0x000fe2000bf63070 */
[----:B--2---:R-:W-:Y:S01]  /*42b0*/  @!P1 FADD.FTZ R200, -R200, -RZ ;  /* 0x800000ffc8c89221 */ /* 0x004fe20000010100 */
[----:B------:R-:W-:Y:S01]  /*42c0*/  ISETP.LE.U32.AND P1, PT, R9, UR9, PT ;  /* 0x0000000909007c0c */ /* 0x000fe2000bf23070 */
[----:B------:R-:W-:Y:S01]  /*42d0*/  @P0 VIADD R9, R116, 0x29 ;  /* 0x0000002974090836 */ /* 0x000fe20000000000 */
[----:B------:R-:W-:Y:S01]  /*42e0*/  @P0 FSEL R42, R42, -INF , !P4 ;  /* 0xff8000002a2a0808 */ /* 0x000fe20006000000 */
[----:B------:R-:W-:Y:S01]  /*42f0*/  @P0 VIADD R5, R116, 0x30 ;  /* 0x0000003074050836 */ /* 0x000fe20000000000 */
[----:B------:R-:W-:Y:S03]  /*4300*/  ISETP.LE.U32.AND P4, PT, R4, UR9, PT ;  /* 0x0000000904007c0c */ /* 0x000fe6000bf83070 */
[----:B------:R-:W2:Y:S01]  /*4310*/  MUFU.EX2 R205, R28 ;  /* 0x0000001c00cd7308 */ /* 0x000ea20000000800 */
[----:B------:R-:W-:Y:S01]  /*4320*/  PRMT R4, R12, 0x7771, RZ ;  /* 0x000077710c047816 */ /* 0x000fe200000000ff */
[----:B------:R-:W-:Y:S01]  /*4330*/  FFMA.FTZ R36, R36, UR10, -R114 ;  /* 0x0000000a24247c23 */ /* 0x000fe20008010872 */
[----:B------:R-:W-:Y:S01]  /*4340*/  @P0 FSEL R39, R39, -INF , !P2 ;  /* 0xff80000027270808 */ /* 0x000fe20005000000 */
[--C-:B------:R-:W-:Y:S01]  /*4350*/  FFMA.FTZ R38, R38, UR10, -R112.reuse ;  /* 0x0000000a26267c23 */ /* 0x100fe20008010870 */
[----:B------:R-:W-:Y:S01]  /*4360*/  @P0 FSEL R41, R41, -INF , !P2 ;  /* 0xff80000029290808 */ /* 0x000fe20005000000 */
[----:B----4-:R-:W-:Y:S01]  /*4370*/  @!P3 FADD.FTZ R203, -R203, -RZ ;  /* 0x800000ffcbcbb221 */ /* 0x010fe20000010100 */
[----:B------:R-:W-:Y:S03]  /*4380*/  @P0 FSEL R43, R43, -INF , !P2 ;  /* 0xff8000002b2b0808 */ /* 0x000fe60005000000 */
[----:B------:R-:W3:Y:S01]  /*4390*/  MUFU.EX2 R206, R29 ;  /* 0x0000001d00ce7308 */ /* 0x000ee20000000800 */
[----:B------:R-:W-:Y:S01]  /*43a0*/  ISETP.GT.U32.AND P2, PT, R4, UR9, PT ;  /* 0x0000000904007c0c */ /* 0x000fe2000bf44070 */
[----:B-1----:R-:W-:Y:S01]  /*43b0*/  @!P1 FADD.FTZ R202, -R202, -RZ ;  /* 0x800000ffcaca9221 */ /* 0x002fe20000010100 */
[----:B------:R-:W-:Y:S01]  /*43c0*/  PRMT R4, R12, 0x7772, RZ ;  /* 0x000077720c047816 */ /* 0x000fe200000000ff */
[----:B------:R-:W-:Y:S01]  /*43d0*/  FFMA.FTZ R39, R39, UR10, -R112 ;  /* 0x0000000a27277c23 */ /* 0x000fe20008010870 */
[-C--:B------:R-:W-:Y:S01]  /*43e0*/  @P0 ISETP.GE.AND P3, PT, R9, R169.reuse, PT ;  /* 0x000000a90900020c */ /* 0x080fe20003f66270 */
[----:B------:R-:W-:Y:S01]  /*43f0*/  FFMA.FTZ R41, R41, UR10, -R115 ;  /* 0x0000000a29297c23 */ /* 0x000fe20008010873 */
[-C--:B------:R-:W-:Y:S03]  /*4400*/  @P0 ISETP.GE.AND P1, PT, R5, R169.reuse, PT ;  /* 0x000000a90500020c */ /* 0x080fe60003f26270 */
[----:B------:R-:W1:Y:S01]  /*4410*/  MUFU.EX2 R207, R30 ;  /* 0x0000001e00cf7308 */ /* 0x000e620000000800 */
[----:B------:R-:W-:Y:S01]  /*4420*/  LOP3.LUT R9, R172, UR21, R121, 0x96, !PT ;  /* 0x00000015ac097c12 */ /* 0x000fe2000f8e9679 */
[----:B------:R-:W-:Y:S01]  /*4430*/  IMAD.WIDE.U32 R120, R120, -0x2daee0ad, RZ ;  /* 0xd2511f5378787825 */ /* 0x000fe200078e00ff */
[----:B------:R-:W-:Y:S02]  /*4440*/  LOP3.LUT R5, R172, UR21, R125, 0x96, !PT ;  /* 0x00000015ac057c12 */ /* 0x000fe4000f8e967d */
[----:B------:R-:W-:Y:S01]  /*4450*/  PRMT R12, R12, 0x7773, RZ ;  /* 0x000077730c0c7816 */ /* 0x000fe200000000ff */
[----:B--2---:R-:W-:Y:S01]  /*4460*/  @!P4 FADD.FTZ R205, -R205, -RZ ;  /* 0x800000ffcdcdc221 */ /* 0x004fe20000010100 */
[----:B------:R-:W-:Y:S03]  /*4470*/  ISETP.GT.U32.AND P4, PT, R4, UR9, PT ;  /* 0x0000000904007c0c */ /* 0x000fe6000bf84070 */
[----:B------:R-:W2:Y:S01]  /*4480*/  MUFU.EX2 R208, R31 ;  /* 0x0000001f00d07308 */ /* 0x000ea20000000800 */
[----:B------:R-:W-:Y:S01]  /*4490*/  LOP3.LUT R124, R124, UR20, R123, 0x96, !PT ;  /* 0x000000147c7c7c12 */ /* 0x000fe2000f8e967b */
[----:B------:R-:W-:Y:S01]  /*44a0*/  IMAD.WIDE.U32 R8, R9, -0x2daee0ad, RZ ;  /* 0xd2511f5309087825 */ /* 0x000fe200078e00ff */
[----:B------:R-:W-:Y:S02]  /*44b0*/  @P0 FSEL R44, R44, -INF , !P5 ;  /* 0xff8000002c2c0808 */ /* 0x000fe40006800000 */
[----:B------:R-:W-:Y:S01]  /*44c0*/  @P0 FSEL R46, R46, -INF , !P5 ;  /* 0xff8000002e2e0808 */ /* 0x000fe20006800000 */
[----:B------:R-:W-:Y:S01]  /*44d0*/  IMAD.WIDE.U32 R4, R5, -0x2daee0ad, RZ ;  /* 0xd2511f5305047825 */ /* 0x000fe200078e00ff */
[----:B------:R-:W-:Y:S03]  /*44e0*/  LOP3.LUT R20, R126, UR29, R9, 0x96, !PT ;  /* 0x0000001d7e147c12 */ /* 0x000fe6000f8e9609 */
[----:B------:R-:W4:Y:S01]  /*44f0*/  MUFU.EX2 R212, R35 ;  /* 0x0000002300d47308 */ /* 0x000f220000000800 */
[----:B------:R-:W-:Y:S01]  /*4500*/  LOP3.LUT R11, R8, UR28, R121, 0x96, !PT ;  /* 0x0000001c080b7c12 */ /* 0x000fe2000f8e9679 */
[----:B---3--:R-:W-:Y:S01]  /*4510*/  @P2 FADD.FTZ R206, -R206, -RZ ;  /* 0x800000ffcece2221 */ /* 0x008fe20000010100 */
[----:B------:R-:W-:Y:S01]  /*4520*/  ISETP.GT.U32.AND P2, PT, R12, UR9, PT ;  /* 0x000000090c007c0c */ /* 0x000fe2000bf44070 */
[----:B------:R-:W-:Y:S01]  /*4530*/  IMAD.WIDE.U32 R124, R124, -0x2daee0ad, RZ ;  /* 0xd2511f537c7c7825 */ /* 0x000fe200078e00ff */
[----:B------:R-:W-:Y:S02]  /*4540*/  LOP3.LUT R14, R14, UR29, R5, 0x96, !PT ;  /* 0x0000001d0e0e7c12 */ /* 0x000fe4000f8e9605 */
[----:B------:R-:W-:Y:S01]  /*4550*/  PRMT R5, R10, 0x7770, RZ ;  /* 0x000077700a057816 */ /* 0x000fe200000000ff */
[----:B-1----:R-:W-:Y:S01]  /*4560*/  @P4 FADD.FTZ R207, -R207, -RZ ;  /* 0x800000ffcfcf4221 */ /* 0x002fe20000010100 */
[----:B------:R-:W-:Y:S01]  /*4570*/  @P0 FSEL R48, R48, -INF , !P5 ;  /* 0xff80000030300808 */ /* 0x000fe20006800000 */
[----:B------:R-:W-:Y:S01]  /*4580*/  IMAD.WIDE.U32 R14, R14, -0x326172a9, RZ ;  /* 0xcd9e8d570e0e7825 */ /* 0x000fe200078e00ff */
[----:B------:R-:W-:Y:S01]  /*4590*/  ISETP.LE.U32.AND P4, PT, R5, UR9, PT ;  /* 0x0000000905007c0c */ /* 0x000fe2000bf83070 */
[----:B------:R-:W1:Y:S01]  /*45a0*/  MUFU.EX2 R213, R36 ;  /* 0x0000002400d57308 */ /* 0x000e620000000800 */
[----:B------:R-:W-:Y:S01]  /*45b0*/  PRMT R5, R10, 0x7771, RZ ;  /* 0x000077710a057816 */ /* 0x000fe200000000ff */
[----:B------:R-:W-:Y:S01]  /*45c0*/  IMAD.WIDE.U32 R20, R20, -0x326172a9, RZ ;  /* 0xcd9e8d5714147825 */ /* 0x000fe200078e00ff */
[----:B------:R-:W-:Y:S02]  /*45d0*/  LOP3.LUT R12, R122, UR19, R15, 0x96, !PT ;  /* 0x000000137a0c7c12 */ /* 0x000fe4000f8e960f */
[----:B------:R-:W-:Y:S01]  /*45e0*/  @P0 FSEL R50, R50, -INF , !P5 ;  /* 0xff80000032320808 */ /* 0x000fe20006800000 */
[----:B--2---:R-:W-:Y:S01]  /*45f0*/  @P2 FADD.FTZ R208, -R208, -RZ ;  /* 0x800000ffd0d02221 */ /* 0x004fe20000010100 */
[----:B------:R-:W-:Y:S01]  /*4600*/  LOP3.LUT R16, R16, UR19, R21, 0x96, !PT ;  /* 0x0000001310107c12 */ /* 0x000fe2000f8e9615 */
[----:B------:R-:W-:Y:S01]  /*4610*/  FFMA.FTZ R48, R48, UR10, -R114 ;  /* 0x0000000a30307c23 */ /* 0x000fe20008010872 */
[----:B------:R-:W-:Y:S01]  /*4620*/  ISETP.GT.U32.AND P2, PT, R5, UR9, PT ;  /* 0x0000000905007c0c */ /* 0x000fe2000bf44070 */
[--C-:B------:R-:W-:Y:S01]  /*4630*/  FFMA.FTZ R50, R50, UR10, -R112.reuse ;  /* 0x0000000a32327c23 */ /* 0x100fe20008010870 */
[----:B------:R-:W-:Y:S01]  /*4640*/  PRMT R5, R10, 0x7772, RZ ;  /* 0x000077720a057816 */ /* 0x000fe200000000ff */
[----:B------:R-:W-:Y:S01]  /*4650*/  IMAD.WIDE.U32 R16, R16, -0x2daee0ad, RZ ;  /* 0xd2511f5310107825 */ /* 0x000fe200078e00ff */
[----:B------:R-:W-:Y:S01]  /*4660*/  PRMT R10, R10, 0x7773, RZ ;  /* 0x000077730a0a7816 */ /* 0x000fe200000000ff */
[----:B------:R-:W-:Y:S01]  /*4670*/  MUFU.EX2 R229, R48 ;  /* 0x0000003000e57308 */ /* 0x000fe20000000800 */
[----:B------:R-:W-:Y:S01]  /*4680*/  @P0 FSEL R45, R45, -INF , !P3 ;  /* 0xff8000002d2d0808 */ /* 0x000fe20005800000 */
[----:B------:R-:W-:Y:S01]  /*4690*/  @!P4 FADD.FTZ R209, -R209, -RZ ;  /* 0x800000ffd1d1c221 */ /* 0x000fe20000010100 */
[----:B------:R-:W-:Y:S01]  /*46a0*/  LOP3.LUT R8, R120, UR23, R17, 0x96, !PT ;  /* 0x0000001778087c12 */ /* 0x000fe2000f8e9611 */
[----:B------:R-:W-:Y:S01]  /*46b0*/  IMAD.WIDE.U32 R12, R12, -0x2daee0ad, RZ ;  /* 0xd2511f530c0c7825 */ /* 0x000fe200078e00ff */
[----:B------:R-:W-:Y:S02]  /*46c0*/  ISETP.GT.U32.AND P4, PT, R5, UR9, PT ;  /* 0x0000000905007c0c */ /* 0x000fe4000bf84070 */
[----:B------:R-:W-:Y:S01]  /*46d0*/  @P0 FSEL R47, R47, -INF , !P3 ;  /* 0xff8000002f2f0808 */ /* 0x000fe20005800000 */
[----:B------:R-:W-:Y:S01]  /*46e0*/  @P2 FADD.FTZ R210, -R210, -RZ ;  /* 0x800000ffd2d22221 */ /* 0x000fe20000010100 */
[----:B------:R-:W-:Y:S01]  /*46f0*/  ISETP.GT.U32.AND P2, PT, R10, UR9, PT ;  /* 0x000000090a007c0c */ /* 0x000fe2000bf44070 */
[----:B------:R-:W-:Y:S01]  /*4700*/  IMAD.WIDE.U32 R10, R11, -0x326172a9, RZ ;  /* 0xcd9e8d570b0a7825 */ /* 0x000fe200078e00ff */
[----:B------:R-:W-:Y:S01]  /*4710*/  LOP3.LUT R18, R124, UR23, R13, 0x96, !PT ;  /* 0x000000177c127c12 */ /* 0x000fe2000f8e960d */
[----:B------:R-:W2:Y:S01]  /*4720*/  MUFU.EX2 R216, R39 ;  /* 0x0000002700d87308 */ /* 0x000ea20000000800 */
[----:B------:R-:W-:Y:S01]  /*4730*/  @P0 FSEL R49, R49, -INF , !P3 ;  /* 0xff80000031310808 */ /* 0x000fe20005800000 */
[----:B------:R-:W-:Y:S01]  /*4740*/  IMAD.WIDE.U32 R8, R8, -0x326172a9, RZ ;  /* 0xcd9e8d5708087825 */ /* 0x000fe200078e00ff */
[----:B------:R-:W-:Y:S02]  /*4750*/  @P0 FSEL R51, R51, -INF , !P3 ;  /* 0xff80000033330808 */ /* 0x000fe40005800000 */
[----:B------:R-:W-:Y:S01]  /*4760*/  LOP3.LUT R20, R20, UR18, R11, 0x96, !PT ;  /* 0x0000001214147c12 */ /* 0x000fe2000f8e960b */
[----:B------:R-:W-:Y:S01]  /*4770*/  IMAD.WIDE.U32 R18, R18, -0x326172a9, RZ ;  /* 0xcd9e8d5712127825 */ /* 0x000fe200078e00ff */
[----:B------:R-:W-:Y:S03]  /*4780*/  LOP3.LUT R9, R10, UR17, R9, 0x96, !PT ;  /* 0x000000110a097c12 */ /* 0x000fe6000f8e9609 */
[----:B------:R-:W-:Y:S01]  /*4790*/  MUFU.EX2 R231, R50 ;  /* 0x0000003200e77308 */ /* 0x000fe20000000800 */
[----:B------:R-:W-:Y:S01]  /*47a0*/  LOP3.LUT R10, R4, UR28, R125, 0x96, !PT ;  /* 0x0000001c040a7c12 */ /* 0x000fe2000f8e967d */
[----:B------:R-:W-:Y:S01]  /*47b0*/  FFMA.FTZ R51, R51, UR10, -R112 ;  /* 0x0000000a33337c23 */ /* 0x000fe20008010870 */
[C---:B------:R-:W-:Y:S01]  /*47c0*/  LOP3.LUT R4, R9.reuse, 0xffff, RZ, 0xc0, !PT ;  /* 0x0000ffff09047812 */ /* 0x040fe200078ec0ff */
[C---:B------:R-:W-:Y:S01]  /*47d0*/  @P0 VIADD R5, R116.reuse, 0x38 ;  /* 0x0000003874050836 */ /* 0x040fe20000000000 */
[----:B------:R-:W-:Y:S01]  /*47e0*/  PRMT R13, R9, 0x7632, R13 ;  /* 0x00007632090d7816 */ /* 0x000fe2000000000d */
[----:B------:R-:W-:Y:S01]  /*47f0*/  FFMA.FTZ R49, R49, UR10, -R114 ;  /* 0x0000000a31317c23 */ /* 0x000fe20008010872 */
[----:B------:R-:W-:Y:S01]  /*4800*/  SHF.R.U32.HI R4, RZ, 0x8, R4 ;  /* 0x00000008ff047819 */ /* 0x000fe20000011604 */
[----:B------:R-:W-:Y:S01]  /*4810*/  @P4 FADD.FTZ R211, -R211, -RZ ;  /* 0x800000ffd3d34221 */ /* 0x000fe20000010100 */
[-C--:B------:R-:W-:Y:S01]  /*4820*/  @P0 ISETP.GE.AND P4, PT, R5, R169.reuse, PT ;  /* 0x000000a90500020c */ /* 0x080fe20003f86270 */
[----:B------:R-:W-:Y:S01]  /*4830*/  MUFU.EX2 R232, R51 ;  /* 0x0000003300e87308 */ /* 0x000fe20000000800 */
[----:B------:R-:W-:Y:S01]  /*4840*/  LOP3.LUT R5, R9, 0xff, RZ, 0xc0, !PT ;  /* 0x000000ff09057812 */ /* 0x000fe200078ec0ff */
[----:B------:R-:W-:Y:S01]  /*4850*/  @P0 VIADD R116, R116, 0x39 ;  /* 0x0000003974740836 */ /* 0x000fe20000000000 */
[----:B------:R-:W-:Y:S01]  /*4860*/  LOP3.LUT R4, R4, 0xffff, RZ, 0xc0, !PT ;  /* 0x0000ffff04047812 */ /* 0x000fe200078ec0ff */
[----:B----4-:R-:W-:Y:S01]  /*4870*/  @P2 FADD.FTZ R212, -R212, -RZ ;  /* 0x800000ffd4d42221 */ /* 0x010fe20000010100 */
[----:B------:R-:W-:Y:S01]  /*4880*/  ISETP.LE.U32.AND P2, PT, R5, UR9, PT ;  /* 0x0000000905007c0c */ /* 0x000fe2000bf43070 */
[----:B------:R-:W-:Y:S01]  /*4890*/  IMAD.WIDE.U32 R22, R10, -0x326172a9, RZ ;  /* 0xcd9e8d570a167825 */ /* 0x000fe200078e00ff */
[----:B------:R-:W-:Y:S03]  /*48a0*/  ISETP.LE.U32.AND P5, PT, R4, UR9, PT ;  /* 0x0000000904007c0c */ /* 0x000fe6000bfa3070 */
[----:B------:R-:W-:Y:S01]  /*48b0*/  MUFU.EX2 R230, R49 ;  /* 0x0000003100e67308 */ /* 0x000fe20000000800 */
[----:B------:R-:W-:Y:S01]  /*48c0*/  SHF.R.U32.HI R9, RZ, 0x18, R9 ;  /* 0x00000018ff097819 */ /* 0x000fe20000011609 */
[----:B------:R3:W4:Y:S01]  /*48d0*/  LDSM.16.M88.4 R4, [R137+0xc00] ;  /* 0x000c00008904783b */ /* 0x0007220000000200 */
[----:B------:R-:W-:Y:S01]  /*48e0*/  LOP3.LUT R10, R22, UR17, R19, 0x96, !PT ;  /* 0x00000011160a7c12 */ /* 0x000fe2000f8e9613 */
[----:B------:R-:W-:Y:S01]  /*48f0*/  FFMA.FTZ R42, R42, UR10, -R113 ;  /* 0x0000000a2a2a7c23 */ /* 0x000fe20008010871 */
[----:B------:R-:W-:Y:S01]  /*4900*/  LOP3.LUT R13, R13, 0xff, RZ, 0xc0, !PT ;  /* 0x000000ff0d0d7812 */ /* 0x000fe200078ec0ff */
[----:B------:R-:W-:Y:S01]  /*4910*/  FFMA.FTZ R44, R44, UR10, -R115 ;  /* 0x0000000a2c2c7c23 */ /* 0x000fe20008010873 */
[----:B------:R-:W-:Y:S03]  /*4920*/  LOP3.LUT R11, R10, 0xff, RZ, 0xc0, !PT ;  /* 0x000000ff0a0b7812 */ /* 0x000fe600078ec0ff */
[----:B------:R-:W3:Y:S01]  /*4930*/  MUFU.EX2 R215, R38 ;  /* 0x0000002600d77308 */ /* 0x000ee20000000800 */
[----:B------:R-:W-:Y:S01]  /*4940*/  ISETP.LE.U32.AND P3, PT, R13, UR9, PT ;  /* 0x000000090d007c0c */ /* 0x000fe2000bf63070 */
[----:B-1----:R-:W-:Y:S01]  /*4950*/  @!P2 FADD.FTZ R213, -R213, -RZ ;  /* 0x800000ffd5d5a221 */ /* 0x002fe20000010100 */
[----:B------:R-:W-:Y:S01]  /*4960*/  ISETP.LE.U32.AND P2, PT, R9, UR9, PT ;  /* 0x0000000909007c0c */ /* 0x000fe2000bf43070 */
[--C-:B------:R-:W-:Y:S01]  /*4970*/  FFMA.FTZ R46, R46, UR10, -R113.reuse ;  /* 0x0000000a2e2e7c23 */ /* 0x100fe20008010871 */
[----:B------:R-:W-:Y:S01]  /*4980*/  LOP3.LUT R9, R10, 0xffff, RZ, 0xc0, !PT ;  /* 0x0000ffff0a097812 */ /* 0x000fe200078ec0ff */
[----:B------:R-:W-:Y:S01]  /*4990*/  FFMA.FTZ R47, R47, UR10, -R113 ;  /* 0x0000000a2f2f7c23 */ /* 0x000fe20008010871 */
[----:B------:R-:W-:Y:S01]  /*49a0*/  LOP3.LUT R14, R14, UR18, R23, 0x96, !PT ;  /* 0x000000120e0e7c12 */ /* 0x000fe2000f8e9617 */
[----:B------:R-:W-:Y:S01]  /*49b0*/  FFMA.FTZ R40, R40, UR10, -R115 ;  /* 0x0000000a28287c23 */ /* 0x000fe20008010873 */
[----:B------:R-:W-:Y:S01]  /*49c0*/  SHF.R.U32.HI R9, RZ, 0x8, R9 ;  /* 0x00000008ff097819 */ /* 0x000fe20000011609 */
[----:B------:R-:W-:Y:S01]  /*49d0*/  FFMA.FTZ R37, R37, UR10, -R114 ;  /* 0x0000000a25257c23 */ /* 0x000fe20008010872 */
[----:B------:R-:W-:Y:S01]  /*49e0*/  FFMA.FTZ R43, R43, UR10, -R113 ;  /* 0x0000000a2b2b7c23 */ /* 0x000fe20008010871 */
[----:B------:R-:W-:Y:S01]  /*49f0*/  FFMA.FTZ R45, R45, UR10, -R115 ;  /* 0x0000000a2d2d7c23 */ /* 0x000fe20008010873 */
[----:B------:R-:W-:Y:S01]  /*4a00*/  LOP3.LUT R9, R9, 0xffff, RZ, 0xc0, !PT ;  /* 0x0000ffff09097812 */ /* 0x000fe200078ec0ff */
[----:B------:R-:W1:Y:S01]  /*4a10*/  MUFU.EX2 R218, R41 ;  /* 0x0000002900da7308 */ /* 0x000e620000000800 */
[----:B------:R-:W-:Y:S04]  /*4a20*/  IMAD.WIDE.U32 R14, R14, -0x2daee0ad, RZ ;  /* 0xd2511f530e0e7825 */ /* 0x000fe800078e00ff */
[----:B--2---:R-:W-:Y:S01]  /*4a30*/  @!P2 FADD.FTZ R216, -R216, -RZ ;  /* 0x800000ffd8d8a221 */ /* 0x004fe20000010100 */
[----:B------:R-:W-:Y:S01]  /*4a40*/  ISETP.LE.U32.AND P2, PT, R9, UR9, PT ;  /* 0x0000000909007c0c */ /* 0x000fe2000bf43070 */
[----:B---3--:R-:W-:Y:S01]  /*4a50*/  @!P3 FADD.FTZ R215, -R215, -RZ ;  /* 0x800000ffd7d7b221 */ /* 0x008fe20000010100 */
[----:B------:R-:W-:Y:S01]  /*4a60*/  ISETP.LE.U32.AND P3, PT, R11, UR9, PT ;  /* 0x000000090b007c0c */ /* 0x000fe2000bf63070 */
[----:B------:R-:W-:Y:S01]  /*4a70*/  IMAD.IADD R137, R134, 0x1, R133 ;  /* 0x0000000186897824 */ /* 0x000fe200078e0285 */
[----:B------:R-:W-:Y:S01]  /*4a80*/  PRMT R11, R10, 0x7632, R11 ;  /* 0x000076320a0b7816 */ /* 0x000fe2000000000b */
[----:B------:R-:W-:Y:S01]  /*4a90*/  IMAD.WIDE.U32 R20, R20, -0x2daee0ad, RZ ;  /* 0xd2511f5314147825 */ /* 0x000fe200078e00ff */
[----:B------:R-:W-:Y:S01]  /*4aa0*/  SHF.R.U32.HI R10, RZ, 0x18, R10 ;  /* 0x00000018ff0a7819 */ /* 0x000fe2000001160a */
[----:B------:R-:W2:Y:S01]  /*4ab0*/  MUFU.EX2 R217, R40 ;  /* 0x0000002800d97308 */ /* 0x000ea20000000800 */
[----:B------:R-:W-:Y:S02]  /*4ac0*/  LOP3.LUT R11, R11, 0xff, RZ, 0xc0, !PT ;  /* 0x000000ff0b0b7812 */ /* 0x000fe400078ec0ff */
[----:B------:R-:W-:Y:S02]  /*4ad0*/  LOP3.LUT R9, R16, UR22, R21, 0x96, !PT ;  /* 0x0000001610097c12 */ /* 0x000fe4000f8e9615 */
[----:B------:R-:W-:Y:S02]  /*4ae0*/  PRMT R16, R18, 0x7771, RZ ;  /* 0x0000777112107816 */ /* 0x000fe400000000ff */
[----:B------:R-:W-:Y:S03]  /*4af0*/  PRMT R13, R20, 0x7770, RZ ;  /* 0x00007770140d7816 */ /* 0x000fe600000000ff */
[----:B------:R-:W3:Y:S01]  /*4b00*/  MUFU.EX2 R220, R42 ;  /* 0x0000002a00dc7308 */ /* 0x000ee20000000800 */
[----:B-1----:R-:W-:Y:S01]  /*4b10*/  @!P2 FADD.FTZ R218, -R218, -RZ ;  /* 0x800000ffdadaa221 */ /* 0x002fe20000010100 */
[----:B------:R-:W-:Y:S01]  /*4b20*/  ISETP.LE.U32.AND P2, PT, R11, UR9, PT ;  /* 0x000000090b007c0c */ /* 0x000fe2000bf43070 */
[-C--:B----4-:R-:W-:Y:S03]  /*4b30*/  HMMA.16816.F32.BF16 R52, R104, R4.reuse, R52 ;  /* 0x000000046834723c */ /* 0x090fe60000041834 */
[----:B------:R-:W-:Y:S02]  /*4b40*/  LOP3.LUT R11, R12, UR22, R15, 0x96, !PT ;  /* 0x000000160c0b7c12 */ /* 0x000fe4000f8e960f */
[C---:B------:R-:W-:Y:S02]  /*4b50*/  PRMT R15, R18.reuse, 0x7770, RZ ;  /* 0x00007770120f7816 */ /* 0x040fe400000000ff */
[----:B------:R-:W1:Y:S01]  /*4b60*/  MUFU.EX2 R221, R44 ;  /* 0x0000002c00dd7308 */ /* 0x000e620000000800 */
[C---:B------:R-:W-:Y:S01]  /*4b70*/  PRMT R12, R18.reuse, 0x7772, RZ ;  /* 0x00007772120c7816 */ /* 0x040fe200000000ff */
[C---:B------:R-:W-:Y:S04]  /*4b80*/  HMMA.16816.F32.BF16 R56, R100.reuse, R4, R56 ;  /* 0x000000046438723c */ /* 0x040fe80000041838 */
[----:B------:R-:W-:Y:S01]  /*4b90*/  PRMT R18, R18, 0x7773, RZ ;  /* 0x0000777312127816 */ /* 0x000fe200000000ff */
[----:B--2---:R-:W-:Y:S01]  /*4ba0*/  @!P3 FADD.FTZ R217, -R217, -RZ ;  /* 0x800000ffd9d9b221 */ /* 0x004fe20000010100 */
[----:B------:R-:W-:Y:S01]  /*4bb0*/  ISETP.LE.U32.AND P3, PT, R10, UR9, PT ;  /* 0x000000090a007c0c */ /* 0x000fe2000bf63070 */
[----:B---3--:R-:W-:Y:S01]  /*4bc0*/  @!P2 FADD.FTZ R220, -R220, -RZ ;  /* 0x800000ffdcdca221 */ /* 0x008fe20000010100 */
[----:B------:R-:W-:Y:S01]  /*4bd0*/  ISETP.LE.U32.AND P2, PT, R15, UR9, PT ;  /* 0x000000090f007c0c */ /* 0x000fe2000bf43070 */
[----:B------:R-:W-:Y:S01]  /*4be0*/  MUFU.EX2 R223, R46 ;  /* 0x0000002e00df7308 */ /* 0x000fe20000000800 */
[----:B------:R-:W-:Y:S01]  /*4bf0*/  PRMT R4, R20, 0x7773, RZ ;  /* 0x0000777314047816 */ /* 0x000fe200000000ff */
[-C--:B------:R-:W-:Y:S03]  /*4c00*/  HMMA.16816.F32.BF16 R60, R100, R6.reuse, R60 ;  /* 0x00000006643c723c */ /* 0x080fe6000004183c */
[----:B------:R-:W-:Y:S02]  /*4c10*/  @P0 FSEL R52, R52, -INF , !P1 ;  /* 0xff80000034340808 */ /* 0x000fe40004800000 */
[----:B------:R-:W-:Y:S03]  /*4c20*/  @P0 FSEL R54, R54, -INF , !P1 ;  /* 0xff80000036360808 */ /* 0x000fe60004800000 */
[----:B------:R-:W2:Y:S01]  /*4c30*/  MUFU.EX2 R214, R37 ;  /* 0x0000002500d67308 */ /* 0x000ea20000000800 */
[----:B------:R-:W-:Y:S01]  /*4c40*/  @P0 FSEL R53, R53, -INF , !P6 ;  /* 0xff80000035350808 */ /* 0x000fe20007000000 */
[----:B------:R-:W-:Y:S04]  /*4c50*/  HMMA.16816.F32.BF16 R64, R104, R6, R64 ;  /* 0x000000066840723c */ /* 0x000fe80000041840 */
[----:B------:R-:W-:Y:S01]  /*4c60*/  @P0 FSEL R56, R56, -INF , !P1 ;  /* 0xff80000038380808 */ /* 0x000fe20004800000 */
[----:B------:R-:W-:Y:S01]  /*4c70*/  FFMA.FTZ R53, R53, UR10, -R114 ;  /* 0x0000000a35357c23 */ /* 0x000fe20008010872 */
[----:B------:R-:W-:Y:S01]  /*4c80*/  @P0 FSEL R58, R58, -INF , !P1 ;  /* 0xff8000003a3a0808 */ /* 0x000fe20004800000 */
[----:B------:R-:W-:Y:S01]  /*4c90*/  FFMA.FTZ R54, R54, UR10, -R112 ;  /* 0x0000000a36367c23 */ /* 0x000fe20008010870 */
[----:B------:R-:W-:Y:S01]  /*4ca0*/  @P0 FSEL R55, R55, -INF , !P6 ;  /* 0xff80000037370808 */ /* 0x000fe20007000000 */
[----:B------:R-:W-:Y:S01]  /*4cb0*/  FFMA.FTZ R52, R52, UR10, -R114 ;  /* 0x0000000a34347c23 */ /* 0x000fe20008010872 */
[----:B------:R-:W-:Y:S01]  /*4cc0*/  @P0 FSEL R57, R57, -INF , !P6 ;  /* 0xff80000039390808 */ /* 0x000fe20007000000 */
[--C-:B------:R-:W-:Y:S01]  /*4cd0*/  FFMA.FTZ R56, R56, UR10, -R115.reuse ;  /* 0x0000000a38387c23 */ /* 0x100fe20008010873 */
[----:B------:R-:W-:Y:S01]  /*4ce0*/  @P0 FSEL R59, R59, -INF , !P6 ;  /* 0xff8000003b3b0808 */ /* 0x000fe20007000000 */
[----:B------:R-:W-:Y:S01]  /*4cf0*/  FFMA.FTZ R55, R55, UR10, -R112 ;  /* 0x0000000a37377c23 */ /* 0x000fe20008010870 */
[----:B------:R-:W-:Y:S01]  /*4d00*/  ISETP.GT.U32.AND P6, PT, R18, UR9, PT ;  /* 0x0000000912007c0c */ /* 0x000fe2000bfc4070 */
[----:B------:R-:W-:Y:S01]  /*4d10*/  FFMA.FTZ R57, R57, UR10, -R115 ;  /* 0x0000000a39397c23 */ /* 0x000fe20008010873 */
[----:B------:R-:W-:Y:S01]  /*4d20*/  @P0 FSEL R60, R60, -INF , !P4 ;  /* 0xff8000003c3c0808 */ /* 0x000fe20006000000 */
[----:B------:R-:W-:Y:S01]  /*4d30*/  FFMA.FTZ R59, R59, UR10, -R113 ;  /* 0x0000000a3b3b7c23 */ /* 0x000fe20008010871 */
[----:B------:R-:W-:Y:S01]  /*4d40*/  @P0 FSEL R62, R62, -INF , !P4 ;  /* 0xff8000003e3e0808 */ /* 0x000fe20006000000 */
[----:B------:R-:W3:Y:S01]  /*4d50*/  MUFU.EX2 R228, R47 ;  /* 0x0000002f00e47308 */ /* 0x000ee20000000800 */
[----:B------:R-:W-:Y:S01]  /*4d60*/  ISETP.GT.U32.AND P1, PT, R12, UR9, PT ;  /* 0x000000090c007c0c */ /* 0x000fe2000bf24070 */
[----:B-1----:R-:W-:Y:S01]  /*4d70*/  @!P2 FADD.FTZ R221, -R221, -RZ ;  /* 0x800000ffdddda221 */ /* 0x002fe20000010100 */
[----:B------:R-:W-:Y:S01]  /*4d80*/  PRMT R12, R8, 0x7770, RZ ;  /* 0x00007770080c7816 */ /* 0x000fe200000000ff */
[----:B--2---:R-:W-:Y:S01]  /*4d90*/  @!P5 FADD.FTZ R214, -R214, -RZ ;  /* 0x800000ffd6d6d221 */ /* 0x004fe20000010100 */
[----:B------:R-:W-:Y:S01]  /*4da0*/  SHF.R.U32.HI R6, RZ, 0x18, R9 ;  /* 0x00000018ff067819 */ /* 0x000fe20000011609 */
[----:B------:R-:W-:Y:S01]  /*4db0*/  FFMA.FTZ R58, R58, UR10, -R113 ;  /* 0x0000000a3a3a7c23 */ /* 0x000fe20008010871 */
[----:B------:R-:W-:Y:S03]  /*4dc0*/  ISETP.LE.U32.AND P2, PT, R12, UR9, PT ;  /* 0x000000090c007c0c */ /* 0x000fe6000bf43070 */
[----:B------:R-:W-:Y:S01]  /*4dd0*/  MUFU.EX2 R234, R53 ;  /* 0x0000003500ea7308 */ /* 0x000fe20000000800 */
[----:B------:R-:W-:Y:S01]  /*4de0*/  PRMT R12, R8, 0x7771, RZ ;  /* 0x00007771080c7816 */ /* 0x000fe200000000ff */
[----:B------:R-:W-:Y:S01]  /*4df0*/  FFMA.FTZ R60, R60, UR10, -R115 ;  /* 0x0000000a3c3c7c23 */ /* 0x000fe20008010873 */
[----:B------:R-:W-:Y:S01]  /*4e00*/  PRMT R7, R9, 0x7632, R7 ;  /* 0x0000763209077816 */ /* 0x000fe20000000007 */
[----:B------:R-:W-:Y:S01]  /*4e10*/  FFMA.FTZ R62, R62, UR10, -R113 ;  /* 0x0000000a3e3e7c23 */ /* 0x000fe20008010871 */
[----:B------:R-:W-:Y:S01]  /*4e20*/  @P0 FSEL R64, R64, -INF , !P4 ;  /* 0xff80000040400808 */ /* 0x000fe20006000000 */
[----:B------:R-:W-:Y:S01]  /*4e30*/  @P1 FADD.FTZ R223, -R223, -RZ ;  /* 0x800000ffdfdf1221 */ /* 0x000fe20000010100 */
[----:B------:R-:W-:Y:S03]  /*4e40*/  ISETP.GT.U32.AND P1, PT, R12, UR9, PT ;  /* 0x000000090c007c0c */ /* 0x000fe6000bf24070 */
[----:B------:R-:W-:Y:S01]  /*4e50*/  MUFU.EX2 R235, R54 ;  /* 0x0000003600eb7308 */ /* 0x000fe20000000800 */
[----:B------:R-:W-:Y:S01]  /*4e60*/  PRMT R12, R8, 0x7772, RZ ;  /* 0x00007772080c7816 */ /* 0x000fe200000000ff */
[----:B---3--:R-:W-:Y:S01]  /*4e70*/  @P6 FADD.FTZ R228, -R228, -RZ ;  /* 0x800000ffe4e46221 */ /* 0x008fe20000010100 */
[----:B------:R-:W-:Y:S01]  /*4e80*/  PRMT R8, R8, 0x7773, RZ ;  /* 0x0000777308087816 */ /* 0x000fe200000000ff */
[----:B------:R-:W-:Y:S01]  /*4e90*/  @!P2 FADD.FTZ R229, -R229, -RZ ;  /* 0x800000ffe5e5a221 */ /* 0x000fe20000010100 */
[----:B------:R-:W-:Y:S01]  /*4ea0*/  ISETP.GT.U32.AND P6, PT, R12, UR9, PT ;  /* 0x000000090c007c0c */ /* 0x000fe2000bfc4070 */
[----:B------:R-:W-:Y:S01]  /*4eb0*/  FFMA.FTZ R64, R64, UR10, -R114 ;  /* 0x0000000a40407c23 */ /* 0x000fe20008010872 */
[----:B------:R-:W-:Y:S03]  /*4ec0*/  ISETP.GT.U32.AND P2, PT, R8, UR9, PT ;  /* 0x0000000908007c0c */ /* 0x000fe6000bf44070 */
[----:B------:R-:W1:Y:S01]  /*4ed0*/  MUFU.EX2 R219, R43 ;  /* 0x0000002b00db7308 */ /* 0x000e620000000800 */
[C---:B------:R-:W-:Y:S02]  /*4ee0*/  LOP3.LUT R8, R9.reuse, 0xff, RZ, 0xc0, !PT ;  /* 0x000000ff09087812 */ /* 0x040fe400078ec0ff */
[----:B------:R-:W-:Y:S01]  /*4ef0*/  LOP3.LUT R9, R9, 0xffff, RZ, 0xc0, !PT ;  /* 0x0000ffff09097812 */ /* 0x000fe200078ec0ff */
[----:B------:R-:W-:Y:S01]  /*4f00*/  @P1 FADD.FTZ R230, -R230, -RZ ;  /* 0x800000ffe6e61221 */ /* 0x000fe20000010100 */
[----:B------:R-:W-:Y:S02]  /*4f10*/  @P0 FSEL R66, R66, -INF , !P4 ;  /* 0xff80000042420808 */ /* 0x000fe40006000000 */
[----:B------:R-:W-:Y:S03]  /*4f20*/  SHF.R.U32.HI R9, RZ, 0x8, R9 ;  /* 0x00000008ff097819 */ /* 0x000fe60000011609 */
[----:B------:R-:W-:Y:S01]  /*4f30*/  MUFU.EX2 R238, R57 ;  /* 0x0000003900ee7308 */ /* 0x000fe20000000800 */
[----:B------:R-:W-:Y:S01]  /*4f40*/  LOP3.LUT R7, R7, 0xff, RZ, 0xc0, !PT ;  /* 0x000000ff07077812 */ /* 0x000fe200078ec0ff */
[----:B------:R-:W-:Y:S01]  /*4f50*/  @P6 FADD.FTZ R231, -R231, -RZ ;  /* 0x800000ffe7e76221 */ /* 0x000fe20000010100 */
[----:B------:R-:W-:Y:S01]  /*4f60*/  LOP3.LUT R9, R9, 0xffff, RZ, 0xc0, !PT ;  /* 0x0000ffff09097812 */ /* 0x000fe200078ec0ff */
[----:B------:R-:W-:Y:S01]  /*4f70*/  @P2 FADD.FTZ R232, -R232, -RZ ;  /* 0x800000ffe8e82221 */ /* 0x000fe20000010100 */
[----:B------:R-:W-:Y:S01]  /*4f80*/  ISETP.LE.U32.AND P6, PT, R6, UR9, PT ;  /* 0x0000000906007c0c */ /* 0x000fe2000bfc3070 */
[----:B------:R-:W-:Y:S01]  /*4f90*/  FFMA.FTZ R66, R66, UR10, -R112 ;  /* 0x0000000a42427c23 */ /* 0x000fe20008010870 */
[----:B------:R-:W-:Y:S03]  /*4fa0*/  ISETP.LE.U32.AND P4, PT, R9, UR9, PT ;  /* 0x0000000909007c0c */ /* 0x000fe6000bf83070 */
[----:B------:R-:W2:Y:S01]  /*4fb0*/  MUFU.EX2 R233, R52 ;  /* 0x0000003400e97308 */ /* 0x000ea20000000800 */
[----:B------:R-:W-:Y:S01]  /*4fc0*/  LOP3.LUT R6, R11, 0xffff, RZ, 0xc0, !PT ;  /* 0x0000ffff0b067812 */ /* 0x000fe200078ec0ff */
[----:B-1----:R-:W-:Y:S01]  /*4fd0*/  @!P3 FADD.FTZ R219, -R219, -RZ ;  /* 0x800000ffdbdbb221 */ /* 0x002fe20000010100 */
[----:B------:R-:W-:Y:S02]  /*4fe0*/  ISETP.LE.U32.AND P2, PT, R7, UR9, PT ;  /* 0x0000000907007c0c */ /* 0x000fe4000bf43070 */
[----:B------:R-:W-:Y:S02]  /*4ff0*/  SHF.R.U32.HI R6, RZ, 0x8, R6 ;  /* 0x00000008ff067819 */ /* 0x000fe40000011606 */
[----:B------:R-:W-:Y:S03]  /*5000*/  ISETP.LE.U32.AND P1, PT, R8, UR9, PT ;  /* 0x0000000908007c0c */ /* 0x000fe6000bf23070 */
[----:B------:R-:W1:Y:S01]  /*5010*/  MUFU.EX2 R240, R59 ;  /* 0x0000003b00f07308 */ /* 0x000e620000000800 */
[----:B------:R-:W-:Y:S02]  /*5020*/  LOP3.LUT R6, R6, 0xffff, RZ, 0xc0, !PT ;  /* 0x0000ffff06067812 */ /* 0x000fe400078ec0ff */
[C---:B------:R-:W-:Y:S01]  /*5030*/  LOP3.LUT R8, R11.reuse, 0xff, RZ, 0xc0, !PT ;  /* 0x000000ff0b087812 */ /* 0x040fe200078ec0ff */
[----:B------:R-:W-:Y:S01]  /*5040*/  @!P4 FADD.FTZ R234, -R234, -RZ ;  /* 0x800000ffeaeac221 */ /* 0x000fe20000010100 */
[----:B------:R-:W-:Y:S02]  /*5050*/  ISETP.LE.U32.AND P4, PT, R6, UR9, PT ;  /* 0x0000000906007c0c */ /* 0x000fe4000bf83070 */
[----:B------:R-:W-:Y:S03]  /*5060*/  PRMT R7, R11, 0x7632, R7 ;  /* 0x000076320b077816 */ /* 0x000fe60000000007 */
[----:B------:R-:W3:Y:S01]  /*5070*/  MUFU.EX2 R222, R45 ;  /* 0x0000002d00de7308 */ /* 0x000ee20000000800 */
[----:B------:R-:W-:Y:S01]  /*5080*/  SHF.R.U32.HI R11, RZ, 0x18, R11 ;  /* 0x00000018ff0b7819 */ /* 0x000fe2000001160b */
[----:B------:R-:W-:Y:S01]  /*5090*/  @!P2 FADD.FTZ R235, -R235, -RZ ;  /* 0x800000ffebeba221 */ /* 0x000fe20000010100 */
[----:B------:R-:W-:Y:S01]  /*50a0*/  @P0 ISETP.GE.AND P5, PT, R116, R169, PT ;  /* 0x000000a97400020c */ /* 0x000fe20003fa6270 */
[----:B--2---:R-:W-:Y:S01]  /*50b0*/  @!P1 FADD.FTZ R233, -R233, -RZ ;  /* 0x800000ffe9e99221 */ /* 0x004fe20000010100 */
[----:B------:R-:W-:Y:S02]  /*50c0*/  ISETP.LE.U32.AND P2, PT, R11, UR9, PT ;  /* 0x000000090b007c0c */ /* 0x000fe4000bf43070 */
[----:B------:R-:W-:Y:S03]  /*50d0*/  ISETP.GT.U32.AND P3, PT, R16, UR9, PT ;  /* 0x0000000910007c0c */ /* 0x000fe6000bf64070 */
[----:B------:R-:W2:Y:S01]  /*50e0*/  MUFU.EX2 R237, R56 ;  /* 0x0000003800ed7308 */ /* 0x000ea20000000800 */
[----:B------:R-:W-:Y:S01]  /*50f0*/  @P0 FSEL R61, R61, -INF , !P5 ;  /* 0xff8000003d3d0808 */ /* 0x000fe20006800000 */
[----:B------:R-:W-:Y:S01]  /*5100*/  @!P4 FADD.FTZ R238, -R238, -RZ ;  /* 0x800000ffeeeec221 */ /* 0x000fe20000010100 */
[----:B------:R-:W-:Y:S02]  /*5110*/  @P0 FSEL R63, R63, -INF , !P5 ;  /* 0xff8000003f3f0808 */ /* 0x000fe40006800000 */
[----:B------:R-:W-:Y:S01]  /*5120*/  @P0 FSEL R65, R65, -INF , !P5 ;  /* 0xff80000041410808 */ /* 0x000fe20006800000 */
[----:B------:R-:W-:Y:S01]  /*5130*/  FFMA.FTZ R115, R61, UR10, -R115 ;  /* 0x0000000a3d737c23 */ /* 0x000fe20008010873 */
[----:B------:R-:W-:Y:S03]  /*5140*/  @P0 FSEL R67, R67, -INF , !P5 ;  /* 0xff80000043430808 */ /* 0x000fe60006800000 */
[----:B------:R-:W4:Y:S01]  /*5150*/  MUFU.EX2 R241, R64 ;  /* 0x0000004000f17308 */ /* 0x000f220000000800 */
[----:B------:R-:W-:Y:S01]  /*5160*/  ISETP.GT.U32.AND P4, PT, R4, UR9, PT ;  /* 0x0000000904007c0c */ /* 0x000fe2000bf84070 */
[----:B-1----:R-:W-:Y:S01]  /*5170*/  @!P2 FADD.FTZ R240, -R240, -RZ ;  /* 0x800000fff0f0a221 */ /* 0x002fe20000010100 */
[----:B------:R-:W-:Y:S01]  /*5180*/  ISETP.LE.U32.AND P5, PT, R8, UR9, PT ;  /* 0x0000000908007c0c */ /* 0x000fe2000bfa3070 */
[----:B---3--:R-:W-:Y:S01]  /*5190*/  @P3 FADD.FTZ R222, -R222, -RZ ;  /* 0x800000ffdede3221 */ /* 0x008fe20000010100 */
[----:B------:R-:W-:Y:S01]  /*51a0*/  F2FP.RELU.BF16.F32.PACK_AB R4, R182, R151 ;  /* 0x00000097b604723e */ /* 0x000fe200000018ff */
[----:B------:R-:W-:Y:S01]  /*51b0*/  FFMA.FTZ R114, R65, UR10, -R114 ;  /* 0x0000000a41727c23 */ /* 0x000fe20008010872 */
[----:B------:R-:W-:Y:S03]  /*51c0*/  LOP3.LUT R7, R7, 0xff, RZ, 0xc0, !PT ;  /* 0x000000ff07077812 */ /* 0x000fe600078ec0ff */
[----:B------:R-:W1:Y:S01]  /*51d0*/  MUFU.EX2 R236, R55 ;  /* 0x0000003700ec7308 */ /* 0x000e620000000800 */
[----:B------:R-:W-:Y:S01]  /*51e0*/  PRMT R5, R20, 0x7772, RZ ;  /* 0x0000777214057816 */ /* 0x000fe200000000ff */
[----:B------:R3:W-:Y:S01]  /*51f0*/  STS [R141], R4 ;  /* 0x000000048d007388 */ /* 0x0007e20000000800 */
[----:B------:R-:W-:Y:S01]  /*5200*/  ISETP.LE.U32.AND P1, PT, R7, UR9, PT ;  /* 0x0000000907007c0c */ /* 0x000fe2000bf23070 */
[----:B------:R-:W-:Y:S01]  /*5210*/  FFMA.FTZ R112, R67, UR10, -R112 ;  /* 0x0000000a43707c23 */ /* 0x000fe20008010870 */
[----:B------:R-:W-:Y:S01]  /*5220*/  PRMT R7, R14, 0x7771, RZ ;  /* 0x000077710e077816 */ /* 0x000fe200000000ff */
[----:B------:R-:W-:Y:S01]  /*5230*/  FFMA.FTZ R113, R63, UR10, -R113 ;  /* 0x0000000a3f717c23 */ /* 0x000fe20008010871 */
[----:B------:R-:W-:Y:S01]  /*5240*/  ISETP.LE.U32.AND P3, PT, R13, UR9, PT ;  /* 0x000000090d007c0c */ /* 0x000fe2000bf63070 */
[----:B--2---:R-:W-:Y:S01]  /*5250*/  @!P5 FADD.FTZ R237, -R237, -RZ ;  /* 0x800000ffededd221 */ /* 0x004fe20000010100 */
[----:B------:R-:W-:Y:S01]  /*5260*/  ISETP.GT.U32.AND P2, PT, R7, UR9, PT ;  /* 0x0000000907007c0c */ /* 0x000fe2000bf44070 */
[----:B------:R-:W2:Y:S01]  /*5270*/  MUFU.EX2 R239, R58 ;  /* 0x0000003a00ef7308 */ /* 0x000ea20000000800 */
[----:B------:R-:W-:Y:S02]  /*5280*/  F2FP.RELU.BF16.F32.PACK_AB R7, R184, R183 ;  /* 0x000000b7b807723e */ /* 0x000fe400000018ff */
[----:B------:R-:W-:Y:S02]  /*5290*/  ISETP.GT.U32.AND P5, PT, R5, UR9, PT ;  /* 0x0000000905007c0c */ /* 0x000fe4000bfa4070 */
[----:B------:R-:W-:Y:S01]  /*52a0*/  F2FP.RELU.BF16.F32.PACK_AB R5, R194, R193 ;  /* 0x000000c1c205723e */ /* 0x000fe200000018ff */
[----:B------:R3:W-:Y:S01]  /*52b0*/  STS [R141+0x400], R7 ;  /* 0x000400078d007388 */ /* 0x0007e20000000800 */
[----:B------:R-:W-:Y:S03]  /*52c0*/  PRMT R6, R14, 0x7772, RZ ;  /* 0x000077720e067816 */ /* 0x000fe600000000ff */
[----:B------:R-:W3:Y:S01]  /*52d0*/  MUFU.EX2 R242, R114 ;  /* 0x0000007200f27308 */ /* 0x000ee20000000800 */
[----:B------:R-:W-:Y:S01]  /*52e0*/  PRMT R10, R20, 0x7771, RZ ;  /* 0x00007771140a7816 */ /* 0x000fe200000000ff */
[----:B------:R3:W-:Y:S01]  /*52f0*/  STS [R158+0x400], R5 ;  /* 0x000400059e007388 */ /* 0x0007e20000000800 */
[----:B----4-:R-:W-:Y:S01]  /*5300*/  @!P3 FADD.FTZ R241, -R241, -RZ ;  /* 0x800000fff1f1b221 */ /* 0x010fe20000010100 */
[----:B------:R-:W-:Y:S01]  /*5310*/  ISETP.GT.U32.AND P3, PT, R6, UR9, PT ;  /* 0x0000000906007c0c */ /* 0x000fe2000bf64070 */
[----:B-1----:R-:W-:Y:S01]  /*5320*/  @!P6 FADD.FTZ R236, -R236, -RZ ;  /* 0x800000ffecece221 */ /* 0x002fe20000010100 */
[----:B------:R-:W-:Y:S02]  /*5330*/  F2FP.RELU.BF16.F32.PACK_AB R6, R196, R197 ;  /* 0x000000c5c406723e */ /* 0x000fe400000018ff */
[----:B------:R-:W-:Y:S01]  /*5340*/  ISETP.GT.U32.AND P6, PT, R10, UR9, PT ;  /* 0x000000090a007c0c */ /* 0x000fe2000bfc4070 */
[----:B--2---:R-:W-:Y:S01]  /*5350*/  @!P1 FADD.FTZ R239, -R239, -RZ ;  /* 0x800000ffefef9221 */ /* 0x004fe20000010100 */
[----:B---3--:R-:W-:Y:S01]  /*5360*/  F2FP.RELU.BF16.F32.PACK_AB R4, R186, R185 ;  /* 0x000000b9ba04723e */ /* 0x008fe200000018ff */
[----:B------:R1:W-:Y:S01]  /*5370*/  STS [R158], R6 ;  /* 0x000000069e007388 */ /* 0x0003e20000000800 */
[C---:B------:R-:W-:Y:S01]  /*5380*/  PRMT R8, R14.reuse, 0x7770, RZ ;  /* 0x000077700e087816 */ /* 0x040fe200000000ff */
[----:B------:R-:W2:Y:S01]  /*5390*/  MUFU.EX2 R246, R66 ;  /* 0x0000004200f67308 */ /* 0x000ea20000000800 */
[----:B------:R-:W-:Y:S01]  /*53a0*/  PRMT R14, R14, 0x7773, RZ ;  /* 0x000077730e0e7816 */ /* 0x000fe200000000ff */
[----:B------:R3:W-:Y:S01]  /*53b0*/  STS [R141+0x2000], R4 ;  /* 0x002000048d007388 */ /* 0x0007e20000000800 */
[----:B------:R-:W-:Y:S02]  /*53c0*/  ISETP.LE.U32.AND P1, PT, R8, UR9, PT ;  /* 0x0000000908007c0c */ /* 0x000fe4000bf23070 */
[----:B------:R-:W-:Y:S03]  /*53d0*/  F2FP.RELU.BF16.F32.PACK_AB R8, R222, R221 ;  /* 0x000000ddde08723e */ /* 0x000fe600000018ff */
[----:B------:R-:W-:Y:S02]  /*53e0*/  @P6 FADD.FTZ R242, -R242, -RZ ;  /* 0x800000fff2f26221 */ /* 0x000fe40000010100 */
[----:B------:R-:W4:Y:S01]  /*53f0*/  MUFU.EX2 R249, R112 ;  /* 0x0000007000f97308 */ /* 0x000f220000000800 */
[----:B------:R-:W-:Y:S02]  /*5400*/  F2FP.RELU.BF16.F32.PACK_AB R7, R218, R217 ;  /* 0x000000d9da07723e */ /* 0x000fe400000018ff */
[----:B------:R-:W-:Y:S02]  /*5410*/  ISETP.GT.U32.AND P6, PT, R14, UR9, PT ;  /* 0x000000090e007c0c */ /* 0x000fe4000bfc4070 */
[----:B------:R-:W-:Y:S05]  /*5420*/  F2FP.RELU.BF16.F32.PACK_AB R5, R188, R187 ;  /* 0x000000bbbc05723e */ /* 0x000fea00000018ff */
[----:B------:R-:W3:Y:S01]  /*5430*/  MUFU.EX2 R243, R60 ;  /* 0x0000003c00f37308 */ /* 0x000ee20000000800 */
[----:B--2---:R-:W-:Y:S01]  /*5440*/  @P5 FADD.FTZ R246, -R246, -RZ ;  /* 0x800000fff6f65221 */ /* 0x004fe20000010100 */
[----:B------:R2:W-:Y:S01]  /*5450*/  STS [R141+0x2400], R5 ;  /* 0x002400058d007388 */ /* 0x0005e20000000800 */
[----:B------:R-:W-:Y:S02]  /*5460*/  FSETP.GE.FTZ.AND P5, PT, R197, RZ, PT ;  /* 0x000000ffc500720b */ /* 0x000fe40003fb6000 */
[----:B-1----:R-:W-:Y:S05]  /*5470*/  F2FP.RELU.BF16.F32.PACK_AB R6, R190, R189 ;  /* 0x000000bdbe06723e */ /* 0x002fea00000018ff */
[----:B------:R-:W1:Y:S01]  /*5480*/  MUFU.EX2 R244, R115 ;  /* 0x0000007300f47308 */ /* 0x000e620000000800 */
[----:B----4-:R-:W-:Y:S01]  /*5490*/  @P4 FADD.FTZ R249, -R249, -RZ ;  /* 0x800000fff9f94221 */ /* 0x010fe20000010100 */
[----:B---3--:R-:W-:Y:S01]  /*54a0*/  F2FP.RELU.BF16.F32.PACK_AB R4, R192, R191 ;  /* 0x000000bfc004723e */ /* 0x008fe200000018ff */
[----:B------:R3:W-:Y:S01]  /*54b0*/  STS [R158+0x2000], R6 ;  /* 0x002000069e007388 */ /* 0x0007e20000000800 */
[----:B------:R-:W-:Y:S03]  /*54c0*/  FSETP.GE.FTZ.AND P4, PT, R196, RZ, PT ;  /* 0x000000ffc400720b */ /* 0x000fe60003f96000 */
[----:B------:R4:W-:Y:S03]  /*54d0*/  STS [R158+0x2400], R4 ;  /* 0x002400049e007388 */ /* 0x0009e60000000800 */
[----:B------:R-:W3:Y:S01]  /*54e0*/  MUFU.EX2 R245, R62 ;  /* 0x0000003e00f57308 */ /* 0x000ee20000000800 */
[----:B------:R-:W-:Y:S01]  /*54f0*/  @!P1 FADD.FTZ R243, -R243, -RZ ;  /* 0x800000fff3f39221 */ /* 0x000fe20000010100 */
[----:B------:R-:W-:Y:S08]  /*5500*/  FSETP.GE.FTZ.AND P1, PT, R151, RZ, PT ;  /* 0x000000ff9700720b */ /* 0x000ff00003f36000 */
[----:B------:R-:W4:Y:S01]  /*5510*/  MUFU.EX2 R248, R113 ;  /* 0x0000007100f87308 */ /* 0x000f220000000800 */
[----:B-1----:R-:W-:Y:S01]  /*5520*/  @P2 FADD.FTZ R244, -R244, -RZ ;  /* 0x800000fff4f42221 */ /* 0x002fe20000010100 */
[C---:B------:R-:W-:Y:S02]  /*5530*/  FSETP.GE.FTZ.AND P2, PT, R198.reuse, RZ, PT ;  /* 0x000000ffc600720b */ /* 0x040fe40003f56000 */
[----:B--2---:R-:W-:Y:S05]  /*5540*/  F2FP.RELU.BF16.F32.PACK_AB R5, R198, R195 ;  /* 0x000000c3c605723e */ /* 0x004fea00000018ff */
[----:B------:R1:W-:Y:S01]  /*5550*/  STS [R144], R5 ;  /* 0x0000000590007388 */ /* 0x0003e20000000800 */
[----:B---3--:R-:W-:Y:S01]  /*5560*/  @P3 FADD.FTZ R245, -R245, -RZ ;  /* 0x800000fff5f53221 */ /* 0x008fe20000010100 */
[----:B------:R-:W-:Y:S02]  /*5570*/  FSETP.GE.FTZ.AND P3, PT, R195, RZ, PT ;  /* 0x000000ffc300720b */ /* 0x000fe40003f76000 */
[----:B------:R-:W-:Y:S02]  /*5580*/  F2FP.RELU.BF16.F32.PACK_AB R6, R210, R209 ;  /* 0x000000d1d206723e */ /* 0x000fe400000018ff */
[----:B----4-:R-:W-:Y:S01]  /*5590*/  F2FP.RELU.BF16.F32.PACK_AB R4, R200, R199 ;  /* 0x000000c7c804723e */ /* 0x010fe200000018ff */
[----:B------:R-:W-:Y:S01]  /*55a0*/  @P6 FADD.FTZ R248, -R248, -RZ ;  /* 0x800000fff8f86221 */ /* 0x000fe20000010100 */
[----:B------:R-:W-:Y:S03]  /*55b0*/  FSETP.GE.FTZ.AND P6, PT, R182, RZ, PT ;  /* 0x000000ffb600720b */ /* 0x000fe60003fd6000 */
[----:B------:R2:W-:Y:S04]  /*55c0*/  STS [R144+0x400], R4 ;  /* 0x0004000490007388 */ /* 0x0005e80000000800 */
[----:B------:R3:W-:Y:S01]  /*55d0*/  STS [R157], R6 ;  /* 0x000000069d007388 */ /* 0x0007e20000000800 */
[----:B-1----:R-:W-:Y:S05]  /*55e0*/  F2FP.RELU.BF16.F32.PACK_AB R5, R212, R211 ;  /* 0x000000d3d405723e */ /* 0x002fea00000018ff */
[----:B------:R1:W-:Y:S01]  /*55f0*/  STS [R157+0x400], R5 ;  /* 0x000400059d007388 */ /* 0x0003e20000000800 */
[----:B--2---:R-:W-:Y:S02]  /*5600*/  F2FP.RELU.BF16.F32.PACK_AB R4, R203, R201 ;  /* 0x000000c9cb04723e */ /* 0x004fe400000018ff */
[----:B---3--:R-:W-:Y:S03]  /*5610*/  F2FP.RELU.BF16.F32.PACK_AB R6, R206, R205 ;  /* 0x000000cdce06723e */ /* 0x008fe600000018ff */
[----:B------:R2:W-:Y:S01]  /*5620*/  STS [R144+0x2000], R4 ;  /* 0x0020000490007388 */ /* 0x0005e20000000800 */
[----:B-1----:R-:W-:Y:S05]  /*5630*/  F2FP.RELU.BF16.F32.PACK_AB R5, R204, R202 ;  /* 0x000000cacc05723e */ /* 0x002fea00000018ff */
[----:B------:R1:W-:Y:S04]  /*5640*/  STS [R144+0x2400], R5 ;  /* 0x0024000590007388 */ /* 0x0003e80000000800 */
[----:B------:R3:W-:Y:S01]  /*5650*/  STS [R157+0x2000], R6 ;  /* 0x002000069d007388 */ /* 0x0007e20000000800 */
[----:B--2---:R-:W-:Y:S05]  /*5660*/  F2FP.RELU.BF16.F32.PACK_AB R4, R208, R207 ;  /* 0x000000cfd004723e */ /* 0x004fea00000018ff */
[----:B------:R2:W-:Y:S01]  /*5670*/  STS [R157+0x2400], R4 ;  /* 0x002400049d007388 */ /* 0x0005e20000000800 */
[----:B-1----:R-:W-:Y:S02]  /*5680*/  F2FP.RELU.BF16.F32.PACK_AB R5, R214, R213 ;  /* 0x000000d5d605723e */ /* 0x002fe400000018ff */
[----:B---3--:R-:W-:Y:S03]  /*5690*/  F2FP.RELU.BF16.F32.PACK_AB R6, R230, R229 ;  /* 0x000000e5e606723e */ /* 0x008fe600000018ff */
[----:B------:R1:W-:Y:S01]  /*56a0*/  STS [R142], R5 ;  /* 0x000000058e007388 */ /* 0x0003e20000000800 */
[----:B--2---:R-:W-:Y:S05]  /*56b0*/  F2FP.RELU.BF16.F32.PACK_AB R4, R216, R215 ;  /* 0x000000d7d804723e */ /* 0x004fea00000018ff */
[----:B------:R2:W-:Y:S04]  /*56c0*/  STS [R142+0x400], R4 ;  /* 0x000400048e007388 */ /* 0x0005e80000000800 */
[----:B------:R3:W-:Y:S01]  /*56d0*/  STS [R247], R6 ;  /* 0x00000006f7007388 */ /* 0x0007e20000000800 */
[----:B-1----:R-:W-:Y:S05]  /*56e0*/  F2FP.RELU.BF16.F32.PACK_AB R5, R232, R231 ;  /* 0x000000e7e805723e */ /* 0x002fea00000018ff */
[----:B------:R1:W-:Y:S04]  /*56f0*/  STS [R247+0x400], R5 ;  /* 0x00040005f7007388 */ /* 0x0003e80000000800 */
[----:B------:R4:W-:Y:S01]  /*5700*/  STS [R142+0x2000], R7 ;  /* 0x002000078e007388 */ /* 0x0009e20000000800 */
[----:B--2---:R-:W-:Y:S02]  /*5710*/  F2FP.RELU.BF16.F32.PACK_AB R4, R219, R220 ;  /* 0x000000dcdb04723e */ /* 0x004fe400000018ff */
[----:B---3--:R-:W-:Y:S03]  /*5720*/  F2FP.RELU.BF16.F32.PACK_AB R6, R234, R233 ;  /* 0x000000e9ea06723e */ /* 0x008fe600000018ff */
[----:B------:R2:W-:Y:S04]  /*5730*/  STS [R142+0x2400], R4 ;  /* 0x002400048e007388 */ /* 0x0005e80000000800 */
[----:B------:R3:W-:Y:S01]  /*5740*/  STS [R247+0x2000], R8 ;  /* 0x00200008f7007388 */ /* 0x0007e20000000800 */
[----:B-1----:R-:W-:Y:S02]  /*5750*/  F2FP.RELU.BF16.F32.PACK_AB R5, R236, R235 ;  /* 0x000000ebec05723e */ /* 0x002fe400000018ff */
[----:B----4-:R-:W-:Y:S05]  /*5760*/  F2FP.RELU.BF16.F32.PACK_AB R7, R228, R223 ;  /* 0x000000dfe407723e */ /* 0x010fea00000018ff */
[----:B------:R1:W-:Y:S01]  /*5770*/  STS [R247+0x2400], R7 ;  /* 0x00240007f7007388 */ /* 0x0003e20000000800 */
[----:B--2---:R-:W-:Y:S03]  /*5780*/  F2FP.RELU.BF16.F32.PACK_AB R4, R242, R241 ;  /* 0x000000f1f204723e */ /* 0x004fe600000018ff */
[----:B------:R2:W-:Y:S01]  /*5790*/  STS [R145], R6 ;  /* 0x0000000691007388 */ /* 0x0005e20000000800 */
[----:B---3--:R-:W-:Y:S03]  /*57a0*/  F2FP.RELU.BF16.F32.PACK_AB R8, R238, R237 ;  /* 0x000000edee08723e */ /* 0x008fe600000018ff */
        /* <DEDUP_REMOVED lines=19> */
[C---:B--2---:R-:W-:Y:S07]  /*58e0*/  HMMA.16816.F32.BF16 R8, R60.reuse, R16, RZ ;  /* 0x000000103c08723c */ /* 0x044fee00000418ff */
[----:B------:R-:W1:Y:S01]  /*58f0*/  LDSM.16.M88.4 R108, [R137+0x2000] ;  /* 0x00200000896c783b */ /* 0x000e620000000200 */
[-C--:B------:R-:W-:Y:S07]  /*5900*/  HMMA.16816.F32.BF16 R12, R60, R18.reuse, RZ ;  /* 0x000000123c0c723c */ /* 0x080fee00000418ff */
[----:B------:R-:W2:Y:S01]  /*5910*/  LDSM.16.M88.4 R112, [R0+0x5000] ;  /* 0x005000000070783b */ /* 0x000ea20000000200 */
[C---:B------:R-:W-:Y:S07]  /*5920*/  HMMA.16816.F32.BF16 R16, R64.reuse, R18, RZ ;  /* 0x000000124010723c */ /* 0x040fee00000418ff */
[----:B------:R-:W2:Y:S01]  /*5930*/  LDSM.16.M88.4 R116, [R137+0x2400] ;  /* 0x002400008974783b */ /* 0x000ea20000000200 */
[-C--:B---3--:R-:W-:Y:S07]  /*5940*/  HMMA.16816.F32.BF16 R20, R64, R32.reuse, RZ ;  /* 0x000000204014723c */ /* 0x088fee00000418ff */
[----:B------:R-:W3:Y:S01]  /*5950*/  LDSM.16.M88.4 R120, [R137+0x2800] ;  /* 0x002800008978783b */ /* 0x000ee20000000200 */
[C---:B------:R-:W-:Y:S07]  /*5960*/  HMMA.16816.F32.BF16 R24, R60.reuse, R32, RZ ;  /* 0x000000203c18723c */ /* 0x040fee00000418ff */
[----:B------:R-:W3:Y:S01]  /*5970*/  LDSM.16.M88.4 R124, [R137+0x2c00] ;  /* 0x002c0000897c783b */ /* 0x000ee20000000200 */
        /* <DEDUP_REMOVED lines=8> */
[----:B------:R-:W-:Y:S06]  /*5a00*/  VIADD R100, R168, 0x1 ;  /* 0x00000001a8647836 */ /* 0x000fec0000000000 */
        /* <DEDUP_REMOVED lines=10> */
[-C--:B------:R-:W-:Y:S02]  /*5ab0*/  FSEL R101, R5, R227.reuse, P6 ;  /* 0x000000e305657208 */ /* 0x080fe40003000000 */
[----:B------:R-:W-:Y:S02]  /*5ac0*/  FSEL R4, R4, R227, P1 ;  /* 0x000000e304047208 */ /* 0x000fe40000800000 */
[-C--:B------:R-:W-:Y:S03]  /*5ad0*/  HMMA.16816.F32.BF16 R20, R104, R116.reuse, R20 ;  /* 0x000000746814723c */ /* 0x080fe60000041814 */
[----:B------:R-:W-:Y:S01]  /*5ae0*/  ISETP.NE.AND P1, PT, R100, 0x1, PT ;  /* 0x000000016400780c */ /* 0x000fe20003f25270 */
[----:B------:R-:W-:Y:S01]  /*5af0*/  FMUL.FTZ R4, R151, R4 ;  /* 0x0000000497047220 */ /* 0x000fe20000410000 */
[----:B------:R-:W-:Y:S01]  /*5b00*/  FSETP.GE.FTZ.AND P6, PT, R229, RZ, PT ;  /* 0x000000ffe500720b */ /* 0x000fe20003fd6000 */
[----:B------:R-:W-:Y:S02]  /*5b10*/  FMUL.FTZ R182, R182, R101 ;  /* 0x00000065b6b67220 */ /* 0x000fe40000410000 */
[C---:B------:R-:W-:Y:S04]  /*5b20*/  HMMA.16816.F32.BF16 R24, R112.reuse, R116, R24 ;  /* 0x000000747018723c */ /* 0x040fe80000041818 */
[C---:B------:R-:W-:Y:S01]  /*5b30*/  FADD.FTZ R16, -R227.reuse, R16 ;  /* 0x00000010e3107221 */ /* 0x040fe20000010100 */
[C---:B------:R-:W-:Y:S01]  /*5b40*/  FADD.FTZ R17, -R227.reuse, R17 ;  /* 0x00000011e3117221 */ /* 0x040fe20000010100 */
[----:B------:R-:W-:Y:S02]  /*5b50*/  F2FP.BF16.F32.PACK_AB R4, R182, R4 ;  /* 0x00000004b604723e */ /* 0x000fe400000010ff */
[-C--:B------:R-:W-:Y:S03]  /*5b60*/  HMMA.16816.F32.BF16 R28, R112, R118.reuse, R28 ;  /* 0x00000076701c723c */ /* 0x080fe6000004181c */
[C---:B------:R-:W-:Y:S01]  /*5b70*/  FADD.FTZ R5, -R227.reuse, R21 ;  /* 0x00000015e3057221 */ /* 0x040fe20000010100 */
[-C--:B------:R-:W-:Y:S01]  /*5b80*/  FSEL R100, R16, R227.reuse, P5 ;  /* 0x000000e310647208 */ /* 0x080fe20002800000 */
[----:B------:R-:W-:Y:S01]  /*5b90*/  FADD.FTZ R16, -R227, R20 ;  /* 0x00000014e3107221 */ /* 0x000fe20000010100 */
[-C--:B------:R-:W-:Y:S02]  /*5ba0*/  FSEL R17, R17, R227.reuse, P4 ;  /* 0x000000e311117208 */ /* 0x080fe40002000000 */
[C---:B------:R-:W-:Y:S04]  /*5bb0*/  HMMA.16816.F32.BF16 R32, R104.reuse, R118, R32 ;  /* 0x000000766820723c */ /* 0x040fe80000041820 */
[----:B------:R-:W-:Y:S01]  /*5bc0*/  FSEL R5, R5, R227, P2 ;  /* 0x000000e305057208 */ /* 0x000fe20001000000 */
[----:B------:R-:W-:Y:S01]  /*5bd0*/  FMUL.FTZ R197, R197, R100 ;  /* 0x00000064c5c57220 */ /* 0x000fe20000410000 */
[----:B------:R-:W-:Y:S01]  /*5be0*/  FSETP.GE.FTZ.AND P2, PT, R214, RZ, PT ;  /* 0x000000ffd600720b */ /* 0x000fe20003f56000 */
[----:B------:R-:W-:Y:S01]  /*5bf0*/  FMUL.FTZ R17, R196, R17 ;  /* 0x00000011c4117220 */ /* 0x000fe20000410000 */
[-C--:B---3--:R-:W-:Y:S03]  /*5c00*/  HMMA.16816.F32.BF16 R36, R104, R120.reuse, R36 ;  /* 0x000000786824723c */ /* 0x088fe60000041824 */
[----:B------:R-:W-:Y:S01]  /*5c10*/  FSEL R16, R16, R227, P3 ;  /* 0x000000e310107208 */ /* 0x000fe20001800000 */
[----:B------:R-:W-:Y:S01]  /*5c20*/  FMUL.FTZ R5, R198, R5 ;  /* 0x00000005c6057220 */ /* 0x000fe20000410000 */
[----:B------:R-:W-:Y:S02]  /*5c30*/  FSETP.GE.FTZ.AND P3, PT, R213, RZ, PT ;  /* 0x000000ffd500720b */ /* 0x000fe40003f76000 */
[----:B------:R-:W-:Y:S01]  /*5c40*/  FSETP.GE.FTZ.AND P5, PT, R209, RZ, PT ;  /* 0x000000ffd100720b */ /* 0x000fe20003fb6000 */
[C---:B------:R-:W-:Y:S04]  /*5c50*/  HMMA.16816.F32.BF16 R40, R112.reuse, R120, R40 ;  /* 0x000000787028723c */ /* 0x040fe80000041828 */
[----:B------:R-:W-:Y:S01]  /*5c60*/  FSETP.GE.FTZ.AND P4, PT, R210, RZ, PT ;  /* 0x000000ffd200720b */ /* 0x000fe20003f96000 */
[C---:B------:R-:W-:Y:S01]  /*5c70*/  FADD.FTZ R32, -R227.reuse, R32 ;  /* 0x00000020e3207221 */ /* 0x040fe20000010100 */
[----:B------:R-:W-:Y:S01]  /*5c80*/  FADD.FTZ R33, -R227, R33 ;  /* 0x00000021e3217221 */ /* 0x000fe20000010100 */
[----:B------:R-:W-:Y:S01]  /*5c90*/  FMUL.FTZ R16, R195, R16 ;  /* 0x00000010c3107220 */ /* 0x000fe20000410000 */
[-C--:B------:R-:W-:Y:S03]  /*5ca0*/  HMMA.16816.F32.BF16 R44, R112, R122.reuse, R44 ;  /* 0x0000007a702c723c */ /* 0x080fe6000004182c */
[-C--:B------:R-:W-:Y:S01]  /*5cb0*/  FSEL R32, R32, R227.reuse, P5 ;  /* 0x000000e320207208 */ /* 0x080fe20002800000 */
[----:B------:R-:W-:Y:S01]  /*5cc0*/  FADD.FTZ R37, -R227, R37 ;  /* 0x00000025e3257221 */ /* 0x000fe20000010100 */
[-C--:B------:R-:W-:Y:S01]  /*5cd0*/  FSEL R33, R33, R227.reuse, P4 ;  /* 0x000000e321217208 */ /* 0x080fe20002000000 */
[----:B------:R-:W-:Y:S01]  /*5ce0*/  FADD.FTZ R36, -R227, R36 ;  /* 0x00000024e3247221 */ /* 0x000fe20000010100 */
[----:B------:R-:W-:Y:S01]  /*5cf0*/  FSETP.GE.FTZ.AND P5, PT, R230, RZ, PT ;  /* 0x000000ffe600720b */ /* 0x000fe20003fb6000 */
[C---:B------:R-:W-:Y:S04]  /*5d00*/  HMMA.16816.F32.BF16 R48, R104.reuse, R122, R48 ;  /* 0x0000007a6830723c */ /* 0x040fe80000041830 */
[----:B------:R-:W-:Y:S01]  /*5d10*/  FSEL R37, R37, R227, P2 ;  /* 0x000000e325257208 */ /* 0x000fe20001000000 */
[----:B------:R-:W-:Y:S01]  /*5d20*/  FMUL.FTZ R32, R209, R32 ;  /* 0x00000020d1207220 */ /* 0x000fe20000410000 */
[----:B------:R-:W-:Y:S01]  /*5d30*/  FSETP.GE.FTZ.AND P2, PT, R242, RZ, PT ;  /* 0x000000fff200720b */ /* 0x000fe20003f56000 */
[----:B------:R-:W-:Y:S01]  /*5d40*/  FMUL.FTZ R33, R210, R33 ;  /* 0x00000021d2217220 */ /* 0x000fe20000410000 */
[----:B------:R-:W-:Y:S01]  /*5d50*/  FSEL R36, R36, R227, P3 ;  /* 0x000000e324247208 */ /* 0x000fe20001800000 */
[-C--:B------:R-:W-:Y:S03]  /*5d60*/  HMMA.16816.F32.BF16 R52, R104, R124.reuse, R52 ;  /* 0x0000007c6834723c */ /* 0x080fe60000041834 */
[----:B------:R-:W-:Y:S01]  /*5d70*/  FSETP.GE.FTZ.AND P3, PT, R234, RZ, PT ;  /* 0x000000ffea00720b */ /* 0x000fe20003f76000 */
[----:B------:R-:W-:Y:S01]  /*5d80*/  FMUL.FTZ R36, R213, R36 ;  /* 0x00000024d5247220 */ /* 0x000fe20000410000 */
[----:B------:R-:W-:Y:S01]  /*5d90*/  FSETP.GE.FTZ.AND P4, PT, R233, RZ, PT ;  /* 0x000000ffe900720b */ /* 0x000fe20003f96000 */
[----:B------:R-:W-:Y:S01]  /*5da0*/  FMUL.FTZ R37, R214, R37 ;  /* 0x00000025d6257220 */ /* 0x000fe20000410000 */
[----:B------:R-:W-:Y:S01]  /*5db0*/  F2FP.BF16.F32.PACK_AB R32, R33, R32 ;  /* 0x000000202120723e */ /* 0x000fe200000010ff */
[C---:B------:R-:W-:Y:S04]  /*5dc0*/  HMMA.16816.F32.BF16 R56, R112.reuse, R124, R56 ;  /* 0x0000007c7038723c */ /* 0x040fe80000041838 */
[----:B------:R-:W-:Y:S01]  /*5dd0*/  F2FP.BF16.F32.PACK_AB R36, R37, R36 ;  /* 0x000000242524723e */ /* 0x000fe200000010ff */
[----:B------:R-:W-:Y:S01]  /*5de0*/  FADD.FTZ R48, -R227, R48 ;  /* 0x00000030e3307221 */ /* 0x000fe20000010100 */
[----:B------:R-:W-:Y:S01]  /*5df0*/  F2FP.BF16.F32.PACK_AB R17, R17, R197 ;  /* 0x000000c51111723e */ /* 0x000fe200000010ff */
[----:B------:R-:W-:Y:S01]  /*5e00*/  FADD.FTZ R49, -R227, R49 ;  /* 0x00000031e3317221 */ /* 0x000fe20000010100 */
[----:B------:R-:W-:Y:S01]  /*5e10*/  F2FP.BF16.F32.PACK_AB R5, R5, R16 ;  /* 0x000000100505723e */ /* 0x000fe200000010ff */
[-C--:B------:R-:W-:Y:S03]  /*5e20*/  HMMA.16816.F32.BF16 R60, R112, R126.reuse, R60 ;  /* 0x0000007e703c723c */ /* 0x080fe6000004183c */
[-C--:B------:R-:W-:Y:S01]  /*5e30*/  FSEL R48, R48, R227.reuse, P6 ;  /* 0x000000e330307208 */ /* 0x080fe20003000000 */
[----:B------:R-:W-:Y:S01]  /*5e40*/  FADD.FTZ R53, -R227, R53 ;  /* 0x00000035e3357221 */ /* 0x000fe20000010100 */
[-C--:B------:R-:W-:Y:S01]  /*5e50*/  FSEL R49, R49, R227.reuse, P5 ;  /* 0x000000e331317208 */ /* 0x080fe20002800000 */
[----:B------:R-:W-:Y:S02]  /*5e60*/  FADD.FTZ R52, -R227, R52 ;  /* 0x00000034e3347221 */ /* 0x000fe40000010100 */
[----:B------:R-:W-:Y:S04]  /*5e70*/  HMMA.16816.F32.BF16 R64, R104, R126, R64 ;  /* 0x0000007e6840723c */ /* 0x000fe80000041840 */
[-C--:B------:R-:W-:Y:S01]  /*5e80*/  FSEL R53, R53, R227.reuse, P3 ;  /* 0x000000e335357208 */ /* 0x080fe20001800000 */
[----:B------:R-:W-:Y:S01]  /*5e90*/  FMUL.FTZ R48, R229, R48 ;  /* 0x00000030e5307220 */ /* 0x000fe20000410000 */
[----:B------:R-:W-:Y:S01]  /*5ea0*/  FSEL R52, R52, R227, P4 ;  /* 0x000000e334347208 */ /* 0x000fe20002000000 */
[----:B------:R-:W-:Y:S01]  /*5eb0*/  FMUL.FTZ R49, R230, R49 ;  /* 0x00000031e6317220 */ /* 0x000fe20000410000 */
[----:B------:R-:W-:Y:S01]  /*5ec0*/  FSETP.GE.FTZ.AND P3, PT, R241, RZ, PT ;  /* 0x000000fff100720b */ /* 0x000fe20003f76000 */
[----:B------:R-:W-:Y:S02]  /*5ed0*/  FMUL.FTZ R53, R234, R53 ;  /* 0x00000035ea357220 */ /* 0x000fe40000410000 */
[----:B------:R-:W-:Y:S01]  /*5ee0*/  FMUL.FTZ R52, R233, R52 ;  /* 0x00000034e9347220 */ /* 0x000fe20000410000 */
[----:B------:R-:W-:Y:S04]  /*5ef0*/  F2FP.BF16.F32.PACK_AB R48, R49, R48 ;  /* 0x000000303130723e */ /* 0x000fe800000010ff */
[----:B------:R-:W-:Y:S03]  /*5f00*/  F2FP.BF16.F32.PACK_AB R52, R53, R52 ;  /* 0x000000343534723e */ /* 0x000fe600000010ff */
[C---:B------:R-:W-:Y:S05]  /*5f10*/  FADD.FTZ R64, -R227.reuse, R64 ;  /* 0x00000040e3407221 */ /* 0x040fea0000010100 */
[----:B------:R-:W-:Y:S01]  /*5f20*/  FSEL R64, R64, R227, P3 ;  /* 0x000000e340407208 */ /* 0x000fe20001800000 */
[----:B------:R-:W-:Y:S01]  /*5f30*/  @P2 FADD.FTZ R227, -R227, R65 ;  /* 0x00000041e3e32221 */ /* 0x000fe20000010100 */
[----:B------:R-:W-:Y:S02]  /*5f40*/  FSETP.GE.FTZ.AND P3, PT, R183, RZ, PT ;  /* 0x000000ffb700720b */ /* 0x000fe40003f76000 */
[----:B------:R-:W-:Y:S01]  /*5f50*/  FSETP.GE.FTZ.AND P2, PT, R184, RZ, PT ;  /* 0x000000ffb800720b */ /* 0x000fe20003f56000 */
[----:B------:R-:W-:Y:S01]  /*5f60*/  FMUL.FTZ R241, R241, R64 ;  /* 0x00000040f1f17220 */ /* 0x000fe20000410000 */
[-C--:B------:R-:W-:Y:S01]  /*5f70*/  FSEL R37, R6, R226.reuse, P3 ;  /* 0x000000e206257208 */ /* 0x080fe20001800000 */
[----:B------:R-:W-:Y:S01]  /*5f80*/  FMUL.FTZ R227, R242, R227 ;  /* 0x000000e3f2e37220 */ /* 0x000fe20000410000 */
[----:B------:R-:W-:Y:S01]  /*5f90*/  FSEL R33, R7, R226, P2 ;  /* 0x000000e207217208 */ /* 0x000fe20001000000 */
[----:B------:R-:W-:Y:S08]  /*5fa0*/  @!P1 BRA `(.L_x_1061) ;  /* 0x0000000000889947 */ /* 0x000ff00003800000 */
[----:B------:R-:W1:Y:S01]  /*5fb0*/  LDC R7, c[0x0][0x3b0] ;  /* 0x0000ec00ff077b82 */ /* 0x000e620000000800 */
[----:B------:R-:W-:Y:S02]  /*5fc0*/  ISETP.GE.AND P2, PT, R146, UR4, PT ;  /* 0x0000000492007c0c */ /* 0x000fe4000bf46270 */
        /* <DEDUP_REMOVED lines=11> */
[C---:B------:R-:W-:Y:S02]  /*6080*/  @!P2 LEA R64, P4, R7.reuse, R153, 0x7 ;  /* 0x000000990740a211 */ /* 0x040fe400078838ff */
[----:B------:R-:W-:Y:S02]  /*6090*/  SEL R20, R20, 0x2000, !P5 ;  /* 0x0000200014147807 */ /* 0x000fe40006800000 */
[----:B--2---:R-:W-:Y:S01]  /*60a0*/  @!P2 LEA.HI.X R65, R7, R152, R6, 0x7, P4 ;  /* 0x000000980741a211 */ /* 0x004fe200020f3c06 */
[----:B------:R-:W-:Y:S02]  /*60b0*/  @!P3 IMAD.MOV.U32 R6, RZ, RZ, R153 ;  /* 0x000000ffff06b224 */ /* 0x000fe400078e0099 */
[----:B------:R-:W-:Y:S02]  /*60c0*/  IMAD.IADD R161, R161, 0x1, R20 ;  /* 0x00000001a1a17824 */ /* 0x000fe400078e0214 */
        /* <DEDUP_REMOVED lines=16> */
.L_x_1061:
[C---:B------:R-:W-:Y:S01]  /*61d0*/  FADD.FTZ R22, -R226.reuse, R22 ;  /* 0x00000016e2167221 */ /* 0x040fe20000010100 */
[----:B------:R-:W-:Y:S01]  /*61e0*/  FSETP.GE.FTZ.AND P2, PT, R199, RZ, PT ;  /* 0x000000ffc700720b */ /* 0x000fe20003f56000 */
[----:B------:R-:W-:Y:S01]  /*61f0*/  FADD.FTZ R19, -R226, R19 ;  /* 0x00000013e2137221 */ /* 0x000fe20000010100 */
[----:B------:R-:W-:Y:S01]  /*6200*/  FSETP.GE.FTZ.AND P3, PT, R194, RZ, PT ;  /* 0x000000ffc200720b */ /* 0x000fe20003f76000 */
[----:B------:R-:W-:Y:S01]  /*6210*/  FADD.FTZ R34, -R226, R34 ;  /* 0x00000022e2227221 */ /* 0x000fe20000010100 */
[-C--:B------:R-:W-:Y:S01]  /*6220*/  FSEL R22, R22, R226.reuse, P2 ;  /* 0x000000e216167208 */ /* 0x080fe20001000000 */
        /* <DEDUP_REMOVED lines=8> */
[----:B------:R-:W-:Y:S01]  /*62b0*/  FADD.FTZ R35, -R226, R35 ;  /* 0x00000023e2237221 */ /* 0x000fe20000010100 */
[----:B------:R-:W-:Y:S01]  /*62c0*/  FSETP.GE.FTZ.AND P2, PT, R216, RZ, PT ;  /* 0x000000ffd800720b */ /* 0x000fe20003f56000 */
[C---:B------:R-:W-:Y:S01]  /*62d0*/  FADD.FTZ R50, -R226.reuse, R50 ;  /* 0x00000032e2327221 */ /* 0x040fe20000010100 */
[-C--:B------:R-:W-:Y:S01]  /*62e0*/  FSEL R23, R23, R226.reuse, P3 ;  /* 0x000000e217177208 */ /* 0x080fe20001800000 */
[C---:B------:R-:W-:Y:S01]  /*62f0*/  FADD.FTZ R51, -R226.reuse, R51 ;  /* 0x00000033e2337221 */ /* 0x040fe20000010100 */
[----:B------:R-:W-:Y:S01]  /*6300*/  FSETP.GE.FTZ.AND P4, PT, R193, RZ, PT ;  /* 0x000000ffc100720b */ /* 0x000fe20003f96000 */
[C---:B------:R-:W-:Y:S01]  /*6310*/  FADD.FTZ R54, -R226.reuse, R54 ;  /* 0x00000036e2367221 */ /* 0x040fe20000010100 */
[----:B------:R-:W-:Y:S01]  /*6320*/  FSETP.GE.FTZ.AND P3, PT, R215, RZ, PT ;  /* 0x000000ffd700720b */ /* 0x000fe20003f76000 */
[C---:B------:R-:W-:Y:S01]  /*6330*/  FADD.FTZ R55, -R226.reuse, R55 ;  /* 0x00000037e2377221 */ /* 0x040fe20000010100 */
[-C--:B------:R-:W-:Y:S01]  /*6340*/  FSEL R39, R39, R226.reuse, P2 ;  /* 0x000000e227277208 */ /* 0x080fe20001000000 */
[----:B------:R-:W-:Y:S01]  /*6350*/  FADD.FTZ R66, -R226, R66 ;  /* 0x00000042e2427221 */ /* 0x000fe20000010100 */
[----:B------:R-:W-:Y:S01]  /*6360*/  FSETP.GE.FTZ.AND P2, PT, R249, RZ, PT ;  /* 0x000000fff900720b */ /* 0x000fe20003f56000 */
[C---:B-----5:R-:W-:Y:S01]  /*6370*/  FADD.FTZ R8, -R225.reuse, R8 ;  /* 0x00000008e1087221 */ /* 0x060fe20000010100 */
[-C--:B------:R-:W-:Y:S01]  /*6380*/  FSEL R18, R18, R226.reuse, P4 ;  /* 0x000000e212127208 */ /* 0x080fe20002000000 */
[C---:B------:R-:W-:Y:S01]  /*6390*/  FADD.FTZ R13, -R225.reuse, R13 ;  /* 0x0000000de10d7221 */ /* 0x040fe20000010100 */
[-C--:B------:R-:W-:Y:S01]  /*63a0*/  FSEL R38, R38, R226.reuse, P3 ;  /* 0x000000e226267208 */ /* 0x080fe20001800000 */
[C---:B------:R-:W-:Y:S01]  /*63b0*/  FADD.FTZ R24, -R225.reuse, R24 ;  /* 0x00000018e1187221 */ /* 0x040fe20000010100 */
[----:B------:R-:W-:Y:S01]  /*63c0*/  FSETP.GE.FTZ.AND P4, PT, R212, RZ, PT ;  /* 0x000000ffd400720b */ /* 0x000fe20003f96000 */
        /* <DEDUP_REMOVED lines=8> */
[----:B------:R-:W-:Y:S01]  /*6450*/  FADD.FTZ R29, -R225, R29 ;  /* 0x0000001de11d7221 */ /* 0x000fe20000010100 */
[----:B------:R-:W-:Y:S01]  /*6460*/  FSETP.GE.FTZ.AND P5, PT, R235, RZ, PT ;  /* 0x000000ffeb00720b */ /* 0x000fe20003fb6000 */
[C---:B------:R-:W-:Y:S01]  /*6470*/  FADD.FTZ R28, -R225.reuse, R28 ;  /* 0x0000001ce11c7221 */ /* 0x040fe20000010100 */
        /* <DEDUP_REMOVED lines=28> */
[-C--:B------:R-:W-:Y:S01]  /*6640*/  FSEL R24, R24, R225.reuse, P2 ;  /* 0x000000e118187208 */ /* 0x080fe20001000000 */
[----:B------:R-:W-:Y:S01]  /*6650*/  FMUL.FTZ R18, R193, R18 ;  /* 0x00000012c1127220 */ /* 0x000fe20000410000 */
[----:B------:R-:W-:Y:S01]  /*6660*/  FSETP.GE.FTZ.AND P2, PT, R218, RZ, PT ;  /* 0x000000ffda00720b */ /* 0x000fe20003f56000 */
[----:B------:R-:W-:Y:S01]  /*6670*/  FMUL.FTZ R8, R185, R8 ;  /* 0x00000008b9087220 */ /* 0x000fe20000410000 */
[----:B------:R-:W-:Y:S01]  /*6680*/  FSETP.GE.FTZ.AND P3, PT, R217, RZ, PT ;  /* 0x000000ffd900720b */ /* 0x000fe20003f76000 */
[----:B------:R-:W-:Y:S01]  /*6690*/  STS [R141+-0x8000], R4 ;  /* 0xff8000048d007388 */ /* 0x000fe20000000800 */
[----:B------:R-:W-:Y:S01]  /*66a0*/  FSEL R9, R9, R225, P4 ;  /* 0x000000e109097208 */ /* 0x000fe20002000000 */
[----:B------:R-:W-:Y:S01]  /*66b0*/  FMUL.FTZ R13, R190, R13 ;  /* 0x0000000dbe0d7220 */ /* 0x000fe20000410000 */
[----:B------:R-:W-:Y:S01]  /*66c0*/  FSEL R41, R41, R225, P2 ;  /* 0x000000e129297208 */ /* 0x000fe20001000000 */
[----:B------:R-:W-:Y:S01]  /*66d0*/  FMUL.FTZ R12, R189, R12 ;  /* 0x0000000cbd0c7220 */ /* 0x000fe20000410000 */
[----:B------:R-:W-:Y:S01]  /*66e0*/  FSETP.GE.FTZ.AND P4, PT, R206, RZ, PT ;  /* 0x000000ffce00720b */ /* 0x000fe20003f96000 */
        /* <DEDUP_REMOVED lines=64> */
[----:B------:R-:W-:Y:S01]  /*6af0*/  FMUL.FTZ R45, R222, R45 ;  /* 0x0000002dde2d7220 */ /* 0x000fe20000410000 */
        /* <DEDUP_REMOVED lines=15> */
[----:B------:R-:W-:Y:S01]  /*6bf0*/  FADD.FTZ R59, -R224, R59 ;  /* 0x0000003be03b7221 */ /* 0x000fe20000010100 */
        /* <DEDUP_REMOVED lines=15> */
[----:B------:R-:W-:Y:S01]  /*6cf0*/  FADD.FTZ R62, -R224, R62 ;  /* 0x0000003ee03e7221 */ /* 0x000fe20000010100 */
        /* <DEDUP_REMOVED lines=150> */
.L_x_1062:
[----:B------:R-:W-:Y:S01]  /*7660*/  LDSM.16.M88.4 R16, [R131+0xa000] ;  /* 0x00a000008310783b */ /* 0x000fe20000000200 */
[----:B------:R-:W-:Y:S01]  /*7670*/  ISETP.GT.AND P4, PT, R168, RZ, PT ;  /* 0x000000ffa800720c */ /* 0x000fe20003f84270 */
[----:B------:R-:W-:Y:S02]  /*7680*/  VIADD R162, R162, 0xfffffff8 ;  /* 0xfffffff8a2a27836 */ /* 0x000fe40000000000 */
[----:B------:R-:W1:Y:S04]  /*7690*/  LDSM.16.MT88.4 R20, [R135+0x6000] ;  /* 0x006000008714783b */ /* 0x000e680000004200 */
[----:B------:R-:W2:Y:S04]  /*76a0*/  LDSM.16.M88.4 R12, [R131+0xc000] ;  /* 0x00c00000830c783b */ /* 0x000ea80000000200 */
[----:B------:R-:W-:Y:S04]  /*76b0*/  LDSM.16.M88.4 R24, [R3+0xa000] ;  /* 0x00a000000318783b */ /* 0x000fe80000000200 */
[----:B------:R-:W3:Y:S04]  /*76c0*/  LDSM.16.MT88.4 R28, [R135+0x6400] ;  /* 0x00640000871c783b */ /* 0x000ee80000004200 */
[----:B------:R-:W4:Y:S04]  /*76d0*/  LDSM.16.M88.4 R32, [R3+0xc000] ;  /* 0x00c000000320783b */ /* 0x000f280000000200 */
[----:B------:R-:W-:Y:S04]  /*76e0*/  LDSM.16.M88.4 R36, [R130] ;  /* 0x000000008224783b */ /* 0x000fe80000000200 */
[----:B------:R-:W4:Y:S04]  /*76f0*/  LDSM.16.MT88.4 R40, [R135+0x6800] ;  /* 0x006800008728783b */ /* 0x000f280000004200 */
[----:B------:R-:W4:Y:S04]  /*7700*/  LDSM.16.M88.4 R44, [R130+0x2000] ;  /* 0x00200000822c783b */ /* 0x000f280000000200 */
[----:B------:R-:W-:Y:S01]  /*7710*/  LDSM.16.MT88.4 R48, [R135+0x6c00] ;  /* 0x006c00008730783b */ /* 0x000fe20000004200 */
        /* <DEDUP_REMOVED lines=63> */
[-C--:B-1----:R-:W-:Y:S05]  /*7b10*/  HMMA.16816.F32.BF16 R4, R20, R28.reuse, R4 ;  /* 0x0000001c1404723c */ /* 0x082fea0000041804 */
[C---:B------:R-:W-:Y:S02]  /*7b20*/  LEA.HI.X.SX32 R27, R52.reuse, R25, 0x5, P2 ;  /* 0x00000019341b7211 */ /* 0x040fe400010f2eff */
[C---:B------:R-:W-:Y:S01]  /*7b30*/  LEA R40, P2, R52.reuse, R26, 0x5 ;  /* 0x0000001a34287211 */ /* 0x040fe200078428ff */
[C---:B--2---:R-:W-:Y:S04]  /*7b40*/  HMMA.16816.F32.BF16 R8, R32.reuse, R28, R8 ;  /* 0x0000001c2008723c */ /* 0x044fe80000041808 */
[C---:B------:R-:W-:Y:S02]  /*7b50*/  LEA.HI.X.SX32 R41, R52.reuse, R27, 0x5, P2 ;  /* 0x0000001b34297211 */ /* 0x040fe400010f2eff */
[----:B------:R-:W-:Y:S02]  /*7b60*/  LEA R28, P2, R52, R40, 0x5 ;  /* 0x00000028341c7211 */ /* 0x000fe400078428ff */
        /* <DEDUP_REMOVED lines=8> */
[C---:B------:R-:W-:Y:S03]  /*7bf0*/  LEA R42, P2, R52.reuse, R34, 0x5 ;  /* 0x00000022342a7211 */ /* 0x040fe600078428ff */
[----:B------:R-:W5:Y:S01]  /*7c00*/  @P1 LDG.E R164, desc[UR32][R32.64+-0x100] ;  /* 0xffff002020a41981 */ /* 0x000f62000c1e1900 */
        /* <DEDUP_REMOVED lines=9> */
[C---:B--2---:R-:W-:Y:S03]  /*7ca0*/  LEA R4, P2, R52.reuse, R42, 0x5 ;  /* 0x0000002a34047211 */ /* 0x044fe600078428ff */
[----:B------:R-:W-:Y:S01]  /*7cb0*/  REDG.E.ADD.F32.FTZ.RN.STRONG.GPU desc[UR32][R38.64], R11 ;  /* 0x0000000b260079a6 */ /* 0x000fe2000c12f320 */
[----:B---3--:R-:W-:Y:S03]  /*7cc0*/  LEA.HI.X.SX32 R5, R52, R43, 0x5, P2 ;  /* 0x0000002b34057211 */ /* 0x008fe600010f2eff */
[----:B------:R-:W-:Y:S04]  /*7cd0*/  REDG.E.ADD.F32.FTZ.RN.STRONG.GPU desc[UR32][R44.64], R16 ;  /* 0x000000102c0079a6 */ /* 0x000fe8000c12f320 */
        /* <DEDUP_REMOVED lines=9> */
[----:B------:R-:W3:Y:S04]  /*7d70*/  LDSM.16.MT88.4 R12, [R132+UR5+0xe000] ;  /* 0x00e00005840c783b */ /* 0x000ee80008004200 */
[----:B------:R-:W-:Y:S04]  /*7d80*/  LDSM.16.MT88.4 R16, [R132+UR5+0xa800] ;  /* 0x00a800058410783b */ /* 0x000fe80008004200 */
[----:B------:R-:W4:Y:S04]  /*7d90*/  LDSM.16.MT88.4 R20, [R128+0x400] ;  /* 0x000400008014783b */ /* 0x000f280000004200 */
[----:B------:R-:W4:Y:S04]  /*7da0*/  LDSM.16.MT88.4 R24, [R132+UR5+0xe800] ;  /* 0x00e800058418783b */ /* 0x000f280008004200 */
[----:B------:R-:W-:Y:S04]  /*7db0*/  LDSM.16.MT88.4 R28, [R132+UR5+0xb000] ;  /* 0x00b00005841c783b */ /* 0x000fe80008004200 */
[----:B-1----:R-:W1:Y:S04]  /*7dc0*/  LDSM.16.MT88.4 R32, [R128+0x800] ;  /* 0x000800008020783b */ /* 0x002e680000004200 */
[----:B------:R-:W1:Y:S01]  /*7dd0*/  LDSM.16.MT88.4 R36, [R132+UR5+0xf000] ;  /* 0x00f000058424783b */ /* 0x000e620008004200 */
[-C--:B--2---:R-:W-:Y:S08]  /*7de0*/  HMMA.16816.F32.BF16 R84, R4, R8.reuse, R84 ;  /* 0x000000080454723c */ /* 0x084ff00000041854 */
[C---:B---3--:R-:W-:Y:S08]  /*7df0*/  HMMA.16816.F32.BF16 R88, R12.reuse, R8, R88 ;  /* 0x000000080c58723c */ /* 0x048ff00000041858 */
[-C--:B------:R-:W-:Y:S01]  /*7e00*/  HMMA.16816.F32.BF16 R92, R12, R10.reuse, R92 ;  /* 0x0000000a0c5c723c */ /* 0x080fe2000004185c */
[----:B------:R-:W-:Y:S07]  /*7e10*/  LDSM.16.MT88.4 R12, [R132+UR5+0xf800] ;  /* 0x00f80005840c783b */ /* 0x000fee0008004200 */
[----:B------:R-:W-:Y:S01]  /*7e20*/  HMMA.16816.F32.BF16 R96, R4, R10, R96 ;  /* 0x0000000a0460723c */ /* 0x000fe20000041860 */
[----:B------:R-:W-:Y:S04]  /*7e30*/  LDSM.16.MT88.4 R4, [R132+UR5+0xb800] ;  /* 0x00b800058404783b */ /* 0x000fe80008004200 */
[----:B------:R-:W2:Y:S03]  /*7e40*/  LDSM.16.MT88.4 R8, [R128+0xc00] ;  /* 0x000c00008008783b */ /* 0x000ea60000004200 */
[-C--:B----4-:R-:W-:Y:S08]  /*7e50*/  HMMA.16816.F32.BF16 R84, R16, R20.reuse, R84 ;  /* 0x000000141054723c */ /* 0x090ff00000041854 */
        /* <DEDUP_REMOVED lines=39> */
[-C--:B---3--:R-:W-:Y:S05]  /*80d0*/  HMMA.16816.F32.BF16 R84, R16, R20.reuse, R84 ;  /* 0x000000141054723c */ /* 0x088fea0000041854 */
        /* <DEDUP_REMOVED lines=15> */
[----:B------:R-:W-:Y:S01]  /*81d0*/  LOP3.LUT R8, R139, 0xc0, RZ, 0xc0, !PT ;  /* 0x000000c08b087812 */ /* 0x000fe200078ec0ff */
[----:B------:R-:W3:Y:S01]  /*81e0*/  S2R R4, SR_TID.X ;  /* 0x0000000000047919 */ /* 0x000ee20000002100 */
[----:B------:R-:W4:Y:S01]  /*81f0*/  LDCU UR8, c[0x0][0x4fc] ;  /* 0x00009f80ff0877ac */ /* 0x000f220008000800 */
        /* <DEDUP_REMOVED lines=20> */
[----:B------:R-:W-:Y:S01]  /*8340*/  SHF.R.U32.HI R7, RZ, 0x4, R0 ;  /* 0x00000004ff077819 */ /* 0x000fe20000011600 */
[----:B----4-:R-:W-:Y:S01]  /*8350*/  FMUL.FTZ R68, R68, UR8 ;  /* 0x0000000844447c20 */ /* 0x010fe20008410000 */
[----:B------:R-:W-:Y:S01]  /*8360*/  LOP3.LUT R5, R5, 0x6, R6, 0xf8, !PT ;  /* 0x0000000605057812 */ /* 0x000fe200078ef806 */
[----:B------:R-:W-:Y:S01]  /*8370*/  FMUL.FTZ R69, R69, UR8 ;  /* 0x0000000845457c20 */ /* 0x000fe20008410000 */
[----:B------:R-:W-:Y:S01]  /*8380*/  LOP3.LUT R8, R8, 0x18, R0, 0xf8, !PT ;  /* 0x0000001808087812 */ /* 0x000fe200078ef800 */
[----:B------:R-:W-:Y:S01]  /*8390*/  FMUL.FTZ R70, R70, UR8 ;  /* 0x0000000846467c20 */ /* 0x000fe20008410000 */
[----:B------:R-:W-:Y:S01]  /*83a0*/  LOP3.LUT R7, R7, 0x8, RZ, 0xc0, !PT ;  /* 0x0000000807077812 */ /* 0x000fe200078ec0ff */
[----:B------:R-:W-:Y:S01]  /*83b0*/  FMUL.FTZ R71, R71, UR8 ;  /* 0x0000000847477c20 */ /* 0x000fe20008410000 */
[----:B------:R-:W-:Y:S01]  /*83c0*/  LOP3.LUT R5, R5, 0x20, R139, 0xf8, !PT ;  /* 0x0000002005057812 */ /* 0x000fe200078ef88b */
[----:B------:R-:W-:Y:S01]  /*83d0*/  FMUL.FTZ R80, R80, UR8 ;  /* 0x0000000850507c20 */ /* 0x000fe20008410000 */
[----:B---3--:R-:W-:Y:S01]  /*83e0*/  SHF.L.U32 R4, R4, 0x2, RZ ;  /* 0x0000000204047819 */ /* 0x008fe200000006ff */
[----:B------:R-:W-:Y:S01]  /*83f0*/  FMUL.FTZ R81, R81, UR8 ;  /* 0x0000000851517c20 */ /* 0x000fe20008410000 */
[----:B------:R-:W-:Y:S01]  /*8400*/  LOP3.LUT R5, R5, R8, R7, 0xf6, !PT ;  /* 0x0000000805057212 */ /* 0x000fe200078ef607 */
[----:B------:R-:W-:Y:S01]  /*8410*/  FMUL.FTZ R82, R82, UR8 ;  /* 0x0000000852527c20 */ /* 0x000fe20008410000 */
[----:B------:R-:W-:Y:S01]  /*8420*/  LOP3.LUT R4, R4, 0x40, RZ, 0xc0, !PT ;  /* 0x0000004004047812 */ /* 0x000fe200078ec0ff */
[----:B------:R-:W-:Y:S01]  /*8430*/  FMUL.FTZ R83, R83, UR8 ;  /* 0x0000000853537c20 */ /* 0x000fe20008410000 */
[----:B------:R-:W-:Y:S01]  /*8440*/  LEA R5, R5, UR25, 0x1 ;  /* 0x0000001905057c11 */ /* 0x000fe2000f8e08ff */
[----:B------:R-:W-:Y:S01]  /*8450*/  FMUL.FTZ R72, R72, UR8 ;  /* 0x0000000848487c20 */ /* 0x000fe20008410000 */
[----:B------:R-:W-:Y:S01]  /*8460*/  F2FP.BF16.F32.PACK_AB R84, R85, R84 ;  /* 0x000000545554723e */ /* 0x000fe200000010ff */
[----:B------:R-:W-:Y:S01]  /*8470*/  BAR.SYNC.DEFER_BLOCKING 0x0 ;  /* 0x0000000000007b1d */ /* 0x000fe20000010000 */
[----:B------:R-:W-:Y:S01]  /*8480*/  F2FP.BF16.F32.PACK_AB R86, R87, R86 ;  /* 0x000000565756723e */ /* 0x000fe200000010ff */
        /* <DEDUP_REMOVED lines=45> */
[----:B------:R-:W-:Y:S02]  /*8760*/  IADD3 R7, PT, PT, R9, R6, RZ ;  /* 0x0000000609077210 */ /* 0x000fe40007ffe0ff */
[----:B------:R-:W-:-:S05]  /*8770*/  MOV R6, R8 ;  /* 0x0000000800067202 */ /* 0x000fca0000000f00 */
[----:B-1----:R-:W-:-:S04]  /*8780*/  IMAD.WIDE.U32 R6, R4, UR26, R6 ;  /* 0x0000001a04067c25 */ /* 0x002fc8000f8e0006 */
[----:B------:R-:W-:Y:S01]  /*8790*/  IMAD R8, R5, UR26, R7 ;  /* 0x0000001a05087c24 */ /* 0x000fe2000f8e0207 */
[----:B------:R-:W-:Y:S01]  /*87a0*/  MOV R9, R6 ;  /* 0x0000000600097202 */ /* 0x000fe20000000f00 */
[----:B------:R-:W-:Y:S05]  /*87b0*/  BRA `(.L_x_1065) ;  /* 0x0000000000187947 */ /* 0x000fea0003800000 */
.L_x_1064:
[----:B------:R-:W2:Y:S01]  /*87c0*/  LDCU.64 UR14, c[0x0][0x5c0] ;  /* 0x0000b800ff0e77ac */ /* 0x000ea20008000a00 */
[----:B-1----:R-:W-:-:S05]  /*87d0*/  IADD3 R4, PT, PT, R170, R171, RZ ;  /* 0x000000abaa047210 */ /* 0x002fca0007ffe0ff */
[C---:B--2---:R-:W-:Y:S02]  /*87e0*/  IMAD R8, R4.reuse, UR15, RZ ;  /* 0x0000000f04087c24 */ /* 0x044fe4000f8e02ff */
[----:B------:R-:W-:-:S05]  /*87f0*/  IMAD.WIDE.U32 R4, R4, UR14, RZ ;  /* 0x0000000e04047c25 */ /* 0x000fca000f8e00ff */
[----:B------:R-:W-:Y:S02]  /*8800*/  IADD3 R8, PT, PT, R5, R8, RZ ;  /* 0x0000000805087210 */ /* 0x000fe40007ffe0ff */
[----:B------:R-:W-:Y:S02]  /*8810*/  MOV R9, R4 ;  /* 0x0000000400097202 */ /* 0x000fe40000000f00 */
.L_x_1065:
[----:B------:R-:W-:Y:S05]  /*8820*/  @P0 BRA `(.L_x_1066) ;  /* 0x0000000000300947 */ /* 0x000fea0003800000 */
[----:B------:R-:W1:Y:S01]  /*8830*/  LDCU.64 UR10, c[0x0][0x5c8] ;  /* 0x0000b900ff0a77ac */ /* 0x000e620008000a00 */
[----:B------:R-:W2:Y:S01]  /*8840*/  LDC.64 R4, c[0x0][0x5b0] ;  /* 0x00016c00ff047b82 */ /* 0x000ea20000000a00 */
[----:B------:R-:W-:-:S05]  /*8850*/  SHF.R.S32.HI R6, RZ, 0x1f, R170 ;  /* 0x0000001fff067819 */ /* 0x000fca00000114aa */
[----:B-1----:R-:W-:Y:S02]  /*8860*/  IMAD R6, R6, UR10, RZ ;  /* 0x0000000a06067c24 */ /* 0x002fe4000f8e02ff */
[----:B------:R-:W-:-:S04]  /*8870*/  IMAD.WIDE.U32 R10, R170, UR10, RZ ;  /* 0x0000000aaa0a7c25 */ /* 0x000fc8000f8e00ff */
[----:B------:R-:W-:-:S05]  /*8880*/  IMAD R6, R170, UR11, R6 ;  /* 0x0000000baa067c24 */ /* 0x000fca000f8e0206 */
[----:B------:R-:W-:Y:S02]  /*8890*/  IADD3 R7, PT, PT, R11, R6, RZ ;  /* 0x000000060b077210 */ /* 0x000fe40007ffe0ff */
[----:B------:R-:W-:-:S05]  /*88a0*/  MOV R6, R10 ;  /* 0x0000000a00067202 */ /* 0x000fca0000000f00 */
[----:B--2---:R-:W-:-:S04]  /*88b0*/  IMAD.WIDE.U32 R6, R4, UR26, R6 ;  /* 0x0000001a04067c25 */ /* 0x004fc8000f8e0006 */
[----:B------:R-:W-:Y:S01]  /*88c0*/  IMAD R18, R5, UR26, R7 ;  /* 0x0000001a05127c24 */ /* 0x000fe2000f8e0207 */
[----:B------:R-:W-:Y:S01]  /*88d0*/  MOV R19, R6 ;  /* 0x0000000600137202 */ /* 0x000fe20000000f00 */
[----:B------:R-:W-:Y:S06]  /*88e0*/  BRA `(.L_x_1067) ;  /* 0x0000000000187947 */ /* 0x000fec0003800000 */
.L_x_1066:
[----:B------:R-:W1:Y:S01]  /*88f0*/  LDCU.64 UR10, c[0x0][0x5c8] ;  /* 0x0000b900ff0a77ac */ /* 0x000e620008000a00 */
[----:B------:R-:W-:-:S05]  /*8900*/  IADD3 R4, PT, PT, R170, R171, RZ ;  /* 0x000000abaa047210 */ /* 0x000fca0007ffe0ff */
[C---:B-1----:R-:W-:Y:S02]  /*8910*/  IMAD R18, R4.reuse, UR11, RZ ;  /* 0x0000000b04127c24 */ /* 0x042fe4000f8e02ff */
[----:B------:R-:W-:-:S05]  /*8920*/  IMAD.WIDE.U32 R4, R4, UR10, RZ ;  /* 0x0000000a04047c25 */ /* 0x000fca000f8e00ff */
[----:B------:R-:W-:Y:S02]  /*8930*/  IADD3 R18, PT, PT, R5, R18, RZ ;  /* 0x0000001205127210 */ /* 0x000fe40007ffe0ff */
[----:B------:R-:W-:-:S07]  /*8940*/  MOV R19, R4 ;  /* 0x0000000400137202 */ /* 0x000fce0000000f00 */
.L_x_1067:
[----:B------:R-:W-:Y:S01]  /*8950*/  BAR.SYNC.DEFER_BLOCKING 0x0 ;  /* 0x0000000000007b1d */ /* 0x000fe20000010000 */
[----:B------:R-:W-:Y:S01]  /*8960*/  USHF.L.U32 UR4, UR24, 0x7, URZ ;  /* 0x0000000718047899 */ /* 0x000fe200080006ff */
[----:B------:R-:W-:Y:S01]  /*8970*/  SHF.R.U32.HI R0, RZ, 0x2, R0 ;  /* 0x00000002ff007819 */ /* 0x000fe20000011600 */
[----:B------:R-:W-:Y:S01]  /*8980*/  USHF.L.U32 UR17, UR24, 0x7, URZ ;  /* 0x0000000718117899 */ /* 0x000fe200080006ff */
[----:B------:R-:W-:Y:S01]  /*8990*/  IMAD.U32 R12, RZ, RZ, UR10 ;  /* 0x0000000aff0c7e24 */ /* 0x000fe2000f8e00ff */
[----:B------:R-:W-:Y:S01]  /*89a0*/  UIMAD.WIDE.U32 UR20, UR4, UR14, URZ ;  /* 0x0000000e041472a5 */ /* 0x000fe2000f8e00ff */
[----:B------:R-:W-:Y:S01]  /*89b0*/  IADD3 R10, PT, PT, R0, 0x40, RZ ;  /* 0x00000040000a7810 */ /* 0x000fe20007ffe0ff */
[----:B------:R-:W1:Y:S01]  /*89c0*/  LDCU UR18, c[0x0][0x440] ;  /* 0x00008800ff1277ac */ /* 0x000e620008000800 */
[----:B------:R-:W-:Y:S01]  /*89d0*/  BSSY.RECONVERGENT B0, `(.L_x_1068) ;  /* 0x000001f000007945 */ /* 0x000fe20003800200 */
[----:B------:R-:W-:Y:S01]  /*89e0*/  VIADD R169, R169, -UR17 ;  /* 0x80000011a9a97c36 */ /* 0x000fe20008000000 */
[----:B------:R-:W-:Y:S01]  /*89f0*/  MOV R147, RZ ;  /* 0x000000ff00937202 */ /* 0x000fe20000000f00 */
[----:B------:R-:W-:Y:S01]  /*8a00*/  USHF.R.S32.HI UR16, URZ, 0x1f, UR4 ;  /* 0x0000001fff107899 */ /* 0x000fe20008011404 */
[----:B------:R-:W-:Y:S01]  /*8a10*/  IMAD.U32 R20, RZ, RZ, UR20 ;  /* 0x00000014ff147e24 */ /* 0x000fe2000f8e00ff */
[----:B------:R-:W2:Y:S01]  /*8a20*/  LDCU.64 UR8, c[0x0][0x5d8] ;  /* 0x0000bb00ff0877ac */ /* 0x000ea20008000a00 */
[----:B------:R-:W-:Y:S01]  /*8a30*/  IMAD.U32 R21, RZ, RZ, UR21 ;  /* 0x00000015ff157e24 */ /* 0x000fe2000f8e00ff */
[----:B------:R-:W-:-:S02]  /*8a40*/  UIMAD UR19, UR16, UR14, URZ ;  /* 0x0000000e101372a4 */ /* 0x000fc4000f8e02ff */
[----:B------:R-:W-:Y:S02]  /*8a50*/  LOP3.LUT R20, R20, 0x18, R139, 0xf8, !PT ;  /* 0x0000001814147812 */ /* 0x000fe400078ef88b */
[----:B------:R-:W-:Y:S02]  /*8a60*/  UIMAD UR19, UR4, UR15, UR19 ;  /* 0x0000000f041372a4 */ /* 0x000fe4000f8e0213 */
[----:B------:R-:W-:Y:S01]  /*8a70*/  IADD3 R20, P0, PT, R9, R20, RZ ;  /* 0x0000001409147210 */ /* 0x000fe20007f1e0ff */
[----:B------:R3:W4:Y:S01]  /*8a80*/  LDS.128 R4, [R143+0x7000] ;  /* 0x007000008f047984 */ /* 0x0007220000000c00 */
[----:B-1----:R-:W-:Y:S02]  /*8a90*/  ISETP.GE.AND P2, PT, R146, UR18, PT ;  /* 0x0000001292007c0c */ /* 0x002fe4000bf46270 */
[----:B------:R-:W-:Y:S02]  /*8aa0*/  IMAD.U32 R9, RZ, RZ, UR19 ;  /* 0x00000013ff097e24 */ /* 0x000fe4000f8e00ff */
[----:B------:R-:W-:-:S02]  /*8ab0*/  ISETP.GE.OR P1, PT, R10, R169, P2 ;  /* 0x000000a90a00720c */ /* 0x000fc40001726670 */
[----:B------:R-:W-:Y:S02]  /*8ac0*/  ISETP.GE.OR P2, PT, R0, R169, P2 ;  /* 0x000000a90000720c */ /* 0x000fe40001746670 */
[----:B------:R-:W-:Y:S02]  /*8ad0*/  IADD3.X R21, PT, PT, R8, UR21, R9, P0, !PT ;  /* 0x0000001508157c10 */ /* 0x000fe400087fe409 */
[----:B------:R-:W-:Y:S01]  /*8ae0*/  IADD3 R17, P0, PT, R0, 0x40, RZ ;  /* 0x0000004000117810 */ /* 0x000fe20007f1e0ff */
[----:B--2---:R-:W-:-:S04]  /*8af0*/  IMAD.WIDE.U32 R20, R140, UR8, R20 ;  /* 0x000000088c147c25 */ /* 0x004fc8000f8e0014 */
[----:B------:R-:W-:Y:S02]  /*8b00*/  IMAD R13, R140, UR9, R21 ;  /* 0x000000098c0d7c24 */ /* 0x000fe4000f8e0215 */
[----:B------:R-:W-:Y:S02]  /*8b10*/  IMAD.X R16, RZ, RZ, RZ, P0 ;  /* 0x000000ffff107224 */ /* 0x000fe400000e06ff */
[----:B------:R-:W-:Y:S05]  /*8b20*/  @P2 BRA `(.L_x_1069) ;  /* 0x0000000000242947 */ /* 0x000fea0003800000 */
        /* <DEDUP_REMOVED lines=9> */
.L_x_1069:
[----:B------:R-:W-:Y:S05]  /*8bc0*/  BSYNC.RECONVERGENT B0 ;  /* 0x0000000000007941 */ /* 0x000fea0003800200 */
.L_x_1068:
        /* <DEDUP_REMOVED lines=12> */
.L_x_1071:
[----:B------:R-:W-:Y:S05]  /*8c90*/  BSYNC.RECONVERGENT B0 ;  /* 0x0000000000007941 */ /* 0x000fea0003800200 */
.L_x_1070:
        /* <DEDUP_REMOVED lines=19> */
[----:B--2---:R-:W-:Y:S01]  /*8dd0*/  MOV R4, R6 ;  /* 0x0000000600047202 */ /* 0x004fe20000000f00 */
[----:B------:R-:W-:Y:S01]  /*8de0*/  IMAD R16, R16, UR10, RZ ;  /* 0x0000000a10107c24 */ /* 0x000fe2000f8e02ff */
[----:B------:R-:W-:-:S03]  /*8df0*/  MOV R5, R19 ;  /* 0x0000001300057202 */ /* 0x000fc60000000f00 */
[C---:B------:R-:W-:Y:S02]  /*8e00*/  IMAD R16, R17.reuse, UR11, R16 ;  /* 0x0000000b11107c24 */ /* 0x040fe4000f8e0210 */
[----:B------:R-:W-:-:S05]  /*8e10*/  IMAD.WIDE.U32 R4, R17, UR10, R4 ;  /* 0x0000000a11047c25 */ /* 0x000fca000f8e0004 */
[----:B------:R-:W-:Y:S02]  /*8e20*/  IADD3 R16, PT, PT, R16, R5, RZ ;  /* 0x0000000510107210 */ /* 0x000fe40007ffe0ff */
[----:B-1----:R-:W-:-:S04]  /*8e30*/  LEA R6, P0, R4, UR8, 0x1 ;  /* 0x0000000804067c11 */ /* 0x002fc8000f8008ff */
[----:B------:R-:W-:-:S05]  /*8e40*/  LEA.HI.X R7, R4, UR9, R16, 0x1, P0 ;  /* 0x0000000904077c11 */ /* 0x000fca00080f0c10 */
[----:B------:R1:W-:Y:S04]  /*8e50*/  STG.E.128 desc[UR32][R6.64], R8 ;  /* 0x0000000806007986 */ /* 0x0003e8000c101d20 */
.L_x_1036:
[----:B------:R-:W-:Y:S05]  /*8e60*/  BSYNC.RECONVERGENT B1 ;  /* 0x0000000000017941 */ /* 0x000fea0003800200 */
.L_x_1018:
        /* <DEDUP_REMOVED lines=11> */
.L_x_1073:
        /* <DEDUP_REMOVED lines=14> */
.L_x_1604:


//--------------------- .text._ZN5flash44flash_bwd_dq_dk_dv_loop_seqk_parallel_kernelI23Flash_bwd_kernel_traitsILi32ELi128ELi128ELi8ELi4ELi4ELi4ELb0ELb0EN7cutlass10bfloat16_tE19Flash_kernel_traitsILi32ELi128ELi128ELi8ES3_EELb0ELb0ELb0ELb0ELb0ELb0ELb1EEEvNS_16Flash_bwd_paramsE --------------------------
	.section	.text._ZN5flash44flash_bwd_dq_dk_dv_loop_seqk_parallel_kernelI23Flash_bwd_kernel_traitsILi32ELi128ELi128ELi8ELi4ELi4ELi4ELb0ELb0EN7cutlass10bfloat16_tE19Flash_kernel_traitsILi32ELi128ELi128ELi8ES3_EELb0ELb0ELb0ELb0ELb0ELb0ELb1EEEvNS_16Flash_bwd_paramsE,"ax",@progbits
	.align	128
        .global         _ZN5flash44flash_bwd_dq_dk_dv_loop_seqk_parallel_kernelI23Flash_bwd_kernel_traitsILi32ELi128ELi128ELi8ELi4ELi4ELi4ELb0ELb0EN7cutlass10bfloat16_tE19Flash_kernel_traitsILi32ELi128ELi128ELi8ES3_EELb0ELb0ELb0ELb0ELb0ELb0ELb1EEEvNS_16Flash_bwd_paramsE
        .type           _ZN5flash44flash_bwd_dq_dk_dv_loop_seqk_parallel_kernelI23Flash_bwd_kernel_traitsILi32ELi128ELi128ELi8ELi4ELi4ELi4ELb0ELb0EN7cutlass10bfloat16_tE19Flash_kernel_traitsILi32ELi128ELi128ELi8ES3_EELb0ELb0ELb0ELb0ELb0ELb0ELb1EEEvNS_16Flash_bwd_paramsE,@function
        .size           _ZN5flash44flash_bwd_dq_dk_dv_loop_seqk_parallel_kernelI23Flash_bwd_kernel_traitsILi32ELi128ELi128ELi8ELi4ELi4ELi4ELb0ELb0EN7cutlass10bfloat16_tE19Flash_kernel_traitsILi32ELi128ELi128ELi8ES3_EELb0ELb0ELb0ELb0ELb0ELb0ELb1EEEvNS_16Flash_bwd_paramsE,(.L_x_1605 - _ZN5flash44flash_bwd_dq_dk_dv_loop_seqk_parallel_kernelI23Flash_bwd_kernel_traitsILi32ELi128ELi128ELi8ELi4ELi4ELi4ELb0ELb0EN7cutlass10bfloat16_tE19Flash_kernel_traitsILi32ELi128ELi128ELi8ES3_EELb0ELb0ELb0ELb0ELb0ELb0ELb1EEEvNS_16Flash_bwd_paramsE)
        .other          _ZN5flash44flash_bwd_dq_dk_dv_loop_seqk_parallel_kernelI23Flash_bwd_kernel_traitsILi32ELi128ELi128ELi8ELi4ELi4ELi4ELb0ELb0EN7cutlass10bfloat16_tE19Flash_kernel_traitsILi32ELi128ELi128ELi8ES3_EELb0ELb0ELb0ELb0ELb0ELb0ELb1EEEvNS_16Flash_bwd_paramsE,@"STO_CUDA_ENTRY STV_DEFAULT"
_ZN5flash44flash_bwd_dq_dk_dv_loop_seqk_parallel_kernelI23Flash_bwd_kernel_traitsILi32ELi128ELi128ELi8ELi4ELi4ELi4ELb0ELb0EN7cutlass10bfloat16_tE19Flash_kernel_traitsILi32ELi128ELi128ELi8ES3_EELb0ELb0ELb0ELb0ELb0ELb0ELb1EEEvNS_16Flash_bwd_paramsE:
.text._ZN5flash44flash_bwd_dq_dk_dv_loop_seqk_parallel_kernelI23Flash_bwd_kernel_traitsILi32ELi128ELi128ELi8ELi4ELi4ELi4ELb0ELb0EN7cutlass10bfloat16_tE19Flash_kernel_traitsILi32ELi128ELi128ELi8ES3_EELb0ELb0ELb0ELb0ELb0ELb0ELb1EEEvNS_16Flash_bwd_paramsE:
        /* <DEDUP_REMOVED lines=41> */
.L_x_1129:
        /* <DEDUP_REMOVED lines=54> */
.L_x_1074:
        /* <DEDUP_REMOVED lines=37> */
.L_x_1076:
[----:B------:R-:W2:Y:S01]  /*0840*/  LDCU.64 UR14, c[0x0][0x3b8] ;  /* 0x00007700ff0e77ac */ /* 0x000ea20008000a00 */
[----:B------:R-:W-:-:S05]  /*0850*/  IADD3 R2, PT, PT, R30, UR36, RZ ;  /* 0x000000241e027c10 */ /* 0x000fca000fffe0ff */
[C---:B--2---:R-:W-:Y:S02]  /*0860*/  IMAD R0, R2.reuse, UR15, RZ ;  /* 0x0000000f02007c24 */ /* 0x044fe4000f8e02ff */
[----:B------:R-:W-:-:S05]  /*0870*/  IMAD.WIDE.U32 R2, R2, UR14, RZ ;  /* 0x0000000e02027c25 */ /* 0x000fca000f8e00ff */
[----:B------:R-:W-:Y:S02]  /*0880*/  IADD3 R21, PT, PT, R3, R0, RZ ;  /* 0x0000000003157210 */ /* 0x000fe40007ffe0ff */
[----:B------:R-:W-:-:S07]  /*0890*/  MOV R19, R2 ;  /* 0x0000000200137202 */ /* 0x000fce0000000f00 */
.L_x_1077:
        /* <DEDUP_REMOVED lines=46> */
.L_x_1078:
[----:B------:R-:W2:Y:S01]  /*0b80*/  LDCU.64 UR12, c[0x0][0x3c0] ;  /* 0x00007800ff0c77ac */ /* 0x000ea20008000a00 */
[----:B------:R-:W-:-:S05]  /*0b90*/  IADD3 R0, PT, PT, R30, UR36, RZ ;  /* 0x000000241e007c10 */ /* 0x000fca000fffe0ff */
[C---:B--2---:R-:W-:Y:S02]  /*0ba0*/  IMAD R4, R0.reuse, UR13, RZ ;  /* 0x0000000d00047c24 */ /* 0x044fe4000f8e02ff */
[----:B------:R-:W-:-:S05]  /*0bb0*/  IMAD.WIDE.U32 R2, R0, UR12, RZ ;  /* 0x0000000c00027c25 */ /* 0x000fca000f8e00ff */
[----:B------:R-:W-:Y:S02]  /*0bc0*/  IADD3 R20, PT, PT, R3, R4, RZ ;  /* 0x0000000403147210 */ /* 0x000fe40007ffe0ff */
[----:B------:R-:W-:Y:S02]  /*0bd0*/  MOV R18, R2 ;  /* 0x0000000200127202 */ /* 0x000fe40000000f00 */
.L_x_1079:
        /* <DEDUP_REMOVED lines=27> */
.L_x_1080:
[----:B------:R-:W-:Y:S02]  /*0d90*/  UIMAD.WIDE.U32 UR54, UR52, UR19, URZ ;  /* 0x00000013343672a5 */ /* 0x000fe4000f8e00ff */
[----:B------:R-:W-:-:S04]  /*0da0*/  UIMAD UR48, UR53, UR19, URZ ;  /* 0x00000013353072a4 */ /* 0x000fc8000f8e02ff */
[----:B------:R-:W-:Y:S02]  /*0db0*/  UIADD3 UR48, UPT, UPT, UR55, UR48, URZ ;  /* 0x0000003037307290 */ /* 0x000fe4000fffe0ff */
.L_x_1081:
        /* <DEDUP_REMOVED lines=20> */
.L_x_1082:
[----:B------:R-:W2:Y:S01]  /*0f00*/  LDCU UR46, c[0x0][0x434] ;  /* 0x00008680ff2e77ac */ /* 0x000ea20008000800 */
[----:B------:R-:W-:-:S04]  /*0f10*/  UIMAD UR9, UR40, UR20, UR27 ;  /* 0x00000014280972a4 */ /* 0x000fc8000f8e021b */
[----:B--2---:R-:W-:Y:S02]  /*0f20*/  UIMAD UR46, UR9, UR46, URZ ;  /* 0x0000002e092e72a4 */ /* 0x004fe4000f8e02ff */
.L_x_1083:
        /* <DEDUP_REMOVED lines=11> */
.L_x_1084:
[----:B------:R-:W2:Y:S01]  /*0fe0*/  LDCU UR45, c[0x0][0x444] ;  /* 0x00008880ff2d77ac */ /* 0x000ea20008000800 */
[----:B------:R-:W-:-:S04]  /*0ff0*/  UIMAD UR8, UR40, UR20, UR27 ;  /* 0x00000014280872a4 */ /* 0x000fc8000f8e021b */
[----:B--2---:R-:W-:-:S12]  /*1000*/  UIMAD UR45, UR8, UR45, URZ ;  /* 0x0000002d082d72a4 */ /* 0x004fd8000f8e02ff */
.L_x_1085:
        /* <DEDUP_REMOVED lines=82> */
[----:B------:R-:W-:-:S02]  /*1530*/  SHF.L.U32 R4, R12, 0x6, RZ ;  /* 0x000000060c047819 */ /* 0x000fc400000006ff */
        /* <DEDUP_REMOVED lines=19> */
.L_x_1087:
[----:B------:R-:W2:Y:S01]  /*1670*/  LDCU.64 UR12, c[0x0][0x5c0] ;  /* 0x0000b800ff0c77ac */ /* 0x000ea20008000a00 */
[----:B------:R-:W-:-:S05]  /*1680*/  IADD3 R0, PT, PT, R30, UR36, RZ ;  /* 0x000000241e007c10 */ /* 0x000fca000fffe0ff */
[C---:B--2---:R-:W-:Y:S02]  /*1690*/  IMAD R4, R0.reuse, UR13, RZ ;  /* 0x0000000d00047c24 */ /* 0x044fe4000f8e02ff */
[----:B------:R-:W-:-:S05]  /*16a0*/  IMAD.WIDE.U32 R2, R0, UR12, RZ ;  /* 0x0000000c00027c25 */ /* 0x000fca000f8e00ff */
[----:B------:R-:W-:Y:S02]  /*16b0*/  IADD3 R6, PT, PT, R3, R4, RZ ;  /* 0x0000000403067210 */ /* 0x000fe40007ffe0ff */
[----:B------:R-:W-:Y:S02]  /*16c0*/  MOV R5, R2 ;  /* 0x0000000200057202 */ /* 0x000fe40000000f00 */
.L_x_1088:
        /* <DEDUP_REMOVED lines=17> */
.L_x_1089:
[----:B------:R-:W2:Y:S01]  /*17e0*/  LDCU.64 UR10, c[0x0][0x5c8] ;  /* 0x0000b900ff0a77ac */ /* 0x000ea20008000a00 */
[----:B------:R-:W-:-:S05]  /*17f0*/  IADD3 R0, PT, PT, R30, UR36, RZ ;  /* 0x000000241e007c10 */ /* 0x000fca000fffe0ff */
[C---:B--2---:R-:W-:Y:S02]  /*1800*/  IMAD R4, R0.reuse, UR11, RZ ;  /* 0x0000000b00047c24 */ /* 0x044fe4000f8e02ff */
[----:B------:R-:W-:-:S05]  /*1810*/  IMAD.WIDE.U32 R2, R0, UR10, RZ ;  /* 0x0000000a00027c25 */ /* 0x000fca000f8e00ff */
[----:B------:R-:W-:Y:S02]  /*1820*/  IADD3 R13, PT, PT, R3, R4, RZ ;  /* 0x00000004030d7210 */ /* 0x000fe40007ffe0ff */
[----:B------:R-:W-:-:S07]  /*1830*/  MOV R12, R2 ;  /* 0x00000002000c7202 */ /* 0x000fce0000000f00 */
.L_x_1090:
        /* <DEDUP_REMOVED lines=34> */
.L_x_1092:
[----:B------:R-:W-:Y:S05]  /*1a60*/  BSYNC.RECONVERGENT B0 ;  /* 0x0000000000007941 */ /* 0x000fea0003800200 */
.L_x_1091:
        /* <DEDUP_REMOVED lines=29> */
.L_x_1086:
[----:B------:R-:W-:Y:S01]  /*1c40*/  UIMAD UR9, UR42, -0x80, UR43 ;  /* 0xffffff802a0978a4 */ /* 0x000fe2000f8e022b */
[----:B------:R-:W-:Y:S01]  /*1c50*/  LOP3.LUT R0, R23, 0xd8, RZ, 0xc0, !PT ;  /* 0x000000d817007812 */ /* 0x000fe200078ec0ff */
[----:B------:R-:W-:Y:S01]  /*1c60*/  ULOP3.LUT UR8, UR42, 0x80000001, URZ, 0xc0, !UPT ;  /* 0x800000012a087892 */ /* 0x000fe2000f8ec0ff */
[----:B------:R-:W-:Y:S02]  /*1c70*/  @P2 BAR.SYNC.DEFER_BLOCKING 0x0 ;  /* 0x0000000000002b1d */ /* 0x000fe40000010000 */
[----:B------:R-:W-:Y:S01]  /*1c80*/  LOP3.LUT R0, R0, 0x18, R24, 0x78, !PT ;  /* 0x0000001800007812 */ /* 0x000fe200078e7818 */
[----:B------:R-:W-:Y:S01]  /*1c90*/  UISETP.NE.AND UP0, UPT, UR8, 0x1, UPT ;  /* 0x000000010800788c */ /* 0x000fe2000bf05270 */
[----:B------:R-:W-:Y:S02]  /*1ca0*/  ISETP.GE.AND P1, PT, R17, UR9, PT ;  /* 0x0000000911007c0c */ /* 0x000fe4000bf26270 */
[----:B------:R-:W-:Y:S01]  /*1cb0*/  LOP3.LUT R0, R0, 0x1f20, R23, 0xf8, !PT ;  /* 0x00001f2000007812 */ /* 0x000fe200078ef817 */
[----:B------:R-:W-:Y:S01]  /*1cc0*/  USEL UR17, URZ, 0x2000, UP0 ;  /* 0x00002000ff117887 */ /* 0x000fe20008000000 */
[----:B------:R-:W-:Y:S02]  /*1cd0*/  BSSY.RECONVERGENT B0, `(.L_x_1094) ;  /* 0x0000010000007945 */ /* 0x000fe40003800200 */
[----:B------:R-:W-:-:S07]  /*1ce0*/  LEA R8, R0, UR28, 0x1 ;  /* 0x0000001c00087c11 */ /* 0x000fce000f8e08ff */
[----:B------:R-:W-:Y:S05]  /*1cf0*/  @P1 BRA `(.L_x_1095) ;  /* 0x0000000000301947 */ /* 0x000fea0003800000 */
[----:B------:R-:W2:Y:S02]  /*1d00*/  LDCU UR8, c[0x0][0x440] ;  /* 0x00008800ff0877ac */ /* 0x000ea40008000800 */
[----:B--2---:R-:W-:-:S13]  /*1d10*/  ISETP.GE.AND P0, PT, R10, UR8, PT ;  /* 0x000000080a007c0c */ /* 0x004fda000bf06270 */
        /* <DEDUP_REMOVED lines=8> */
.L_x_1096:
[----:B------:R3:W-:Y:S01]  /*1da0*/  STS.128 [R8+0x4000], RZ ;  /* 0x004000ff08007388 */ /* 0x0007e20000000c00 */
[----:B------:R-:W-:Y:S05]  /*1db0*/  BRA `(.L_x_1097) ;  /* 0x0000000000047947 */ /* 0x000fea0003800000 */
.L_x_1095:
[----:B------:R4:W-:Y:S02]  /*1dc0*/  STS.128 [R8+0x4000], RZ ;  /* 0x004000ff08007388 */ /* 0x0009e40000000c00 */
.L_x_1097:
[----:B------:R-:W-:Y:S05]  /*1dd0*/  BSYNC.RECONVERGENT B0 ;  /* 0x0000000000007941 */ /* 0x000fea0003800200 */
.L_x_1094:
        /* <DEDUP_REMOVED lines=17> */
.L_x_1099:
[----:B------:R-:W-:Y:S05]  /*1ef0*/  BSYNC.RECONVERGENT B0 ;  /* 0x0000000000007941 */ /* 0x000fea0003800200 */
.L_x_1098:
        /* <DEDUP_REMOVED lines=13> */
.L_x_1102:
[----:B------:R1:W-:Y:S01]  /*1fd0*/  STS.128 [R223], RZ ;  /* 0x000000ffdf007388 */ /* 0x0003e20000000c00 */
[----:B------:R-:W-:Y:S05]  /*1fe0*/  BRA `(.L_x_1103) ;  /* 0x0000000000047947 */ /* 0x000fea0003800000 */
.L_x_1101:
[----:B------:R1:W-:Y:S02]  /*1ff0*/  STS.128 [R223], RZ ;  /* 0x000000ffdf007388 */ /* 0x0003e40000000c00 */
.L_x_1103:
[----:B------:R-:W-:Y:S05]  /*2000*/  BSYNC.RECONVERGENT B0 ;  /* 0x0000000000007941 */ /* 0x000fea0003800200 */
.L_x_1100:
[----:B------:R-:W-:Y:S01]  /*2010*/  SHF.R.U32.HI R23, RZ, 0x1, R24 ;  /* 0x00000001ff177819 */ /* 0x000fe20000011618 */
[----:B------:R-:W-:Y:S02]  /*2020*/  IMAD.MOV.U32 R5, RZ, RZ, 0x7f800000 ;  /* 0x7f800000ff057424 */ /* 0x000fe400078e00ff */
[----:B------:R-:W-:Y:S01]  /*2030*/  IMAD.MOV.U32 R6, RZ, RZ, 0x7f800000 ;  /* 0x7f800000ff067424 */ /* 0x000fe200078e00ff */
[----:B------:R-:W-:Y:S01]  /*2040*/  LOP3.LUT R250, R23, 0x30, RZ, 0xc0, !PT ;  /* 0x0000003017fa7812 */ /* 0x000fe200078ec0ff */
[----:B------:R-:W-:Y:S02]  /*2050*/  IMAD.MOV.U32 R7, RZ, RZ, 0x7f800000 ;  /* 0x7f800000ff077424 */ /* 0x000fe400078e00ff */
[----:B------:R-:W-:Y:S01]  /*2060*/  IMAD.MOV.U32 R9, RZ, RZ, 0x7f800000 ;  /* 0x7f800000ff097424 */ /* 0x000fe200078e00ff */
[----:B------:R-:W-:-:S04]  /*2070*/  LOP3.LUT R250, R250, 0x7, R17, 0xf8, !PT ;  /* 0x00000007fafa7812 */ /* 0x000fc800078ef811 */
[C---:B--2---:R-:W-:Y:S01]  /*2080*/  LOP3.LUT R2, R250.reuse, 0x40, RZ, 0xfc, !PT ;  /* 0x00000040fa027812 */ /* 0x044fe200078efcff */
        /* <DEDUP_REMOVED lines=29> */
.L_x_1105:
[----:B------:R-:W-:Y:S05]  /*2260*/  BSYNC.RECONVERGENT B0 ;  /* 0x0000000000007941 */ /* 0x000fea0003800200 */
.L_x_1104:
[----:B------:R-:W4:Y:S01]  /*2270*/  LDCU.64 UR8, c[0x0][0x3d0] ;  /* 0x00007a00ff0877ac */ /* 0x000f220008000a00 */
[----:B---3--:R-:W-:Y:S01]  /*2280*/  MOV R2, UR14 ;  /* 0x0000000e00027c02 */ /* 0x008fe20008000f00 */
[----:B------:R-:W-:Y:S01]  /*2290*/  BSSY.RECONVERGENT B0, `(.L_x_1106) ;  /* 0x000001f000007945 */ /* 0x000fe20003800200 */
[----:B------:R-:W-:Y:S02]  /*22a0*/  UIADD3 UR18, UPT, UPT, -UR29, UR35, URZ ;  /* 0x000000231d127290 */ /* 0x000fe4000fffe1ff */
[----:B------:R-:W-:Y:S01]  /*22b0*/  UIMAD UR19, UR5, UR14, URZ ;  /* 0x0000000e051372a4 */ /* 0x000fe2000f8e02ff */
[----:B------:R-:W-:-:S03]  /*22c0*/  IMAD.WIDE.U32 R2, R2, UR29, R10 ;  /* 0x0000001d02027c25 */ /* 0x000fc6000f8e000a */
[----:B------:R-:W-:Y:S01]  /*22d0*/  UIMAD UR19, UR29, UR15, UR19 ;  /* 0x0000000f1d1372a4 */ /* 0x000fe2000f8e0213 */
[----:B------:R-:W-:Y:S02]  /*22e0*/  ISETP.GE.AND P2, PT, R17, UR18, PT ;  /* 0x0000001211007c0c */ /* 0x000fe4000bf46270 */
[----:B------:R-:W-:-:S04]  /*22f0*/  IADD3 R2, P0, PT, R19, R2, RZ ;  /* 0x0000000213027210 */ /* 0x000fc80007f1e0ff */
[----:B------:R-:W-:Y:S01]  /*2300*/  IADD3.X R3, PT, PT, R21, UR19, R3, P0, !PT ;  /* 0x0000001315037c10 */ /* 0x000fe200087fe403 */
[----:B----4-:R-:W-:-:S04]  /*2310*/  IMAD R0, R22, UR8, RZ ;  /* 0x0000000816007c24 */ /* 0x010fc8000f8e02ff */
        /* <DEDUP_REMOVED lines=8> */
[----:B------:R-:W-:Y:S02]  /*23a0*/  MOV R4, R2 ;  /* 0x0000000200047202 */ /* 0x000fe40000000f00 */
[----:B-1----:R-:W-:-:S03]  /*23b0*/  MOV R5, R0 ;  /* 0x0000000000057202 */ /* 0x002fc60000000f00 */
        /* <DEDUP_REMOVED lines=9> */
.L_x_1108:
[----:B------:R3:W-:Y:S01]  /*2450*/  STS.128 [R8+0x6000], RZ ;  /* 0x006000ff08007388 */ /* 0x0007e20000000c00 */
[----:B------:R-:W-:Y:S05]  /*2460*/  BRA `(.L_x_1109) ;  /* 0x0000000000047947 */ /* 0x000fea0003800000 */
.L_x_1107:
[----:B------:R3:W-:Y:S02]  /*2470*/  STS.128 [R8+0x6000], RZ ;  /* 0x006000ff08007388 */ /* 0x0007e40000000c00 */
.L_x_1109:
[----:B------:R-:W-:Y:S05]  /*2480*/  BSYNC.RECONVERGENT B0 ;  /* 0x0000000000007941 */ /* 0x000fea0003800200 */
.L_x_1106:
        /* <DEDUP_REMOVED lines=20> */
.L_x_1111:
[----:B------:R-:W-:Y:S05]  /*25d0*/  BSYNC.RECONVERGENT B0 ;  /* 0x0000000000007941 */ /* 0x000fea0003800200 */
.L_x_1110:
[----:B------:R-:W5:Y:S01]  /*25e0*/  LDCU.64 UR8, c[0x0][0x3d8] ;  /* 0x00007b00ff0877ac */ /* 0x000f620008000a00 */
[----:B-1----:R-:W-:Y:S01]  /*25f0*/  MOV R2, UR12 ;  /* 0x0000000c00027c02 */ /* 0x002fe20008000f00 */
[----:B------:R-:W-:Y:S01]  /*2600*/  BSSY.RECONVERGENT B0, `(.L_x_1112) ;  /* 0x000001d000007945 */ /* 0x000fe20003800200 */
[----:B------:R-:W-:-:S03]  /*2610*/  UIMAD UR5, UR5, UR12, URZ ;  /* 0x0000000c050572a4 */ /* 0x000fc6000f8e02ff */
[----:B------:R-:W-:Y:S01]  /*2620*/  IMAD.WIDE.U32 R2, R2, UR29, R10 ;  /* 0x0000001d02027c25 */ /* 0x000fe2000f8e000a */
[----:B------:R-:W-:Y:S02]  /*2630*/  UIMAD UR5, UR29, UR13, UR5 ;  /* 0x0000000d1d0572a4 */ /* 0x000fe4000f8e0205 */
[----:B------:R-:W-:-:S04]  /*2640*/  IADD3 R2, P0, PT, R18, R2, RZ ;  /* 0x0000000212027210 */ /* 0x000fc80007f1e0ff */
[----:B------:R-:W-:Y:S01]  /*2650*/  IADD3.X R3, PT, PT, R20, UR5, R3, P0, !PT ;  /* 0x0000000514037c10 */ /* 0x000fe200087fe403 */
[----:B-----5:R-:W-:Y:S02]  /*2660*/  IMAD R0, R22, UR8, RZ ;  /* 0x0000000816007c24 */ /* 0x020fe4000f8e02ff */
[----:B----4-:R-:W-:-:S04]  /*2670*/  IMAD.WIDE.U32 R6, R15, UR8, R2 ;  /* 0x000000080f067c25 */ /* 0x010fc8000f8e0002 */
        /* <DEDUP_REMOVED lines=18> */
.L_x_1114:
[----:B------:R1:W-:Y:S01]  /*27a0*/  STS.128 [R8+0x8000], RZ ;  /* 0x008000ff08007388 */ /* 0x0003e20000000c00 */
[----:B------:R-:W-:Y:S05]  /*27b0*/  BRA `(.L_x_1115) ;  /* 0x0000000000047947 */ /* 0x000fea0003800000 */
.L_x_1113:
[----:B------:R1:W-:Y:S02]  /*27c0*/  STS.128 [R8+0x8000], RZ ;  /* 0x008000ff08007388 */ /* 0x0003e40000000c00 */
.L_x_1115:
[----:B------:R-:W-:Y:S05]  /*27d0*/  BSYNC.RECONVERGENT B0 ;  /* 0x0000000000007941 */ /* 0x000fea0003800200 */
.L_x_1112:
[----:B------:R-:W1:Y:S01]  /*27e0*/  S2R R122, SR_TID.X ;  /* 0x00000000007a7919 */ /* 0x000e620000002100 */
[C---:B------:R-:W-:Y:S01]  /*27f0*/  IMAD.SHL.U32 R13, R24.reuse, 0x20, RZ ;  /* 0x00000020180d7824 */ /* 0x040fe200078e00ff */
[----:B------:R-:W-:Y:S01]  /*2800*/  BSSY.RECONVERGENT B0, `(.L_x_1116) ;  /* 0x0000018000007945 */ /* 0x000fe20003800200 */
[----:B------:R-:W-:Y:S01]  /*2810*/  IMAD.SHL.U32 R12, R24, 0x10, RZ ;  /* 0x00000010180c7824 */ /* 0x000fe200078e00ff */
[----:B------:R1:W-:Y:S02]  /*2820*/  @P1 STS.128 [R8+0x9000], RZ ;  /* 0x009000ff08001388 */ /* 0x0003e40000000c00 */
[C---:B------:R-:W-:Y:S02]  /*2830*/  LOP3.LUT R9, R13.reuse, 0x20, RZ, 0xc0, !PT ;  /* 0x000000200d097812 */ /* 0x040fe400078ec0ff */
[----:B------:R-:W-:Y:S02]  /*2840*/  LOP3.LUT R15, R13, 0x120, RZ, 0xc0, !PT ;  /* 0x000001200d0f7812 */ /* 0x000fe400078ec0ff */
[----:B------:R-:W-:Y:S01]  /*2850*/  LOP3.LUT R9, R9, 0x3800, R12, 0xf8, !PT ;  /* 0x0000380009097812 */ /* 0x000fe200078ef80c */
        /* <DEDUP_REMOVED lines=10> */
[----:B----4-:R-:W-:-:S05]  /*2900*/  IMAD.WIDE.U32 R4, R14, UR12, R2 ;  /* 0x0000000c0e047c25 */ /* 0x010fca000f8e0002 */
[----:B------:R-:W-:Y:S02]  /*2910*/  IADD3 R0, PT, PT, R5, R0, RZ ;  /* 0x0000000005007210 */ /* 0x000fe40007ffe0ff */
[----:B-----5:R-:W-:-:S04]  /*2920*/  LEA R2, P0, R4, UR8, 0x1 ;  /* 0x0000000804027c11 */ /* 0x020fc8000f8008ff */
[----:B------:R-:W-:-:S05]  /*2930*/  LEA.HI.X R3, R4, UR9, R0, 0x1, P0 ;  /* 0x0000000904037c11 */ /* 0x000fca00080f0c00 */
[----:B------:R-:W-:Y:S01]  /*2940*/  @!PT LDS RZ, [RZ] ;  /* 0x00000000fffff984 */ /* 0x000fe20000000800 */
[----:B------:R-:W-:Y:S01]  /*2950*/  @!PT LDS RZ, [RZ] ;  /* 0x00000000fffff984 */ /* 0x000fe20000000800 */
[----:B------:R-:W-:Y:S01]  /*2960*/  @!PT LDS RZ, [RZ] ;  /* 0x00000000fffff984 */ /* 0x000fe20000000800 */
[----:B------:R4:W-:Y:S04]  /*2970*/  LDGSTS.E.BYPASS.LTC128B.128 [R8+0x9000], desc[UR30][R2.64] ;  /* 0x0900000002087fae */ /* 0x0009e8000b981a1e */
.L_x_1117:
[----:B------:R-:W-:Y:S05]  /*2980*/  BSYNC.RECONVERGENT B0 ;  /* 0x0000000000007941 */ /* 0x000fea0003800200 */
.L_x_1116:
[----:B------:R-:W-:Y:S01]  /*2990*/  SHF.R.U32.HI R0, RZ, 0x4, R24 ;  /* 0x00000004ff007819 */ /* 0x000fe20000011618 */
[----:B-1-34-:R-:W-:Y:S01]  /*29a0*/  IMAD.SHL.U32 R8, R122, 0x20, RZ ;  /* 0x000000207a087824 */ /* 0x01afe200078e00ff */
[----:B------:R-:W-:Y:S01]  /*29b0*/  LOP3.LUT R4, R15, 0x600, R12, 0xf8, !PT ;  /* 0x000006000f047812 */ /* 0x000fe200078ef80c */
[----:B------:R-:W-:Y:S01]  /*29c0*/  IMAD.SHL.U32 R7, R24, 0x4, RZ ;  /* 0x0000000418077824 */ /* 0x000fe200078e00ff */
[----:B------:R-:W-:Y:S01]  /*29d0*/  LOP3.LUT R0, R0, 0x8, RZ, 0xc0, !PT ;  /* 0x0000000800007812 */ /* 0x000fe200078ec0ff */
[----:B------:R-:W-:Y:S01]  /*29e0*/  IMAD.SHL.U32 R5, R122, 0x4, RZ ;  /* 0x000000047a057824 */ /* 0x000fe200078e00ff */
[----:B------:R-:W-:Y:S01]  /*29f0*/  LOP3.LUT R6, R8, 0xc0, RZ, 0xc0, !PT ;  /* 0x000000c008067812 */ /* 0x000fe200078ec0ff */
[----:B------:R-:W-:Y:S01]  /*2a00*/  IMAD.SHL.U32 R10, R122, 0x2, RZ ;  /* 0x000000027a0a7824 */ /* 0x000fe200078e00ff */
[----:B------:R-:W-:Y:S01]  /*2a10*/  LOP3.LUT R7, R7, 0x18, RZ, 0xc0, !PT ;  /* 0x0000001807077812 */ /* 0x000fe200078ec0ff */
[----:B------:R-:W-:Y:S01]  /*2a20*/  IMAD.MOV.U32 R112, RZ, RZ, 0x20 ;  /* 0x00000020ff707424 */ /* 0x000fe200078e00ff */
[----:B------:R-:W-:Y:S01]  /*2a30*/  LOP3.LUT R0, R0, 0x10, R24, 0xf8, !PT ;  /* 0x0000001000007812 */ /* 0x000fe200078ef818 */
[----:B------:R-:W0:Y:S01]  /*2a40*/  LDGDEPBAR ;  /* 0x00000000000079af */ /* 0x000e220000000000 */
[----:B------:R-:W-:Y:S01]  /*2a50*/  LOP3.LUT R6, R6, 0x18, R5, 0xf8, !PT ;  /* 0x0000001806067812 */ /* 0x000fe200078ef805 */
[----:B------:R-:W-:Y:S01]  /*2a60*/  IMAD.SHL.U32 R5, R122, 0x40, RZ ;  /* 0x000000407a057824 */ /* 0x000fe200078e00ff */
[--C-:B------:R-:W-:Y:S01]  /*2a70*/  LOP3.LUT R2, R7, 0xc0, R13.reuse, 0xf8, !PT ;  /* 0x000000c007027812 */ /* 0x100fe200078ef80d */
[----:B------:R-:W1:Y:S01]  /*2a80*/  LDCU UR13, c[0x0][0x590] ;  /* 0x0000b200ff0d77ac */ /* 0x000e620008000800 */
[----:B------:R-:W-:Y:S01]  /*2a90*/  LOP3.LUT R0, R0, 0xc0, R13, 0xf8, !PT ;  /* 0x000000c000007812 */ /* 0x000fe200078ef80d */
[----:B------:R-:W-:Y:S01]  /*2aa0*/  IMAD.MOV.U32 R119, RZ, RZ, 0x20 ;  /* 0x00000020ff777424 */ /* 0x000fe200078e00ff */
[----:B------:R-:W-:Y:S01]  /*2ab0*/  LOP3.LUT R3, R2, 0x8, R23, 0x78, !PT ;  /* 0x0000000802037812 */ /* 0x000fe200078e7817 */
[----:B------:R-:W-:Y:S01]  /*2ac0*/  UIADD3 UR29, UPT, UPT, UR29, 0x80, URZ ;  /* 0x000000801d1d7890 */ /* 0x000fe2000fffe0ff */
[----:B------:R-:W-:-:S02]  /*2ad0*/  LOP3.LUT R7, R0, R7, RZ, 0x3c, !PT ;  /* 0x0000000700077212 */ /* 0x000fc400078e3cff */
[----:B------:R-:W-:Y:S02]  /*2ae0*/  CS2R R94, SRZ ;  /* 0x00000000005e7805 */ /* 0x000fe4000001ff00 */
[----:B------:R-:W-:Y:S02]  /*2af0*/  LOP3.LUT R9, R9, 0x100, R12, 0xf8, !PT ;  /* 0x0000010009097812 */ /* 0x000fe400078ef80c */
[----:B------:R-:W-:Y:S02]  /*2b00*/  CS2R R92, SRZ ;  /* 0x00000000005c7805 */ /* 0x000fe4000001ff00 */
[----:B------:R-:W-:Y:S02]  /*2b10*/  LOP3.LUT R2, R2, 0x8, R24, 0x78, !PT ;  /* 0x0000000802027812 */ /* 0x000fe400078e7818 */
[----:B------:R-:W-:Y:S02]  /*2b20*/  CS2R R98, SRZ ;  /* 0x0000000000627805 */ /* 0x000fe4000001ff00 */
[----:B------:R-:W-:Y:S01]  /*2b30*/  LOP3.LUT R0, R10, 0xe006, R5, 0xc8, !PT ;  /* 0x0000e0060a007812 */ /* 0x000fe200078ec805 */
[----:B------:R-:W-:Y:S01]  /*2b40*/  IMAD.SHL.U32 R5, R122, 0x10, RZ ;  /* 0x000000107a057824 */ /* 0x000fe200078e00ff */
[----:B------:R-:W-:-:S02]  /*2b50*/  LOP3.LUT R118, R4, R3, RZ, 0xfc, !PT ;  /* 0x0000000304767212 */ /* 0x000fc400078efcff */
[----:B------:R-:W-:Y:S02]  /*2b60*/  CS2R R96, SRZ ;  /* 0x0000000000607805 */ /* 0x000fe4000001ff00 */
[----:B------:R-:W-:Y:S02]  /*2b70*/  LOP3.LUT R9, R9, R2, RZ, 0xfc, !PT ;  /* 0x0000000209097212 */ /* 0x000fe400078efcff */
[----:B------:R-:W-:Y:S02]  /*2b80*/  CS2R R90, SRZ ;  /* 0x00000000005a7805 */ /* 0x000fe4000001ff00 */
[----:B------:R-:W-:Y:S02]  /*2b90*/  LOP3.LUT R3, R8, 0x20, RZ, 0xc0, !PT ;  /* 0x0000002008037812 */ /* 0x000fe400078ec0ff */
[----:B------:R-:W-:Y:S02]  /*2ba0*/  CS2R R88, SRZ ;  /* 0x0000000000587805 */ /* 0x000fe4000001ff00 */
[----:B------:R-:W-:-:S02]  /*2bb0*/  LOP3.LUT R4, R0, 0xc00, R8, 0xf8, !PT ;  /* 0x00000c0000047812 */ /* 0x000fc400078ef808 */
[----:B------:R-:W-:Y:S02]  /*2bc0*/  CS2R R86, SRZ ;  /* 0x0000000000567805 */ /* 0x000fe4000001ff00 */
[----:B------:R-:W-:Y:S02]  /*2bd0*/  LOP3.LUT R2, R8, 0x120, RZ, 0xc0, !PT ;  /* 0x0000012008027812 */ /* 0x000fe400078ec0ff */
[----:B------:R-:W-:Y:S02]  /*2be0*/  CS2R R84, SRZ ;  /* 0x0000000000547805 */ /* 0x000fe4000001ff00 */
[----:B------:R-:W-:Y:S02]  /*2bf0*/  LOP3.LUT R8, R5, 0x1c0, RZ, 0xc0, !PT ;  /* 0x000001c005087812 */ /* 0x000fe400078ec0ff */
[----:B------:R-:W-:Y:S02]  /*2c00*/  CS2R R78, SRZ ;  /* 0x00000000004e7805 */ /* 0x000fe4000001ff00 */
[----:B------:R-:W-:-:S02]  /*2c10*/  LOP3.LUT R0, R3, 0x3800, R5, 0xf8, !PT ;  /* 0x0000380003007812 */ /* 0x000fc400078ef805 */
[----:B------:R-:W-:Y:S02]  /*2c20*/  CS2R R76, SRZ ;  /* 0x00000000004c7805 */ /* 0x000fe4000001ff00 */
[----:B------:R-:W-:Y:S02]  /*2c30*/  LOP3.LUT R3, R8, 0x38, R10, 0xf8, !PT ;  /* 0x0000003808037812 */ /* 0x000fe400078ef80a */
[----:B------:R-:W-:Y:S02]  /*2c40*/  CS2R R82, SRZ ;  /* 0x0000000000527805 */ /* 0x000fe4000001ff00 */
[----:B------:R-:W-:Y:S02]  /*2c50*/  SHF.R.U32.HI R10, RZ, 0x1, R122 ;  /* 0x00000001ff0a7819 */ /* 0x000fe4000001167a */
[----:B------:R-:W-:Y:S02]  /*2c60*/  CS2R R80, SRZ ;  /* 0x0000000000507805 */ /* 0x000fe4000001ff00 */
[----:B------:R-:W-:-:S02]  /*2c70*/  LOP3.LUT P0, RZ, R24, 0x4, RZ, 0xc0, !PT ;  /* 0x0000000418ff7812 */ /* 0x000fc4000780c0ff */
[----:B------:R-:W-:Y:S02]  /*2c80*/  CS2R R74, SRZ ;  /* 0x00000000004a7805 */ /* 0x000fe4000001ff00 */
[--C-:B------:R-:W-:Y:S02]  /*2c90*/  LOP3.LUT R2, R2, 0x600, R5.reuse, 0xf8, !PT ;  /* 0x0000060002027812 */ /* 0x100fe400078ef805 */
[----:B------:R-:W-:Y:S02]  /*2ca0*/  CS2R R72, SRZ ;  /* 0x0000000000487805 */ /* 0x000fe4000001ff00 */
[----:B------:R-:W-:Y:S02]  /*2cb0*/  LOP3.LUT R5, R0, 0x100, R5, 0xf8, !PT ;  /* 0x0000010000057812 */ /* 0x000fe400078ef805 */
[----:B------:R-:W-:Y:S02]  /*2cc0*/  CS2R R70, SRZ ;  /* 0x0000000000467805 */ /* 0x000fe4000001ff00 */
[----:B------:R-:W-:-:S02]  /*2cd0*/  LOP3.LUT R0, R6, 0x8, R10, 0x78, !PT ;  /* 0x0000000806007812 */ /* 0x000fc400078e780a */
[----:B------:R-:W-:Y:S02]  /*2ce0*/  CS2R R68, SRZ ;  /* 0x0000000000447805 */ /* 0x000fe4000001ff00 */
[----:B------:R-:W-:Y:S01]  /*2cf0*/  SEL R112, R112, 0xffffffe0, !P0 ;  /* 0xffffffe070707807 */ /* 0x000fe20004000000 */
[C---:B------:R-:W-:Y:S01]  /*2d00*/  IMAD.SHL.U32 R121, R122.reuse, 0x8, RZ ;  /* 0x000000087a797824 */ /* 0x040fe200078e00ff */
[C---:B------:R-:W-:Y:S01]  /*2d10*/  LOP3.LUT P1, RZ, R122.reuse, 0x4, RZ, 0xc0, !PT ;  /* 0x000000047aff7812 */ /* 0x040fe2000782c0ff */
[----:B------:R-:W3:Y:S01]  /*2d20*/  LDCU UR5, c[0x0][0x440] ;  /* 0x00008800ff0577ac */ /* 0x000ee20008000800 */
[----:B------:R-:W-:Y:S02]  /*2d30*/  LOP3.LUT P0, RZ, R122, 0x2, RZ, 0xc0, !PT ;  /* 0x000000027aff7812 */ /* 0x000fe4000780c0ff */
[----:B------:R-:W-:Y:S01]  /*2d40*/  LOP3.LUT R4, R4, R3, RZ, 0xfc, !PT ;  /* 0x0000000304047212 */ /* 0x000fe200078efcff */
[----:B------:R-:W4:Y:S01]  /*2d50*/  LDCU UR8, c[0x0][0x3e0] ;  /* 0x00007c00ff0877ac */ /* 0x000f220008000800 */
[----:B------:R-:W-:Y:S01]  /*2d60*/  LOP3.LUT R120, R2, R0, RZ, 0xfc, !PT ;  /* 0x0000000002787212 */ /* 0x000fe200078efcff */
[----:B------:R-:W-:Y:S01]  /*2d70*/  IMAD.MOV.U32 R0, RZ, RZ, 0x10 ;  /* 0x00000010ff007424 */ /* 0x000fe200078e00ff */
[----:B------:R-:W-:Y:S01]  /*2d80*/  LOP3.LUT R3, R6, 0x8, R122, 0x78, !PT ;  /* 0x0000000806037812 */ /* 0x000fe200078e787a */
[----:B------:R-:W-:Y:S01]  /*2d90*/  IMAD.MOV.U32 R2, RZ, RZ, 0x20 ;  /* 0x00000020ff027424 */ /* 0x000fe200078e00ff */
[----:B------:R-:W-:Y:S01]  /*2da0*/  R2P PR, R122, 0x18 ;  /* 0x000000187a007804 */ /* 0x000fe20000000000 */
[----:B------:R2:W-:Y:S01]  /*2db0*/  STL [R1+0x2c], R4 ;  /* 0x00002c0401007387 */ /* 0x0005e20000100800 */
[----:B------:R-:W-:Y:S01]  /*2dc0*/  LOP3.LUT R3, R5, R3, RZ, 0xfc, !PT ;  /* 0x0000000305037212 */ /* 0x000fe200078efcff */
[----:B------:R-:W2:Y:S01]  /*2dd0*/  LDCU UR12, c[0x0][0x50c] ;  /* 0x0000a180ff0c77ac */ /* 0x000ea20008000800 */
[----:B------:R-:W-:-:S02]  /*2de0*/  SEL R0, R0, 0xfffffff0, !P1 ;  /* 0xfffffff000007807 */ /* 0x000fc40004800000 */
[----:B------:R-:W-:Y:S01]  /*2df0*/  SEL R0, R2, 0xffffffe0, !P3 ;  /* 0xffffffe002007807 */ /* 0x000fe20005800000 */
[----:B------:R2:W-:Y:S01]  /*2e00*/  STL [R1+0x28], R3 ;  /* 0x0000280301007387 */ /* 0x0005e20000100800 */
[----:B------:R-:W-:Y:S01]  /*2e10*/  LOP3.LUT R7, R7, 0x120, R13, 0xf8, !PT ;  /* 0x0000012007077812 */ /* 0x000fe200078ef80d */
[----:B------:R-:W2:Y:S01]  /*2e20*/  LDCU UR9, c[0x0][0x45c] ;  /* 0x00008b80ff0977ac */ /* 0x000ea20008000800 */
[----:B------:R-:W-:Y:S01]  /*2e30*/  LEA R118, R118, UR28, 0x1 ;  /* 0x0000001c76767c11 */ /* 0x000fe2000f8e08ff */
[----:B------:R2:W-:Y:S01]  /*2e40*/  STL [R1], R223 ;  /* 0x000000df01007387 */ /* 0x0005e20000100800 */
[----:B------:R-:W-:Y:S01]  /*2e50*/  LEA R116, R7, UR28, 0x1 ;  /* 0x0000001c07747c11 */ /* 0x000fe2000f8e08ff */
[----:B-1----:R-:W-:Y:S01]  /*2e60*/  USHF.L.U32 UR13, UR13, 0x7, URZ ;  /* 0x000000070d0d7899 */ /* 0x002fe200080006ff */
[----:B------:R-:W-:Y:S01]  /*2e70*/  LEA R113, R9, UR28, 0x1 ;  /* 0x0000001c09717c11 */ /* 0x000fe2000f8e08ff */
[----:B------:R1:W-:Y:S01]  /*2e80*/  STL [R1+0x24], R0 ;  /* 0x0000240001007387 */ /* 0x0003e20000100800 */
[----:B------:R-:W-:Y:S01]  /*2e90*/  VIADD R118, R118, UR17 ;  /* 0x0000001176767c36 */ /* 0x000fe20008000000 */
[----:B------:R-:W-:Y:S01]  /*2ea0*/  SEL R119, R119, 0xffffffe0, !P0 ;  /* 0xffffffe077777807 */ /* 0x000fe20004000000 */
[----:B------:R-:W-:Y:S01]  /*2eb0*/  VIADD R116, R116, UR17 ;  /* 0x0000001174747c36 */ /* 0x000fe20008000000 */
[----:B------:R-:W-:Y:S01]  /*2ec0*/  USHF.L.U32 UR41, UR41, 0x3, URZ ;  /* 0x0000000329297899 */ /* 0x000fe200080006ff */
[----:B------:R-:W-:Y:S01]  /*2ed0*/  IMAD.IADD R117, R112, 0x1, R113 ;  /* 0x0000000170757824 */ /* 0x000fe200078e0271 */
[----:B---34-:R-:W-:-:S11]  /*2ee0*/  UISETP.GE.AND UP1, UPT, UR29, UR35, UPT ;  /* 0x000000231d00728c */ /* 0x018fd6000bf26270 */
.L_x_1120:
[----:B------:R-:W0:Y:S01]  /*2ef0*/  LDGDEPBAR ;  /* 0x00000000000079af */ /* 0x000e220000000000 */
[----:B------:R-:W-:Y:S01]  /*2f00*/  IMAD.IADD R112, R118, 0x1, R112 ;  /* 0x0000000176707824 */ /* 0x000fe200078e0270 */
[----:B------:R-:W-:Y:S01]  /*2f10*/  PLOP3.LUT P0, PT, PT, PT, UP1, 0x80, 0x8 ;  /* 0x000000000008781c */ /* 0x000fe20003f0f018 */
[----:B-1----:R-:W-:Y:S05]  /*2f20*/  IMAD.SHL.U32 R0, R122, 0x2, RZ ;  /* 0x000000027a007824 */ /* 0x002fea00078e00ff */
[----:B--2---:R-:W2:Y:S01]  /*2f30*/  LDL R3, [R1+0x20] ;  /* 0x0000200001037983 */ /* 0x004ea20000100800 */
        /* <DEDUP_REMOVED lines=73> */
[----:B------:R-:W-:Y:S03]  /*33d0*/  MOV R0, UR37 ;  /* 0x0000002500007c02 */ /* 0x000fe60008000f00 */
[----:B------:R1:W-:Y:S01]  /*33e0*/  MUFU.TANH R192, R8 ;  /* 0x0000000800c07308 */ /* 0x0003e20000002400 */
[----:B----4-:R-:W4:Y:S01]  /*33f0*/  LDL R12, [R1+0x18] ;  /* 0x00001800010c7983 */ /* 0x010f220000100800 */
[----:B--2---:R-:W-:Y:S01]  /*3400*/  FSETP.NEU.FTZ.AND P3, PT, R3, -INF , PT ;  /* 0xff8000000300780b */ /* 0x004fe20003f7d000 */
[----:B------:R-:W-:Y:S01]  /*3410*/  @P2 IMAD R9, R0, 0x80, R9 ;  /* 0x0000008000092824 */ /* 0x000fe200078e0209 */
[----:B------:R-:W-:Y:S06]  /*3420*/  PLOP3.LUT P2, PT, PT, PT, UP1, 0x80, 0x8 ;  /* 0x000000000008781c */ /* 0x000fec0003f4f018 */
[----:B------:R2:W-:Y:S01]  /*3430*/  MUFU.TANH R206, R10 ;  /* 0x0000000a00ce7308 */ /* 0x0005e20000002400 */
[----:B---3--:R-:W3:Y:S01]  /*3440*/  LDL R11, [R1+0x14] ;  /* 0x00001400010b7983 */ /* 0x008ee20000100800 */
[C---:B------:R-:W-:Y:S01]  /*3450*/  @P0 VIADD R0, R9.reuse, 0x1 ;  /* 0x0000000109000836 */ /* 0x040fe20000000000 */
[----:B------:R-:W-:Y:S02]  /*3460*/  @P5 ISETP.GE.AND P5, PT, R9, UR35, PT ;  /* 0x0000002309005c0c */ /* 0x000fe4000bfa6270 */
[----:B------:R-:W-:Y:S02]  /*3470*/  PLOP3.LUT P0, PT, PT, PT, UP1, 0x80, 0x8 ;  /* 0x000000000008781c */ /* 0x000fe40003f0f018 */
[----:B------:R-:W-:Y:S03]  /*3480*/  @P6 ISETP.GE.AND P6, PT, R0, UR35, PT ;  /* 0x0000002300006c0c */ /* 0x000fe6000bfc6270 */
[----:B------:R-:W-:Y:S01]  /*3490*/  MUFU.TANH R203, R14 ;  /* 0x0000000e00cb7308 */ /* 0x000fe20000002400 */
[----:B-1----:R-:W-:Y:S01]  /*34a0*/  FMUL.FTZ R8, R3, 1.4426950216293334961 ;  /* 0x3fb8aa3b03087820 */ /* 0x002fe20000410000 */
[----:B------:R-:W-:Y:S01]  /*34b0*/  MOV R0, R249 ;  /* 0x000000f900007202 */ /* 0x000fe20000000f00 */
[----:B------:R-:W-:Y:S01]  /*34c0*/  FMUL.FTZ R3, R2, 1.4426950216293334961 ;  /* 0x3fb8aa3b02037820 */ /* 0x000fe20000410000 */
[----:B------:R-:W-:Y:S02]  /*34d0*/  @P2 FSEL R0, R249, -INF , !P5 ;  /* 0xff800000f9002808 */ /* 0x000fe40006800000 */
[----:B------:R-:W-:Y:S04]  /*34e0*/  FSEL R8, R8, RZ, P3 ;  /* 0x000000ff08087208 */ /* 0x000fe80001800000 */
[----:B------:R-:W-:Y:S01]  /*34f0*/  MUFU.TANH R70, R6 ;  /* 0x0000000600467308 */ /* 0x000fe20000002400 */
[----:B------:R-:W-:Y:S01]  /*3500*/  PLOP3.LUT P3, PT, PT, PT, UP1, 0x80, 0x8 ;  /* 0x000000000008781c */ /* 0x000fe20003f6f018 */
[----:B--2---:R-:W-:Y:S02]  /*3510*/  IMAD.MOV.U32 R10, RZ, RZ, R248 ;  /* 0x000000ffff0a7224 */ /* 0x004fe400078e00f8 */
[----:B------:R-:W-:Y:S01]  /*3520*/  FFMA.FTZ R0, R0, UR9, -R8 ;  /* 0x0000000900007c23 */ /* 0x000fe20008010808 */
[----:B------:R-:W-:Y:S02]  /*3530*/  PLOP3.LUT P2, PT, PT, PT, UP1, 0x80, 0x8 ;  /* 0x000000000008781c */ /* 0x000fe40003f4f018 */
[----:B------:R-:W-:Y:S03]  /*3540*/  @P0 FSEL R10, R248, -INF , !P6 ;  /* 0xff800000f80a0808 */ /* 0x000fe60007000000 */
[----:B------:R1:W2:Y:S01]  /*3550*/  MUFU.TANH R69, R7 ;  /* 0x0000000700457308 */ /* 0x0002a20000002400 */
[----:B------:R-:W-:Y:S04]  /*3560*/  FSETP.NEU.FTZ.AND P0, PT, R2, -INF , PT ;  /* 0xff8000000200780b */ /* 0x000fe80003f1d000 */
[----:B------:R-:W-:Y:S02]  /*3570*/  FSEL R3, R3, RZ, P0 ;  /* 0x000000ff03037208 */ /* 0x000fe40000000000 */
[----:B------:R-:W-:Y:S03]  /*3580*/  PLOP3.LUT P0, PT, PT, PT, UP1, 0x80, 0x8 ;  /* 0x000000000008781c */ /* 0x000fe60003f0f018 */
[----:B------:R2:W-:Y:S10]  /*3590*/  MUFU.EX2 R14, R0 ;  /* 0x00000000000e7308 */ /* 0x0005f40000000800 */
[----:B------:R-:W-:Y:S01]  /*35a0*/  MUFU.TANH R185, R13 ;  /* 0x0000000d00b97308 */ /* 0x000fe20000002400 */
[----:B-1----:R-:W1:Y:S01]  /*35b0*/  LDSM.16.M88.4 R4, [R117+0x6400] ;  /* 0x006400007504783b */ /* 0x002e620000000200 */
[----:B--2---:R-:W-:Y:S02]  /*35c0*/  MOV R2, R69 ;  /* 0x0000004500027202 */ /* 0x004fe40000000f00 */
[----:B------:R-:W-:Y:S02]  /*35d0*/  @P2 FSEL R2, R69, -INF , !P6 ;  /* 0xff80000045022808 */ /* 0x000fe40007000000 */
[----:B------:R-:W-:Y:S04]  /*35e0*/  PLOP3.LUT P2, PT, PT, PT, UP1, 0x80, 0x8 ;  /* 0x000000000008781c */ /* 0x000fe80003f4f018 */
[----:B------:R2:W-:Y:S01]  /*35f0*/  MUFU.TANH R202, R15 ;  /* 0x0000000f00ca7308 */ /* 0x0005e20000002400 */
[----:B------:R-:W-:Y:S01]  /*3600*/  IMAD.MOV.U32 R0, RZ, RZ, R70 ;  /* 0x000000ffff007224 */ /* 0x000fe200078e0046 */
[----:B------:R-:W-:Y:S05]  /*3610*/  @P3 FSEL R0, R70, -INF , !P5 ;  /* 0xff80000046003808 */ /* 0x000fea0006800000 */
[--C-:B------:R-:W-:Y:S03]  /*3620*/  FFMA.FTZ R0, R0, UR9, -R3.reuse ;  /* 0x0000000900007c23 */ /* 0x100fe60008010803 */
[----:B------:R1:W-:Y:S10]  /*3630*/  MUFU.TANH R247, R16 ;  /* 0x0000001000f77308 */ /* 0x0003f40000002400 */
[----:B------:R1:W-:Y:S01]  /*3640*/  MUFU.EX2 R71, R0 ;  /* 0x0000000000477308 */ /* 0x0003e20000000800 */
[----:B--2---:R-:W2:Y:S09]  /*3650*/  LDL R15, [R1+0x2c] ;  /* 0x00002c00010f7983 */ /* 0x004eb20000100800 */
[----:B------:R-:W-:Y:S01]  /*3660*/  MUFU.TANH R159, R18 ;  /* 0x00000012009f7308 */ /* 0x000fe20000002400 */
[----:B-1----:R-:W2:Y:S09]  /*3670*/  LDL R16, [R1+0x24] ;  /* 0x0000240001107983 */ /* 0x002eb20000100800 */
[----:B------:R-:W-:Y:S01]  /*3680*/  MUFU.TANH R160, R19 ;  /* 0x0000001300a07308 */ /* 0x000fe20000002400 */
[----:B------:R-:W-:Y:S01]  /*3690*/  FFMA.FTZ R0, R2, UR9, -R3 ;  /* 0x0000000902007c23 */ /* 0x000fe20008010803 */
[-C--:B------:R-:W-:Y:S08]  /*36a0*/  HMMA.16816.F32.BF16 R20, R104, R4.reuse, R20 ;  /* 0x000000046814723c */ /* 0x080ff00000041814 */
[----:B------:R1:W-:Y:S01]  /*36b0*/  MUFU.EX2 R68, R0 ;  /* 0x0000000000447308 */ /* 0x0003e20000000800 */
[C---:B------:R-:W-:Y:S04]  /*36c0*/  HMMA.16816.F32.BF16 R24, R112.reuse, R4, R24 ;  /* 0x000000047018723c */ /* 0x040fe80000041818 */
[----:B------:R-:W-:Y:S01]  /*36d0*/  FFMA.FTZ R4, R10, UR9, -R8 ;  /* 0x000000090a047c23 */ /* 0x000fe20008010808 */
[----:B------:R-:W-:Y:S04]  /*36e0*/  IMAD.MOV.U32 R10, RZ, RZ, R188 ;  /* 0x000000ffff0a7224 */ /* 0x000fe800078e00bc */
[----:B------:R-:W4:Y:S01]  /*36f0*/  MUFU.TANH R246, R17 ;  /* 0x0000001100f67308 */ /* 0x000f220000002400 */
        /* <DEDUP_REMOVED lines=40> */
[C---:B----4-:R-:W-:Y:S01]  /*3980*/  FMUL.FTZ R2, R12.reuse, 1.4426950216293334961 ;  /* 0x3fb8aa3b0c027820 */ /* 0x050fe20000410000 */
        /* <DEDUP_REMOVED lines=14> */
[----:B---3--:R-:W-:Y:S01]  /*3a70*/  FSEL R0, R4, RZ, P0 ;  /* 0x000000ff04007208 */ /* 0x008fe20000000000 */
        /* <DEDUP_REMOVED lines=8> */
[----:B----4-:R-:W-:Y:S09]  /*3b00*/  IMAD.MOV.U32 R10, RZ, RZ, R202 ;  /* 0x000000ffff0a7224 */ /* 0x010ff200078e00ca */
[----:B------:R4:W-:Y:S01]  /*3b10*/  MUFU.EX2 R226, R4 ;  /* 0x0000000400e27308 */ /* 0x0009e20000000800 */
[----:B---3--:R-:W-:Y:S01]  /*3b20*/  @P2 VIADD R5, R9, 0x9 ;  /* 0x0000000909052836 */ /* 0x008fe20000000000 */
[----:B------:R-:W-:Y:S04]  /*3b30*/  PLOP3.LUT P2, PT, PT, PT, UP1, 0x80, 0x8 ;  /* 0x000000000008781c */ /* 0x000fe80003f4f018 */
[----:B------:R-:W-:Y:S01]  /*3b40*/  @P6 ISETP.GE.AND P6, PT, R5, UR35, PT ;  /* 0x0000002305006c0c */ /* 0x000fe2000bfc6270 */
[----:B------:R-:W-:Y:S02]  /*3b50*/  IMAD.MOV.U32 R5, RZ, RZ, R185 ;  /* 0x000000ffff057224 */ /* 0x000fe400078e00b9 */
[----:B----4-:R-:W-:Y:S01]  /*3b60*/  @P0 VIADD R4, R9, 0x8 ;  /* 0x0000000809040836 */ /* 0x010fe20000000000 */
[----:B------:R-:W-:Y:S04]  /*3b70*/  PLOP3.LUT P0, PT, PT, PT, UP1, 0x80, 0x8 ;  /* 0x000000000008781c */ /* 0x000fe80003f0f018 */
[----:B------:R-:W-:Y:S02]  /*3b80*/  @P5 ISETP.GE.AND P5, PT, R4, UR35, PT ;  /* 0x0000002304005c0c */ /* 0x000fe4000bfa6270 */
[----:B------:R-:W-:Y:S02]  /*3b90*/  MOV R4, R186 ;  /* 0x000000ba00047202 */ /* 0x000fe40000000f00 */
[----:B------:R-:W-:Y:S02]  /*3ba0*/  @P3 FSEL R4, R186, -INF , !P5 ;  /* 0xff800000ba043808 */ /* 0x000fe40006800000 */
[----:B------:R-:W-:Y:S02]  /*3bb0*/  PLOP3.LUT P3, PT, PT, PT, UP1, 0x80, 0x8 ;  /* 0x000000000008781c */ /* 0x000fe40003f6f018 */
[----:B--2---:R-:W-:Y:S01]  /*3bc0*/  LEA R125, R15, UR4, 0x1 ;  /* 0x000000040f7d7c11 */ /* 0x004fe2000f8e08ff */
[--C-:B------:R-:W-:Y:S01]  /*3bd0*/  FFMA.FTZ R4, R4, UR9, -R2.reuse ;  /* 0x0000000904047c23 */ /* 0x100fe20008010802 */
[----:B------:R-:W-:Y:S01]  /*3be0*/  @P0 FSEL R5, R185, -INF , !P6 ;  /* 0xff800000b9050808 */ /* 0x000fe20007000000 */
[----:B------:R-:W-:Y:S01]  /*3bf0*/  IMAD.MOV.U32 R15, RZ, RZ, 0x10 ;  /* 0x00000010ff0f7424 */ /* 0x000fe200078e00ff */
[----:B------:R-:W-:Y:S01]  /*3c00*/  PLOP3.LUT P0, PT, PT, PT, UP1, 0x80, 0x8 ;  /* 0x000000000008781c */ /* 0x000fe20003f0f018 */
[----:B------:R2:W-:Y:S01]  /*3c10*/  MUFU.EX2 R214, R4 ;  /* 0x0000000400d67308 */ /* 0x0005e20000000800 */
[----:B------:R-:W-:Y:S01]  /*3c20*/  IADD3 R126, PT, PT, R125, 0x12040, RZ ;  /* 0x000120407d7e7810 */ /* 0x000fe20007ffe0ff */
[----:B------:R-:W-:Y:S01]  /*3c30*/  FFMA.FTZ R5, R5, UR9, -R2 ;  /* 0x0000000905057c23 */ /* 0x000fe20008010802 */
[----:B------:R-:W-:Y:S02]  /*3c40*/  IADD3 R128, PT, PT, R125, R16, RZ ;  /* 0x000000107d807210 */ /* 0x000fe40007ffe0ff */
[----:B------:R-:W-:Y:S02]  /*3c50*/  SEL R15, R15, 0xfffffff0, !P1 ;  /* 0xfffffff00f0f7807 */ /* 0x000fe40004800000 */
[----:B------:R-:W-:Y:S03]  /*3c60*/  @P3 FSEL R11, R159, -INF , !P5 ;  /* 0xff8000009f0b3808 */ /* 0x000fe60006800000 */
[----:B------:R-:W-:Y:S01]  /*3c70*/  MUFU.EX2 R213, R5 ;  /* 0x0000000500d57308 */ /* 0x000fe20000000800 */
[----:B------:R-:W-:Y:S01]  /*3c80*/  PLOP3.LUT P3, PT, PT, PT, UP1, 0x80, 0x8 ;  /* 0x000000000008781c */ /* 0x000fe20003f6f018 */
[C---:B------:R-:W-:Y:S01]  /*3c90*/  IMAD.IADD R131, R15.reuse, 0x1, R128 ;  /* 0x000000010f837824 */ /* 0x040fe200078e0280 */
[----:B------:R-:W-:Y:S01]  /*3ca0*/  IADD3 R132, PT, PT, R15, R125, RZ ;  /* 0x0000007d0f847210 */ /* 0x000fe20007ffe0ff */
[----:B------:R-:W-:Y:S01]  /*3cb0*/  FFMA.FTZ R11, R11, UR9, -R3 ;  /* 0x000000090b0b7c23 */ /* 0x000fe20008010803 */
[----:B------:R-:W-:Y:S02]  /*3cc0*/  @P0 FSEL R10, R202, -INF , !P6 ;  /* 0xff800000ca0a0808 */ /* 0x000fe40007000000 */
[----:B------:R-:W-:Y:S03]  /*3cd0*/  PLOP3.LUT P0, PT, PT, PT, UP1, 0x80, 0x8 ;  /* 0x000000000008781c */ /* 0x000fe60003f0f018 */
[----:B------:R3:W-:Y:S01]  /*3ce0*/  MUFU.EX2 R193, R11 ;  /* 0x0000000b00c17308 */ /* 0x0007e20000000800 */
[----:B--2---:R-:W-:Y:S01]  /*3cf0*/  MOV R4, R203 ;  /* 0x000000cb00047202 */ /* 0x004fe20000000f00 */
        /* <DEDUP_REMOVED lines=8> */
[----:B---3--:R-:W-:Y:S01]  /*3d80*/  @P3 VIADD R11, R9, 0x11 ;  /* 0x00000011090b3836 */ /* 0x008fe20000000000 */
[----:B------:R-:W-:Y:S01]  /*3d90*/  PLOP3.LUT P3, PT, PT, PT, UP1, 0x80, 0x8 ;  /* 0x000000000008781c */ /* 0x000fe20003f6f018 */
[--C-:B------:R-:W-:Y:S07]  /*3da0*/  FFMA.FTZ R12, R12, UR9, -R8.reuse ;  /* 0x000000090c0c7c23 */ /* 0x100fee0008010808 */
[----:B------:R1:W-:Y:S01]  /*3db0*/  MUFU.EX2 R76, R12 ;  /* 0x0000000c004c7308 */ /* 0x0003e20000000800 */
[----:B--2---:R-:W-:Y:S01]  /*3dc0*/  IMAD.MOV.U32 R10, RZ, RZ, R247 ;  /* 0x000000ffff0a7224 */ /* 0x004fe200078e00f7 */
[----:B------:R-:W-:Y:S02]  /*3dd0*/  @P2 FSEL R10, R247, -INF , !P5 ;  /* 0xff800000f70a2808 */ /* 0x000fe40006800000 */
[----:B------:R-:W-:Y:S02]  /*3de0*/  PLOP3.LUT P2, PT, PT, PT, UP1, 0x80, 0x8 ;  /* 0x000000000008781c */ /* 0x000fe40003f4f018 */
[----:B------:R-:W-:Y:S01]  /*3df0*/  PLOP3.LUT P5, PT, PT, PT, UP1, 0x80, 0x8 ;  /* 0x000000000008781c */ /* 0x000fe20003faf018 */
[----:B------:R-:W-:Y:S01]  /*3e00*/  FFMA.FTZ R10, R10, UR9, -R8 ;  /* 0x000000090a0a7c23 */ /* 0x000fe20008010808 */
[----:B----4-:R-:W2:Y:S03]  /*3e10*/  LDSM.16.M88.4 R4, [R117+0x6800] ;  /* 0x006800007504783b */ /* 0x010ea60000000200 */
[----:B------:R3:W-:Y:S01]  /*3e20*/  MUFU.EX2 R77, R10 ;  /* 0x0000000a004d7308 */ /* 0x0007e20000000800 */
[----:B-1----:R-:W-:Y:S02]  /*3e30*/  IMAD.MOV.U32 R12, RZ, RZ, R238 ;  /* 0x000000ffff0c7224 */ /* 0x002fe400078e00ee */
        /* <DEDUP_REMOVED lines=8> */
[-C--:B--2---:R-:W-:Y:S03]  /*3ec0*/  HMMA.16816.F32.BF16 R36, R104, R4.reuse, R36 ;  /* 0x000000046824723c */ /* 0x084fe60000041824 */
[----:B-1----:R-:W-:Y:S05]  /*3ed0*/  @P0 IADD3 R10, PT, PT, R9, 0x10, RZ ;  /* 0x00000010090a0810 */ /* 0x002fea0007ffe0ff */
        /* <DEDUP_REMOVED lines=53> */
[----:B--2---:R-:W-:Y:S01]  /*4230*/  IMAD.MOV.U32 R10, RZ, RZ, R177 ;  /* 0x000000ffff0a7224 */ /* 0x004fe200078e00b1 */
        /* <DEDUP_REMOVED lines=12> */
[----:B--2---:R-:W-:Y:S08]  /*4300*/  MOV R10, R195 ;  /* 0x000000c3000a7202 */ /* 0x004ff00000000f00 */
[----:B------:R1:W-:Y:S01]  /*4310*/  MUFU.EX2 R221, R4 ;  /* 0x0000000400dd7308 */ /* 0x0003e20000000800 */
[----:B------:R-:W-:Y:S02]  /*4320*/  @P2 IADD3 R5, PT, PT, R9, 0x19, RZ ;  /* 0x0000001909052810 */ /* 0x000fe40007ffe0ff */
[----:B------:R-:W-:Y:S02]  /*4330*/  PLOP3.LUT P2, PT, PT, PT, UP1, 0x80, 0x8 ;  /* 0x000000000008781c */ /* 0x000fe40003f4f018 */
[----:B------:R-:W-:Y:S01]  /*4340*/  @P6 ISETP.GE.AND P6, PT, R5, UR35, PT ;  /* 0x0000002305006c0c */ /* 0x000fe2000bfc6270 */
[----:B------:R-:W-:Y:S04]  /*4350*/  IMAD.MOV.U32 R5, RZ, RZ, R173 ;  /* 0x000000ffff057224 */ /* 0x000fe800078e00ad */
[----:B------:R-:W-:Y:S10]  /*4360*/  MUFU.TANH R181, R42 ;  /* 0x0000002a00b57308 */ /* 0x000ff40000002400 */
[----:B------:R-:W2:Y:S01]  /*4370*/  MUFU.TANH R234, R37 ;  /* 0x0000002500ea7308 */ /* 0x000ea20000002400 */
        /* <DEDUP_REMOVED lines=28> */
[--C-:B------:R-:W-:Y:S08]  /*4540*/  FFMA.FTZ R12, R12, UR9, -R8.reuse ;  /* 0x000000090c0c7c23 */ /* 0x100ff00008010808 */
[----:B------:R4:W-:Y:S01]  /*4550*/  MUFU.EX2 R216, R4 ;  /* 0x0000000400d87308 */ /* 0x0009e20000000800 */
[----:B---3--:R-:W-:Y:S01]  /*4560*/  IMAD.MOV.U32 R10, RZ, RZ, R239 ;  /* 0x000000ffff0a7224 */ /* 0x008fe200078e00ef */
[----:B------:R-:W-:Y:S02]  /*4570*/  @P2 FSEL R10, R239, -INF , !P5 ;  /* 0xff800000ef0a2808 */ /* 0x000fe40006800000 */
[----:B------:R-:W-:Y:S02]  /*4580*/  PLOP3.LUT P2, PT, PT, PT, UP1, 0x80, 0x8 ;  /* 0x000000000008781c */ /* 0x000fe40003f4f018 */
[----:B------:R-:W-:Y:S01]  /*4590*/  PLOP3.LUT P5, PT, PT, PT, UP1, 0x80, 0x8 ;  /* 0x000000000008781c */ /* 0x000fe20003faf018 */
[----:B------:R-:W-:Y:S03]  /*45a0*/  FFMA.FTZ R10, R10, UR9, -R8 ;  /* 0x000000090a0a7c23 */ /* 0x000fe60008010808 */
[----:B------:R-:W-:Y:S01]  /*45b0*/  MUFU.TANH R154, R44 ;  /* 0x0000002c009a7308 */ /* 0x000fe20000002400 */
[----:B-1----:R-:W-:Y:S01]  /*45c0*/  @P3 VIADD R11, R9, 0x21 ;  /* 0x00000021090b3836 */ /* 0x002fe20000000000 */
[----:B------:R-:W-:Y:S08]  /*45d0*/  PLOP3.LUT P3, PT, PT, PT, UP1, 0x80, 0x8 ;  /* 0x000000000008781c */ /* 0x000ff00003f6f018 */
[----:B------:R1:W-:Y:S01]  /*45e0*/  MUFU.EX2 R73, R10 ;  /* 0x0000000a00497308 */ /* 0x0003e20000000800 */
[----:B----4-:R-:W3:Y:S09]  /*45f0*/  LDSM.16.M88.4 R4, [R117+0x6c00] ;  /* 0x006c00007504783b */ /* 0x010ef20000000200 */
        /* <DEDUP_REMOVED lines=10> */
[----:B--2---:R-:W-:Y:S08]  /*46a0*/  IMAD.MOV.U32 R11, RZ, RZ, R234 ;  /* 0x000000ffff0b7224 */ /* 0x004ff000078e00ea */
[----:B------:R-:W-:Y:S01]  /*46b0*/  MUFU.TANH R233, R48 ;  /* 0x0000003000e97308 */ /* 0x000fe20000002400 */
        /* <DEDUP_REMOVED lines=15> */
[--C-:B------:R-:W-:Y:S01]  /*47b0*/  FFMA.FTZ R4, R4, UR9, -R3.reuse ;  /* 0x0000000904047c23 */ /* 0x100fe20008010803 */
[----:B------:R-:W-:Y:S01]  /*47c0*/  PLOP3.LUT P2, PT, PT, PT, UP1, 0x80, 0x8 ;  /* 0x000000000008781c */ /* 0x000fe20003f4f018 */
[----:B------:R-:W-:Y:S01]  /*47d0*/  HMMA.16816.F32.BF16 R64, R104, R6, R64 ;  /* 0x000000066840723c */ /* 0x000fe20000041840 */
[----:B------:R-:W-:Y:S01]  /*47e0*/  IMAD.MOV.U32 R106, RZ, RZ, 0x20 ;  /* 0x00000020ff6a7424 */ /* 0x000fe200078e00ff */
[----:B------:R-:W-:Y:S04]  /*47f0*/  PLOP3.LUT P3, PT, PT, PT, UP1, 0x80, 0x8 ;  /* 0x000000000008781c */ /* 0x000fe80003f6f018 */
[----:B------:R2:W-:Y:S01]  /*4800*/  MUFU.EX2 R162, R4 ;  /* 0x0000000400a27308 */ /* 0x0005e20000000800 */
[--C-:B------:R-:W-:Y:S01]  /*4810*/  FFMA.FTZ R10, R10, UR9, -R8.reuse ;  /* 0x000000090a0a7c23 */ /* 0x100fe20008010808 */
[----:B------:R-:W-:Y:S01]  /*4820*/  SEL R112, R106, 0xffffffe0, !P1 ;  /* 0xffffffe06a707807 */ /* 0x000fe20004800000 */
[----:B------:R-:W-:Y:S01]  /*4830*/  FMUL.FTZ R53, R53, UR12 ;  /* 0x0000000c35357c20 */ /* 0x000fe20008410000 */
[----:B------:R-:W-:Y:S01]  /*4840*/  FMUL.FTZ R54, R54, UR12 ;  /* 0x0000000c36367c20 */ /* 0x000fe20008410000 */
[----:B------:R-:W-:Y:S01]  /*4850*/  FMUL.FTZ R60, R60, UR12 ;  /* 0x0000000c3c3c7c20 */ /* 0x000fe20008410000 */
[----:B------:R-:W-:Y:S01]  /*4860*/  FMUL.FTZ R61, R61, UR12 ;  /* 0x0000000c3d3d7c20 */ /* 0x000fe20008410000 */
[----:B------:R-:W-:Y:S03]  /*4870*/  FMUL.FTZ R62, R62, UR12 ;  /* 0x0000000c3e3e7c20 */ /* 0x000fe60008410000 */
[----:B------:R3:W-:Y:S01]  /*4880*/  MUFU.EX2 R252, R10 ;  /* 0x0000000a00fc7308 */ /* 0x0007e20000000800 */
[----:B------:R-:W-:Y:S01]  /*4890*/  @P2 FSEL R5, R147, -INF , !P6 ;  /* 0xff80000093052808 */ /* 0x000fe20007000000 */
[----:B------:R-:W-:Y:S01]  /*48a0*/  FMUL.FTZ R63, R63, UR12 ;  /* 0x0000000c3f3f7c20 */ /* 0x000fe20008410000 */
[----:B------:R-:W-:Y:S01]  /*48b0*/  PLOP3.LUT P2, PT, PT, PT, UP1, 0x80, 0x8 ;  /* 0x000000000008781c */ /* 0x000fe20003f4f018 */
[----:B------:R-:W-:Y:S01]  /*48c0*/  FMUL.FTZ R56, R56, UR12 ;  /* 0x0000000c38387c20 */ /* 0x000fe20008410000 */
[----:B------:R-:W-:Y:S01]  /*48d0*/  @P0 FSEL R11, R234, -INF , !P6 ;  /* 0xff800000ea0b0808 */ /* 0x000fe20007000000 */
[----:B------:R-:W-:Y:S01]  /*48e0*/  FMUL.FTZ R57, R57, UR12 ;  /* 0x0000000c39397c20 */ /* 0x000fe20008410000 */
[----:B------:R-:W-:Y:S03]  /*48f0*/  PLOP3.LUT P0, PT, PT, PT, UP1, 0x80, 0x8 ;  /* 0x000000000008781c */ /* 0x000fe60003f0f018 */
[----:B------:R-:W-:Y:S01]  /*4900*/  MUFU.EX2 R72, R12 ;  /* 0x0000000c00487308 */ /* 0x000fe20000000800 */
[----:B--2---:R-:W-:Y:S01]  /*4910*/  FFMA.FTZ R4, R5, UR9, -R3 ;  /* 0x0000000905047c23 */ /* 0x004fe20008010803 */
        /* <DEDUP_REMOVED lines=8> */
[----:B-1----:R-:W-:Y:S02]  /*49a0*/  IMAD.MOV.U32 R11, RZ, RZ, R139 ;  /* 0x000000ffff0b7224 */ /* 0x002fe400078e008b */
[----:B------:R-:W-:Y:S01]  /*49b0*/  FMUL.FTZ R59, R59, UR12 ;  /* 0x0000000c3b3b7c20 */ /* 0x000fe20008410000 */
[----:B------:R-:W-:Y:S01]  /*49c0*/  IMAD.MOV.U32 R5, RZ, RZ, R180 ;  /* 0x000000ffff057224 */ /* 0x000fe200078e00b4 */
[----:B------:R-:W-:Y:S04]  /*49d0*/  MOV R7, R233 ;  /* 0x000000e900077202 */ /* 0x000fe80000000f00 */
[----:B------:R1:W-:Y:S10]  /*49e0*/  MUFU.EX2 R251, R10 ;  /* 0x0000000a00fb7308 */ /* 0x0003f40000000800 */
[----:B------:R-:W-:Y:S01]  /*49f0*/  MUFU.TANH R231, R52 ;  /* 0x0000003400e77308 */ /* 0x000fe20000002400 */
[----:B--2---:R-:W-:Y:S01]  /*4a00*/  IMAD.MOV.U32 R4, RZ, RZ, R163 ;  /* 0x000000ffff047224 */ /* 0x004fe200078e00a3 */
        /* <DEDUP_REMOVED lines=20> */
[----:B--2---:R-:W-:Y:S09]  /*4b50*/  MOV R10, R153 ;  /* 0x00000099000a7202 */ /* 0x004ff20000000f00 */
[----:B------:R1:W-:Y:S10]  /*4b60*/  MUFU.EX2 R212, R4 ;  /* 0x0000000400d47308 */ /* 0x0003f40000000800 */
[----:B------:R-:W-:Y:S10]  /*4b70*/  MUFU.TANH R150, R57 ;  /* 0x0000003900967308 */ /* 0x000ff40000002400 */
[----:B------:R-:W2:Y:S01]  /*4b80*/  MUFU.TANH R135, R55 ;  /* 0x0000003700877308 */ /* 0x000ea20000002400 */
[----:B-1----:R-:W-:Y:S01]  /*4b90*/  FFMA.FTZ R4, R5, UR9, -R0 ;  /* 0x0000000905047c23 */ /* 0x002fe20008010800 */
[----:B------:R-:W-:Y:S01]  /*4ba0*/  @P5 VIADD R5, R9, 0x29 ;  /* 0x0000002909055836 */ /* 0x000fe20000000000 */
[----:B------:R-:W-:Y:S04]  /*4bb0*/  PLOP3.LUT P5, PT, PT, PT, UP1, 0x80, 0x8 ;  /* 0x000000000008781c */ /* 0x000fe80003faf018 */
[----:B------:R-:W-:Y:S03]  /*4bc0*/  @P3 ISETP.GE.AND P3, PT, R5, UR35, PT ;  /* 0x0000002305003c0c */ /* 0x000fe6000bf66270 */
[----:B------:R1:W-:Y:S01]  /*4bd0*/  MUFU.EX2 R211, R4 ;  /* 0x0000000400d37308 */ /* 0x0003e20000000800 */
[----:B------:R-:W-:Y:S09]  /*4be0*/  IMAD.MOV.U32 R5, RZ, RZ, R176 ;  /* 0x000000ffff057224 */ /* 0x000ff200078e00b0 */
[----:B------:R-:W-:Y:S10]  /*4bf0*/  MUFU.TANH R167, R58 ;  /* 0x0000003a00a77308 */ /* 0x000ff40000002400 */
[----:B------:R-:W3:Y:S01]  /*4c00*/  MUFU.TANH R166, R59 ;  /* 0x0000003b00a67308 */ /* 0x000ee20000002400 */
[----:B-1----:R-:W-:Y:S02]  /*4c10*/  @P0 IADD3 R4, PT, PT, R9, 0x28, RZ ;  /* 0x0000002809040810 */ /* 0x002fe40007ffe0ff */
[----:B------:R-:W-:Y:S02]  /*4c20*/  PLOP3.LUT P0, PT, PT, PT, UP1, 0x80, 0x8 ;  /* 0x000000000008781c */ /* 0x000fe40003f0f018 */
[----:B------:R-:W-:Y:S01]  /*4c30*/  @P6 ISETP.GE.AND P6, PT, R4, UR35, PT ;  /* 0x0000002304006c0c */ /* 0x000fe2000bfc6270 */
[----:B------:R-:W-:Y:S04]  /*4c40*/  IMAD.MOV.U32 R4, RZ, RZ, R154 ;  /* 0x000000ffff047224 */ /* 0x000fe800078e009a */
[----:B------:R-:W-:Y:S01]  /*4c50*/  MUFU.TANH R144, R60 ;  /* 0x0000003c00907308 */ /* 0x000fe20000002400 */
[----:B------:R-:W-:Y:S02]  /*4c60*/  @P2 FSEL R4, R154, -INF , !P6 ;  /* 0xff8000009a042808 */ /* 0x000fe40007000000 */
[----:B------:R-:W-:Y:S02]  /*4c70*/  PLOP3.LUT P2, PT, PT, PT, UP1, 0x80, 0x8 ;  /* 0x000000000008781c */ /* 0x000fe40003f4f018 */
[----:B------:R-:W-:Y:S01]  /*4c80*/  @P5 FSEL R5, R176, -INF , !P6 ;  /* 0xff800000b0055808 */ /* 0x000fe20007000000 */
[----:B------:R-:W-:Y:S01]  /*4c90*/  FFMA.FTZ R4, R4, UR9, -R2 ;  /* 0x0000000904047c23 */ /* 0x000fe20008010802 */
[----:B------:R-:W-:Y:S03]  /*4ca0*/  PLOP3.LUT P5, PT, PT, PT, UP1, 0x80, 0x8 ;  /* 0x000000000008781c */ /* 0x000fe60003faf018 */
[----:B------:R-:W1:Y:S01]  /*4cb0*/  MUFU.TANH R142, R61 ;  /* 0x0000003d008e7308 */ /* 0x000e620000002400 */
[----:B------:R-:W-:Y:S01]  /*4cc0*/  @P0 FSEL R10, R153, -INF , !P3 ;  /* 0xff800000990a0808 */ /* 0x000fe20005800000 */
[----:B------:R-:W-:Y:S01]  /*4cd0*/  FFMA.FTZ R5, R5, UR9, -R0 ;  /* 0x0000000905057c23 */ /* 0x000fe20008010800 */
[----:B------:R-:W-:Y:S03]  /*4ce0*/  PLOP3.LUT P0, PT, PT, PT, UP1, 0x80, 0x8 ;  /* 0x000000000008781c */ /* 0x000fe60003f0f018 */
[----:B------:R-:W-:Y:S01]  /*4cf0*/  FFMA.FTZ R6, R10, UR9, -R2 ;  /* 0x000000090a067c23 */ /* 0x000fe20008010802 */
[----:B------:R-:W-:Y:S03]  /*4d00*/  IMAD.MOV.U32 R10, RZ, RZ, R140 ;  /* 0x000000ffff0a7224 */ /* 0x000fe600078e008c */
[----:B------:R4:W-:Y:S01]  /*4d10*/  MUFU.EX2 R182, R4 ;  /* 0x0000000400b67308 */ /* 0x0009e20000000800 */
[----:B------:R-:W-:Y:S02]  /*4d20*/  @P5 FSEL R10, R140, -INF , !P6 ;  /* 0xff8000008c0a5808 */ /* 0x000fe40007000000 */
[----:B------:R-:W-:Y:S07]  /*4d30*/  PLOP3.LUT P5, PT, PT, PT, UP1, 0x80, 0x8 ;  /* 0x000000000008781c */ /* 0x000fee0003faf018 */
[----:B------:R2:W-:Y:S10]  /*4d40*/  MUFU.EX2 R179, R6 ;  /* 0x0000000600b37308 */ /* 0x0005f40000000800 */
[----:B------:R3:W-:Y:S01]  /*4d50*/  MUFU.EX2 R208, R5 ;  /* 0x0000000500d07308 */ /* 0x0007e20000000800 */
[----:B----4-:R-:W-:Y:S01]  /*4d60*/  IMAD.MOV.U32 R4, RZ, RZ, R175 ;  /* 0x000000ffff047224 */ /* 0x010fe200078e00af */
[----:B------:R-:W-:Y:S02]  /*4d70*/  @P2 FSEL R4, R175, -INF , !P3 ;  /* 0xff800000af042808 */ /* 0x000fe40005800000 */
[----:B------:R-:W-:Y:S03]  /*4d80*/  PLOP3.LUT P2, PT, PT, PT, UP1, 0x80, 0x8 ;  /* 0x000000000008781c */ /* 0x000fe60003f4f018 */
[----:B------:R-:W-:Y:S03]  /*4d90*/  FFMA.FTZ R4, R4, UR9, -R0 ;  /* 0x0000000904047c23 */ /* 0x000fe60008010800 */
[----:B------:R-:W-:Y:S01]  /*4da0*/  MUFU.TANH R219, R64 ;  /* 0x0000004000db7308 */ /* 0x000fe20000002400 */
[----:B--2---:R-:W-:Y:S02]  /*4db0*/  MOV R6, R232 ;  /* 0x000000e800067202 */ /* 0x004fe40000000f00 */
[----:B------:R-:W-:Y:S07]  /*4dc0*/  @P0 FSEL R6, R232, -INF , !P3 ;  /* 0xff800000e8060808 */ /* 0x000fee0005800000 */
[----:B------:R2:W-:Y:S01]  /*4dd0*/  MUFU.EX2 R207, R4 ;  /* 0x0000000400cf7308 */ /* 0x0005e20000000800 */
[----:B------:R-:W-:Y:S01]  /*4de0*/  @P2 FSEL R7, R233, -INF , !P6 ;  /* 0xff800000e9072808 */ /* 0x000fe20007000000 */
[----:B---3--:R-:W-:Y:S01]  /*4df0*/  IMAD.U32 R5, RZ, RZ, UR11 ;  /* 0x0000000bff057e24 */ /* 0x008fe2000f8e00ff */
[----:B------:R-:W-:Y:S02]  /*4e00*/  PLOP3.LUT P2, PT, PT, PT, UP1, 0x80, 0x8 ;  /* 0x000000000008781c */ /* 0x000fe40003f4f018 */
[----:B------:R-:W-:Y:S05]  /*4e10*/  PLOP3.LUT P6, PT, PT, PT, UP1, 0x80, 0x8 ;  /* 0x000000000008781c */ /* 0x000fea0003fcf018 */
[----:B------:R-:W3:Y:S06]  /*4e20*/  MUFU.TANH R218, R65 ;  /* 0x0000004100da7308 */ /* 0x000eec0000002400 */
[----:B------:R-:W-:Y:S04]  /*4e30*/  @P2 FSEL R11, R139, -INF , !P3 ;  /* 0xff8000008b0b2808 */ /* 0x000fe80005800000 */
[----:B------:R-:W4:Y:S01]  /*4e40*/  MUFU.TANH R134, R66 ;  /* 0x0000004200867308 */ /* 0x000f220000002400 */
[----:B--2---:R-:W-:Y:S01]  /*4e50*/  MOV R4, UR10 ;  /* 0x0000000a00047c02 */ /* 0x004fe20008000f00 */
[----:B------:R-:W-:Y:S01]  /*4e60*/  @P6 VIADD R12, R9, 0x31 ;  /* 0x00000031090c6836 */ /* 0x000fe20000000000 */
[----:B------:R-:W-:Y:S02]  /*4e70*/  PLOP3.LUT P3, PT, PT, PT, UP1, 0x80, 0x8 ;  /* 0x000000000008781c */ /* 0x000fe40003f6f018 */
[C---:B------:R-:W-:Y:S01]  /*4e80*/  LEA R104, P0, R250.reuse, R4, 0x2 ;  /* 0x00000004fa687211 */ /* 0x040fe200078010ff */
[--C-:B------:R-:W-:Y:S01]  /*4e90*/  FFMA.FTZ R4, R7, UR9, -R8.reuse ;  /* 0x0000000907047c23 */ /* 0x100fe20008010808 */
[----:B------:R-:W-:Y:S01]  /*4ea0*/  PLOP3.LUT P6, PT, PT, PT, UP1, 0x80, 0x8 ;  /* 0x000000000008781c */ /* 0x000fe20003fcf018 */
[----:B------:R-:W-:Y:S01]  /*4eb0*/  IMAD.MOV.U32 R7, RZ, RZ, R135 ;  /* 0x000000ffff077224 */ /* 0x000fe200078e0087 */
        /* <DEDUP_REMOVED lines=10> */
[----:B------:R-:W4:Y:S01]  /*4f60*/  MUFU.TANH R133, R67 ;  /* 0x0000004300857308 */ /* 0x000f220000002400 */
[----:B------:R-:W5:Y:S01]  /*4f70*/  LDG.E R115, desc[UR30][R104.64+0x100] ;  /* 0x0001001e68737981 */ /* 0x000f62000c1e1900 */
[----:B------:R-:W-:Y:S02]  /*4f80*/  @P6 FSEL R5, R231, -INF , !P3 ;  /* 0xff800000e7056808 */ /* 0x000fe40005800000 */
[----:B------:R-:W-:Y:S01]  /*4f90*/  PLOP3.LUT P6, PT, PT, PT, UP1, 0x80, 0x8 ;  /* 0x000000000008781c */ /* 0x000fe20003fcf018 */
[----:B------:R4:W5:Y:S01]  /*4fa0*/  LDG.E R114, desc[UR30][R104.64+0x120] ;  /* 0x0001201e68727981 */ /* 0x000962000c1e1900 */
[--C-:B--2---:R-:W-:Y:S01]  /*4fb0*/  FFMA.FTZ R4, R6, UR9, -R8.reuse ;  /* 0x0000000906047c23 */ /* 0x104fe20008010808 */
[----:B------:R-:W-:Y:S01]  /*4fc0*/  FFMA.FTZ R5, R5, UR9, -R8 ;  /* 0x0000000905057c23 */ /* 0x000fe20008010808 */
[----:B------:R-:W-:Y:S01]  /*4fd0*/  @P2 IADD3 R13, PT, PT, R9, 0x38, RZ ;  /* 0x00000038090d2810 */ /* 0x000fe20007ffe0ff */
[--C-:B------:R-:W-:Y:S01]  /*4fe0*/  FFMA.FTZ R6, R10, UR9, -R3.reuse ;  /* 0x000000090a067c23 */ /* 0x100fe20008010803 */
[----:B------:R2:W-:Y:S01]  /*4ff0*/  MUFU.EX2 R242, R4 ;  /* 0x0000000400f27308 */ /* 0x0005e20000000800 */
[----:B------:R-:W-:Y:S01]  /*5000*/  PLOP3.LUT P2, PT, PT, PT, UP1, 0x80, 0x8 ;  /* 0x000000000008781c */ /* 0x000fe20003f4f018 */
[----:B------:R-:W-:Y:S01]  /*5010*/  VIADD R10, R125, 0x12000 ;  /* 0x000120007d0a7836 */ /* 0x000fe20000000000 */
[----:B------:R-:W-:Y:S02]  /*5020*/  @P0 ISETP.GE.AND P0, PT, R12, UR35, PT ;  /* 0x000000230c000c0c */ /* 0x000fe4000bf06270 */
[----:B------:R-:W-:Y:S01]  /*5030*/  @P5 IADD3 R12, PT, PT, R9, 0x39, RZ ;  /* 0x00000039090c5810 */ /* 0x000fe20007ffe0ff */
[--C-:B------:R-:W-:Y:S01]  /*5040*/  FFMA.FTZ R9, R11, UR9, -R3.reuse ;  /* 0x000000090b097c23 */ /* 0x100fe20008010803 */
[----:B------:R-:W-:Y:S01]  /*5050*/  PLOP3.LUT P5, PT, PT, PT, UP1, 0x80, 0x8 ;  /* 0x000000000008781c */ /* 0x000fe20003faf018 */
[----:B------:R-:W4:Y:S02]  /*5060*/  LDL R11, [R1+0x28] ;  /* 0x00002800010b7983 */ /* 0x000f240000100800 */
[----:B------:R1:W-:Y:S01]  /*5070*/  MUFU.EX2 R241, R5 ;  /* 0x0000000500f17308 */ /* 0x0003e20000000800 */
[----:B------:R-:W-:Y:S01]  /*5080*/  @P4 VIADD R126, R10, 0xffffffc0 ;  /* 0xffffffc00a7e4836 */ /* 0x000fe20000000000 */
[----:B------:R-:W-:Y:S02]  /*5090*/  MOV R10, R150 ;  /* 0x00000096000a7202 */ /* 0x000fe40000000f00 */
[----:B------:R-:W-:Y:S01]  /*50a0*/  @P6 FSEL R7, R135, -INF , !P0 ;  /* 0xff80000087076808 */ /* 0x000fe20004000000 */
[----:B------:R-:W-:Y:S01]  /*50b0*/  IMAD.IADD R130, R15, 0x1, R126 ;  /* 0x000000010f827824 */ /* 0x000fe200078e027e */
[----:B------:R-:W-:Y:S01]  /*50c0*/  PLOP3.LUT P6, PT, PT, PT, UP1, 0x80, 0x8 ;  /* 0x000000000008781c */ /* 0x000fe20003fcf018 */
[----:B--2---:R-:W-:Y:S01]  /*50d0*/  IMAD.MOV.U32 R4, RZ, RZ, R230 ;  /* 0x000000ffff047224 */ /* 0x004fe200078e00e6 */
[----:B------:R-:W-:Y:S02]  /*50e0*/  @P2 FSEL R4, R230, -INF , !P0 ;  /* 0xff800000e6042808 */ /* 0x000fe40004000000 */
[----:B------:R2:W-:Y:S01]  /*50f0*/  MUFU.EX2 R146, R6 ;  /* 0x0000000600927308 */ /* 0x0005e20000000800 */
[----:B------:R-:W-:Y:S01]  /*5100*/  PLOP3.LUT P2, PT, PT, PT, UP1, 0x80, 0x8 ;  /* 0x000000000008781c */ /* 0x000fe20003f4f018 */
[----:B------:R-:W-:Y:S01]  /*5110*/  FFMA.FTZ R7, R7, UR9, -R3 ;  /* 0x0000000907077c23 */ /* 0x000fe20008010803 */
[----:B------:R-:W-:Y:S01]  /*5120*/  IADD3 R127, PT, PT, R16, R126, RZ ;  /* 0x0000007e107f7210 */ /* 0x000fe20007ffe0ff */
[----:B-1----:R-:W-:Y:S01]  /*5130*/  FFMA.FTZ R5, R4, UR9, -R8 ;  /* 0x0000000904057c23 */ /* 0x002fe20008010808 */
[----:B------:R-:W-:Y:S05]  /*5140*/  F2FP.BF16.F32.PACK_AB R4, R108, R14 ;  /* 0x0000000e6c04723e */ /* 0x000fea00000010ff */
[----:B------:R-:W-:Y:S01]  /*5150*/  MUFU.TANH R158, R62 ;  /* 0x0000003e009e7308 */ /* 0x000fe20000002400 */
[----:B------:R-:W-:Y:S01]  /*5160*/  IMAD.IADD R129, R15, 0x1, R127 ;  /* 0x000000010f817824 */ /* 0x000fe200078e027f */
[----:B------:R-:W-:Y:S01]  /*5170*/  @P6 ISETP.GE.AND P6, PT, R12, UR35, PT ;  /* 0x000000230c006c0c */ /* 0x000fe2000bfc6270 */
[----:B------:R1:W-:Y:S01]  /*5180*/  STS [R125+0x12000], R4 ;  /* 0x012000047d007388 */ /* 0x0003e20000000800 */
[----:B--2---:R-:W-:Y:S06]  /*5190*/  MOV R6, R137 ;  /* 0x0000008900067202 */ /* 0x004fec0000000f00 */
[----:B------:R2:W-:Y:S01]  /*51a0*/  MUFU.EX2 R240, R5 ;  /* 0x0000000500f07308 */ /* 0x0005e20000000800 */
[----:B------:R-:W-:Y:S02]  /*51b0*/  @P5 FSEL R6, R137, -INF , !P3 ;  /* 0xff80000089065808 */ /* 0x000fe40005800000 */
[----:B------:R-:W-:Y:S07]  /*51c0*/  PLOP3.LUT P5, PT, PT, PT, UP1, 0x80, 0x8 ;  /* 0x000000000008781c */ /* 0x000fee0003faf018 */
[----:B------:R3:W-:Y:S10]  /*51d0*/  MUFU.EX2 R145, R9 ;  /* 0x0000000900917308 */ /* 0x0007f40000000800 */
[----:B------:R3:W-:Y:S01]  /*51e0*/  MUFU.EX2 R141, R7 ;  /* 0x00000007008d7308 */ /* 0x0007e20000000800 */
[----:B--2---:R-:W-:Y:S02]  /*51f0*/  F2FP.BF16.F32.PACK_AB R5, R76, R77 ;  /* 0x0000004d4c05723e */ /* 0x004fe400000010ff */
[----:B------:R-:W-:Y:S01]  /*5200*/  @P5 ISETP.GE.AND P5, PT, R13, UR35, PT ;  /* 0x000000230d005c0c */ /* 0x000fe2000bfa6270 */
[----:B-1----:R-:W-:Y:S01]  /*5210*/  FFMA.FTZ R4, R6, UR9, -R3 ;  /* 0x0000000906047c23 */ /* 0x002fe20008010803 */
[----:B------:R-:W-:Y:S05]  /*5220*/  F2FP.BF16.F32.PACK_AB R6, R68, R71 ;  /* 0x000000474406723e */ /* 0x000fea00000010ff */
[----:B------:R1:W-:Y:S01]  /*5230*/  MUFU.EX2 R143, R4 ;  /* 0x00000004008f7308 */ /* 0x0003e20000000800 */
[----:B---3--:R-:W-:Y:S01]  /*5240*/  MOV R9, R149 ;  /* 0x0000009500097202 */ /* 0x008fe20000000f00 */
[----:B------:R2:W-:Y:S01]  /*5250*/  STS [R125+0x12400], R6 ;  /* 0x012400067d007388 */ /* 0x0005e20000000800 */
[----:B------:R-:W-:Y:S02]  /*5260*/  @P2 FSEL R9, R149, -INF , !P3 ;  /* 0xff80000095092808 */ /* 0x000fe40005800000 */
[----:B------:R-:W-:Y:S01]  /*5270*/  PLOP3.LUT P2, PT, PT, PT, UP1, 0x80, 0x8 ;  /* 0x000000000008781c */ /* 0x000fe20003f4f018 */
[----:B------:R3:W-:Y:S04]  /*5280*/  STS [R132+0x12000], R5 ;  /* 0x0120000584007388 */ /* 0x0007e80000000800 */
[----:B------:R-:W4:Y:S01]  /*5290*/  MUFU.TANH R157, R63 ;  /* 0x0000003f009d7308 */ /* 0x000f220000002400 */
[----:B------:R-:W-:Y:S01]  /*52a0*/  IMAD.MOV.U32 R7, RZ, RZ, R166 ;  /* 0x000000ffff077224 */ /* 0x000fe200078e00a6 */
[----:B-1----:R-:W-:Y:S06]  /*52b0*/  F2FP.BF16.F32.PACK_AB R4, R194, R193 ;  /* 0x000000c1c204723e */ /* 0x002fec00000010ff */
[----:B------:R-:W-:Y:S02]  /*52c0*/  @P2 FSEL R10, R150, -INF , !P0 ;  /* 0xff800000960a2808 */ /* 0x000fe40004000000 */
[----:B------:R-:W-:Y:S01]  /*52d0*/  PLOP3.LUT P2, PT, PT, PT, UP1, 0x80, 0x8 ;  /* 0x000000000008781c */ /* 0x000fe20003f4f018 */
[----:B------:R1:W-:Y:S01]  /*52e0*/  STS [R132+0x12400], R4 ;  /* 0x0124000484007388 */ /* 0x0003e20000000800 */
[----:B--2---:R-:W-:Y:S02]  /*52f0*/  F2FP.BF16.F32.PACK_AB R6, R217, R220 ;  /* 0x000000dcd906723e */ /* 0x004fe400000010ff */
[----:B---3--:R-:W-:Y:S03]  /*5300*/  F2FP.BF16.F32.PACK_AB R5, R226, R227 ;  /* 0x000000e3e205723e */ /* 0x008fe600000010ff */
[----:B------:R2:W-:Y:S04]  /*5310*/  STS [R125+0x14000], R6 ;  /* 0x014000067d007388 */ /* 0x0005e80000000800 */
[----:B------:R3:W-:Y:S01]  /*5320*/  STS [R125+0x14400], R5 ;  /* 0x014400057d007388 */ /* 0x0007e20000000800 */
[----:B-1----:R-:W-:Y:S05]  /*5330*/  F2FP.BF16.F32.PACK_AB R4, R213, R214 ;  /* 0x000000d6d504723e */ /* 0x002fea00000010ff */
[----:B------:R1:W-:Y:S01]  /*5340*/  STS [R132+0x14000], R4 ;  /* 0x0140000484007388 */ /* 0x0003e20000000800 */
[----:B--2---:R-:W-:Y:S01]  /*5350*/  FFMA.FTZ R6, R9, UR9, -R2 ;  /* 0x0000000909067c23 */ /* 0x004fe20008010802 */
[----:B------:R-:W-:Y:S01]  /*5360*/  IMAD.MOV.U32 R9, RZ, RZ, R167 ;  /* 0x000000ffff097224 */ /* 0x000fe200078e00a7 */
[----:B------:R-:W-:Y:S02]  /*5370*/  @P2 FSEL R9, R167, -INF , !P3 ;  /* 0xff800000a7092808 */ /* 0x000fe40005800000 */
[----:B------:R2:W-:Y:S01]  /*5380*/  MUFU.EX2 R172, R6 ;  /* 0x0000000600ac7308 */ /* 0x0005e20000000800 */
[----:B------:R-:W-:Y:S02]  /*5390*/  PLOP3.LUT P3, PT, PT, PT, UP1, 0x80, 0x8 ;  /* 0x000000000008781c */ /* 0x000fe40003f6f018 */
[----:B---3--:R-:W-:Y:S01]  /*53a0*/  F2FP.BF16.F32.PACK_AB R5, R74, R75 ;  /* 0x0000004b4a05723e */ /* 0x008fe200000010ff */
[----:B------:R-:W-:Y:S01]  /*53b0*/  FFMA.FTZ R9, R9, UR9, -R0 ;  /* 0x0000000909097c23 */ /* 0x000fe20008010800 */
[----:B------:R-:W-:Y:S05]  /*53c0*/  PLOP3.LUT P2, PT, PT, PT, UP1, 0x80, 0x8 ;  /* 0x000000000008781c */ /* 0x000fea0003f4f018 */
[----:B------:R-:W-:Y:S04]  /*53d0*/  MUFU.EX2 R200, R9 ;  /* 0x0000000900c87308 */ /* 0x000fe80000000800 */
[----:B------:R-:W-:Y:S01]  /*53e0*/  @P3 FSEL R7, R166, -INF , !P0 ;  /* 0xff800000a6073808 */ /* 0x000fe20004000000 */
[----:B-1----:R-:W-:Y:S01]  /*53f0*/  FFMA.FTZ R4, R10, UR9, -R2 ;  /* 0x000000090a047c23 */ /* 0x002fe20008010802 */
[----:B--2---:R-:W-:Y:S02]  /*5400*/  F2FP.BF16.F32.PACK_AB R6, R224, R225 ;  /* 0x000000e1e006723e */ /* 0x004fe400000010ff */
[----:B------:R-:W-:Y:S02]  /*5410*/  PLOP3.LUT P0, PT, PT, PT, UP1, 0x80, 0x8 ;  /* 0x000000000008781c */ /* 0x000fe40003f0f018 */
[----:B------:R1:W-:Y:S01]  /*5420*/  MUFU.EX2 R170, R4 ;  /* 0x0000000400aa7308 */ /* 0x0003e20000000800 */
[----:B------:R-:W-:Y:S01]  /*5430*/  PLOP3.LUT P3, PT, PT, PT, UP1, 0x80, 0x8 ;  /* 0x000000000008781c */ /* 0x000fe20003f6f018 */
[----:B------:R2:W-:Y:S04]  /*5440*/  STS [R132+0x14400], R6 ;  /* 0x0144000684007388 */ /* 0x0005e80000000800 */
[----:B------:R3:W-:Y:S01]  /*5450*/  STS [R128+0x12000], R5 ;  /* 0x0120000580007388 */ /* 0x0007e20000000800 */
[----:B-1----:R-:W-:Y:S05]  /*5460*/  F2FP.BF16.F32.PACK_AB R4, R183, R184 ;  /* 0x000000b8b704723e */ /* 0x002fea00000010ff */
[----:B------:R1:W-:Y:S01]  /*5470*/  STS [R128+0x12400], R4 ;  /* 0x0124000480007388 */ /* 0x0003e20000000800 */
[----:B--2---:R-:W-:Y:S01]  /*5480*/  FFMA.FTZ R6, R7, UR9, -R0 ;  /* 0x0000000907067c23 */ /* 0x004fe20008010800 */
[----:B------:R-:W-:Y:S02]  /*5490*/  MOV R7, R142 ;  /* 0x0000008e00077202 */ /* 0x000fe40000000f00 */
[----:B------:R-:W-:Y:S01]  /*54a0*/  @P0 FSEL R7, R142, -INF , !P6 ;  /* 0xff8000008e070808 */ /* 0x000fe20007000000 */
[----:B------:R2:W-:Y:S01]  /*54b0*/  MUFU.EX2 R197, R6 ;  /* 0x0000000600c57308 */ /* 0x0005e20000000800 */
[----:B---3--:R-:W-:Y:S02]  /*54c0*/  MOV R5, R144 ;  /* 0x0000009000057202 */ /* 0x008fe40000000f00 */
[----:B------:R-:W-:Y:S02]  /*54d0*/  @P2 FSEL R5, R144, -INF , !P5 ;  /* 0xff80000090052808 */ /* 0x000fe40006800000 */
[----:B------:R-:W-:Y:S02]  /*54e0*/  PLOP3.LUT P2, PT, PT, PT, UP1, 0x80, 0x8 ;  /* 0x000000000008781c */ /* 0x000fe40003f4f018 */
[----:B------:R-:W-:Y:S01]  /*54f0*/  PLOP3.LUT P0, PT, PT, PT, UP1, 0x80, 0x8 ;  /* 0x000000000008781c */ /* 0x000fe20003f0f018 */
[--C-:B------:R-:W-:Y:S01]  /*5500*/  FFMA.FTZ R5, R5, UR9, -R2.reuse ;  /* 0x0000000905057c23 */ /* 0x100fe20008010802 */
[----:B------:R-:W-:Y:S01]  /*5510*/  FFMA.FTZ R2, R7, UR9, -R2 ;  /* 0x0000000907027c23 */ /* 0x000fe20008010802 */
[----:B------:R-:W-:Y:S02]  /*5520*/  MOV R7, R218 ;  /* 0x000000da00077202 */ /* 0x000fe40000000f00 */
[----:B------:R3:W-:Y:S01]  /*5530*/  MUFU.EX2 R168, R5 ;  /* 0x0000000500a87308 */ /* 0x0007e20000000800 */
[----:B-1----:R-:W-:Y:S02]  /*5540*/  F2FP.BF16.F32.PACK_AB R4, R72, R73 ;  /* 0x000000494804723e */ /* 0x002fe400000010ff */
[----:B--2---:R-:W-:Y:S07]  /*5550*/  F2FP.BF16.F32.PACK_AB R6, R169, R171 ;  /* 0x000000aba906723e */ /* 0x004fee00000010ff */
[----:B------:R1:W-:Y:S01]  /*5560*/  MUFU.EX2 R165, R2 ;  /* 0x0000000200a57308 */ /* 0x0003e20000000800 */
[----:B------:R2:W-:Y:S01]  /*5570*/  STS [R131+0x12000], R4 ;  /* 0x0120000483007388 */ /* 0x0005e20000000800 */
[----:B------:R-:W-:Y:S02]  /*5580*/  @P0 FSEL R7, R218, -INF , !P6 ;  /* 0xff800000da070808 */ /* 0x000fe40007000000 */
[----:B------:R-:W-:Y:S01]  /*5590*/  PLOP3.LUT P0, PT, PT, PT, UP1, 0x80, 0x8 ;  /* 0x000000000008781c */ /* 0x000fe20003f0f018 */
[----:B------:R2:W-:Y:S01]  /*55a0*/  STS [R131+0x12400], R6 ;  /* 0x0124000683007388 */ /* 0x0005e20000000800 */
[----:B---3--:R-:W-:Y:S02]  /*55b0*/  F2FP.BF16.F32.PACK_AB R5, R201, R204 ;  /* 0x000000ccc905723e */ /* 0x008fe400000010ff */
[----:B-1----:R-:W-:Y:S02]  /*55c0*/  F2FP.BF16.F32.PACK_AB R2, R215, R216 ;  /* 0x000000d8d702723e */ /* 0x002fe400000010ff */
[----:B--2---:R-:W-:Y:S01]  /*55d0*/  F2FP.BF16.F32.PACK_AB R4, R209, R210 ;  /* 0x000000d2d104723e */ /* 0x004fe200000010ff */
[----:B------:R-:W-:Y:S04]  /*55e0*/  IMAD.MOV.U32 R6, RZ, RZ, R219 ;  /* 0x000000ffff067224 */ /* 0x000fe800078e00db */
[----:B------:R1:W-:Y:S01]  /*55f0*/  STS [R128+0x14000], R4 ;  /* 0x0140000480007388 */ /* 0x0003e20000000800 */
[----:B------:R-:W-:Y:S02]  /*5600*/  @P2 FSEL R6, R219, -INF , !P5 ;  /* 0xff800000db062808 */ /* 0x000fe40006800000 */
[----:B------:R-:W-:Y:S03]  /*5610*/  PLOP3.LUT P2, PT, PT, PT, UP1, 0x80, 0x8 ;  /* 0x000000000008781c */ /* 0x000fe60003f4f018 */
[--C-:B------:R-:W-:Y:S01]  /*5620*/  FFMA.FTZ R6, R6, UR9, -R8.reuse ;  /* 0x0000000906067c23 */ /* 0x100fe20008010808 */
[----:B------:R-:W-:Y:S03]  /*5630*/  FFMA.FTZ R8, R7, UR9, -R8 ;  /* 0x0000000907087c23 */ /* 0x000fe60008010808 */
[----:B------:R2:W-:Y:S10]  /*5640*/  MUFU.EX2 R237, R6 ;  /* 0x0000000600ed7308 */ /* 0x0005f40000000800 */
[----:B------:R-:W-:Y:S01]  /*5650*/  MUFU.EX2 R235, R8 ;  /* 0x0000000800eb7308 */ /* 0x000fe20000000800 */
[----:B-1----:R-:W-:Y:S05]  /*5660*/  F2FP.BF16.F32.PACK_AB R4, R221, R222 ;  /* 0x000000dedd04723e */ /* 0x002fea00000010ff */
[----:B------:R4:W-:Y:S04]  /*5670*/  STS [R128+0x14400], R4 ;  /* 0x0144000480007388 */ /* 0x0009e80000000800 */
[----:B------:R1:W-:Y:S04]  /*5680*/  STS [R131+0x14400], R2 ;  /* 0x0144000283007388 */ /* 0x0003e80000000800 */
[----:B------:R3:W-:Y:S01]  /*5690*/  STS [R131+0x14000], R5 ;  /* 0x0140000583007388 */ /* 0x0007e20000000800 */
[----:B----4-:R-:W-:Y:S01]  /*56a0*/  IMAD.MOV.U32 R4, RZ, RZ, R134 ;  /* 0x000000ffff047224 */ /* 0x010fe200078e0086 */
[----:B------:R-:W-:Y:S02]  /*56b0*/  @P2 FSEL R4, R134, -INF , !P5 ;  /* 0xff80000086042808 */ /* 0x000fe40006800000 */
[----:B------:R-:W-:Y:S02]  /*56c0*/  PLOP3.LUT P2, PT, PT, PT, UP1, 0x80, 0x8 ;  /* 0x000000000008781c */ /* 0x000fe40003f4f018 */
[----:B-1----:R-:W-:Y:S01]  /*56d0*/  F2FP.BF16.F32.PACK_AB R2, R164, R162 ;  /* 0x000000a2a402723e */ /* 0x002fe200000010ff */
[--C-:B--2---:R-:W-:Y:S01]  /*56e0*/  FFMA.FTZ R6, R4, UR9, -R3.reuse ;  /* 0x0000000904067c23 */ /* 0x104fe20008010803 */
[----:B------:R-:W-:Y:S02]  /*56f0*/  F2FP.BF16.F32.PACK_AB R4, R251, R252 ;  /* 0x000000fcfb04723e */ /* 0x000fe400000010ff */
[----:B---3--:R-:W-:Y:S01]  /*5700*/  MOV R5, R133 ;  /* 0x0000008500057202 */ /* 0x008fe20000000f00 */
[----:B------:R1:W-:Y:S01]  /*5710*/  STS [R126+0x400], R2 ;  /* 0x000400027e007388 */ /* 0x0003e20000000800 */
[----:B------:R-:W-:Y:S01]  /*5720*/  @P0 FSEL R5, R133, -INF , !P6 ;  /* 0xff80000085050808 */ /* 0x000fe20007000000 */
[----:B------:R-:W-:Y:S02]  /*5730*/  MUFU.EX2 R138, R6 ;  /* 0x00000006008a7308 */ /* 0x000fe40000000800 */
[----:B------:R2:W-:Y:S02]  /*5740*/  STS [R126], R4 ;  /* 0x000000047e007388 */ /* 0x0005e40000000800 */
[----:B------:R-:W-:Y:S01]  /*5750*/  FFMA.FTZ R3, R5, UR9, -R3 ;  /* 0x0000000905037c23 */ /* 0x000fe20008010803 */
[----:B------:R-:W-:Y:S02]  /*5760*/  MOV R5, R157 ;  /* 0x0000009d00057202 */ /* 0x000fe40000000f00 */
[----:B------:R-:W-:Y:S03]  /*5770*/  @P2 FSEL R5, R157, -INF , !P6 ;  /* 0xff8000009d052808 */ /* 0x000fe60007000000 */
[----:B------:R3:W4:Y:S01]  /*5780*/  MUFU.EX2 R136, R3 ;  /* 0x0000000300887308 */ /* 0x0007220000000800 */
[----:B------:R-:W-:Y:S04]  /*5790*/  LEA R113, R11, UR4, 0x1 ;  /* 0x000000040b717c11 */ /* 0x000fe8000f8e08ff */
[----:B------:R-:W-:Y:S02]  /*57a0*/  IADD3 R117, PT, PT, R112, R113, RZ ;  /* 0x0000007170757210 */ /* 0x000fe40007ffe0ff */
[----:B-1----:R-:W-:Y:S02]  /*57b0*/  F2FP.BF16.F32.PACK_AB R2, R145, R146 ;  /* 0x000000929102723e */ /* 0x002fe400000010ff */
[----:B---3--:R-:W-:Y:S01]  /*57c0*/  F2FP.BF16.F32.PACK_AB R3, R242, R243 ;  /* 0x000000f3f203723e */ /* 0x008fe200000010ff */
[----:B--2---:R-:W-:Y:S01]  /*57d0*/  IMAD.MOV.U32 R4, RZ, RZ, R158 ;  /* 0x000000ffff047224 */ /* 0x004fe200078e009e */
[----:B------:R-:W-:Y:S01]  /*57e0*/  @P3 FSEL R4, R158, -INF , !P5 ;  /* 0xff8000009e043808 */ /* 0x000fe20006800000 */
[----:B------:R1:W-:Y:S04]  /*57f0*/  STS [R130+0x400], R2 ;  /* 0x0004000282007388 */ /* 0x0003e80000000800 */
[--C-:B------:R-:W-:Y:S01]  /*5800*/  FFMA.FTZ R6, R4, UR9, -R0.reuse ;  /* 0x0000000904067c23 */ /* 0x100fe20008010800 */
[----:B------:R-:W-:Y:S01]  /*5810*/  F2FP.BF16.F32.PACK_AB R4, R190, R191 ;  /* 0x000000bfbe04723e */ /* 0x000fe200000010ff */
[----:B------:R2:W-:Y:S01]  /*5820*/  STS [R130], R3 ;  /* 0x0000000382007388 */ /* 0x0005e20000000800 */
[----:B------:R-:W-:Y:S01]  /*5830*/  FFMA.FTZ R0, R5, UR9, -R0 ;  /* 0x0000000905007c23 */ /* 0x000fe20008010800 */
[----:B------:R-:W-:Y:S01]  /*5840*/  F2FP.BF16.F32.PACK_AB R5, R240, R241 ;  /* 0x000000f1f005723e */ /* 0x000fe200000010ff */
[----:B------:R-:W-:Y:S01]  /*5850*/  MUFU.EX2 R189, R6 ;  /* 0x0000000600bd7308 */ /* 0x000fe20000000800 */
[----:B------:R3:W-:Y:S09]  /*5860*/  STS [R126+0x2000], R4 ;  /* 0x002000047e007388 */ /* 0x0007f20000000800 */
        /* <DEDUP_REMOVED lines=25> */
[----:B-1----:R-:W-:Y:S07]  /*5a00*/  MOV R2, R14 ;  /* 0x0000000e00027202 */ /* 0x002fee0000000f00 */
[----:B------:R1:W4:Y:S01]  /*5a10*/  LDSM.16.M88.4 R60, [R0+0x5000] ;  /* 0x00500000003c783b */ /* 0x0003220000000200 */
[----:B--2---:R-:W-:Y:S07]  /*5a20*/  MOV R3, R108 ;  /* 0x0000006c00037202 */ /* 0x004fee0000000f00 */
[----:B------:R-:W2:Y:S08]  /*5a30*/  LDSM.16.M88.4 R32, [R113+0x8400] ;  /* 0x008400007120783b */ /* 0x000eb00000000200 */
[----:B------:R-:W2:Y:S01]  /*5a40*/  LDSM.16.M88.4 R48, [R113+0x8800] ;  /* 0x008800007130783b */ /* 0x000ea20000000200 */
[----:B-1----:R-:W-:Y:S07]  /*5a50*/  IMAD.IADD R0, R0, 0x1, R112 ;  /* 0x0000000100007824 */ /* 0x002fee00078e0270 */
        /* <DEDUP_REMOVED lines=20> */
[----:B-1----:R-:W-:Y:S02]  /*5ba0*/  IMAD.MOV.U32 R0, RZ, RZ, R2 ;  /* 0x000000ffff007224 */ /* 0x002fe400078e0002 */
[----:B------:R-:W-:Y:S03]  /*5bb0*/  IMAD.SHL.U32 R2, R122, 0x40, RZ ;  /* 0x000000407a027824 */ /* 0x000fe600078e00ff */
        /* <DEDUP_REMOVED lines=10> */
[C---:B------:R-:W-:Y:S04]  /*5c60*/  FADD.FTZ R16, -R124.reuse, R16 ;  /* 0x000000107c107221 */ /* 0x040fe80000010100 */
        /* <DEDUP_REMOVED lines=16> */
[--C-:B------:R-:W-:Y:S04]  /*5d70*/  SHF.R.U32.HI R104, RZ, 0x1, R122.reuse ;  /* 0x00000001ff687819 */ /* 0x100fe8000001167a */
[----:B------:R-:W-:Y:S01]  /*5d80*/  LOP3.LUT R105, R104, 0x30, RZ, 0xc0, !PT ;  /* 0x0000003068697812 */ /* 0x000fe200078ec0ff */
[-C--:B------:R-:W-:Y:S03]  /*5d90*/  HMMA.16816.F32.BF16 R60, R108, R106.reuse, R60 ;  /* 0x0000006a6c3c723c */ /* 0x080fe6000004183c */
[----:B------:R-:W-:Y:S01]  /*5da0*/  MOV R111, R3 ;  /* 0x00000003006f7202 */ /* 0x000fe20000000f00 */
[----:B------:R-:W-:Y:S01]  /*5db0*/  FMUL.FTZ R109, R0, R4 ;  /* 0x00000004006d7220 */ /* 0x000fe20000410000 */
[----:B------:R-:W-:Y:S01]  /*5dc0*/  LOP3.LUT R3, R105, 0x8, R122, 0xf8, !PT ;  /* 0x0000000869037812 */ /* 0x000fe200078ef87a */
[----:B------:R-:W-:Y:S01]  /*5dd0*/  FADD.FTZ R108, -R124, R5 ;  /* 0x000000057c6c7221 */ /* 0x000fe20000010100 */
[----:B------:R-:W-:Y:S01]  /*5de0*/  LOP3.LUT R0, R2, 0x400, RZ, 0xc0, !PT ;  /* 0x0000040002007812 */ /* 0x000fe200078ec0ff */
[----:B------:R-:W-:Y:S04]  /*5df0*/  HMMA.16816.F32.BF16 R64, R100, R106, R64 ;  /* 0x0000006a6440723c */ /* 0x000fe80000041840 */
[----:B------:R-:W-:Y:S01]  /*5e00*/  LOP3.LUT R3, R3, 0x1c0, R2, 0xf8, !PT ;  /* 0x000001c003037812 */ /* 0x000fe200078ef802 */
[----:B------:R-:W-:Y:S01]  /*5e10*/  FADD.FTZ R102, -R124, R21 ;  /* 0x000000157c667221 */ /* 0x000fe20000010100 */
[----:B------:R-:W-:Y:S01]  /*5e20*/  FMUL.FTZ R108, R111, R108 ;  /* 0x0000006c6f6c7220 */ /* 0x000fe20000410000 */
[----:B------:R-:W-:Y:S01]  /*5e30*/  FFMA.FTZ R5, -R248, R248, 1 ;  /* 0x3f800000f8057423 */ /* 0x000fe200000101f8 */
[----:B------:R-:W-:Y:S01]  /*5e40*/  LOP3.LUT R3, R3, 0x38, R121, 0x78, !PT ;  /* 0x0000003803037812 */ /* 0x000fe200078e7879 */
[----:B------:R-:W-:Y:S01]  /*5e50*/  FMUL.FTZ R102, R74, R102 ;  /* 0x000000664a667220 */ /* 0x000fe20000410000 */
[----:B------:R-:W-:Y:S01]  /*5e60*/  FFMA.FTZ R4, -R249, R249, 1 ;  /* 0x3f800000f9047423 */ /* 0x000fe200000101f9 */
[----:B------:R-:W-:Y:S01]  /*5e70*/  FMUL.FTZ R5, R5, UR12 ;  /* 0x0000000c05057c20 */ /* 0x000fe20008410000 */
[----:B------:R-:W-:Y:S01]  /*5e80*/  LEA R3, R3, R0, 0x1 ;  /* 0x0000000003037211 */ /* 0x000fe200078e08ff */
[----:B------:R-:W-:Y:S01]  /*5e90*/  FADD.FTZ R0, -R124, R20 ;  /* 0x000000147c007221 */ /* 0x000fe20000010100 */
[----:B------:R-:W-:Y:S01]  /*5ea0*/  FMUL.FTZ R20, R76, R17 ;  /* 0x000000114c147220 */ /* 0x000fe20000410000 */
[----:B------:R-:W-:Y:S01]  /*5eb0*/  FMUL.FTZ R100, R108, R5 ;  /* 0x000000056c647220 */ /* 0x000fe20000410000 */
[----:B------:R2:W5:Y:S01]  /*5ec0*/  LDL.LU R76, [R1+0x54] ;  /* 0x00005400014c7983 */ /* 0x0005620000300800 */
[----:B------:R-:W-:Y:S01]  /*5ed0*/  FMUL.FTZ R21, R75, R0 ;  /* 0x000000004b157220 */ /* 0x000fe20000410000 */
        /* <DEDUP_REMOVED lines=8> */
[----:B------:R-:W-:Y:S01]  /*5f60*/  FMUL.FTZ R17, R16, R17 ;  /* 0x0000001110117220 */ /* 0x000fe20000410000 */
[----:B------:R-:W-:Y:S01]  /*5f70*/  FMUL.FTZ R5, R20, R5 ;  /* 0x0000000514057220 */ /* 0x000fe20000410000 */
[----:B------:R-:W-:Y:S01]  /*5f80*/  FADD.FTZ R20, -R124, R33 ;  /* 0x000000217c147221 */ /* 0x000fe20000010100 */
[----:B------:R-:W-:Y:S01]  /*5f90*/  FFMA.FTZ R4, -R245, R245, 1 ;  /* 0x3f800000f5047423 */ /* 0x000fe200000101f5 */
[----:B------:R-:W-:Y:S01]  /*5fa0*/  F2FP.BF16.F32.PACK_AB R16, R100, R101 ;  /* 0x000000656410723e */ /* 0x000fe200000010ff */
[----:B------:R-:W-:Y:S01]  /*5fb0*/  FFMA.FTZ R0, -R244, R244, 1 ;  /* 0x3f800000f4007423 */ /* 0x000fe200000101f4 */
[----:B------:R-:W-:Y:S01]  /*5fc0*/  F2FP.BF16.F32.PACK_AB R33, R5, R17 ;  /* 0x000000110521723e */ /* 0x000fe200000010ff */
[----:B------:R-:W-:Y:S01]  /*5fd0*/  FMUL.FTZ R17, R72, R20 ;  /* 0x0000001448117220 */ /* 0x000fe20000410000 */
[----:B------:R-:W-:Y:S01]  /*5fe0*/  FMUL.FTZ R5, R73, R32 ;  /* 0x0000002049057220 */ /* 0x000fe20000410000 */
[----:B------:R-:W-:Y:S01]  /*5ff0*/  FFMA.FTZ R20, -R238, R238, 1 ;  /* 0x3f800000ee147423 */ /* 0x000fe200000101ee */
[----:B------:R2:W5:Y:S01]  /*6000*/  LDL.LU R73, [R1+0x48] ;  /* 0x0000480001497983 */ /* 0x0005620000300800 */
[----:B------:R-:W-:Y:S01]  /*6010*/  FADD.FTZ R32, -R124, R36 ;  /* 0x000000247c207221 */ /* 0x000fe20000010100 */
[----:B------:R-:W-:Y:S01]  /*6020*/  FMUL.FTZ R4, R4, UR12 ;  /* 0x0000000c04047c20 */ /* 0x000fe20008410000 */
[----:B------:R-:W-:Y:S01]  /*6030*/  FMUL.FTZ R20, R20, UR12 ;  /* 0x0000000c14147c20 */ /* 0x000fe20008410000 */
[----:B------:R2:W5:Y:S01]  /*6040*/  LDL.LU R72, [R1+0x44] ;  /* 0x0000440001487983 */ /* 0x0005620000300800 */
[----:B------:R-:W-:Y:S01]  /*6050*/  FMUL.FTZ R32, R252, R32 ;  /* 0x00000020fc207220 */ /* 0x000fe20000410000 */
[----:B------:R-:W-:Y:S01]  /*6060*/  FMUL.FTZ R4, R21, R4 ;  /* 0x0000000415047220 */ /* 0x000fe20000410000 */
[----:B------:R-:W-:Y:S01]  /*6070*/  FMUL.FTZ R20, R17, R20 ;  /* 0x0000001411147220 */ /* 0x000fe20000410000 */
[----:B------:R-:W-:Y:S01]  /*6080*/  FFMA.FTZ R21, -R239, R239, 1 ;  /* 0x3f800000ef157423 */ /* 0x000fe200000101ef */
[C---:B------:R-:W-:Y:S01]  /*6090*/  FADD.FTZ R36, -R124.reuse, R37 ;  /* 0x000000257c247221 */ /* 0x040fe20000010100 */
[C---:B------:R-:W-:Y:S01]  /*60a0*/  FADD.FTZ R37, -R124.reuse, R48 ;  /* 0x000000307c257221 */ /* 0x040fe20000010100 */
[C---:B------:R-:W-:Y:S01]  /*60b0*/  FADD.FTZ R48, -R124.reuse, R49 ;  /* 0x000000317c307221 */ /* 0x040fe20000010100 */
[----:B------:R-:W-:Y:S01]  /*60c0*/  FMUL.FTZ R21, R21, UR12 ;  /* 0x0000000c15157c20 */ /* 0x000fe20008410000 */
[C---:B------:R-:W-:Y:S01]  /*60d0*/  FADD.FTZ R49, -R124.reuse, R52 ;  /* 0x000000347c317221 */ /* 0x040fe20000010100 */
[----:B------:R-:W-:Y:S01]  /*60e0*/  FADD.FTZ R52, -R124, R53 ;  /* 0x000000357c347221 */ /* 0x000fe20000010100 */
[----:B------:R-:W-:Y:S01]  /*60f0*/  FMUL.FTZ R36, R251, R36 ;  /* 0x00000024fb247220 */ /* 0x000fe20000410000 */
        /* <DEDUP_REMOVED lines=10> */
[----:B------:R-:W-:Y:S01]  /*61a0*/  FFMA.FTZ R5, -R232, R232, 1 ;  /* 0x3f800000e8057423 */ /* 0x000fe200000101e8 */
[----:B------:R-:W-:Y:S01]  /*61b0*/  FMUL.FTZ R0, R0, UR12 ;  /* 0x0000000c00007c20 */ /* 0x000fe20008410000 */
[----:B------:R-:W-:Y:S01]  /*61c0*/  FMUL.FTZ R17, R37, R17 ;  /* 0x0000001125117220 */ /* 0x000fe20000410000 */
[----:B------:R-:W-:Y:S01]  /*61d0*/  FADD.FTZ R37, -R124, R64 ;  /* 0x000000407c257221 */ /* 0x000fe20000010100 */
[----:B------:R-:W-:Y:S01]  /*61e0*/  FMUL.FTZ R5, R5, UR12 ;  /* 0x0000000c05057c20 */ /* 0x000fe20008410000 */
[----:B------:R-:W-:Y:S01]  /*61f0*/  FMUL.FTZ R0, R102, R0 ;  /* 0x0000000066007220 */ /* 0x000fe20000410000 */
[----:B------:R-:W-:Y:S01]  /*6200*/  FMUL.FTZ R21, R21, UR12 ;  /* 0x0000000c15157c20 */ /* 0x000fe20008410000 */
[----:B------:R-:W-:Y:S01]  /*6210*/  FMUL.FTZ R37, R237, R37 ;  /* 0x00000025ed257220 */ /* 0x000fe20000410000 */
[----:B------:R-:W-:Y:S01]  /*6220*/  FMUL.FTZ R5, R48, R5 ;  /* 0x0000000530057220 */ /* 0x000fe20000410000 */
[----:B------:R-:W-:Y:S02]  /*6230*/  LOP3.LUT R103, R121, 0x18, RZ, 0xc0, !PT ;  /* 0x0000001879677812 */ /* 0x000fe400078ec0ff */
[----:B------:R-:W-:Y:S01]  /*6240*/  F2FP.BF16.F32.PACK_AB R101, R0, R4 ;  /* 0x000000040065723e */ /* 0x000fe200000010ff */
[----:B------:R-:W-:Y:S01]  /*6250*/  FFMA.FTZ R4, -R236, R236, 1 ;  /* 0x3f800000ec047423 */ /* 0x000fe200000101ec */
[----:B------:R-:W-:Y:S03]  /*6260*/  FFMA.FTZ R0, -R234, R234, 1 ;  /* 0x3f800000ea007423 */ /* 0x000fe600000101ea */
[----:B------:R-:W-:Y:S01]  /*6270*/  FMUL.FTZ R4, R4, UR12 ;  /* 0x0000000c04047c20 */ /* 0x000fe20008410000 */
[----:B------:R-:W-:Y:S03]  /*6280*/  FMUL.FTZ R0, R0, UR12 ;  /* 0x0000000c00007c20 */ /* 0x000fe60008410000 */
        /* <DEDUP_REMOVED lines=29> */
[----:B------:R-:W-:Y:S01]  /*6460*/  ISETP.GE.AND P0, PT, R103, UR5, PT ;  /* 0x0000000567007c0c */ /* 0x000fe2000bf06270 */
[----:B------:R-:W-:Y:S01]  /*6470*/  ULOP3.LUT UR14, UR42, 0x1, URZ, 0xc0, !UPT ;  /* 0x000000012a0e7892 */ /* 0x000fe2000f8ec0ff */
[----:B------:R-:W4:Y:S01]  /*6480*/  LDL.LU R106, [R1+0x8] ;  /* 0x00000800016a7983 */ /* 0x000f220000300800 */
[----:B------:R-:W-:Y:S02]  /*6490*/  IADD3 R4, P2, PT, RZ, -UR33, RZ ;  /* 0x80000021ff047c10 */ /* 0x000fe4000ff5e0ff */
[----:B------:R-:W-:Y:S01]  /*64a0*/  UISETP.NE.U32.AND UP2, UPT, UR14, 0x1, UPT ;  /* 0x000000010e00788c */ /* 0x000fe2000bf45070 */
[----:B------:R-:W2:Y:S03]  /*64b0*/  LDL.LU R102, [R1] ;  /* 0x0000000001667983 */ /* 0x000ea60000300800 */
[----:B------:R-:W-:Y:S04]  /*64c0*/  USEL UR14, UR32, 0x2000, !UP2 ;  /* 0x00002000200e7887 */ /* 0x000fe8000d000000 */
[----:B------:R-:W3:Y:S02]  /*64d0*/  @!P0 LDC R5, c[0x0][0x3b4] ;  /* 0x0000ed00ff058b82 */ /* 0x000ee40000000800 */
[----:B------:R-:W-:Y:S02]  /*64e0*/  VIADD R223, R223, UR14 ;  /* 0x0000000edfdf7c36 */ /* 0x000fe40008000000 */
[----:B------:R-:W-:Y:S02]  /*64f0*/  VIADD R118, R118, UR14 ;  /* 0x0000000e76767c36 */ /* 0x000fe40008000000 */
[----:B--2---:R-:W-:Y:S02]  /*6500*/  VIADD R102, R102, UR14 ;  /* 0x0000000e66667c36 */ /* 0x004fe40008000000 */
[----:B-1----:R-:W-:Y:S04]  /*6510*/  IMAD.SHL.U32 R0, R6, 0x80, RZ ;  /* 0x0000008006007824 */ /* 0x002fe800078e00ff */
[----:B------:R-:W-:Y:S01]  /*6520*/  IMAD.X R0, RZ, RZ, ~R0, P2 ;  /* 0x000000ffff007224 */ /* 0x000fe200010e0e00 */
[----:B------:R-:W-:Y:S04]  /*6530*/  ISETP.GE.AND P2, PT, R103, UR5, PT ;  /* 0x0000000567007c0c */ /* 0x000fe8000bf46270 */
[----:B------:R-:W-:Y:S04]  /*6540*/  SHF.R.S64 R4, R4, 0x1f, R0 ;  /* 0x0000001f04047819 */ /* 0x000fe80000001000 */
[----:B----4-:R-:W-:Y:S04]  /*6550*/  IADD3 R106, P3, PT, R4, R106, RZ ;  /* 0x0000006a046a7210 */ /* 0x010fe80007f7e0ff */
[----:B---3--:R-:W-:Y:S01]  /*6560*/  LEA.HI.X.SX32 R107, R0, R107, 0x1, P3 ;  /* 0x0000006b006b7211 */ /* 0x008fe200018f0eff */
[----:B------:R1:W-:Y:S01]  /*6570*/  STL [R1+0x8], R106 ;  /* 0x0000086a01007387 */ /* 0x0003e20000100800 */
[C---:B------:R-:W-:Y:S03]  /*6580*/  @!P0 LEA R4, P3, R6.reuse, R106, 0x7 ;  /* 0x0000006a06048211 */ /* 0x040fe600078638ff */
[----:B------:R1:W-:Y:S01]  /*6590*/  STL [R1+0x4], R107 ;  /* 0x0000046b01007387 */ /* 0x0003e20000100800 */
[----:B------:R-:W-:Y:S01]  /*65a0*/  @!P0 LEA.HI.X R5, R6, R107, R5, 0x7, P3 ;  /* 0x0000006b06058211 */ /* 0x000fe200018f3c05 */
[----:B------:R-:W-:Y:S02]  /*65b0*/  @!P2 IMAD.MOV.U32 R6, RZ, RZ, R106 ;  /* 0x000000ffff06a224 */ /* 0x000fe400078e006a */
[----:B------:R1:W-:Y:S01]  /*65c0*/  STL [R1], R102 ;  /* 0x0000006601007387 */ /* 0x0003e20000100800 */
        /* <DEDUP_REMOVED lines=14> */
.L_x_1118:
        /* <DEDUP_REMOVED lines=108> */
[----:B------:R-:W-:Y:S01]  /*6d70*/  FADD.FTZ R40, -R115, R40 ;  /* 0x0000002873287221 */ /* 0x000fe20000010100 */
        /* <DEDUP_REMOVED lines=31> */
[C---:B------:R-:W-:Y:S01]  /*6f70*/  FADD.FTZ R57, -R115.reuse, R57 ;  /* 0x0000003973397221 */ /* 0x040fe20000010100 */
        /* <DEDUP_REMOVED lines=16> */
[C---:B------:R-:W-:Y:S01]  /*7080*/  FADD.FTZ R60, -R115.reuse, R60 ;  /* 0x0000003c733c7221 */ /* 0x040fe20000010100 */
        /* <DEDUP_REMOVED lines=17> */
[----:B------:R-:W-:Y:S01]  /*71a0*/  FADD.FTZ R15, -R114, R15 ;  /* 0x0000000f720f7221 */ /* 0x000fe20000010100 */
        /* <DEDUP_REMOVED lines=36> */
[C---:B------:R-:W-:Y:S01]  /*73f0*/  FADD.FTZ R63, -R114.reuse, R63 ;  /* 0x0000003f723f7221 */ /* 0x040fe20000010100 */
[----:B------:R-:W-:Y:S01]  /*7400*/  F2FP.BF16.F32.PACK_AB R34, R35, R34 ;  /* 0x000000222322723e */ /* 0x000fe200000010ff */
[----:B------:R-:W-:Y:S01]  /*7410*/  STS [R128+0xa000], R101 ;  /* 0x00a0006580007388 */ /* 0x000fe20000000800 */
[C---:B------:R-:W-:Y:S01]  /*7420*/  FADD.FTZ R42, -R114.reuse, R42 ;  /* 0x0000002a722a7221 */ /* 0x040fe20000010100 */
        /* <DEDUP_REMOVED lines=68> */
[----:B------:R-:W-:Y:S01]  /*7870*/  SHF.L.U32 R40, R122, 0x5, RZ ;  /* 0x000000057a287819 */ /* 0x000fe200000006ff */
[----:B------:R-:W-:Y:S01]  /*7880*/  STS [R127+-0x8000], R48 ;  /* 0xff8000307f007388 */ /* 0x000fe20000000800 */
[----:B------:R-:W-:Y:S02]  /*7890*/  LOP3.LUT R59, R0, 0x8, RZ, 0xc0, !PT ;  /* 0x00000008003b7812 */ /* 0x000fe400078ec0ff */
[----:B------:R-:W-:Y:S01]  /*78a0*/  SHF.L.U32 R60, R122, 0x2, RZ ;  /* 0x000000027a3c7819 */ /* 0x000fe200000006ff */
[----:B------:R-:W-:Y:S01]  /*78b0*/  STS [R127+-0x7c00], R54 ;  /* 0xff8400367f007388 */ /* 0x000fe20000000800 */
[----:B------:R-:W-:Y:S03]  /*78c0*/  LOP3.LUT R0, R59, 0x10, R122, 0xf8, !PT ;  /* 0x000000103b007812 */ /* 0x000fe600078ef87a */
        /* <DEDUP_REMOVED lines=109> */
.L_x_1119:
        /* <DEDUP_REMOVED lines=81> */
[----:B------:R-:W-:Y:S02]  /*84b0*/  VIADD R0, R116, 0xffffe000 ;  /* 0xffffe00074007836 */ /* 0x000fe40000000000 */
        /* <DEDUP_REMOVED lines=204> */
.L_x_1121:
[----:B------:R-:W1:Y:S01]  /*9180*/  LDCU.64 UR12, c[0x0][0x5c0] ;  /* 0x0000b800ff0c77ac */ /* 0x000e620008000a00 */
[----:B------:R-:W-:-:S05]  /*9190*/  IADD3 R2, PT, PT, R44, UR36, RZ ;  /* 0x000000242c027c10 */ /* 0x000fca000fffe0ff */
[C---:B-1----:R-:W-:Y:S02]  /*91a0*/  IMAD R0, R2.reuse, UR13, RZ ;  /* 0x0000000d02007c24 */ /* 0x042fe4000f8e02ff */
[----:B------:R-:W-:-:S05]  /*91b0*/  IMAD.WIDE.U32 R2, R2, UR12, RZ ;  /* 0x0000000c02027c25 */ /* 0x000fca000f8e00ff */
[----:B------:R-:W-:Y:S02]  /*91c0*/  IADD3 R8, PT, PT, R3, R0, RZ ;  /* 0x0000000003087210 */ /* 0x000fe40007ffe0ff */
[----:B------:R-:W-:Y:S02]  /*91d0*/  MOV R5, R2 ;  /* 0x0000000200057202 */ /* 0x000fe40000000f00 */
.L_x_1122:
        /* <DEDUP_REMOVED lines=17> */
.L_x_1123:
[----:B------:R-:W1:Y:S01]  /*92f0*/  LDCU.64 UR10, c[0x0][0x5c8] ;  /* 0x0000b900ff0a77ac */ /* 0x000e620008000a00 */
[----:B------:R-:W-:-:S05]  /*9300*/  IADD3 R2, PT, PT, R44, UR36, RZ ;  /* 0x000000242c027c10 */ /* 0x000fca000fffe0ff */
[C---:B-1----:R-:W-:Y:S02]  /*9310*/  IMAD R0, R2.reuse, UR11, RZ ;  /* 0x0000000b02007c24 */ /* 0x042fe4000f8e02ff */
[----:B------:R-:W-:-:S05]  /*9320*/  IMAD.WIDE.U32 R2, R2, UR10, RZ ;  /* 0x0000000a02027c25 */ /* 0x000fca000f8e00ff */
[----:B------:R-:W-:Y:S02]  /*9330*/  IADD3 R19, PT, PT, R3, R0, RZ ;  /* 0x0000000003137210 */ /* 0x000fe40007ffe0ff */
[----:B------:R-:W-:-:S07]  /*9340*/  MOV R18, R2 ;  /* 0x0000000200127202 */ /* 0x000fce0000000f00 */
.L_x_1124:
        /* <DEDUP_REMOVED lines=42> */
.L_x_1126:
[----:B------:R-:W-:Y:S05]  /*95f0*/  BSYNC.RECONVERGENT B0 ;  /* 0x0000000000007941 */ /* 0x000fea0003800200 */
.L_x_1125:
        /* <DEDUP_REMOVED lines=11> */
.L_x_1128:
[----:B------:R-:W-:Y:S05]  /*96b0*/  BSYNC.RECONVERGENT B0 ;  /* 0x0000000000007941 */ /* 0x000fea0003800200 */
.L_x_1127:
        /* <DEDUP_REMOVED lines=25> */
.L_x_1093:
[----:B------:R-:W-:Y:S05]  /*9850*/  BSYNC.RECONVERGENT B1 ;  /* 0x0000000000017941 */ /* 0x000fea0003800200 */
.L_x_1075:
        /* <DEDUP_REMOVED lines=11> */
.L_x_1130:
        /* <DEDUP_REMOVED lines=15> */
.L_x_1605:


//--------------------- .text._ZN5flash44flash_bwd_dq_dk_dv_loop_seqk_parallel_kernelI23Flash_bwd_kernel_traitsILi32ELi128ELi128ELi8ELi4ELi4ELi4ELb0ELb0EN7cutlass10bfloat16_tE19Flash_kernel_traitsILi32ELi128ELi128ELi8ES3_EELb1ELb0ELb1ELb0ELb0ELb0ELb0EEEvNS_16Flash_bwd_paramsE --------------------------
	.section	.text._ZN5flash44flash_bwd_dq_dk_dv_loop_seqk_parallel_kernelI23Flash_bwd_kernel_traitsILi32ELi128ELi128ELi8ELi4ELi4ELi4ELb0ELb0EN7cutlass10bfloat16_tE19Flash_kernel_traitsILi32ELi128ELi128ELi8ES3_EELb1ELb0ELb1ELb0ELb0ELb0ELb0EEEvNS_16Flash_bwd_paramsE,"ax",@progbits
	.align	128
        .global         _ZN5flash44flash_bwd_dq_dk_dv_loop_seqk_parallel_kernelI23Flash_bwd_kernel_traitsILi32ELi128ELi128ELi8ELi4ELi4ELi4ELb0ELb0EN7cutlass10bfloat16_tE19Flash_kernel_traitsILi32ELi128ELi128ELi8ES3_EELb1ELb0ELb1ELb0ELb0ELb0ELb0EEEvNS_16Flash_bwd_paramsE
        .type           _ZN5flash44flash_bwd_dq_dk_dv_loop_seqk_parallel_kernelI23Flash_bwd_kernel_traitsILi32ELi128ELi128ELi8ELi4ELi4ELi4ELb0ELb0EN7cutlass10bfloat16_tE19Flash_kernel_traitsILi32ELi128ELi128ELi8ES3_EELb1ELb0ELb1ELb0ELb0ELb0ELb0EEEvNS_16Flash_bwd_paramsE,@function
        .size           _ZN5flash44flash_bwd_dq_dk_dv_loop_seqk_parallel_kernelI23Flash_bwd_kernel_traitsILi32ELi128ELi128ELi8ELi4ELi4ELi4ELb0ELb0EN7cutlass10bfloat16_tE19Flash_kernel_traitsILi32ELi128ELi128ELi8ES3_EELb1ELb0ELb1ELb0ELb0ELb0ELb0EEEvNS_16Flash_bwd_paramsE,(.L_x_1606 - _ZN5flash44flash_bwd_dq_dk_dv_loop_seqk_parallel_kernelI23Flash_bwd_kernel_traitsILi32ELi128ELi128ELi8ELi4ELi4ELi4ELb0ELb0EN7cutlass10bfloat16_tE19Flash_kernel_traitsILi32ELi128ELi128ELi8ES3_EELb1ELb0ELb1ELb0ELb0ELb0ELb0EEEvNS_16Flash_bwd_paramsE)
        .other          _ZN5flash44flash_bwd_dq_dk_dv_loop_seqk_parallel_kernelI23Flash_bwd_kernel_traitsILi32ELi128ELi128ELi8ELi4ELi4ELi4ELb0ELb0EN7cutlass10bfloat16_tE19Flash_kernel_traitsILi32ELi128ELi128ELi8ES3_EELb1ELb0ELb1ELb0ELb0ELb0ELb0EEEvNS_16Flash_bwd_paramsE,@"STO_CUDA_ENTRY STV_DEFAULT"
_ZN5flash44flash_bwd_dq_dk_dv_loop_seqk_parallel_kernelI23Flash_bwd_kernel_traitsILi32ELi128ELi128ELi8ELi4ELi4ELi4ELb0ELb0EN7cutlass10bfloat16_tE19Flash_kernel_traitsILi32ELi128ELi128ELi8ES3_EELb1ELb0ELb1ELb0ELb0ELb0ELb0EEEvNS_16Flash_bwd_paramsE:
.text._ZN5flash44flash_bwd_dq_dk_dv_loop_seqk_parallel_kernelI23Flash_bwd_kernel_traitsILi32ELi128ELi128ELi8ELi4ELi4ELi4ELb0ELb0EN7cutlass10bfloat16_tE19Flash_kernel_traitsILi32ELi128ELi128ELi8ES3_EELb1ELb0ELb1ELb0ELb0ELb0ELb0EEEvNS_16Flash_bwd_paramsE:
        /* <DEDUP_REMOVED lines=14> */
[----:B------:R-:W-:Y:S01]  /*00e0*/  IMAD.U32 R191, RZ, RZ, UR8 ;  /* 0x00000008ffbf7e24 */ /* 0x000fe2000f8e00ff */
[----:B------:R-:W4:Y:S03]  /*00f0*/  LDCU.64 UR22, c[0x0][0x358] ;  /* 0x00006b00ff1677ac */ /* 0x000f260008000a00 */
[----:B------:R-:W5:Y:S01]  /*0100*/  S2UR UR9, SR_CgaCtaId ;  /* 0x00000000000979c3 */ /* 0x000f620000008800 */
[----:B------:R-:W1:Y:S01]  /*0110*/  LDCU.64 UR6, c[0x0][0x470] ;  /* 0x00008e00ff0677ac */ /* 0x000e620008000a00 */
[----:B------:R-:W-:-:S06]  /*0120*/  UMOV UR21, URZ ;  /* 0x000000ff00157c82 */ /* 0x000fcc0008000000 */
[----:B------:R-:W3:Y:S01]  /*0130*/  S2UR UR20, SR_CTAID.X ;  /* 0x00000000001479c3 */ /* 0x000ee20000002500 */
[----:B--2---:R-:W-:-:S07]  /*0140*/  ULEA UR5, UR5, UR4, 0x18 ;  /* 0x0000000405057291 */ /* 0x004fce000f8ec0ff */
        /* <DEDUP_REMOVED lines=10> */
[----:B------:R-:W-:Y:S01]  /*01f0*/  IMAD.SHL.U32 R186, R0, 0x8, RZ ;  /* 0x0000000800ba7824 */ /* 0x000fe200078e00ff */
[----:B------:R-:W-:Y:S01]  /*0200*/  LOP3.LUT R4, R4, 0x38, R3, 0xf8, !PT ;  /* 0x0000003804047812 */ /* 0x000fe200078ef803 */
[----:B-----5:R-:W-:Y:S01]  /*0210*/  ULEA UR9, UR9, UR4, 0x18 ;  /* 0x0000000409097291 */ /* 0x020fe2000f8ec0ff */
[----:B------:R-:W-:Y:S01]  /*0220*/  LOP3.LUT R2, R3, 0xe006, R180, 0xc8, !PT ;  /* 0x0000e00603027812 */ /* 0x000fe200078ec8b4 */
[----:B------:R-:W-:Y:S01]  /*0230*/  UIADD3 UR4, UPT, UPT, UR5, 0x6000, URZ ;  /* 0x0000600005047890 */ /* 0x000fe2000fffe0ff */
[----:B------:R-:W-:Y:S01]  /*0240*/  LOP3.LUT R3, R7, 0x120, RZ, 0xc0, !PT ;  /* 0x0000012007037812 */ /* 0x000fe200078ec0ff */
[----:B------:R-:W-:Y:S01]  /*0250*/  UIADD3 UR18, UPT, UPT, UR9, 0x6000, URZ ;  /* 0x0000600009127890 */ /* 0x000fe2000fffe0ff */
[----:B------:R-:W-:-:S02]  /*0260*/  LOP3.LUT R181, R181, 0x3800, R6, 0xf8, !PT ;  /* 0x00003800b5b57812 */ /* 0x000fc400078ef806 */
[----:B------:R-:W-:Y:S02]  /*0270*/  LOP3.LUT R189, R2, 0xc00, R7, 0xf8, !PT ;  /* 0x00000c0002bd7812 */ /* 0x000fe400078ef807 */
[--C-:B------:R-:W-:Y:S02]  /*0280*/  LOP3.LUT R2, R3, 0x600, R6.reuse, 0xf8, !PT ;  /* 0x0000060003027812 */ /* 0x100fe400078ef806 */
[----:B------:R-:W-:Y:S01]  /*0290*/  LOP3.LUT R181, R181, 0x100, R6, 0xf8, !PT ;  /* 0x00000100b5b57812 */ /* 0x000fe200078ef806 */
[----:B------:R-:W-:Y:S01]  /*02a0*/  IMAD.SHL.U32 R6, R0, 0x4, RZ ;  /* 0x0000000400067824 */ /* 0x000fe200078e00ff */
[----:B------:R-:W-:Y:S02]  /*02b0*/  LOP3.LUT R189, R189, R4, RZ, 0xfc, !PT ;  /* 0x00000004bdbd7212 */ /* 0x000fe400078efcff */
[----:B------:R-:W-:Y:S02]  /*02c0*/  LOP3.LUT R182, R182, 0x8, RZ, 0xc0, !PT ;  /* 0x00000008b6b67812 */ /* 0x000fe400078ec0ff */
[----:B------:R-:W-:-:S02]  /*02d0*/  SHF.R.U32.HI R4, RZ, 0x1, R0 ;  /* 0x00000001ff047819 */ /* 0x000fc40000011600 */
[----:B------:R-:W-:Y:S02]  /*02e0*/  LOP3.LUT R6, R6, 0x18, RZ, 0xc0, !PT ;  /* 0x0000001806067812 */ /* 0x000fe400078ec0ff */
[----:B------:R-:W-:Y:S02]  /*02f0*/  LOP3.LUT R179, R180, 0x1c0, RZ, 0xc0, !PT ;  /* 0x000001c0b4b37812 */ /* 0x000fe400078ec0ff */
[----:B------:R-:W-:Y:S02]  /*0300*/  LOP3.LUT R182, R182, R5, RZ, 0xfc, !PT ;  /* 0x00000005b6b67212 */ /* 0x000fe400078efcff */
[----:B------:R-:W-:Y:S02]  /*0310*/  SHF.R.U32.HI R8, RZ, 0x2, R0 ;  /* 0x00000002ff087819 */ /* 0x000fe40000011600 */
[----:B------:R-:W-:Y:S02]  /*0320*/  LOP3.LUT R3, R4, 0x30, RZ, 0xc0, !PT ;  /* 0x0000003004037812 */ /* 0x000fe400078ec0ff */
[----:B------:R-:W-:-:S02]  /*0330*/  LOP3.LUT R5, R186, 0xd8, RZ, 0xc0, !PT ;  /* 0x000000d8ba057812 */ /* 0x000fc400078ec0ff */
[----:B------:R-:W-:Y:S02]  /*0340*/  LOP3.LUT R183, R6, 0xc0, R7, 0xf8, !PT ;  /* 0x000000c006b77812 */ /* 0x000fe400078ef807 */
[----:B------:R-:W-:Y:S02]  /*0350*/  LOP3.LUT R179, R179, 0x38, R186, 0xf8, !PT ;  /* 0x00000038b3b37812 */ /* 0x000fe400078ef8ba */
[----:B------:R-:W-:Y:S02]  /*0360*/  LOP3.LUT R185, R3, 0x7, R8, 0xf8, !PT ;  /* 0x0000000703b97812 */ /* 0x000fe400078ef808 */
        /* <DEDUP_REMOVED lines=8> */
[----:B------:R-:W-:-:S02]  /*03f0*/  LOP3.LUT R4, R180, 0x200, RZ, 0xc0, !PT ;  /* 0x00000200b4047812 */ /* 0x000fc400078ec0ff */
[----:B------:R-:W-:Y:S02]  /*0400*/  LOP3.LUT R181, R181, R0, RZ, 0xfc, !PT ;  /* 0x00000000b5b57212 */ /* 0x000fe400078efcff */
[--C-:B------:R-:W-:Y:S02]  /*0410*/  LOP3.LUT R4, R4, 0xc00, R7.reuse, 0xf8, !PT ;  /* 0x00000c0004047812 */ /* 0x100fe400078ef807 */
[----:B------:R-:W-:Y:S02]  /*0420*/  LOP3.LUT R182, R182, 0xc0, R7, 0xf8, !PT ;  /* 0x000000c0b6b67812 */ /* 0x000fe400078ef807 */
[----:B------:R-:W-:Y:S02]  /*0430*/  LOP3.LUT R179, R4, R179, RZ, 0xfc, !PT ;  /* 0x000000b304b37212 */ /* 0x000fe400078efcff */
[----:B------:R-:W-:Y:S02]  /*0440*/  LOP3.LUT R3, R3, 0x1c0, R180, 0xf8, !PT ;  /* 0x000001c003037812 */ /* 0x000fe400078ef8b4 */
[----:B------:R-:W-:-:S02]  /*0450*/  LEA R179, R179, UR5, 0x1 ;  /* 0x00000005b3b37c11 */ /* 0x000fc4000f8e08ff */
[----:B------:R-:W-:Y:S02]  /*0460*/  LEA R189, R189, UR10, 0x1 ;  /* 0x0000000abdbd7c11 */ /* 0x000fe4000f8e08ff */
[----:B------:R-:W-:Y:S01]  /*0470*/  LOP3.LUT R182, R182, R6, RZ, 0x3c, !PT ;  /* 0x00000006b6b67212 */ /* 0x000fe200078e3cff */
[C---:B------:R-:W-:Y:S01]  /*0480*/  VIADD R0, R179.reuse, 0xa000 ;  /* 0x0000a000b3007836 */ /* 0x040fe20000000000 */
[----:B------:R-:W-:Y:S01]  /*0490*/  LOP3.LUT R183, R2, R183, RZ, 0xfc, !PT ;  /* 0x000000b702b77212 */ /* 0x000fe200078efcff */
[----:B------:R-:W-:Y:S01]  /*04a0*/  VIADD R178, R179, 0xa040 ;  /* 0x0000a040b3b27836 */ /* 0x000fe20000000000 */
[----:B------:R-:W-:Y:S01]  /*04b0*/  LOP3.LUT R180, R180, 0x400, RZ, 0xc0, !PT ;  /* 0x00000400b4b47812 */ /* 0x000fe200078ec0ff */
[----:B------:R-:W-:Y:S01]  /*04c0*/  @P2 VIADD R178, R0, 0xffffffc0 ;  /* 0xffffffc000b22836 */ /* 0x000fe20000000000 */
[----:B------:R-:W-:Y:S01]  /*04d0*/  LOP3.LUT R3, R3, 0x38, R186, 0x78, !PT ;  /* 0x0000003803037812 */ /* 0x000fe200078e78ba */
[----:B------:R-:W1:Y:S01]  /*04e0*/  LDC R0, c[0x0][0x438] ;  /* 0x00010e00ff007b82 */ /* 0x000e620000000800 */
[----:B------:R-:W-:Y:S01]  /*04f0*/  SEL R2, R193, 0xffffffe0, !P3 ;  /* 0xffffffe0c1027807 */ /* 0x000fe20005800000 */
[----:B------:R-:W-:Y:S01]  /*0500*/  VIADD R188, R189, 0x40 ;  /* 0x00000040bdbc7836 */ /* 0x000fe20000000000 */
[----:B------:R-:W-:Y:S01]  /*0510*/  SEL R193, R193, 0xffffffe0, !P1 ;  /* 0xffffffe0c1c17807 */ /* 0x000fe20004800000 */
[----:B------:R-:W-:Y:S01]  /*0520*/  @P0 VIADD R188, R189, 0xffffffc0 ;  /* 0xffffffc0bdbc0836 */ /* 0x000fe20000000000 */
[----:B------:R-:W-:Y:S01]  /*0530*/  LOP3.LUT R182, R182, 0x120, R7, 0xf8, !PT ;  /* 0x00000120b6b67812 */ /* 0x000fe200078ef807 */
[----:B------:R-:W-:Y:S01]  /*0540*/  IMAD R180, R3, 0x2, R180 ;  /* 0x0000000203b47824 */ /* 0x000fe200078e02b4 */
        /* <DEDUP_REMOVED lines=8> */
[----:B------:R-:W-:Y:S01]  /*05d0*/  LEA R181, R181, UR4, 0x1 ;  /* 0x00000004b5b57c11 */ /* 0x000fe2000f8e08ff */
[----:B--234-:R-:W-:-:S06]  /*05e0*/  UMOV UR4, URZ ;  /* 0x000000ff00047c82 */ /* 0x01cfcc0008000000 */
.L_x_1188:
[----:B------:R-:W2:Y:S01]  /*05f0*/  LDC.64 R10, c[0x0][0x478] ;  /* 0x00011e00ff0a7b82 */ /* 0x000ea20000000a00 */
[----:B------:R-:W3:Y:S01]  /*0600*/  S2R R8, SR_CTAID.Y ;  /* 0x0000000000087919 */ /* 0x000ee20000002600 */
[----:B------:R-:W-:Y:S01]  /*0610*/  ISETP.NE.U32.AND P5, PT, RZ, UR6, PT ;  /* 0x00000006ff007c0c */ /* 0x000fe2000bfa5070 */
[----:B------:R-:W-:-:S03]  /*0620*/  IMAD.MOV.U32 R213, RZ, RZ, RZ ;  /* 0x000000ffffd57224 */ /* 0x000fc600078e00ff */
[----:B------:R-:W-:Y:S02]  /*0630*/  ISETP.NE.AND.EX P5, PT, RZ, UR7, PT, P5 ;  /* 0x00000007ff007c0c */ /* 0x000fe4000bfa5350 */
[----:B------:R-:W4:Y:S08]  /*0640*/  LDC.64 R4, c[0x0][0x460] ;  /* 0x00011800ff047b82 */ /* 0x000f300000000a00 */
[----:B------:R-:W1:Y:S01]  /*0650*/  LDC.64 R16, c[0x0][0x460] ;  /* 0x00011800ff107b82 */ /* 0x000e620000000a00 */
[----:B--2---:R-:W-:-:S07]  /*0660*/  ISETP.NE.U32.AND P4, PT, R10, RZ, PT ;  /* 0x000000ff0a00720c */ /* 0x004fce0003f85070 */
[----:B------:R-:W2:Y:S01]  /*0670*/  LDC.U8 R12, c[0x0][0x532] ;  /* 0x00014c80ff0c7b82 */ /* 0x000ea20000000000 */
[----:B------:R-:W-:Y:S02]  /*0680*/  ISETP.NE.AND.EX P4, PT, R11, RZ, PT, P4 ;  /* 0x000000ff0b00720c */ /* 0x000fe40003f85340 */
[----:B----4-:R-:W-:Y:S01]  /*0690*/  ISETP.NE.U32.AND P3, PT, R4, RZ, PT ;  /* 0x000000ff0400720c */ /* 0x010fe20003f65070 */
[----:B---3--:R-:W-:Y:S01]  /*06a0*/  IMAD.SHL.U32 R13, R8, 0x4, RZ ;  /* 0x00000004080d7824 */ /* 0x008fe200078e00ff */
[----:B------:R-:W-:-:S03]  /*06b0*/  ISETP.NE.U32.AND P2, PT, R4, RZ, PT ;  /* 0x000000ff0400720c */ /* 0x000fc60003f45070 */
[----:B------:R-:W3:Y:S01]  /*06c0*/  LDC.64 R6, c[0x0][0x468] ;  /* 0x00011a00ff067b82 */ /* 0x000ee20000000a00 */
[----:B------:R-:W-:Y:S02]  /*06d0*/  SHF.R.U32.HI R14, RZ, 0x1e, R8 ;  /* 0x0000001eff0e7819 */ /* 0x000fe40000011608 */
[----:B------:R-:W-:Y:S02]  /*06e0*/  @P5 IADD3 R20, P1, PT, R13, UR6, RZ ;  /* 0x000000060d145c10 */ /* 0x000fe4000ff3e0ff */
[----:B------:R-:W-:Y:S02]  /*06f0*/  ISETP.NE.AND.EX P3, PT, R5, RZ, PT, P3 ;  /* 0x000000ff0500720c */ /* 0x000fe40003f65330 */
[----:B------:R-:W-:Y:S02]  /*0700*/  @P4 IADD3 R18, P0, PT, R13, R10, RZ ;  /* 0x0000000a0d124210 */ /* 0x000fe40007f1e0ff */
[----:B------:R-:W-:Y:S02]  /*0710*/  ISETP.NE.AND.EX P2, PT, R5, RZ, PT, P2 ;  /* 0x000000ff0500720c */ /* 0x000fe40003f45320 */
[C---:B------:R-:W-:Y:S01]  /*0720*/  @P5 IADD3.X R21, PT, PT, R14.reuse, UR7, RZ, P1, !PT ;  /* 0x000000070e155c10 */ /* 0x040fe20008ffe4ff */
[----:B------:R-:W-:Y:S01]  /*0730*/  @P4 IMAD.X R19, R14, 0x1, R11, P0 ;  /* 0x000000010e134824 */ /* 0x000fe200000e060b */
[----:B------:R-:W4:Y:S01]  /*0740*/  @!P4 LDC.64 R4, c[0x0][0x488] ;  /* 0x00012200ff04cb82 */ /* 0x000f220000000a00 */
[----:B------:R-:W-:-:S02]  /*0750*/  IMAD.MOV.U32 R9, RZ, RZ, -0x1 ;  /* 0xffffffffff097424 */ /* 0x000fc400078e00ff */
[----:B-1----:R-:W-:Y:S01]  /*0760*/  IMAD.WIDE.U32 R16, R8, 0x4, R16 ;  /* 0x0000000408107825 */ /* 0x002fe200078e0010 */
[----:B------:R-:W4:Y:S04]  /*0770*/  @P5 LDG.E R213, desc[UR22][R20.64] ;  /* 0x0000001614d55981 */ /* 0x000f28000c1e1900 */
[----:B------:R-:W4:Y:S01]  /*0780*/  @P4 LDG.E R212, desc[UR22][R18.64] ;  /* 0x0000001612d44981 */ /* 0x000f22000c1e1900 */
[----:B------:R-:W-:Y:S01]  /*0790*/  IMAD.MOV.U32 R214, RZ, RZ, -0x1 ;  /* 0xffffffffffd67424 */ /* 0x000fe200078e00ff */
[----:B------:R-:W1:Y:S02]  /*07a0*/  @!P4 LDC R11, c[0x0][0x43c] ;  /* 0x00010f00ff0bcb82 */ /* 0x000e640000000800 */
[----:B-----5:R1:W5:Y:S04]  /*07b0*/  @P3 LDG.E R9, desc[UR22][R16.64] ;  /* 0x0000001610093981 */ /* 0x020368000c1e1900 */
[----:B------:R1:W5:Y:S01]  /*07c0*/  @P2 LDG.E R10, desc[UR22][R16.64+0x4] ;  /* 0x00000416100a2981 */ /* 0x000362000c1e1900 */
[----:B--2---:R-:W-:-:S02]  /*07d0*/  ISETP.NE.AND P5, PT, R12, RZ, PT ;  /* 0x000000ff0c00720c */ /* 0x004fc40003fa5270 */
[----:B---3--:R-:W-:Y:S02]  /*07e0*/  ISETP.EQ.U32.AND P1, PT, R6, RZ, PT ;  /* 0x000000ff0600720c */ /* 0x008fe40003f22070 */
[----:B------:R-:W-:Y:S02]  /*07f0*/  IADD3 R12, P0, PT, R13, R6, RZ ;  /* 0x000000060d0c7210 */ /* 0x000fe40007f1e0ff */
[----:B------:R-:W-:-:S03]  /*0800*/  ISETP.EQ.OR.EX P1, PT, R7, RZ, !P5, P1 ;  /* 0x000000ff0700720c */ /* 0x000fc60006f22710 */
[----:B------:R-:W-:Y:S01]  /*0810*/  IMAD.X R13, R14, 0x1, R7, P0 ;  /* 0x000000010e0d7824 */ /* 0x000fe200000e0607 */
[----:B------:R-:W2:Y:S09]  /*0820*/  @!P2 LDC R215, c[0x0][0x434] ;  /* 0x00010d00ffd7ab82 */ /* 0x000eb20000000800 */
[----:B------:R3:W5:Y:S01]  /*0830*/  @!P1 LDG.E R214, desc[UR22][R12.64] ;  /* 0x000000160cd69981 */ /* 0x000762000c1e1900 */
[----:B------:R-:W-:-:S02]  /*0840*/  ISETP.NE.U32.AND P1, PT, R6, RZ, PT ;  /* 0x000000ff0600720c */ /* 0x000fc40003f25070 */
[----:B----4-:R-:W-:Y:S02]  /*0850*/  @!P4 ISETP.NE.U32.AND P0, PT, R4, RZ, PT ;  /* 0x000000ff0400c20c */ /* 0x010fe40003f05070 */
[----:B------:R-:W-:Y:S02]  /*0860*/  ISETP.NE.AND.EX P1, PT, R7, RZ, PT, P1 ;  /* 0x000000ff0700720c */ /* 0x000fe40003f25310 */
[----:B------:R-:W-:-:S04]  /*0870*/  @!P4 ISETP.NE.AND.EX P0, PT, R5, RZ, PT, P0 ;  /* 0x000000ff0500c20c */ /* 0x000fc80003f05300 */
[----:B-1----:R-:W-:Y:S01]  /*0880*/  @!P4 SEL R11, R11, RZ, P0 ;  /* 0x000000ff0b0bc207 */ /* 0x002fe20000000000 */
[----:B------:R-:W-:-:S06]  /*0890*/  @P4 IMAD.IADD R212, R212, 0x1, -R213 ;  /* 0x00000001d4d44824 */ /* 0x000fcc00078e0ad5 */
[----:B--23--:R-:W-:Y:S05]  /*08a0*/  @!P1 BRA `(.L_x_1131) ;  /* 0x00000000000c9947 */ /* 0x00cfea0003800000 */
[----:B------:R-:W2:Y:S02]  /*08b0*/  @P5 LDG.E R5, desc[UR22][R12.64+0x4] ;  /* 0x000004160c055981 */ /* 0x000ea4000c1e1900 */
[----:B--2--5:R-:W-:-:S06]  /*08c0*/  @P5 IADD3 R0, PT, PT, R5, -R214, RZ ;  /* 0x800000d605005210 */ /* 0x024fcc0007ffe0ff */
[----:B------:R1:W5:Y:S02]  /*08d0*/  @!P5 LDG.E R0, desc[UR22][R12.64] ;  /* 0x000000160c00d981 */ /* 0x000364000c1e1900 */
.L_x_1131:
[----:B-1----:R-:W-:Y:S01]  /*08e0*/  IMAD.SHL.U32 R13, R191, 0x80, RZ ;  /* 0x00000080bf0d7824 */ /* 0x002fe200078e00ff */
[----:B-----5:R-:W-:Y:S01]  /*08f0*/  @!P4 IADD3 R212, PT, PT, R11, R0, -R213 ;  /* 0x000000000bd4c210 */ /* 0x020fe20007ffe8d5 */
[----:B------:R-:W-:-:S03]  /*0900*/  @P2 IMAD.IADD R215, R10, 0x1, -R9 ;  /* 0x000000010ad72824 */ /* 0x000fc600078e0a09 */
[----:B------:R-:W-:-:S13]  /*0910*/  ISETP.GT.AND P0, PT, R212, R13, PT ;  /* 0x0000000dd400720c */ /* 0x000fda0003f04270 */
[----:B------:R-:W-:Y:S05]  /*0920*/  @!P0 BRA `(.L_x_1132) ;  /* 0x0000009000208947 */ /* 0x000fea0003800000 */
[----:B------:R-:W1:Y:S01]  /*0930*/  LDC R6, c[0x0][0x504] ;  /* 0x00014100ff067b82 */ /* 0x000e620000000800 */
[----:B------:R-:W-:Y:S01]  /*0940*/  ISETP.NE.AND P4, PT, R9, -0x1, PT ;  /* 0xffffffff0900780c */ /* 0x000fe20003f85270 */
[----:B------:R-:W-:Y:S01]  /*0950*/  VIADD R7, R215, 0x7f ;  /* 0x0000007fd7077836 */ /* 0x000fe20000000000 */
[----:B------:R-:W-:Y:S02]  /*0960*/  IADD3 R27, PT, PT, R13, 0x80, R215 ;  /* 0x000000800d1b7810 */ /* 0x000fe40007ffe0d7 */
[----:B------:R-:W-:Y:S02]  /*0970*/  ISETP.NE.AND P2, PT, R214, -0x1, PT ;  /* 0xffffffffd600780c */ /* 0x000fe40003f45270 */
[----:B------:R-:W-:-:S04]  /*0980*/  SHF.R.S32.HI R0, RZ, 0x1f, R7 ;  /* 0x0000001fff007819 */ /* 0x000fc80000011407 */
[----:B------:R-:W-:-:S03]  /*0990*/  LEA.HI R0, R0, R7, RZ, 0x7 ;  /* 0x0000000700007211 */ /* 0x000fc600078f38ff */
[----:B------:R-:W2:Y:S01]  /*09a0*/  @!P4 LDC.64 R18, c[0x0][0x398] ;  /* 0x0000e600ff12cb82 */ /* 0x000ea20000000a00 */
[----:B------:R-:W-:-:S07]  /*09b0*/  SHF.R.S32.HI R0, RZ, 0x7, R0 ;  /* 0x00000007ff007819 */ /* 0x000fce0000011400 */
[----:B------:R-:W3:Y:S01]  /*09c0*/  @P4 LDC.64 R4, c[0x0][0x3b0] ;  /* 0x0000ec00ff044b82 */ /* 0x000ee20000000a00 */
[----:B-1----:R-:W-:-:S05]  /*09d0*/  IADD3 R6, PT, PT, R27, R6, -R212 ;  /* 0x000000061b067210 */ /* 0x002fca0007ffe8d4 */
[----:B------:R-:W-:-:S05]  /*09e0*/  VIADD R6, R6, 0x7f ;  /* 0x0000007f06067836 */ /* 0x000fca0000000000 */
[----:B------:R-:W-:-:S04]  /*09f0*/  SHF.R.S32.HI R23, RZ, 0x1f, R6 ;  /* 0x0000001fff177819 */ /* 0x000fc80000011406 */
[----:B------:R-:W-:Y:S01]  /*0a00*/  LEA.HI R23, R23, R6, RZ, 0x7 ;  /* 0x0000000617177211 */ /* 0x000fe200078f38ff */
[----:B--2---:R-:W-:-:S03]  /*0a10*/  @!P4 IMAD.WIDE.U32 R34, R8, R18, RZ ;  /* 0x000000120822c225 */ /* 0x004fc600078e00ff */
        /* <DEDUP_REMOVED lines=19> */
.L_x_1133:
[----:B------:R-:W1:Y:S01]  /*0b50*/  LDCU.64 UR14, c[0x0][0x3b8] ;  /* 0x00007700ff0e77ac */ /* 0x000e620008000a00 */
[----:B------:R-:W-:-:S05]  /*0b60*/  IADD3 R16, PT, PT, R213, R214, RZ ;  /* 0x000000d6d5107210 */ /* 0x000fca0007ffe0ff */
[C---:B-1----:R-:W-:Y:S02]  /*0b70*/  IMAD R14, R16.reuse, UR15, RZ ;  /* 0x0000000f100e7c24 */ /* 0x042fe4000f8e02ff */
[----:B------:R-:W-:-:S05]  /*0b80*/  IMAD.WIDE.U32 R16, R16, UR14, RZ ;  /* 0x0000000e10107c25 */ /* 0x000fca000f8e00ff */
[----:B------:R-:W-:Y:S02]  /*0b90*/  IADD3 R14, PT, PT, R17, R14, RZ ;  /* 0x0000000e110e7210 */ /* 0x000fe40007ffe0ff */
.L_x_1134:
[----:B------:R-:W1:Y:S01]  /*0ba0*/  LDC R0, c[0x0][0x3e8] ;  /* 0x0000fa00ff007b82 */ /* 0x000e620000000800 */
[----:B------:R-:W-:Y:S02]  /*0bb0*/  SHF.R.S32.HI R12, RZ, 0x1f, R13 ;  /* 0x0000001fff0c7819 */ /* 0x000fe4000001140d */
        /* <DEDUP_REMOVED lines=9> */
[----:B------:R-:W-:-:S06]  /*0c50*/  IMAD.HI.U32 R5, R11, R5, R10 ;  /* 0x000000050b057227 */ /* 0x000fcc00078e000a */
[----:B------:R-:W-:-:S04]  /*0c60*/  IMAD.HI.U32 R11, R5, R4, RZ ;  /* 0x00000004050b7227 */ /* 0x000fc800078e00ff */
[----:B------:R-:W-:-:S04]  /*0c70*/  IMAD.MOV R5, RZ, RZ, -R11 ;  /* 0x000000ffff057224 */ /* 0x000fc800078e0a0b */
[----:B------:R-:W-:Y:S01]  /*0c80*/  IMAD R5, R6, R5, R4 ;  /* 0x0000000506057224 */ /* 0x000fe200078e0204 */
[----:B------:R-:W-:-:S04]  /*0c90*/  LOP3.LUT R4, R187, R0, RZ, 0x3c, !PT ;  /* 0x00000000bb047212 */ /* 0x000fc800078e3cff */
[----:B------:R-:W-:Y:S02]  /*0ca0*/  ISETP.GT.U32.AND P1, PT, R6, R5, PT ;  /* 0x000000050600720c */ /* 0x000fe40003f24070 */
[----:B------:R-:W-:-:S11]  /*0cb0*/  ISETP.GE.AND P0, PT, R4, RZ, PT ;  /* 0x000000ff0400720c */ /* 0x000fd60003f06270 */
[-C--:B------:R-:W-:Y:S01]  /*0cc0*/  @!P1 IADD3 R5, PT, PT, R5, -R6.reuse, RZ ;  /* 0x8000000605059210 */ /* 0x080fe20007ffe0ff */
[----:B------:R-:W-:Y:S01]  /*0cd0*/  @!P1 VIADD R11, R11, 0x1 ;  /* 0x000000010b0b9836 */ /* 0x000fe20000000000 */
        /* <DEDUP_REMOVED lines=18> */
.L_x_1135:
[----:B------:R-:W1:Y:S01]  /*0e00*/  LDCU.64 UR12, c[0x0][0x3c0] ;  /* 0x00007800ff0c77ac */ /* 0x000e620008000a00 */
[----:B------:R-:W-:-:S05]  /*0e10*/  IADD3 R4, PT, PT, R213, R214, RZ ;  /* 0x000000d6d5047210 */ /* 0x000fca0007ffe0ff */
[C---:B-1----:R-:W-:Y:S02]  /*0e20*/  IMAD R15, R4.reuse, UR13, RZ ;  /* 0x0000000d040f7c24 */ /* 0x042fe4000f8e02ff */
[----:B------:R-:W-:-:S05]  /*0e30*/  IMAD.WIDE.U32 R4, R4, UR12, RZ ;  /* 0x0000000c04047c25 */ /* 0x000fca000f8e00ff */
[----:B------:R-:W-:Y:S02]  /*0e40*/  IADD3 R15, PT, PT, R5, R15, RZ ;  /* 0x0000000f050f7210 */ /* 0x000fe40007ffe0ff */
[----:B------:R-:W-:-:S07]  /*0e50*/  MOV R18, R4 ;  /* 0x0000000400127202 */ /* 0x000fce0000000f00 */
.L_x_1136:
        /* <DEDUP_REMOVED lines=27> */
.L_x_1137:
[-C--:B------:R-:W-:Y:S02]  /*1010*/  IMAD R31, R21, R9.reuse, RZ ;  /* 0x00000009151f7224 */ /* 0x080fe400078e02ff */
[----:B------:R-:W-:-:S05]  /*1020*/  IMAD.WIDE.U32 R28, R20, R9, RZ ;  /* 0x00000009141c7225 */ /* 0x000fca00078e00ff */
[----:B------:R-:W-:Y:S02]  /*1030*/  IADD3 R31, PT, PT, R29, R31, RZ ;  /* 0x0000001f1d1f7210 */ /* 0x000fe40007ffe0ff */
.L_x_1138:
        /* <DEDUP_REMOVED lines=20> */
.L_x_1139:
[----:B------:R-:W1:Y:S01]  /*1180*/  LDC R22, c[0x0][0x434] ;  /* 0x00010d00ff167b82 */ /* 0x000e620000000800 */
[----:B------:R-:W-:-:S04]  /*1190*/  IMAD R5, R8, R0, R187 ;  /* 0x0000000008057224 */ /* 0x000fc800078e02bb */
[----:B-1----:R-:W-:-:S03]  /*11a0*/  IMAD R22, R5, R22, RZ ;  /* 0x0000001605167224 */ /* 0x002fc600078e02ff */
.L_x_1140:
        /* <DEDUP_REMOVED lines=11> */
.L_x_1141:
[----:B------:R-:W1:Y:S01]  /*1260*/  LDC R24, c[0x0][0x444] ;  /* 0x00011100ff187b82 */ /* 0x000e620000000800 */
[----:B------:R-:W-:-:S04]  /*1270*/  IMAD R5, R8, R0, R187 ;  /* 0x0000000008057224 */ /* 0x000fc800078e02bb */
[----:B-1----:R-:W-:-:S07]  /*1280*/  IMAD R24, R5, R24, RZ ;  /* 0x0000001805187224 */ /* 0x002fce00078e02ff */
.L_x_1142:
[----:B------:R-:W1:Y:S01]  /*1290*/  LDCU.128 UR8, c[0x0][0x590] ;  /* 0x0000b200ff0877ac */ /* 0x000e620008000c00 */
[----:B------:R-:W2:Y:S01]  /*12a0*/  LDC.64 R4, c[0x0][0x3b0] ;  /* 0x0000ec00ff047b82 */ /* 0x000ea20000000a00 */
[----:B------:R-:W-:Y:S01]  /*12b0*/  LOP3.LUT R20, R186, 0x18, RZ, 0xc0, !PT ;  /* 0x00000018ba147812 */ /* 0x000fe200078ec0ff */
[----:B------:R-:W3:Y:S01]  /*12c0*/  S2R R17, SR_TID.X ;  /* 0x0000000000117919 */ /* 0x000ee20000002100 */
[----:B------:R-:W4:Y:S01]  /*12d0*/  LDCU.64 UR16, c[0x0][0x3c8] ;  /* 0x00007900ff1077ac */ /* 0x000f220008000a00 */
[----:B------:R-:W-:Y:S01]  /*12e0*/  IMAD R203, R0, UR25, RZ ;  /* 0x0000001900cb7c24 */ /* 0x000fe2000f8e02ff */
[----:B------:R-:W-:Y:S01]  /*12f0*/  IADD3 R36, P0, PT, R20, R36, RZ ;  /* 0x0000002414247210 */ /* 0x000fe20007f1e0ff */
[----:B------:R-:W5:Y:S01]  /*1300*/  S2R R9, SR_TID.X ;  /* 0x0000000000097919 */ /* 0x000f620000002100 */
[----:B------:R-:W-:Y:S01]  /*1310*/  ISETP.NE.AND P4, PT, RZ, UR24, PT ;  /* 0x00000018ff007c0c */ /* 0x000fe2000bf85270 */
[----:B------:R-:W4:Y:S01]  /*1320*/  LDC R210, c[0x0][0x508] ;  /* 0x00014200ffd27b82 */ /* 0x000f220000000800 */
[----:B------:R-:W-:Y:S01]  /*1330*/  IMAD R24, R211, 0x80, R24 ;  /* 0x00000080d3187824 */ /* 0x000fe200078e0218 */
[----:B------:R-:W-:Y:S01]  /*1340*/  BSSY.RECONVERGENT B1, `(.L_x_1132) ;  /* 0x0000866000017945 */ /* 0x000fe20003800200 */
[----:B------:R-:W-:Y:S01]  /*1350*/  IMAD.X R37, RZ, RZ, R7, P0 ;  /* 0x000000ffff257224 */ /* 0x000fe200000e0607 */
[----:B------:R-:W-:-:S02]  /*1360*/  IADD3 R29, P1, P0, R38, R28, R30 ;  /* 0x0000001c261d7210 */ /* 0x000fc4000783e01e */
[----:B------:R-:W-:Y:S02]  /*1370*/  SHF.R.S32.HI R30, RZ, 0x1f, R30 ;  /* 0x0000001fff1e7819 */ /* 0x000fe4000001141e */
[----:B------:R-:W3:Y:S01]  /*1380*/  LDC.64 R220, c[0x0][0x420] ;  /* 0x00010800ffdc7b82 */ /* 0x000ee20000000a00 */
[----:B-1----:R-:W-:Y:S01]  /*1390*/  IMAD R6, R33, UR8, RZ ;  /* 0x0000000821067c24 */ /* 0x002fe2000f8e02ff */
[----:B------:R-:W-:Y:S01]  /*13a0*/  USHF.L.U64.HI UR24, UR8, 0x6, UR9 ;  /* 0x0000000608187899 */ /* 0x000fe20008010209 */
[----:B------:R-:W-:Y:S01]  /*13b0*/  IMAD.WIDE.U32 R36, R25, UR8, R36 ;  /* 0x0000000819247c25 */ /* 0x000fe2000f8e0024 */
[----:B------:R-:W-:-:S03]  /*13c0*/  USHF.L.U32 UR25, UR8, 0x6, URZ ;  /* 0x0000000608197899 */ /* 0x000fc600080006ff */
[----:B------:R-:W-:Y:S02]  /*13d0*/  IMAD R21, R25, UR9, R6 ;  /* 0x0000000919157c24 */ /* 0x000fe4000f8e0206 */
[----:B------:R-:W1:Y:S01]  /*13e0*/  LDC.64 R6, c[0x0][0x5f8] ;  /* 0x00017e00ff067b82 */ /* 0x000e620000000a00 */
[----:B--2---:R-:W-:Y:S02]  /*13f0*/  IMAD R28, R33, R4, RZ ;  /* 0x00000004211c7224 */ /* 0x004fe400078e02ff */
[----:B------:R-:W-:Y:S02]  /*1400*/  IMAD.IADD R37, R37, 0x1, R21 ;  /* 0x0000000125257824 */ /* 0x000fe400078e0215 */
[----:B------:R-:W-:Y:S02]  /*1410*/  IMAD.MOV.U32 R21, RZ, RZ, RZ ;  /* 0x000000ffff157224 */ /* 0x000fe400078e00ff */
[----:B------:R-:W-:Y:S01]  /*1420*/  IMAD.WIDE.U32 R32, R187, UR10, R36 ;  /* 0x0000000abb207c25 */ /* 0x000fe2000f8e0024 */
[----:B----4-:R-:W-:-:S03]  /*1430*/  IADD3 R210, PT, PT, R27, -R210, -R212 ;  /* 0x800000d21bd27210 */ /* 0x010fc60007ffe8d4 */
[----:B------:R-:W-:Y:S01]  /*1440*/  IMAD.WIDE.U32 R36, R25, R4, R20 ;  /* 0x0000000419247225 */ /* 0x000fe200078e0014 */
[----:B-----5:R-:W-:-:S03]  /*1450*/  LOP3.LUT R222, R9, 0x1f, RZ, 0xc0, !PT ;  /* 0x0000001f09de7812 */ /* 0x020fc600078ec0ff */
[----:B------:R-:W-:Y:S01]  /*1460*/  IMAD R28, R25, R5, R28 ;  /* 0x00000005191c7224 */ /* 0x000fe200078e021c */
[----:B------:R-:W-:Y:S01]  /*1470*/  IADD3 R34, P3, PT, R34, R36, RZ ;  /* 0x0000002422227210 */ /* 0x000fe20007f7e0ff */
[----:B------:R-:W-:Y:S01]  /*1480*/  IMAD R33, R187, UR11, R33 ;  /* 0x0000000bbb217c24 */ /* 0x000fe2000f8e0221 */
[----:B------:R-:W2:Y:S01]  /*1490*/  LDCU.64 UR10, c[0x0][0x550] ;  /* 0x0000aa00ff0a77ac */ /* 0x000ea20008000a00 */
[----:B------:R-:W-:Y:S02]  /*14a0*/  IADD3.X R25, PT, PT, R26, R31, R30, P1, P0 ;  /* 0x0000001f1a197210 */ /* 0x000fe40000fe041e */
[----:B------:R-:W-:Y:S01]  /*14b0*/  IADD3.X R35, PT, PT, R19, R37, R28, P3, !PT ;  /* 0x0000002513237210 */ /* 0x000fe20001ffe41c */
[----:B------:R-:W4:Y:S01]  /*14c0*/  LDC.64 R26, c[0x0][0x5e8] ;  /* 0x00017a00ff1a7b82 */ /* 0x000f220000000a00 */
[----:B---3--:R-:W-:Y:S01]  /*14d0*/  SHF.R.U32.HI R19, RZ, 0x2, R17 ;  /* 0x00000002ff137819 */ /* 0x008fe20000011611 */
[----:B-1----:R-:W-:Y:S01]  /*14e0*/  IMAD.WIDE.U32 R30, R6, UR20, RZ ;  /* 0x00000014061e7c25 */ /* 0x002fe2000f8e00ff */
[----:B------:R-:W-:-:S03]  /*14f0*/  SHF.R.U32.HI R28, RZ, 0x5, R9 ;  /* 0x00000005ff1c7819 */ /* 0x000fc60000011609 */
[----:B------:R-:W-:Y:S01]  /*1500*/  IMAD.WIDE.U32 R32, R19, UR8, R32 ;  /* 0x0000000813207c25 */ /* 0x000fe2000f8e0020 */
[----:B------:R-:W-:-:S03]  /*1510*/  SEL R30, R30, RZ, P4 ;  /* 0x000000ff1e1e7207 */ /* 0x000fc60002000000 */
[----:B------:R-:W-:Y:S01]  /*1520*/  IMAD R201, R19, UR9, R33 ;  /* 0x0000000913c97c24 */ /* 0x000fe2000f8e0221 */
[----:B------:R-:W1:Y:S01]  /*1530*/  LDCU.64 UR8, c[0x0][0x380] ;  /* 0x00007000ff0877ac */ /* 0x000e620008000a00 */
[----:B------:R-:W-:Y:S02]  /*1540*/  IMAD R6, R7, UR20, R31 ;  /* 0x0000001407067c24 */ /* 0x000fe4000f8e021f */
[----:B------:R-:W-:Y:S01]  /*1550*/  IMAD R28, R203, R28, R222 ;  /* 0x0000001ccb1c7224 */ /* 0x000fe200078e02de */
[----:B--2---:R-:W-:Y:S01]  /*1560*/  LEA R200, P3, R32, UR10, 0x1 ;  /* 0x0000000a20c87c11 */ /* 0x004fe2000f8608ff */
[----:B------:R-:W-:Y:S01]  /*1570*/  VIADD R7, R210, 0xffffff80 ;  /* 0xffffff80d2077836 */ /* 0x000fe20000000000 */
[----:B------:R-:W-:Y:S01]  /*1580*/  SEL R6, R6, RZ, P4 ;  /* 0x000000ff06067207 */ /* 0x000fe20002000000 */
[C---:B------:R-:W-:Y:S01]  /*1590*/  IMAD.WIDE.U32 R34, R187.reuse, UR16, R34 ;  /* 0x00000010bb227c25 */ /* 0x040fe2000f8e0022 */
[----:B------:R-:W-:Y:S02]  /*15a0*/  IADD3 R30, P1, P0, R28, R29, R30 ;  /* 0x0000001d1c1e7210 */ /* 0x000fe4000783e01e */
[----:B------:R-:W-:Y:S01]  /*15b0*/  SHF.R.S32.HI R194, RZ, 0x1f, R7 ;  /* 0x0000001fffc27819 */ /* 0x000fe20000011407 */
[----:B------:R-:W-:Y:S01]  /*15c0*/  IMAD R33, R187, UR17, R35 ;  /* 0x00000011bb217c24 */ /* 0x000fe2000f8e0223 */
[----:B------:R-:W-:Y:S01]  /*15d0*/  SHF.R.S32.HI R28, RZ, 0x1f, R28 ;  /* 0x0000001fff1c7819 */ /* 0x000fe2000001141c */
[----:B------:R-:W2:Y:S01]  /*15e0*/  LDCU.64 UR16, c[0x0][0x570] ;  /* 0x0000ae00ff1077ac */ /* 0x000ea20008000a00 */
[----:B------:R-:W-:Y:S01]  /*15f0*/  LEA.HI.X R201, R32, UR11, R201, 0x1, P3 ;  /* 0x0000000b20c97c11 */ /* 0x000fe200098f0cc9 */
[----:B------:R-:W-:Y:S01]  /*1600*/  IMAD.MOV.U32 R32, RZ, RZ, R34 ;  /* 0x000000ffff207224 */ /* 0x000fe200078e0022 */
[----:B------:R-:W-:Y:S01]  /*1610*/  LEA.HI R194, R194, R7, RZ, 0x7 ;  /* 0x00000007c2c27211 */ /* 0x000fe200078f38ff */
[----:B----4-:R-:W-:Y:S01]  /*1620*/  IMAD.WIDE R196, R24, 0x4, R26 ;  /* 0x0000000418c47825 */ /* 0x010fe200078e021a */
[----:B------:R-:W-:-:S02]  /*1630*/  IADD3.X R6, PT, PT, R28, R25, R6, P1, P0 ;  /* 0x000000191c067210 */ /* 0x000fc40000fe0406 */
[----:B------:R-:W-:Y:S01]  /*1640*/  SHF.R.S32.HI R194, RZ, 0x7, R194 ;  /* 0x00000007ffc27819 */ /* 0x000fe200000114c2 */
[C---:B------:R-:W-:Y:S01]  /*1650*/  IMAD.WIDE.U32 R28, R19.reuse, R4, R32 ;  /* 0x00000004131c7225 */ /* 0x040fe200078e0020 */
[----:B------:R-:W-:Y:S02]  /*1660*/  SHF.L.U64.HI R24, R4, 0x6, R5 ;  /* 0x0000000604187819 */ /* 0x000fe40000010205 */
[----:B------:R-:W-:Y:S01]  /*1670*/  VIMNMX R194, PT, PT, RZ, R194, !PT ;  /* 0x000000c2ffc27248 */ /* 0x000fe20007fe0100 */
[----:B------:R-:W-:Y:S01]  /*1680*/  IMAD R199, R19, R5, R29 ;  /* 0x0000000513c77224 */ /* 0x000fe200078e021d */
[----:B-1----:R-:W-:Y:S01]  /*1690*/  LEA R198, P1, R28, UR8, 0x1 ;  /* 0x000000081cc67c11 */ /* 0x002fe2000f8208ff */
[----:B------:R-:W-:Y:S02]  /*16a0*/  IMAD.SHL.U32 R25, R203, 0x80, RZ ;  /* 0x00000080cb197824 */ /* 0x000fe400078e00ff */
[----:B------:R-:W-:Y:S01]  /*16b0*/  IMAD.SHL.U32 R5, R4, 0x40, RZ ;  /* 0x0000004004057824 */ /* 0x000fe200078e00ff */
[----:B------:R-:W-:Y:S01]  /*16c0*/  LEA.HI.X R199, R28, UR9, R199, 0x1, P1 ;  /* 0x000000091cc77c11 */ /* 0x000fe200088f0cc7 */
[----:B------:R-:W-:Y:S01]  /*16d0*/  IMAD.MOV.U32 R195, RZ, RZ, R197 ;  /* 0x000000ffffc37224 */ /* 0x000fe200078e00c5 */
[----:B------:R-:W-:Y:S01]  /*16e0*/  IADD3 R7, P0, PT, R25, R30, RZ ;  /* 0x0000001e19077210 */ /* 0x000fe20007f1e0ff */
[----:B------:R-:W-:Y:S01]  /*16f0*/  VIADD R4, R19, 0x40 ;  /* 0x0000004013047836 */ /* 0x000fe20000000000 */
[----:B------:R-:W-:-:S02]  /*1700*/  ISETP.GT.AND P1, PT, R23, R194, PT ;  /* 0x000000c21700720c */ /* 0x000fc40003f24270 */
[----:B------:R-:W-:Y:S02]  /*1710*/  LEA.HI.X.SX32 R6, R25, R6, 0x1, P0 ;  /* 0x0000000619067211 */ /* 0x000fe400000f0eff */
[----:B--2---:R-:W-:-:S04]  /*1720*/  LEA R218, P0, R7, UR16, 0x2 ;  /* 0x0000001007da7c11 */ /* 0x004fc8000f8010ff */
[----:B------:R-:W-:Y:S01]  /*1730*/  LEA.HI.X R219, R7, UR17, R6, 0x2, P0 ;  /* 0x0000001107db7c11 */ /* 0x000fe200080f1406 */
[----:B------:R-:W-:Y:S01]  /*1740*/  IMAD R7, R211, 0x80, R22 ;  /* 0x00000080d3077824 */ /* 0x000fe200078e0216 */
[----:B------:R-:W-:-:S03]  /*1750*/  IADD3 R6, P0, PT, R19, 0x40, RZ ;  /* 0x0000004013067810 */ /* 0x000fc60007f1e0ff */
        /* <DEDUP_REMOVED lines=14> */
.L_x_1144:
[----:B------:R-:W1:Y:S01]  /*1840*/  LDCU.64 UR12, c[0x0][0x5c0] ;  /* 0x0000b800ff0c77ac */ /* 0x000e620008000a00 */
[----:B------:R-:W-:-:S05]  /*1850*/  IADD3 R0, PT, PT, R213, R214, RZ ;  /* 0x000000d6d5007210 */ /* 0x000fca0007ffe0ff */
[C---:B-1----:R-:W-:Y:S02]  /*1860*/  IMAD R5, R0.reuse, UR13, RZ ;  /* 0x0000000d00057c24 */ /* 0x042fe4000f8e02ff */
[----:B------:R-:W-:-:S05]  /*1870*/  IMAD.WIDE.U32 R10, R0, UR12, RZ ;  /* 0x0000000c000a7c25 */ /* 0x000fca000f8e00ff */
[----:B------:R-:W-:Y:S02]  /*1880*/  IADD3 R0, PT, PT, R11, R5, RZ ;  /* 0x000000050b007210 */ /* 0x000fe40007ffe0ff */
.L_x_1145:
        /* <DEDUP_REMOVED lines=11> */
.L_x_1146:
[----:B------:R-:W1:Y:S01]  /*1940*/  LDCU.64 UR10, c[0x0][0x5c8] ;  /* 0x0000b900ff0a77ac */ /* 0x000e620008000a00 */
[----:B------:R-:W-:-:S05]  /*1950*/  IADD3 R213, PT, PT, R213, R214, RZ ;  /* 0x000000d6d5d57210 */ /* 0x000fca0007ffe0ff */
[C---:B-1----:R-:W-:Y:S02]  /*1960*/  IMAD R7, R213.reuse, UR11, RZ ;  /* 0x0000000bd5077c24 */ /* 0x042fe4000f8e02ff */
[----:B------:R-:W-:-:S05]  /*1970*/  IMAD.WIDE.U32 R14, R213, UR10, RZ ;  /* 0x0000000ad50e7c25 */ /* 0x000fca000f8e00ff */
[----:B------:R-:W-:Y:S02]  /*1980*/  IADD3 R7, PT, PT, R15, R7, RZ ;  /* 0x000000070f077210 */ /* 0x000fe40007ffe0ff */
.L_x_1147:
        /* <DEDUP_REMOVED lines=32> */
.L_x_1149:
[----:B------:R-:W-:Y:S05]  /*1b90*/  BSYNC.RECONVERGENT B0 ;  /* 0x0000000000007941 */ /* 0x000fea0003800200 */
.L_x_1148:
[----:B------:R-:W3:Y:S01]  /*1ba0*/  LDCU.64 UR8, c[0x0][0x5e0] ;  /* 0x0000bc00ff0877ac */ /* 0x000ee20008000a00 */
[----:B------:R-:W-:Y:S01]  /*1bb0*/  IMAD.WIDE.U32 R20, R13, UR10, R20 ;  /* 0x0000000a0d147c25 */ /* 0x000fe2000f8e0014 */
[----:B--2---:R-:W2:Y:S03]  /*1bc0*/  @!P1 LDC.64 R4, c[0x0][0x568] ;  /* 0x00015a00ff049b82 */ /* 0x004ea60000000a00 */
[----:B------:R-:W-:Y:S01]  /*1bd0*/  IMAD R12, R12, UR10, RZ ;  /* 0x0000000a0c0c7c24 */ /* 0x000fe2000f8e02ff */
[----:B-1----:R-:W-:-:S03]  /*1be0*/  IADD3 R8, P2, PT, R14, R20, RZ ;  /* 0x000000140e087210 */ /* 0x002fc60007f5e0ff */
[----:B------:R-:W-:-:S05]  /*1bf0*/  IMAD R13, R13, UR11, R12 ;  /* 0x0000000b0d0d7c24 */ /* 0x000fca000f8e020c */
[----:B------:R-:W-:-:S03]  /*1c00*/  IADD3.X R9, PT, PT, R7, R21, R13, P2, !PT ;  /* 0x0000001507097210 */ /* 0x000fc600017fe40d */
[----:B---3--:R-:W-:-:S04]  /*1c10*/  IMAD.WIDE.U32 R8, R187, UR8, R8 ;  /* 0x00000008bb087c25 */ /* 0x008fc8000f8e0008 */
        /* <DEDUP_REMOVED lines=8> */
[----:B------:R-:W1:Y:S01]  /*1ca0*/  LDCU.64 UR8, c[0x0][0x568] ;  /* 0x0000ad00ff0877ac */ /* 0x000e620008000a00 */
[----:B------:R-:W-:Y:S01]  /*1cb0*/  MOV R9, R11 ;  /* 0x0000000b00097202 */ /* 0x000fe20000000f00 */
[----:B---3--:R-:W-:Y:S02]  /*1cc0*/  IMAD R5, R22, UR10, RZ ;  /* 0x0000000a16057c24 */ /* 0x008fe4000f8e02ff */
[----:B------:R-:W-:-:S04]  /*1cd0*/  IMAD.WIDE.U32 R8, R6, UR10, R8 ;  /* 0x0000000a06087c25 */ /* 0x000fc8000f8e0008 */
[----:B------:R-:W-:-:S05]  /*1ce0*/  IMAD R5, R6, UR11, R5 ;  /* 0x0000000b06057c24 */ /* 0x000fca000f8e0205 */
[----:B------:R-:W-:Y:S02]  /*1cf0*/  IADD3 R5, PT, PT, R9, R5, RZ ;  /* 0x0000000509057210 */ /* 0x000fe40007ffe0ff */
[----:B-1----:R-:W-:-:S04]  /*1d00*/  LEA R4, P0, R8, UR8, 0x1 ;  /* 0x0000000808047c11 */ /* 0x002fc8000f8008ff */
[----:B------:R-:W-:-:S05]  /*1d10*/  LEA.HI.X R5, R8, UR9, R5, 0x1, P0 ;  /* 0x0000000908057c11 */ /* 0x000fca00080f0c05 */
[----:B------:R4:W-:Y:S01]  /*1d20*/  STG.E.128 desc[UR22][R4.64], RZ ;  /* 0x000000ff04007986 */ /* 0x0009e2000c101d16 */
[----:B------:R-:W-:Y:S05]  /*1d30*/  BRA `(.L_x_1150) ;  /* 0x0000007c00187947 */ /* 0x000fea0003800000 */
.L_x_1143:
[C---:B------:R-:W-:Y:S01]  /*1d40*/  IMAD R26, R211.reuse, -0x80, R215 ;  /* 0xffffff80d31a7824 */ /* 0x040fe200078e02d7 */
        /* <DEDUP_REMOVED lines=10> */
[----:B------:R-:W-:Y:S01]  /*1df0*/  @!PT LDS RZ, [RZ] ;  /* 0x00000000fffff984 */ /* 0x000fe20000000800 */
[----:B------:R-:W-:Y:S01]  /*1e00*/  @!PT LDS RZ, [RZ] ;  /* 0x00000000fffff984 */ /* 0x000fe20000000800 */
[----:B------:R-:W-:Y:S01]  /*1e10*/  @!PT LDS RZ, [RZ] ;  /* 0x00000000fffff984 */ /* 0x000fe20000000800 */
[----:B------:R1:W-:Y:S01]  /*1e20*/  LDGSTS.E.BYPASS.LTC128B.128 [R190+0x4000], desc[UR22][R200.64] ;  /* 0x04000000c8be7fae */ /* 0x0003e2000b981a16 */
[----:B------:R-:W-:Y:S05]  /*1e30*/  BRA `(.L_x_1154) ;  /* 0x00000000000c7947 */ /* 0x000fea0003800000 */
.L_x_1153:
[----:B------:R2:W-:Y:S01]  /*1e40*/  STS.128 [R190+0x4000], RZ ;  /* 0x004000ffbe007388 */ /* 0x0005e20000000c00 */
[----:B------:R-:W-:Y:S05]  /*1e50*/  BRA `(.L_x_1154) ;  /* 0x0000000000047947 */ /* 0x000fea0003800000 */
.L_x_1152:
[----:B------:R3:W-:Y:S02]  /*1e60*/  STS.128 [R190+0x4000], RZ ;  /* 0x004000ffbe007388 */ /* 0x0007e40000000c00 */
.L_x_1154:
[----:B------:R-:W-:Y:S05]  /*1e70*/  BSYNC.RECONVERGENT B0 ;  /* 0x0000000000007941 */ /* 0x000fea0003800200 */
.L_x_1151:
        /* <DEDUP_REMOVED lines=17> */
.L_x_1156:
[----:B------:R-:W-:Y:S05]  /*1f90*/  BSYNC.RECONVERGENT B0 ;  /* 0x0000000000007941 */ /* 0x000fea0003800200 */
.L_x_1155:
        /* <DEDUP_REMOVED lines=11> */
.L_x_1159:
[----:B------:R1:W-:Y:S01]  /*2050*/  STS.128 [R209], RZ ;  /* 0x000000ffd1007388 */ /* 0x0003e20000000c00 */
[----:B------:R-:W-:Y:S05]  /*2060*/  BRA `(.L_x_1160) ;  /* 0x0000000000047947 */ /* 0x000fea0003800000 */
.L_x_1158:
[----:B------:R1:W-:Y:S02]  /*2070*/  STS.128 [R209], RZ ;  /* 0x000000ffd1007388 */ /* 0x0003e40000000c00 */
.L_x_1160:
[----:B------:R-:W-:Y:S05]  /*2080*/  BSYNC.RECONVERGENT B0 ;  /* 0x0000000000007941 */ /* 0x000fea0003800200 */
.L_x_1157:
        /* <DEDUP_REMOVED lines=29> */
.L_x_1162:
[----:B------:R-:W-:Y:S05]  /*2260*/  BSYNC.RECONVERGENT B0 ;  /* 0x0000000000007941 */ /* 0x000fea0003800200 */
.L_x_1161:
[----:B------:R-:W-:Y:S01]  /*2270*/  IMAD R24, R12, UR14, RZ ;  /* 0x0000000e0c187c24 */ /* 0x000fe2000f8e02ff */
[----:B------:R-:W3:Y:S01]  /*2280*/  LDCU.64 UR8, c[0x0][0x3d0] ;  /* 0x00007a00ff0877ac */ /* 0x000ee20008000a00 */
[C---:B-1----:R-:W-:Y:S01]  /*2290*/  IMAD.WIDE.U32 R26, R13.reuse, UR14, R20 ;  /* 0x0000000e0d1a7c25 */ /* 0x042fe2000f8e0014 */
[----:B------:R-:W-:Y:S03]  /*22a0*/  BSSY.RECONVERGENT B0, `(.L_x_1163) ;  /* 0x000001d000007945 */ /* 0x000fe60003800200 */
[----:B------:R-:W-:Y:S01]  /*22b0*/  IMAD R5, R13, UR15, R24 ;  /* 0x0000000f0d057c24 */ /* 0x000fe2000f8e0218 */
[----:B------:R-:W-:-:S04]  /*22c0*/  IADD3 R24, P0, PT, R16, R26, RZ ;  /* 0x0000001a10187210 */ /* 0x000fc80007f1e0ff */
[----:B------:R-:W-:Y:S02]  /*22d0*/  IADD3.X R25, PT, PT, R14, R27, R5, P0, !PT ;  /* 0x0000001b0e197210 */ /* 0x000fe400007fe405 */
[----:B------:R-:W-:-:S04]  /*22e0*/  IADD3 R5, PT, PT, -R13, R212, RZ ;  /* 0x000000d40d057210 */ /* 0x000fc80007ffe1ff */
[----:B------:R-:W-:Y:S01]  /*22f0*/  ISETP.GE.AND P2, PT, R19, R5, PT ;  /* 0x000000051300720c */ /* 0x000fe20003f46270 */
        /* <DEDUP_REMOVED lines=20> */
.L_x_1165:
[----:B------:R1:W-:Y:S01]  /*2440*/  STS.128 [R190+0x6000], RZ ;  /* 0x006000ffbe007388 */ /* 0x0003e20000000c00 */
[----:B------:R-:W-:Y:S05]  /*2450*/  BRA `(.L_x_1166) ;  /* 0x0000000000047947 */ /* 0x000fea0003800000 */
.L_x_1164:
[----:B------:R1:W-:Y:S02]  /*2460*/  STS.128 [R190+0x6000], RZ ;  /* 0x006000ffbe007388 */ /* 0x0003e40000000c00 */
.L_x_1166:
[----:B------:R-:W-:Y:S05]  /*2470*/  BSYNC.RECONVERGENT B0 ;  /* 0x0000000000007941 */ /* 0x000fea0003800200 */
.L_x_1163:
        /* <DEDUP_REMOVED lines=20> */
.L_x_1168:
[----:B------:R-:W-:Y:S05]  /*25c0*/  BSYNC.RECONVERGENT B0 ;  /* 0x0000000000007941 */ /* 0x000fea0003800200 */
.L_x_1167:
        /* <DEDUP_REMOVED lines=26> */
.L_x_1171:
[----:B------:R1:W-:Y:S01]  /*2770*/  STS.128 [R190+0x8000], RZ ;  /* 0x008000ffbe007388 */ /* 0x0003e20000000c00 */
[----:B------:R-:W-:Y:S05]  /*2780*/  BRA `(.L_x_1172) ;  /* 0x0000000000047947 */ /* 0x000fea0003800000 */
.L_x_1170:
[----:B------:R1:W-:Y:S02]  /*2790*/  STS.128 [R190+0x8000], RZ ;  /* 0x008000ffbe007388 */ /* 0x0003e40000000c00 */
.L_x_1172:
[----:B------:R-:W-:Y:S05]  /*27a0*/  BSYNC.RECONVERGENT B0 ;  /* 0x0000000000007941 */ /* 0x000fea0003800200 */
.L_x_1169:
[----:B------:R-:W2:Y:S01]  /*27b0*/  LDC.64 R24, c[0x0][0x528] ;  /* 0x00014a00ff187b82 */ /* 0x000ea20000000a00 */
[----:B---3--:R-:W-:Y:S01]  /*27c0*/  IMAD R15, R8, R0, R187 ;  /* 0x00000000080f7224 */ /* 0x008fe200078e02bb */
[----:B------:R-:W3:Y:S01]  /*27d0*/  LDCU UR10, c[0x0][0x440] ;  /* 0x00008800ff0a77ac */ /* 0x000ee20008000800 */
[----:B------:R-:W1:Y:S01]  /*27e0*/  LDCU UR11, c[0x0][0x3e0] ;  /* 0x00007c00ff0b77ac */ /* 0x000e620008000800 */
[----:B------:R-:W1:Y:S01]  /*27f0*/  LDCU UR14, c[0x0][0x45c] ;  /* 0x00008b80ff0e77ac */ /* 0x000e620008000800 */
[----:B--2---:R-:W2:Y:S04]  /*2800*/  LDG.E.64 R18, desc[UR22][R24.64+0x8] ;  /* 0x0000081618127981 */ /* 0x004ea8000c1e1b00 */
[----:B------:R1:W5:Y:S01]  /*2810*/  LDG.E.64 R4, desc[UR22][R24.64] ;  /* 0x0000001618047981 */ /* 0x000362000c1e1b00 */
[----:B------:R-:W-:Y:S01]  /*2820*/  IMAD.SHL.U32 R15, R15, 0x20, RZ ;  /* 0x000000200f0f7824 */ /* 0x000fe200078e00ff */
[----:B------:R-:W-:Y:S01]  /*2830*/  BSSY.RECONVERGENT B0, `(.L_x_1173) ;  /* 0x0000016000007945 */ /* 0x000fe20003800200 */
[----:B------:R-:W-:Y:S01]  /*2840*/  LOP3.LUT P0, RZ, R17, 0x4, RZ, 0xc0, !PT ;  /* 0x0000000411ff7812 */ /* 0x000fe2000780c0ff */
[----:B------:R1:W-:Y:S02]  /*2850*/  @P1 STS.128 [R190+0x9000], RZ ;  /* 0x009000ffbe001388 */ /* 0x0003e40000000c00 */
[----:B--2---:R-:W-:-:S02]  /*2860*/  IADD3 R222, P3, P2, R15, R18, R222 ;  /* 0x000000120fde7210 */ /* 0x004fc40007a7e0de */
[----:B------:R-:W-:Y:S01]  /*2870*/  SHF.R.S32.HI R15, RZ, 0x1f, R15 ;  /* 0x0000001fff0f7819 */ /* 0x000fe2000001140f */
[----:B-1-3--:R-:W-:Y:S05]  /*2880*/  @P1 BRA `(.L_x_1174) ;  /* 0x0000000000401947 */ /* 0x00afea0003800000 */
[----:B------:R-:W1:Y:S02]  /*2890*/  LDCU UR8, c[0x0][0x440] ;  /* 0x00008800ff0877ac */ /* 0x000e640008000800 */
[----:B-1----:R-:W-:-:S13]  /*28a0*/  ISETP.GE.AND P1, PT, R20, UR8, PT ;  /* 0x0000000814007c0c */ /* 0x002fda000bf26270 */
[----:B------:R1:W-:Y:S01]  /*28b0*/  @P1 STS.128 [R190+0x9000], RZ ;  /* 0x009000ffbe001388 */ /* 0x0003e20000000c00 */
        /* <DEDUP_REMOVED lines=9> */
[----:B------:R-:W-:Y:S01]  /*2950*/  @!PT LDS RZ, [RZ] ;  /* 0x00000000fffff984 */ /* 0x000fe20000000800 */
[----:B------:R-:W-:Y:S01]  /*2960*/  @!PT LDS RZ, [RZ] ;  /* 0x00000000fffff984 */ /* 0x000fe20000000800 */
[----:B------:R-:W-:Y:S01]  /*2970*/  @!PT LDS RZ, [RZ] ;  /* 0x00000000fffff984 */ /* 0x000fe20000000800 */
[----:B------:R2:W-:Y:S04]  /*2980*/  LDGSTS.E.BYPASS.LTC128B.128 [R190+0x9000], desc[UR22][R12.64] ;  /* 0x090000000cbe7fae */ /* 0x0005e8000b981a16 */
.L_x_1174:
[----:B------:R-:W-:Y:S05]  /*2990*/  BSYNC.RECONVERGENT B0 ;  /* 0x0000000000007941 */ /* 0x000fea0003800200 */
.L_x_1173:
[----:B-----5:R-:W-:Y:S01]  /*29a0*/  R2UR UR29, R4 ;  /* 0x00000000041d72ca */ /* 0x020fe200000e0000 */
[----:B------:R-:W0:Y:S01]  /*29b0*/  LDGDEPBAR ;  /* 0x00000000000079af */ /* 0x000e220000000000 */
[----:B------:R-:W-:Y:S01]  /*29c0*/  SHF.R.U32.HI R4, RZ, 0x6, R9 ;  /* 0x00000006ff047819 */ /* 0x000fe20000011609 */
[----:B------:R-:W3:Y:S01]  /*29d0*/  LDCU UR9, c[0x0][0x590] ;  /* 0x0000b200ff0977ac */ /* 0x000ee20008000800 */
[----:B------:R-:W-:Y:S01]  /*29e0*/  R2UR UR12, R5 ;  /* 0x00000000050c72ca */ /* 0x000fe200000e0000 */
[----:B------:R-:W-:Y:S01]  /*29f0*/  IMAD.MOV.U32 R0, RZ, RZ, 0x10 ;  /* 0x00000010ff007424 */ /* 0x000fe200078e00ff */
[----:B------:R-:W-:Y:S01]  /*2a00*/  LOP3.LUT R4, R4, 0xe, RZ, 0xc0, !PT ;  /* 0x0000000e04047812 */ /* 0x000fe200078ec0ff */
[----:B------:R-:W-:Y:S01]  /*2a10*/  IMAD.WIDE.U32 R222, R222, -0x2daee0ad, RZ ;  /* 0xd2511f53dede7825 */ /* 0x000fe200078e00ff */
[----:B------:R-:W-:Y:S02]  /*2a20*/  IADD3.X R202, PT, PT, R15, R19, RZ, P3, P2 ;  /* 0x000000130fca7210 */ /* 0x000fe40001fe44ff */
[----:B------:R-:W-:-:S02]  /*2a30*/  CS2R R154, SRZ ;  /* 0x00000000009a7805 */ /* 0x000fc4000001ff00 */
[----:B------:R-:W-:Y:S01]  /*2a40*/  SEL R0, R0, 0xfffffff0, !P0 ;  /* 0xfffffff000007807 */ /* 0x000fe20004000000 */
[----:B------:R-:W-:Y:S01]  /*2a50*/  IMAD R217, R191, 0x4, R4 ;  /* 0x00000004bfd97824 */ /* 0x000fe200078e0204 */
[----:B------:R-:W-:Y:S01]  /*2a60*/  CS2R R152, SRZ ;  /* 0x0000000000987805 */ /* 0x000fe2000001ff00 */
[----:B------:R-:W-:Y:S01]  /*2a70*/  IMAD.SHL.U32 R203, R203, 0x8, RZ ;  /* 0x00000008cbcb7824 */ /* 0x000fe200078e00ff */
[----:B------:R-:W-:Y:S01]  /*2a80*/  CS2R R158, SRZ ;  /* 0x00000000009e7805 */ /* 0x000fe2000001ff00 */
[C---:B------:R-:W-:Y:S01]  /*2a90*/  VIADD R5, R217.reuse, 0x1 ;  /* 0x00000001d9057836 */ /* 0x040fe20000000000 */
[----:B------:R-:W-:Y:S01]  /*2aa0*/  CS2R R156, SRZ ;  /* 0x00000000009c7805 */ /* 0x000fe2000001ff00 */
[----:B------:R-:W-:Y:S01]  /*2ab0*/  IMAD.SHL.U32 R0, R0, 0x2, RZ ;  /* 0x0000000200007824 */ /* 0x000fe200078e00ff */
[----:B------:R-:W-:Y:S01]  /*2ac0*/  LOP3.LUT R217, R217, UR12, RZ, 0x3c, !PT ;  /* 0x0000000cd9d97c12 */ /* 0x000fe2000f8e3cff */
[--C-:B------:R-:W-:Y:S01]  /*2ad0*/  IMAD.IADD R177, R183, 0x1, R7.reuse ;  /* 0x00000001b7b17824 */ /* 0x100fe200078e0207 */
[----:B------:R-:W-:Y:S01]  /*2ae0*/  LOP3.LUT R5, R5, UR12, RZ, 0x3c, !PT ;  /* 0x0000000c05057c12 */ /* 0x000fe2000f8e3cff */
        /* <DEDUP_REMOVED lines=13> */
[----:B------:R-:W-:Y:S01]  /*2bc0*/  CS2R R128, SRZ ;  /* 0x0000000000807805 */ /* 0x000fe2000001ff00 */
[----:B------:R-:W-:Y:S01]  /*2bd0*/  IMAD.IADD R184, R181, 0x1, R0 ;  /* 0x00000001b5b87824 */ /* 0x000fe200078e0200 */
[C---:B------:R-:W-:Y:S01]  /*2be0*/  LOP3.LUT R217, R223.reuse, R217, RZ, 0x3c, !PT ;  /* 0x000000d9dfd97212 */ /* 0x040fe200078e3cff */
[----:B------:R-:W1:Y:S01]  /*2bf0*/  LDCU.U8 UR8, c[0x0][0x4f8] ;  /* 0x00009f00ff0877ac */ /* 0x000e620008000000 */
[----:B------:R-:W-:Y:S01]  /*2c00*/  LOP3.LUT R216, R223, R5, RZ, 0x3c, !PT ;  /* 0x00000005dfd87212 */ /* 0x000fe200078e3cff */
[----:B---3--:R-:W-:-:S02]  /*2c10*/  USHF.L.U32 UR9, UR9, 0x7, URZ ;  /* 0x0000000709097899 */ /* 0x008fc400080006ff */
[----:B------:R-:W-:Y:S02]  /*2c20*/  UIADD3 UR28, UPT, UPT, UR12, -0x4498517b, URZ ;  /* 0xbb67ae850c1c7890 */ /* 0x000fe4000fffe0ff */
[----:B------:R-:W-:Y:S02]  /*2c30*/  UIADD3 UR27, UPT, UPT, UR12, 0x76cf5d0a, URZ ;  /* 0x76cf5d0a0c1b7890 */ /* 0x000fe4000fffe0ff */
[----:B------:R-:W-:Y:S02]  /*2c40*/  UIADD3 UR26, UPT, UPT, UR12, 0x32370b8f, URZ ;  /* 0x32370b8f0c1a7890 */ /* 0x000fe4000fffe0ff */
[----:B------:R-:W-:Y:S02]  /*2c50*/  UIADD3 UR17, UPT, UPT, UR12, -0x126145ec, URZ ;  /* 0xed9eba140c117890 */ /* 0x000fe4000fffe0ff */
[----:B------:R-:W-:Y:S02]  /*2c60*/  UIADD3 UR16, UPT, UPT, UR12, -0x56f99767, URZ ;  /* 0xa90668990c107890 */ /* 0x000fe4000fffe0ff */
[----:B------:R-:W-:-:S12]  /*2c70*/  UIADD3 UR15, UPT, UPT, UR12, 0x646e171e, URZ ;  /* 0x646e171e0c0f7890 */ /* 0x000fd8000fffe0ff */
.L_x_1179:
[----:B------:R-:W0:Y:S01]  /*2c80*/  LDGDEPBAR ;  /* 0x00000000000079af */ /* 0x000e220000000000 */
[----:B------:R-:W-:Y:S01]  /*2c90*/  IMAD.MOV.U32 R197, RZ, RZ, R195 ;  /* 0x000000ffffc57224 */ /* 0x000fe200078e00c3 */
        /* <DEDUP_REMOVED lines=8> */
[----:B------:R-:W3:Y:S05]  /*2d20*/  LDSM.16.M88.4 R72, [R181] ;  /* 0x00000000b548783b */ /* 0x000eea0000000200 */
[----:B------:R-:W1:Y:S05]  /*2d30*/  LDSM.16.M88.4 R76, [R177+0x1000] ;  /* 0x00100000b14c783b */ /* 0x000e6a0000000200 */
[----:B-----5:R1:W5:Y:S05]  /*2d40*/  LDG.E R226, desc[UR22][R118.64] ;  /* 0x0000001676e27981 */ /* 0x02036a000c1e1900 */
[----:B------:R1:W5:Y:S05]  /*2d50*/  LDG.E R225, desc[UR22][R118.64+0x20] ;  /* 0x0000201676e17981 */ /* 0x00036a000c1e1900 */
[----:B------:R1:W5:Y:S05]  /*2d60*/  LDG.E R224, desc[UR22][R118.64+0x100] ;  /* 0x0001001676e07981 */ /* 0x00036a000c1e1900 */
[----:B------:R1:W5:Y:S05]  /*2d70*/  LDG.E R197, desc[UR22][R118.64+0x120] ;  /* 0x0001201676c57981 */ /* 0x00036a000c1e1900 */
[----:B------:R-:W4:Y:S05]  /*2d80*/  LDSM.16.M88.4 R80, [R181+0x400] ;  /* 0x00040000b550783b */ /* 0x000f2a0000000200 */
[----:B------:R-:W4:Y:S05]  /*2d90*/  LDSM.16.M88.4 R84, [R181+0x800] ;  /* 0x00080000b554783b */ /* 0x000f2a0000000200 */
[----:B------:R-:W4:Y:S01]  /*2da0*/  LDSM.16.M88.4 R88, [R181+0xc00] ;  /* 0x000c0000b558783b */ /* 0x000f220000000200 */
[-C--:B---3--:R-:W-:Y:S04]  /*2db0*/  HMMA.16816.F32.BF16 R4, R68, R72.reuse, RZ ;  /* 0x000000484404723c */ /* 0x088fe800000418ff */
[----:B------:R-:W-:Y:S05]  /*2dc0*/  LDSM.16.M88.4 R92, [R116] ;  /* 0x00000000745c783b */ /* 0x000fea0000000200 */
[----:B------:R-:W3:Y:S01]  /*2dd0*/  LDSM.16.M88.4 R96, [R184] ;  /* 0x00000000b860783b */ /* 0x000ee20000000200 */
[C---:B-1----:R-:W-:Y:S04]  /*2de0*/  HMMA.16816.F32.BF16 R8, R76.reuse, R72, RZ ;  /* 0x000000484c08723c */ /* 0x042fe800000418ff */
[----:B------:R-:W1:Y:S04]  /*2df0*/  LDSM.16.M88.4 R100, [R116+0x1000] ;  /* 0x001000007464783b */ /* 0x000e680000000200 */
[-C--:B--2---:R-:W-:Y:S01]  /*2e00*/  HMMA.16816.F32.BF16 R12, R76, R74.reuse, RZ ;  /* 0x0000004a4c0c723c */ /* 0x084fe200000418ff */
[----:B------:R-:W2:Y:S05]  /*2e10*/  LDSM.16.M88.4 R104, [R184+0x400] ;  /* 0x00040000b868783b */ /* 0x000eaa0000000200 */
[----:B------:R-:W2:Y:S02]  /*2e20*/  LDSM.16.M88.4 R108, [R184+0x800] ;  /* 0x00080000b86c783b */ /* 0x000ea40000000200 */
[C---:B------:R-:W-:Y:S03]  /*2e30*/  HMMA.16816.F32.BF16 R16, R68.reuse, R74, RZ ;  /* 0x0000004a4410723c */ /* 0x040fe600000418ff */
[----:B------:R-:W2:Y:S05]  /*2e40*/  LDSM.16.M88.4 R112, [R184+0xc00] ;  /* 0x000c0000b870783b */ /* 0x000eaa0000000200 */
        /* <DEDUP_REMOVED lines=31> */
[----:B------:R-:W-:Y:S04]  /*3040*/  IMAD.SHL.U32 R68, R191, 0x80, RZ ;  /* 0x00000080bf447824 */ /* 0x000fe800078e00ff */
[C---:B------:R-:W-:Y:S01]  /*3050*/  VIADD R71, R68.reuse, 0x80 ;  /* 0x0000008044477836 */ /* 0x040fe20000000000 */
[----:B------:R-:W-:Y:S04]  /*3060*/  IADD3 R69, PT, PT, R68, 0x80, R215 ;  /* 0x0000008044457810 */ /* 0x000fe80007ffe0d7 */
[----:B------:R-:W-:Y:S02]  /*3070*/  ISETP.LT.AND P0, PT, R71, R212, PT ;  /* 0x000000d44700720c */ /* 0x000fe40003f01270 */
[----:B-1----:R-:W-:Y:S01]  /*3080*/  IADD3 R69, PT, PT, R69, R70, -R212 ;  /* 0x0000004645457210 */ /* 0x002fe20007ffe8d4 */
[----:B------:R-:W-:Y:S04]  /*3090*/  VIADD R70, R117, 0x80 ;  /* 0x0000008075467836 */ /* 0x000fe80000000000 */
[----:B------:R-:W-:Y:S05]  /*30a0*/  VIADD R69, R69, 0xffffff80 ;  /* 0xffffff8045457836 */ /* 0x000fea0000000000 */
[----:B------:R-:W-:Y:S11]  /*30b0*/  ISETP.GE.AND P1, PT, R70, R69, PT ;  /* 0x000000454600720c */ /* 0x000ff60003f26270 */
[----:B------:R-:W-:Y:S02]  /*30c0*/  @!UPT UIADD3 URZ, UPT, UPT, URZ, URZ, URZ ;  /* 0x000000fffffff290 */ /* 0x000fe4000fffe0ff */
[----:B------:R-:W-:Y:S05]  /*30d0*/  @!P1 BRA P0, `(.L_x_1176) ;  /* 0x0000001000909947 */ /* 0x000fea0000000000 */
.L_x_1175:
[----:B------:R-:W1:Y:S01]  /*30e0*/  LDC R71, c[0x0][0x504] ;  /* 0x00014100ff477b82 */ /* 0x000e620000000800 */
[----:B------:R-:W2:Y:S01]  /*30f0*/  S2R R69, SR_TID.X ;  /* 0x0000000000457919 */ /* 0x000ea20000002100 */
[----:B------:R-:W-:Y:S06]  /*3100*/  IMAD.IADD R68, R185, 0x1, R117 ;  /* 0x00000001b9447824 */ /* 0x000fec00078e0275 */
[----:B------:R-:W3:Y:S01]  /*3110*/  LDC R85, c[0x0][0x508] ;  /* 0x00014200ff557b82 */ /* 0x000ee20000000800 */
        /* <DEDUP_REMOVED lines=11> */
[----:B------:R-:W-:Y:S01]  /*31d0*/  VIADDMNMX R231, R85, 0x9, R212, PT ;  /* 0x0000000955e77846 */ /* 0x000fe200038001d4 */
[----:B------:R-:W-:Y:S01]  /*31e0*/  IMAD R83, R191, 0x80, R70 ;  /* 0x00000080bf537824 */ /* 0x000fe200078e0246 */
[C-C-:B------:R-:W-:Y:S02]  /*31f0*/  VIADDMNMX R228, R85.reuse, 0x41, R212.reuse, PT ;  /* 0x0000004155e47846 */ /* 0x140fe400038001d4 */
[----:B------:R-:W-:Y:S01]  /*3200*/  VIADDMNMX R125, R85, 0x49, R212, PT ;  /* 0x00000049557d7846 */ /* 0x000fe200038001d4 */
        /* <DEDUP_REMOVED lines=273> */
.L_x_1176:
[C---:B------:R-:W-:Y:S01]  /*4320*/  FSETP.NEU.FTZ.AND P0, PT, R208.reuse, -INF , PT ;  /* 0xff800000d000780b */ /* 0x040fe20003f1d000 */
[----:B------:R-:W1:Y:S01]  /*4330*/  S2R R91, SR_TID.X ;  /* 0x00000000005b7919 */ /* 0x000e620000002100 */
[----:B------:R-:W-:Y:S01]  /*4340*/  FMUL.FTZ R70, R208, 1.4426950216293334961 ;  /* 0x3fb8aa3bd0467820 */ /* 0x000fe20000410000 */
[----:B------:R-:W-:Y:S02]  /*4350*/  IMAD.IADD R184, R181, 0x1, R0 ;  /* 0x00000001b5b87824 */ /* 0x000fe400078e0200 */
[----:B------:R-:W-:Y:S01]  /*4360*/  FMUL.FTZ R75, R206, 1.4426950216293334961 ;  /* 0x3fb8aa3bce4b7820 */ /* 0x000fe20000410000 */
[----:B------:R-:W-:Y:S04]  /*4370*/  IMAD.WIDE.U32 R102, R217, -0x326172a9, RZ ;  /* 0xcd9e8d57d9667825 */ /* 0x000fe800078e00ff */
[C---:B------:R-:W-:Y:S01]  /*4380*/  FMUL.FTZ R68, R207.reuse, 1.4426950216293334961 ;  /* 0x3fb8aa3bcf447820 */ /* 0x040fe20000410000 */
[----:B------:R-:W-:Y:S01]  /*4390*/  UIADD3 UR12, UPT, UPT, UR29, -0x61c88647, URZ ;  /* 0x9e3779b91d0c7890 */ /* 0x000fe2000fffe0ff */
[----:B------:R-:W-:Y:S01]  /*43a0*/  FSEL R70, R70, RZ, P0 ;  /* 0x000000ff46467208 */ /* 0x000fe20000000000 */
[----:B------:R-:W-:Y:S01]  /*43b0*/  IMAD.WIDE.U32 R100, R216, -0x326172a9, RZ ;  /* 0xcd9e8d57d8647825 */ /* 0x000fe200078e00ff */
[----:B------:R-:W-:Y:S01]  /*43c0*/  FSETP.NEU.FTZ.AND P0, PT, R207, -INF , PT ;  /* 0xff800000cf00780b */ /* 0x000fe20003f1d000 */
[----:B------:R-:W-:Y:S02]  /*43d0*/  UIADD3 UR13, UPT, UPT, UR29, 0x3c6ef372, URZ ;  /* 0x3c6ef3721d0d7890 */ /* 0x000fe4000fffe0ff */
[----:B------:R-:W-:Y:S01]  /*43e0*/  FMUL.FTZ R73, R204, 1.4426950216293334961 ;  /* 0x3fb8aa3bcc497820 */ /* 0x000fe20000410000 */
[--C-:B------:R-:W-:Y:S01]  /*43f0*/  FFMA.FTZ R76, R16, UR14, -R70.reuse ;  /* 0x0000000e104c7c23 */ /* 0x100fe20008010846 */
[----:B------:R-:W-:Y:S01]  /*4400*/  FSEL R68, R68, RZ, P0 ;  /* 0x000000ff44447208 */ /* 0x000fe20000000000 */
[--C-:B------:R-:W-:Y:S01]  /*4410*/  FFMA.FTZ R88, R4, UR14, -R70.reuse ;  /* 0x0000000e04587c23 */ /* 0x100fe20008010846 */
[----:B------:R-:W-:Y:S01]  /*4420*/  FSETP.NEU.FTZ.AND P0, PT, R206, -INF , PT ;  /* 0xff800000ce00780b */ /* 0x000fe20003f1d000 */
[--C-:B------:R-:W-:Y:S01]  /*4430*/  FFMA.FTZ R71, R5, UR14, -R70.reuse ;  /* 0x0000000e05477c23 */ /* 0x100fe20008010846 */
[----:B------:R-:W-:Y:S01]  /*4440*/  FFMA.FTZ R94, R17, UR14, -R70 ;  /* 0x0000000e115e7c23 */ /* 0x000fe20008010846 */
[--C-:B------:R-:W-:Y:S01]  /*4450*/  FFMA.FTZ R237, R35, UR14, -R68.reuse ;  /* 0x0000000e23ed7c23 */ /* 0x100fe20008010844 */
[----:B------:R-:W-:Y:S01]  /*4460*/  FSEL R75, R75, RZ, P0 ;  /* 0x000000ff4b4b7208 */ /* 0x000fe20000000000 */
[----:B------:R2:W-:Y:S01]  /*4470*/  MUFU.EX2 R17, R76 ;  /* 0x0000004c00117308 */ /* 0x0005e20000000800 */
[----:B------:R-:W-:Y:S01]  /*4480*/  FSETP.NEU.FTZ.AND P0, PT, R204, -INF , PT ;  /* 0xff800000cc00780b */ /* 0x000fe20003f1d000 */
[--C-:B------:R-:W-:Y:S01]  /*4490*/  FFMA.FTZ R69, R6, UR14, -R68.reuse ;  /* 0x0000000e06457c23 */ /* 0x100fe20008010844 */
[--C-:B------:R-:W-:Y:S01]  /*44a0*/  FFMA.FTZ R85, R19, UR14, -R68.reuse ;  /* 0x0000000e13557c23 */ /* 0x100fe20008010844 */
[--C-:B------:R-:W-:Y:S01]  /*44b0*/  FFMA.FTZ R41, R41, UR14, -R75.reuse ;  /* 0x0000000e29297c23 */ /* 0x100fe2000801084b */
[----:B------:R-:W-:Y:S01]  /*44c0*/  FSEL R73, R73, RZ, P0 ;  /* 0x000000ff49497208 */ /* 0x000fe20000000000 */
[--C-:B------:R-:W-:Y:S01]  /*44d0*/  FFMA.FTZ R56, R56, UR14, -R75.reuse ;  /* 0x0000000e38387c23 */ /* 0x100fe2000801084b */
[----:B------:R-:W-:Y:S03]  /*44e0*/  FFMA.FTZ R57, R57, UR14, -R75 ;  /* 0x0000000e39397c23 */ /* 0x000fe6000801084b */
[----:B------:R-:W-:Y:S01]  /*44f0*/  MUFU.EX2 R5, R41 ;  /* 0x0000002900057308 */ /* 0x000fe20000000800 */
[--C-:B------:R-:W-:Y:S01]  /*4500*/  FFMA.FTZ R84, R22, UR14, -R68.reuse ;  /* 0x0000000e16547c23 */ /* 0x100fe20008010844 */
[--C-:B------:R-:W-:Y:S01]  /*4510*/  FFMA.FTZ R93, R14, UR14, -R73.reuse ;  /* 0x0000000e0e5d7c23 */ /* 0x100fe20008010849 */
[----:B------:R-:W-:Y:S01]  /*4520*/  FFMA.FTZ R14, R26, UR14, -R73 ;  /* 0x0000000e1a0e7c23 */ /* 0x000fe20008010849 */
[----:B-1----:R-:W-:Y:S01]  /*4530*/  LOP3.LUT P0, RZ, R91, 0x4, RZ, 0xc0, !PT ;  /* 0x000000045bff7812 */ /* 0x002fe2000780c0ff */
[----:B------:R-:W-:Y:S01]  /*4540*/  FFMA.FTZ R243, R23, UR14, -R68 ;  /* 0x0000000e17f37c23 */ /* 0x000fe20008010844 */
[----:B------:R-:W-:Y:S01]  /*4550*/  SHF.R.U32.HI R91, RZ, 0x5, R91 ;  /* 0x00000005ff5b7819 */ /* 0x000fe2000001165b */
[----:B------:R-:W-:Y:S01]  /*4560*/  FFMA.FTZ R240, R30, UR14, -R73 ;  /* 0x0000000e1ef07c23 */ /* 0x000fe20008010849 */
[--C-:B------:R-:W-:Y:S02]  /*4570*/  FFMA.FTZ R80, R40, UR14, -R75.reuse ;  /* 0x0000000e28507c23 */ /* 0x100fe4000801084b */
[----:B------:R-:W-:Y:S01]  /*4580*/  MUFU.EX2 R30, R84 ;  /* 0x00000054001e7308 */ /* 0x000fe20000000800 */
[----:B------:R-:W-:Y:S01]  /*4590*/  LOP3.LUT R26, R91, 0x3, RZ, 0xc0, !PT ;  /* 0x000000035b1a7812 */ /* 0x000fe200078ec0ff */
[--C-:B--2---:R-:W-:Y:S01]  /*45a0*/  FFMA.FTZ R76, R9, UR14, -R75.reuse ;  /* 0x0000000e094c7c23 */ /* 0x104fe2000801084b */
[--C-:B------:R-:W-:Y:S01]  /*45b0*/  FFMA.FTZ R9, R61, UR14, -R75.reuse ;  /* 0x0000000e3d097c23 */ /* 0x100fe2000801084b */
[--C-:B------:R-:W-:Y:S01]  /*45c0*/  FFMA.FTZ R92, R24, UR14, -R75.reuse ;  /* 0x0000000e185c7c23 */ /* 0x100fe2000801084b */
[--C-:B------:R-:W-:Y:S01]  /*45d0*/  FFMA.FTZ R89, R13, UR14, -R75.reuse ;  /* 0x0000000e0d597c23 */ /* 0x100fe2000801084b */
[----:B------:R-:W-:Y:S02]  /*45e0*/  IMAD R26, R211, 0x8, R26 ;  /* 0x00000008d31a7824 */ /* 0x000fe400078e021a */
[--C-:B------:R-:W-:Y:S02]  /*45f0*/  FFMA.FTZ R249, R45, UR14, -R75.reuse ;  /* 0x0000000e2df97c23 */ /* 0x100fe4000801084b */
[----:B------:R1:W-:Y:S01]  /*4600*/  MUFU.EX2 R40, R85 ;  /* 0x0000005500287308 */ /* 0x0003e20000000800 */
[----:B------:R-:W-:Y:S01]  /*4610*/  FFMA.FTZ R83, R8, UR14, -R75 ;  /* 0x0000000e08537c23 */ /* 0x000fe2000801084b */
[----:B------:R-:W-:Y:S04]  /*4620*/  IMAD.WIDE.U32 R96, R26, -0x326172a9, RZ ;  /* 0xcd9e8d571a607825 */ /* 0x000fe800078e00ff */
[--C-:B------:R-:W-:Y:S01]  /*4630*/  FFMA.FTZ R78, R51, UR14, -R68.reuse ;  /* 0x0000000e334e7c23 */ /* 0x100fe20008010844 */
[--C-:B------:R-:W-:Y:S01]  /*4640*/  FFMA.FTZ R77, R54, UR14, -R68.reuse ;  /* 0x0000000e364d7c23 */ /* 0x100fe20008010844 */
[----:B------:R-:W-:Y:S01]  /*4650*/  VIADD R26, R26, 0x4 ;  /* 0x000000041a1a7836 */ /* 0x000fe20000000000 */
[----:B------:R-:W-:Y:S01]  /*4660*/  LOP3.LUT R112, R202, UR29, R97, 0x96, !PT ;  /* 0x0000001dca707c12 */ /* 0x000fe2000f8e9661 */
[----:B------:R2:W-:Y:S01]  /*4670*/  MUFU.EX2 R22, R94 ;  /* 0x0000005e00167308 */ /* 0x0005e20000000800 */
[C---:B------:R-:W-:Y:S01]  /*4680*/  LOP3.LUT R98, R96.reuse, UR12, R103, 0x96, !PT ;  /* 0x0000000c60627c12 */ /* 0x040fe2000f8e9667 */
[----:B------:R-:W-:Y:S01]  /*4690*/  FFMA.FTZ R79, R7, UR14, -R68 ;  /* 0x0000000e074f7c23 */ /* 0x000fe20008010844 */
[----:B------:R-:W-:Y:S01]  /*46a0*/  LOP3.LUT R96, R96, UR12, R101, 0x96, !PT ;  /* 0x0000000c60607c12 */ /* 0x000fe2000f8e9665 */
[--C-:B------:R-:W-:Y:S01]  /*46b0*/  FFMA.FTZ R234, R32, UR14, -R70.reuse ;  /* 0x0000000e20ea7c23 */ /* 0x100fe20008010846 */
[--C-:B------:R-:W-:Y:S01]  /*46c0*/  FFMA.FTZ R235, R33, UR14, -R70.reuse ;  /* 0x0000000e21eb7c23 */ /* 0x100fe20008010846 */
[----:B------:R-:W-:Y:S04]  /*46d0*/  IMAD.WIDE.U32 R98, R98, -0x2daee0ad, RZ ;  /* 0xd2511f5362627825 */ /* 0x000fe800078e00ff */
[--C-:B------:R-:W-:Y:S01]  /*46e0*/  FFMA.FTZ R227, R64, UR14, -R70.reuse ;  /* 0x0000000e40e37c23 */ /* 0x100fe20008010846 */
[----:B------:R-:W-:Y:S01]  /*46f0*/  MUFU.EX2 R35, R76 ;  /* 0x0000004c00237308 */ /* 0x000fe20000000800 */
[--C-:B------:R-:W-:Y:S01]  /*4700*/  FFMA.FTZ R228, R65, UR14, -R70.reuse ;  /* 0x0000000e41e47c23 */ /* 0x100fe20008010846 */
[----:B-1----:R-:W-:Y:S04]  /*4710*/  IMAD.WIDE.U32 R84, R26, -0x326172a9, RZ ;  /* 0xcd9e8d571a547825 */ /* 0x002fe800078e00ff */
[--C-:B------:R-:W-:Y:S01]  /*4720*/  FFMA.FTZ R242, R20, UR14, -R70.reuse ;  /* 0x0000000e14f27c23 */ /* 0x100fe20008010846 */
[--C-:B------:R-:W-:Y:S01]  /*4730*/  FFMA.FTZ R231, R52, UR14, -R70.reuse ;  /* 0x0000000e34e77c23 */ /* 0x100fe20008010846 */
[----:B------:R-:W-:Y:S01]  /*4740*/  IMAD.WIDE.U32 R96, R96, -0x2daee0ad, RZ ;  /* 0xd2511f5360607825 */ /* 0x000fe200078e00ff */
[----:B------:R-:W-:Y:S01]  /*4750*/  LOP3.LUT R26, R202, UR29, R85, 0x96, !PT ;  /* 0x0000001dca1a7c12 */ /* 0x000fe2000f8e9655 */
[----:B------:R-:W-:Y:S01]  /*4760*/  MUFU.EX2 R45, R71 ;  /* 0x00000047002d7308 */ /* 0x000fe20000000800 */
[----:B--2---:R-:W-:Y:S01]  /*4770*/  LOP3.LUT R94, R84, UR12, R103, 0x96, !PT ;  /* 0x0000000c545e7c12 */ /* 0x004fe2000f8e9667 */
[----:B------:R-:W-:Y:S01]  /*4780*/  IMAD.WIDE.U32 R112, R112, -0x2daee0ad, RZ ;  /* 0xd2511f5370707825 */ /* 0x000fe200078e00ff */
[----:B------:R-:W-:Y:S01]  /*4790*/  LOP3.LUT R84, R84, UR12, R101, 0x96, !PT ;  /* 0x0000000c54547c12 */ /* 0x000fe2000f8e9665 */
[----:B------:R-:W-:Y:S02]  /*47a0*/  UIADD3 UR12, UPT, UPT, UR29, -0x255992d5, URZ ;  /* 0xdaa66d2b1d0c7890 */ /* 0x000fe4000fffe0ff */
[----:B------:R-:W-:Y:S01]  /*47b0*/  FFMA.FTZ R61, R27, UR14, -R73 ;  /* 0x0000000e1b3d7c23 */ /* 0x000fe20008010849 */
[--C-:B------:R-:W-:Y:S01]  /*47c0*/  FFMA.FTZ R238, R28, UR14, -R75.reuse ;  /* 0x0000000e1cee7c23 */ /* 0x100fe2000801084b */
[--C-:B------:R-:W-:Y:S01]  /*47d0*/  FFMA.FTZ R239, R29, UR14, -R75.reuse ;  /* 0x0000000e1def7c23 */ /* 0x100fe2000801084b */
[--C-:B------:R-:W-:Y:S01]  /*47e0*/  FFMA.FTZ R233, R60, UR14, -R75.reuse ;  /* 0x0000000e3ce97c23 */ /* 0x100fe2000801084b */
[--C-:B------:R-:W-:Y:S01]  /*47f0*/  FFMA.FTZ R90, R12, UR14, -R75.reuse ;  /* 0x0000000e0c5a7c23 */ /* 0x100fe2000801084b */
[--C-:B------:R-:W-:Y:S01]  /*4800*/  FFMA.FTZ R250, R44, UR14, -R75.reuse ;  /* 0x0000000e2cfa7c23 */ /* 0x100fe2000801084b */
[----:B------:R-:W-:Y:S01]  /*4810*/  FFMA.FTZ R82, R25, UR14, -R75 ;  /* 0x0000000e19527c23 */ /* 0x000fe2000801084b */
[--C-:B------:R-:W-:Y:S01]  /*4820*/  FFMA.FTZ R252, R42, UR14, -R73.reuse ;  /* 0x0000000e2afc7c23 */ /* 0x100fe20008010849 */
[--C-:B------:R-:W-:Y:S01]  /*4830*/  FFMA.FTZ R75, R15, UR14, -R73.reuse ;  /* 0x0000000e0f4b7c23 */ /* 0x100fe20008010849 */
[----:B------:R-:W-:Y:S01]  /*4840*/  FFMA.FTZ R42, R58, UR14, -R73 ;  /* 0x0000000e3a2a7c23 */ /* 0x000fe20008010849 */
[----:B------:R-:W-:Y:S01]  /*4850*/  LOP3.LUT R58, R222, UR28, R113, 0x96, !PT ;  /* 0x0000001cde3a7c12 */ /* 0x000fe2000f8e9671 */
[----:B------:R1:W-:Y:S01]  /*4860*/  MUFU.EX2 R23, R61 ;  /* 0x0000003d00177308 */ /* 0x0003e20000000800 */
[----:B------:R-:W-:Y:S01]  /*4870*/  FFMA.FTZ R15, R62, UR14, -R73 ;  /* 0x0000000e3e0f7c23 */ /* 0x000fe20008010849 */
[----:B------:R-:W-:Y:S01]  /*4880*/  LOP3.LUT R62, R112, UR27, R99, 0x96, !PT ;  /* 0x0000001b703e7c12 */ /* 0x000fe2000f8e9663 */
[----:B------:R-:W-:Y:S01]  /*4890*/  IMAD.WIDE.U32 R108, R26, -0x2daee0ad, RZ ;  /* 0xd2511f531a6c7825 */ /* 0x000fe200078e00ff */
[----:B------:R-:W-:Y:S03]  /*48a0*/  LOP3.LUT R112, R112, UR27, R97, 0x96, !PT ;  /* 0x0000001b70707c12 */ /* 0x000fe6000f8e9661 */
[----:B------:R-:W-:Y:S01]  /*48b0*/  FFMA.FTZ R241, R31, UR14, -R73 ;  /* 0x0000000e1ff17c23 */ /* 0x000fe20008010849 */
[----:B------:R-:W-:Y:S01]  /*48c0*/  IMAD.WIDE.U32 R94, R94, -0x2daee0ad, RZ ;  /* 0xd2511f535e5e7825 */ /* 0x000fe200078e00ff */
[----:B------:R-:W-:Y:S01]  /*48d0*/  LOP3.LUT R26, R222, UR28, R109, 0x96, !PT ;  /* 0x0000001cde1a7c12 */ /* 0x000fe2000f8e966d */
[----:B------:R-:W2:Y:S02]  /*48e0*/  MUFU.EX2 R234, R234 ;  /* 0x000000ea00ea7308 */ /* 0x000ea40000000800 */
[----:B------:R-:W-:Y:S01]  /*48f0*/  FFMA.FTZ R46, R46, UR14, -R73 ;  /* 0x0000000e2e2e7c23 */ /* 0x000fe20008010849 */
[----:B------:R-:W-:Y:S01]  /*4900*/  IMAD.WIDE.U32 R84, R84, -0x2daee0ad, RZ ;  /* 0xd2511f5354547825 */ /* 0x000fe200078e00ff */
[C---:B------:R-:W-:Y:S03]  /*4910*/  LOP3.LUT R110, R108.reuse, UR27, R95, 0x96, !PT ;  /* 0x0000001b6c6e7c12 */ /* 0x040fe6000f8e965f */
[--C-:B------:R-:W-:Y:S01]  /*4920*/  FFMA.FTZ R47, R47, UR14, -R73.reuse ;  /* 0x0000000e2f2f7c23 */ /* 0x100fe20008010849 */
[----:B------:R-:W-:Y:S01]  /*4930*/  FFMA.FTZ R11, R11, UR14, -R73 ;  /* 0x0000000e0b0b7c23 */ /* 0x000fe20008010849 */
[----:B------:R-:W-:Y:S01]  /*4940*/  LOP3.LUT R108, R108, UR27, R85, 0x96, !PT ;  /* 0x0000001b6c6c7c12 */ /* 0x000fe2000f8e9655 */
[--C-:B------:R-:W-:Y:S01]  /*4950*/  FFMA.FTZ R10, R10, UR14, -R73.reuse ;  /* 0x0000000e0a0a7c23 */ /* 0x100fe20008010849 */
[--C-:B------:R-:W-:Y:S01]  /*4960*/  FFMA.FTZ R43, R43, UR14, -R73.reuse ;  /* 0x0000000e2b2b7c23 */ /* 0x100fe20008010849 */
[--C-:B------:R-:W-:Y:S01]  /*4970*/  FFMA.FTZ R27, R59, UR14, -R73.reuse ;  /* 0x0000000e3b1b7c23 */ /* 0x100fe20008010849 */
[----:B------:R-:W-:Y:S04]  /*4980*/  IMAD.WIDE.U32 R104, R58, -0x326172a9, RZ ;  /* 0xcd9e8d573a687825 */ /* 0x000fe800078e00ff */
[----:B------:R-:W-:Y:S01]  /*4990*/  FFMA.FTZ R73, R63, UR14, -R73 ;  /* 0x0000000e3f497c23 */ /* 0x000fe20008010849 */
[----:B------:R-:W3:Y:S01]  /*49a0*/  MUFU.EX2 R235, R235 ;  /* 0x000000eb00eb7308 */ /* 0x000ee20000000800 */
[--C-:B------:R-:W-:Y:S01]  /*49b0*/  FFMA.FTZ R246, R48, UR14, -R70.reuse ;  /* 0x0000000e30f67c23 */ /* 0x100fe20008010846 */
[----:B------:R-:W-:Y:S01]  /*49c0*/  IMAD.WIDE.U32 R62, R62, -0x326172a9, RZ ;  /* 0xcd9e8d573e3e7825 */ /* 0x000fe200078e00ff */
[--C-:B------:R-:W-:Y:S02]  /*49d0*/  LOP3.LUT R59, R102, UR13, R105.reuse, 0x96, !PT ;  /* 0x0000000d663b7c12 */ /* 0x100fe4000f8e9669 */
[----:B------:R-:W-:Y:S01]  /*49e0*/  LOP3.LUT R58, R100, UR13, R105, 0x96, !PT ;  /* 0x0000000d643a7c12 */ /* 0x000fe2000f8e9669 */
[----:B------:R-:W-:Y:S01]  /*49f0*/  IMAD.WIDE.U32 R112, R112, -0x326172a9, RZ ;  /* 0xcd9e8d5770707825 */ /* 0x000fe200078e00ff */
[----:B------:R-:W-:Y:S03]  /*4a00*/  LOP3.LUT R106, R104, UR12, R63, 0x96, !PT ;  /* 0x0000000c686a7c12 */ /* 0x000fe6000f8e963f */
[----:B------:R-:W-:Y:S01]  /*4a10*/  MUFU.EX2 R29, R75 ;  /* 0x0000004b001d7308 */ /* 0x000fe20000000800 */
[--C-:B------:R-:W-:Y:S01]  /*4a20*/  FFMA.FTZ R245, R49, UR14, -R70.reuse ;  /* 0x0000000e31f57c23 */ /* 0x100fe20008010846 */
[----:B------:R-:W-:Y:S01]  /*4a30*/  IMAD.WIDE.U32 R114, R26, -0x326172a9, RZ ;  /* 0xcd9e8d571a727825 */ /* 0x000fe200078e00ff */
[----:B------:R-:W-:Y:S03]  /*4a40*/  LOP3.LUT R104, R104, UR12, R113, 0x96, !PT ;  /* 0x0000000c68687c12 */ /* 0x000fe6000f8e9671 */
[--C-:B------:R-:W-:Y:S01]  /*4a50*/  FFMA.FTZ R81, R21, UR14, -R70.reuse ;  /* 0x0000000e15517c23 */ /* 0x100fe20008010846 */
[----:B------:R-:W-:Y:S01]  /*4a60*/  IMAD.WIDE.U32 R110, R110, -0x326172a9, RZ ;  /* 0xcd9e8d576e6e7825 */ /* 0x000fe200078e00ff */
[--C-:B-1----:R-:W-:Y:S02]  /*4a70*/  LOP3.LUT R61, R102, UR13, R115.reuse, 0x96, !PT ;  /* 0x0000000d663d7c12 */ /* 0x102fe4000f8e9673 */
[----:B------:R1:W-:Y:S01]  /*4a80*/  MUFU.EX2 R63, R78 ;  /* 0x0000004e003f7308 */ /* 0x0003e20000000800 */
[----:B------:R-:W-:Y:S01]  /*4a90*/  LOP3.LUT R26, R100, UR13, R115, 0x96, !PT ;  /* 0x0000000d641a7c12 */ /* 0x000fe2000f8e9673 */
[----:B------:R-:W-:Y:S01]  /*4aa0*/  IMAD.WIDE.U32 R108, R108, -0x326172a9, RZ ;  /* 0xcd9e8d576c6c7825 */ /* 0x000fe200078e00ff */
[C---:B------:R-:W-:Y:S01]  /*4ab0*/  LOP3.LUT R102, R114.reuse, UR12, R111, 0x96, !PT ;  /* 0x0000000c72667c12 */ /* 0x040fe2000f8e966f */
[----:B------:R-:W-:Y:S02]  /*4ac0*/  UIADD3 UR13, UPT, UPT, UR29, 0x78dde6e4, URZ ;  /* 0x78dde6e41d0d7890 */ /* 0x000fe4000fffe0ff */
[--C-:B------:R-:W-:Y:S01]  /*4ad0*/  FFMA.FTZ R74, R53, UR14, -R70.reuse ;  /* 0x0000000e354a7c23 */ /* 0x100fe20008010846 */
[----:B------:R-:W-:Y:S01]  /*4ae0*/  IMAD.WIDE.U32 R116, R59, -0x2daee0ad, RZ ;  /* 0xd2511f533b747825 */ /* 0x000fe200078e00ff */
[----:B------:R-:W-:Y:S02]  /*4af0*/  LOP3.LUT R100, R114, UR12, R109, 0x96, !PT ;  /* 0x0000000c72647c12 */ /* 0x000fe4000f8e966d */
[----:B------:R-:W-:Y:S01]  /*4b00*/  MUFU.EX2 R49, R88 ;  /* 0x0000005800317308 */ /* 0x000fe20000000800 */
[--C-:B------:R-:W-:Y:S01]  /*4b10*/  FFMA.FTZ R86, R36, UR14, -R70.reuse ;  /* 0x0000000e24567c23 */ /* 0x100fe20008010846 */
[----:B------:R-:W-:Y:S01]  /*4b20*/  IMAD.WIDE.U32 R106, R106, -0x2daee0ad, RZ ;  /* 0xd2511f536a6a7825 */ /* 0x000fe200078e00ff */
[----:B------:R-:W-:Y:S01]  /*4b30*/  LOP3.LUT R59, R98, UR26, R117, 0x96, !PT ;  /* 0x0000001a623b7c12 */ /* 0x000fe2000f8e9675 */
[----:B------:R-:W-:Y:S02]  /*4b40*/  UIADD3 UR12, UPT, UPT, UR29, 0x1715609d, URZ ;  /* 0x1715609d1d0c7890 */ /* 0x000fe4000fffe0ff */
[----:B------:R-:W-:Y:S01]  /*4b50*/  FFMA.FTZ R70, R37, UR14, -R70 ;  /* 0x0000000e25467c23 */ /* 0x000fe20008010846 */
[----:B------:R-:W-:Y:S01]  /*4b60*/  IMAD.WIDE.U32 R114, R58, -0x2daee0ad, RZ ;  /* 0xd2511f533a727825 */ /* 0x000fe200078e00ff */
[----:B------:R-:W-:Y:S02]  /*4b70*/  LOP3.LUT R98, R116, UR17, R107, 0x96, !PT ;  /* 0x0000001174627c12 */ /* 0x000fe4000f8e966b */
[----:B------:R-:W-:Y:S01]  /*4b80*/  MUFU.EX2 R21, R92 ;  /* 0x0000005c00157308 */ /* 0x000fe20000000800 */
[--C-:B------:R-:W-:Y:S01]  /*4b90*/  FFMA.FTZ R87, R18, UR14, -R68.reuse ;  /* 0x0000000e12577c23 */ /* 0x100fe20008010844 */
[----:B------:R-:W-:Y:S01]  /*4ba0*/  IMAD.WIDE.U32 R104, R104, -0x2daee0ad, RZ ;  /* 0xd2511f5368687825 */ /* 0x000fe200078e00ff */
[----:B------:R-:W-:Y:S03]  /*4bb0*/  LOP3.LUT R58, R96, UR26, R115, 0x96, !PT ;  /* 0x0000001a603a7c12 */ /* 0x000fe6000f8e9673 */
[--C-:B------:R-:W-:Y:S01]  /*4bc0*/  FFMA.FTZ R236, R34, UR14, -R68.reuse ;  /* 0x0000000e22ec7c23 */ /* 0x100fe20008010844 */
[----:B------:R-:W-:Y:S01]  /*4bd0*/  IMAD.WIDE.U32 R116, R61, -0x2daee0ad, RZ ;  /* 0xd2511f533d747825 */ /* 0x000fe200078e00ff */
[----:B------:R-:W-:Y:S02]  /*4be0*/  LOP3.LUT R96, R114, UR17, R105, 0x96, !PT ;  /* 0x0000001172607c12 */ /* 0x000fe4000f8e9669 */
[----:B------:R4:W-:Y:S01]  /*4bf0*/  MUFU.EX2 R61, R77 ;  /* 0x0000004d003d7308 */ /* 0x0009e20000000800 */
[--C-:B------:R-:W-:Y:S01]  /*4c00*/  FFMA.FTZ R229, R66, UR14, -R68.reuse ;  /* 0x0000000e42e57c23 */ /* 0x100fe20008010844 */
[----:B------:R-:W-:Y:S01]  /*4c10*/  IMAD.WIDE.U32 R114, R26, -0x2daee0ad, RZ ;  /* 0xd2511f531a727825 */ /* 0x000fe200078e00ff */
[----:B------:R-:W-:Y:S03]  /*4c20*/  LOP3.LUT R26, R94, UR26, R117, 0x96, !PT ;  /* 0x0000001a5e1a7c12 */ /* 0x000fe6000f8e9675 */
[--C-:B------:R-:W-:Y:S01]  /*4c30*/  FFMA.FTZ R230, R67, UR14, -R68.reuse ;  /* 0x0000000e43e67c23 */ /* 0x100fe20008010844 */
[----:B------:R-:W-:Y:S01]  /*4c40*/  IMAD.WIDE.U32 R100, R100, -0x2daee0ad, RZ ;  /* 0xd2511f5364647825 */ /* 0x000fe200078e00ff */
[----:B-1----:R-:W-:Y:S02]  /*4c50*/  LOP3.LUT R78, R84, UR26, R115, 0x96, !PT ;  /* 0x0000001a544e7c12 */ /* 0x002fe4000f8e9673 */
[----:B------:R1:W-:Y:S01]  /*4c60*/  MUFU.EX2 R37, R79 ;  /* 0x0000004f00257308 */ /* 0x0003e20000000800 */
[--C-:B------:R-:W-:Y:S01]  /*4c70*/  FFMA.FTZ R232, R55, UR14, -R68.reuse ;  /* 0x0000000e37e87c23 */ /* 0x100fe20008010844 */
[----:B------:R-:W-:Y:S01]  /*4c80*/  IMAD.WIDE.U32 R98, R98, -0x326172a9, RZ ;  /* 0xcd9e8d5762627825 */ /* 0x000fe200078e00ff */
[----:B------:R-:W-:Y:S03]  /*4c90*/  LOP3.LUT R84, R114, UR17, R101, 0x96, !PT ;  /* 0x0000001172547c12 */ /* 0x000fe6000f8e9665 */
[--C-:B------:R-:W-:Y:S01]  /*4ca0*/  FFMA.FTZ R72, R39, UR14, -R68.reuse ;  /* 0x0000000e27487c23 */ /* 0x100fe20008010844 */
[----:B------:R-:W-:Y:S04]  /*4cb0*/  IMAD.WIDE.U32 R118, R59, -0x326172a9, RZ ;  /* 0xcd9e8d573b767825 */ /* 0x000fe800078e00ff */
[--C-:B------:R-:W-:Y:S01]  /*4cc0*/  FFMA.FTZ R244, R50, UR14, -R68.reuse ;  /* 0x0000000e32f47c23 */ /* 0x100fe20008010844 */
[----:B------:R-:W-:Y:S01]  /*4cd0*/  MUFU.EX2 R39, R69 ;  /* 0x0000004500277308 */ /* 0x000fe20000000800 */
[----:B------:R-:W-:Y:S01]  /*4ce0*/  FFMA.FTZ R68, R38, UR14, -R68 ;  /* 0x0000000e26447c23 */ /* 0x000fe20008010844 */
[----:B------:R-:W-:Y:S01]  /*4cf0*/  IMAD.WIDE.U32 R102, R102, -0x2daee0ad, RZ ;  /* 0xd2511f5366667825 */ /* 0x000fe200078e00ff */
[----:B------:R-:W-:Y:S02]  /*4d00*/  LOP3.LUT R59, R118, UR12, R99, 0x96, !PT ;  /* 0x0000000c763b7c12 */ /* 0x000fe4000f8e9663 */
[----:B------:R-:W-:Y:S01]  /*4d10*/  LOP3.LUT R62, R62, UR13, R119, 0x96, !PT ;  /* 0x0000000d3e3e7c12 */ /* 0x000fe2000f8e9677 */
[----:B------:R-:W-:Y:S01]  /*4d20*/  IMAD.WIDE.U32 R114, R26, -0x326172a9, RZ ;  /* 0xcd9e8d571a727825 */ /* 0x000fe200078e00ff */
[----:B------:R-:W-:Y:S03]  /*4d30*/  LOP3.LUT R94, R116, UR17, R103, 0x96, !PT ;  /* 0x00000011745e7c12 */ /* 0x000fe6000f8e9667 */
[----:B------:R-:W-:Y:S01]  /*4d40*/  MUFU.EX2 R8, R68 ;  /* 0x0000004400087308 */ /* 0x000fe20000000800 */
[----:B------:R-:W-:Y:S01]  /*4d50*/  IMAD.WIDE.U32 R116, R58, -0x326172a9, RZ ;  /* 0xcd9e8d573a747825 */ /* 0x000fe200078e00ff */
[----:B------:R-:W-:Y:S03]  /*4d60*/  LOP3.LUT R26, R110, UR13, R115, 0x96, !PT ;  /* 0x0000000d6e1a7c12 */ /* 0x000fe6000f8e9673 */
[----:B------:R-:W-:Y:S01]  /*4d70*/  IMAD.WIDE.U32 R96, R96, -0x326172a9, RZ ;  /* 0xcd9e8d5760607825 */ /* 0x000fe200078e00ff */
[----:B----4-:R-:W-:Y:S04]  /*4d80*/  LOP3.LUT R77, R112, UR13, R117, 0x96, !PT ;  /* 0x0000000d704d7c12 */ /* 0x010fe8000f8e9675 */
[----:B------:R-:W-:Y:S01]  /*4d90*/  MUFU.EX2 R19, R87 ;  /* 0x0000005700137308 */ /* 0x000fe20000000800 */
[----:B------:R-:W-:Y:S01]  /*4da0*/  IMAD.WIDE.U32 R110, R59, -0x2daee0ad, RZ ;  /* 0xd2511f533b6e7825 */ /* 0x000fe200078e00ff */
[----:B------:R-:W-:Y:S03]  /*4db0*/  LOP3.LUT R58, R116, UR12, R97, 0x96, !PT ;  /* 0x0000000c743a7c12 */ /* 0x000fe6000f8e9661 */
[----:B------:R-:W-:Y:S01]  /*4dc0*/  IMAD.WIDE.U32 R112, R62, -0x2daee0ad, RZ ;  /* 0xd2511f533e707825 */ /* 0x000fe200078e00ff */
[C---:B------:R-:W-:Y:S04]  /*4dd0*/  PRMT R99, R110.reuse, 0x7770, RZ ;  /* 0x000077706e637816 */ /* 0x040fe800000000ff */
[----:B------:R-:W-:Y:S01]  /*4de0*/  MUFU.EX2 R13, R70 ;  /* 0x00000046000d7308 */ /* 0x000fe20000000800 */
[----:B------:R-:W-:Y:S01]  /*4df0*/  PRMT R97, R110, 0x7771, RZ ;  /* 0x000077716e617816 */ /* 0x000fe200000000ff */
[----:B------:R-:W-:Y:S01]  /*4e00*/  IMAD.WIDE.U32 R94, R94, -0x326172a9, RZ ;  /* 0xcd9e8d575e5e7825 */ /* 0x000fe200078e00ff */
[----:B------:R-:W-:Y:S02]  /*4e10*/  LOP3.LUT R92, R106, UR16, R113, 0x96, !PT ;  /* 0x000000106a5c7c12 */ /* 0x000fe4000f8e9671 */
[----:B------:R-:W-:Y:S01]  /*4e20*/  ISETP.LE.U32.AND P2, PT, R99, UR8, PT ;  /* 0x0000000863007c0c */ /* 0x000fe2000bf43070 */
[----:B-1----:R-:W-:Y:S01]  /*4e30*/  IMAD.WIDE.U32 R78, R78, -0x326172a9, RZ ;  /* 0xcd9e8d574e4e7825 */ /* 0x002fe200078e00ff */
[----:B------:R-:W-:Y:S03]  /*4e40*/  PRMT R88, R110, 0x7773, RZ ;  /* 0x000077736e587816 */ /* 0x000fe600000000ff */
[----:B------:R-:W-:Y:S01]  /*4e50*/  MUFU.EX2 R236, R236 ;  /* 0x000000ec00ec7308 */ /* 0x000fe20000000800 */
[----:B------:R-:W-:Y:S01]  /*4e60*/  LOP3.LUT R59, R114, UR12, R95, 0x96, !PT ;  /* 0x0000000c723b7c12 */ /* 0x000fe2000f8e965f */
[----:B------:R-:W-:Y:S01]  /*4e70*/  IMAD.WIDE.U32 R106, R58, -0x2daee0ad, RZ ;  /* 0xd2511f533a6a7825 */ /* 0x000fe200078e00ff */
[----:B------:R-:W-:Y:S02]  /*4e80*/  ISETP.GT.U32.AND P6, PT, R97, UR8, PT ;  /* 0x0000000861007c0c */ /* 0x000fe4000bfc4070 */
[----:B------:R-:W-:Y:S01]  /*4e90*/  LOP3.LUT R79, R108, UR13, R79, 0x96, !PT ;  /* 0x0000000d6c4f7c12 */ /* 0x000fe2000f8e964f */
[----:B------:R-:W-:Y:S01]  /*4ea0*/  IMAD.WIDE.U32 R84, R84, -0x326172a9, RZ ;  /* 0xcd9e8d5754547825 */ /* 0x000fe200078e00ff */
[----:B------:R-:W-:Y:S03]  /*4eb0*/  PRMT R95, R110, 0x7772, RZ ;  /* 0x000077726e5f7816 */ /* 0x000fe600000000ff */
[----:B------:R-:W1:Y:S01]  /*4ec0*/  MUFU.EX2 R237, R237 ;  /* 0x000000ed00ed7308 */ /* 0x000e620000000800 */
[----:B------:R-:W-:Y:S01]  /*4ed0*/  PRMT R101, R106, 0x7770, RZ ;  /* 0x000077706a657816 */ /* 0x000fe200000000ff */
[----:B------:R-:W-:Y:S01]  /*4ee0*/  IMAD.WIDE.U32 R108, R77, -0x2daee0ad, RZ ;  /* 0xd2511f534d6c7825 */ /* 0x000fe200078e00ff */
[----:B------:R-:W-:Y:S02]  /*4ef0*/  ISETP.GT.U32.AND P4, PT, R88, UR8, PT ;  /* 0x0000000858007c0c */ /* 0x000fe4000bf84070 */
[----:B------:R-:W-:Y:S01]  /*4f00*/  LOP3.LUT R62, R78, UR12, R85, 0x96, !PT ;  /* 0x0000000c4e3e7c12 */ /* 0x000fe2000f8e9655 */
[----:B------:R-:W-:Y:S01]  /*4f10*/  IMAD.MOV.U32 R88, RZ, RZ, 0x10 ;  /* 0x00000010ff587424 */ /* 0x000fe200078e00ff */
[----:B------:R-:W-:Y:S03]  /*4f20*/  ISETP.GT.U32.AND P5, PT, R95, UR8, PT ;  /* 0x000000085f007c0c */ /* 0x000fe6000bfa4070 */
[----:B------:R-:W4:Y:S01]  /*4f30*/  MUFU.EX2 R227, R227 ;  /* 0x000000e300e37308 */ /* 0x000f220000000800 */
[----:B------:R-:W-:Y:S01]  /*4f40*/  ISETP.LE.U32.AND P1, PT, R101, UR8, PT ;  /* 0x0000000865007c0c */ /* 0x000fe2000bf23070 */
[----:B--2---:R-:W-:Y:S01]  /*4f50*/  @!P2 FADD.FTZ R234, -R234, -RZ ;  /* 0x800000ffeaeaa221 */ /* 0x004fe20000010100 */
[----:B------:R-:W-:Y:S01]  /*4f60*/  LOP3.LUT R78, R112, UR15, R111, 0x96, !PT ;  /* 0x0000000f704e7c12 */ /* 0x000fe2000f8e966f */
[----:B---3--:R-:W-:Y:S01]  /*4f70*/  @P6 FADD.FTZ R235, -R235, -RZ ;  /* 0x800000ffebeb6221 */ /* 0x008fe20000010100 */
[C---:B------:R-:W-:Y:S01]  /*4f80*/  PRMT R85, R106.reuse, 0x7772, RZ ;  /* 0x000077726a557816 */ /* 0x040fe200000000ff */
[----:B------:R-:W-:Y:S01]  /*4f90*/  UIADD3 UR12, UPT, UPT, UR29, -0x4ab325aa, URZ ;  /* 0xb54cda561d0c7890 */ /* 0x000fe2000fffe0ff */
[----:B------:R-:W-:Y:S03]  /*4fa0*/  PRMT R58, R106, 0x7773, RZ ;  /* 0x000077736a3a7816 */ /* 0x000fe600000000ff */
[----:B------:R2:W-:Y:S01]  /*4fb0*/  MUFU.EX2 R31, R89 ;  /* 0x00000059001f7308 */ /* 0x0005e20000000800 */
[----:B------:R-:W-:Y:S01]  /*4fc0*/  LOP3.LUT R77, R108, UR15, R107, 0x96, !PT ;  /* 0x0000000f6c4d7c12 */ /* 0x000fe2000f8e966b */
[----:B-1----:R-:W-:Y:S01]  /*4fd0*/  @P4 FADD.FTZ R237, -R237, -RZ ;  /* 0x800000ffeded4221 */ /* 0x002fe20000010100 */
[----:B------:R-:W-:Y:S01]  /*4fe0*/  PRMT R87, R106, 0x7771, RZ ;  /* 0x000077716a577816 */ /* 0x000fe200000000ff */
[----:B------:R-:W-:Y:S01]  /*4ff0*/  IMAD.WIDE.U32 R106, R26, -0x2daee0ad, RZ ;  /* 0xd2511f531a6a7825 */ /* 0x000fe200078e00ff */
[----:B------:R-:W-:Y:S02]  /*5000*/  LOP3.LUT R91, R104, UR16, R109, 0x96, !PT ;  /* 0x00000010685b7c12 */ /* 0x000fe4000f8e966d */
[----:B------:R-:W-:Y:S03]  /*5010*/  SEL R26, R88, 0xfffffff0, !P0 ;  /* 0xfffffff0581a7807 */ /* 0x000fe60004000000 */
[----:B------:R1:W-:Y:S01]  /*5020*/  MUFU.EX2 R54, R90 ;  /* 0x0000005a00367308 */ /* 0x0003e20000000800 */
[----:B------:R-:W-:Y:S01]  /*5030*/  ISETP.GT.U32.AND P0, PT, R85, UR8, PT ;  /* 0x0000000855007c0c */ /* 0x000fe2000bf04070 */
[----:B------:R-:W-:Y:S01]  /*5040*/  @P5 FADD.FTZ R236, -R236, -RZ ;  /* 0x800000ffecec5221 */ /* 0x000fe20000010100 */
[----:B------:R-:W-:Y:S01]  /*5050*/  ISETP.GT.U32.AND P2, PT, R58, UR8, PT ;  /* 0x000000083a007c0c */ /* 0x000fe2000bf44070 */
[----:B----4-:R-:W-:Y:S01]  /*5060*/  @!P1 FADD.FTZ R227, -R227, -RZ ;  /* 0x800000ffe3e39221 */ /* 0x010fe20000010100 */
[----:B------:R-:W-:Y:S01]  /*5070*/  LOP3.LUT R99, R78, 0xff, RZ, 0xc0, !PT ;  /* 0x000000ff4e637812 */ /* 0x000fe200078ec0ff */
[----:B------:R-:W-:Y:S01]  /*5080*/  IMAD.WIDE.U32 R104, R59, -0x2daee0ad, RZ ;  /* 0xd2511f533b687825 */ /* 0x000fe200078e00ff */
[----:B------:R-:W-:Y:S03]  /*5090*/  SHF.R.U32.HI R75, RZ, 0x18, R78 ;  /* 0x00000018ff4b7819 */ /* 0x000fe6000001164e */
[----:B------:R-:W3:Y:S01]  /*50a0*/  MUFU.EX2 R229, R229 ;  /* 0x000000e500e57308 */ /* 0x000ee20000000800 */
[----:B------:R-:W-:Y:S01]  /*50b0*/  ISETP.LE.U32.AND P6, PT, R99, UR8, PT ;  /* 0x0000000863007c0c */ /* 0x000fe2000bfc3070 */
[----:B--2---:R-:W-:Y:S01]  /*50c0*/  IMAD.WIDE.U32 R88, R79, -0x2daee0ad, RZ ;  /* 0xd2511f534f587825 */ /* 0x004fe200078e00ff */
[C---:B------:R-:W-:Y:S02]  /*50d0*/  PRMT R97, R104.reuse, 0x7770, RZ ;  /* 0x0000777068617816 */ /* 0x040fe400000000ff */
[C---:B------:R-:W-:Y:S02]  /*50e0*/  PRMT R95, R104.reuse, 0x7771, RZ ;  /* 0x00007771685f7816 */ /* 0x040fe400000000ff */
[----:B------:R-:W-:Y:S03]  /*50f0*/  ISETP.LE.U32.AND P5, PT, R75, UR8, PT ;  /* 0x000000084b007c0c */ /* 0x000fe6000bfa3070 */
[----:B------:R-:W2:Y:S01]  /*5100*/  MUFU.EX2 R230, R230 ;  /* 0x000000e600e67308 */ /* 0x000ea20000000800 */
[----:B------:R-:W-:Y:S02]  /*5110*/  ISETP.LE.U32.AND P4, PT, R97, UR8, PT ;  /* 0x0000000861007c0c */ /* 0x000fe4000bf83070 */
[----:B------:R-:W-:Y:S02]  /*5120*/  ISETP.GT.U32.AND P1, PT, R95, UR8, PT ;  /* 0x000000085f007c0c */ /* 0x000fe4000bf24070 */
[----:B-1----:R-:W-:Y:S02]  /*5130*/  PRMT R90, R104, 0x7773, RZ ;  /* 0x00007773685a7816 */ /* 0x002fe400000000ff */
[----:B------:R-:W-:Y:S03]  /*5140*/  LOP3.LUT R75, R77, 0xff, RZ, 0xc0, !PT ;  /* 0x000000ff4d4b7812 */ /* 0x000fe600078ec0ff */
[----:B------:R1:W-:Y:S01]  /*5150*/  MUFU.EX2 R34, R14 ;  /* 0x0000000e00227308 */ /* 0x0003e20000000800 */
[----:B------:R-:W-:Y:S01]  /*5160*/  LOP3.LUT R85, R102, UR16, R107, 0x96, !PT ;  /* 0x0000001066557c12 */ /* 0x000fe2000f8e966b */
[----:B---3--:R-:W-:Y:S01]  /*5170*/  @P0 FADD.FTZ R229, -R229, -RZ ;  /* 0x800000ffe5e50221 */ /* 0x008fe20000010100 */
[----:B------:R-:W-:Y:S01]  /*5180*/  LOP3.LUT R79, R100, UR16, R89, 0x96, !PT ;  /* 0x00000010644f7c12 */ /* 0x000fe2000f8e9659 */
[----:B------:R-:W-:Y:S01]  /*5190*/  IMAD.WIDE.U32 R102, R62, -0x2daee0ad, RZ ;  /* 0xd2511f533e667825 */ /* 0x000fe200078e00ff */
[----:B------:R-:W-:Y:S02]  /*51a0*/  ISETP.GT.U32.AND P0, PT, R90, UR8, PT ;  /* 0x000000085a007c0c */ /* 0x000fe4000bf04070 */
[----:B------:R-:W-:Y:S03]  /*51b0*/  LOP3.LUT R59, R106, UR15, R105, 0x96, !PT ;  /* 0x0000000f6a3b7c12 */ /* 0x000fe6000f8e9669 */
[----:B------:R-:W3:Y:S01]  /*51c0*/  MUFU.EX2 R242, R242 ;  /* 0x000000f200f27308 */ /* 0x000ee20000000800 */
[----:B------:R-:W-:Y:S01]  /*51d0*/  LOP3.LUT R58, R88, UR15, R103, 0x96, !PT ;  /* 0x0000000f583a7c12 */ /* 0x000fe2000f8e9667 */
[----:B--2---:R-:W-:Y:S01]  /*51e0*/  @P2 FADD.FTZ R230, -R230, -RZ ;  /* 0x800000ffe6e62221 */ /* 0x004fe20000010100 */
[----:B------:R-:W-:Y:S01]  /*51f0*/  ISETP.LE.U32.AND P2, PT, R75, UR8, PT ;  /* 0x000000084b007c0c */ /* 0x000fe2000bf43070 */
[----:B------:R-:W-:Y:S01]  /*5200*/  IMAD.WIDE.U32 R100, R92, -0x326172a9, RZ ;  /* 0xcd9e8d575c647825 */ /* 0x000fe200078e00ff */
[C---:B------:R-:W-:Y:S02]  /*5210*/  PRMT R88, R102.reuse, 0x7771, RZ ;  /* 0x0000777166587816 */ /* 0x040fe400000000ff */
[----:B------:R-:W-:Y:S03]  /*5220*/  PRMT R89, R102, 0x7770, RZ ;  /* 0x0000777066597816 */ /* 0x000fe600000000ff */
[----:B------:R-:W2:Y:S01]  /*5230*/  MUFU.EX2 R238, R238 ;  /* 0x000000ee00ee7308 */ /* 0x000ea20000000800 */
[----:B-1----:R-:W-:Y:S02]  /*5240*/  SHF.R.U32.HI R14, RZ, 0x18, R77 ;  /* 0x00000018ff0e7819 */ /* 0x002fe4000001164d */
[C---:B------:R-:W-:Y:S02]  /*5250*/  PRMT R95, R100.reuse, 0x7770, RZ ;  /* 0x00007770645f7816 */ /* 0x040fe400000000ff */
[C---:B------:R-:W-:Y:S02]  /*5260*/  PRMT R92, R100.reuse, 0x7772, RZ ;  /* 0x00007772645c7816 */ /* 0x040fe400000000ff */
[----:B------:R-:W-:Y:S03]  /*5270*/  PRMT R90, R100, 0x7773, RZ ;  /* 0x00007773645a7816 */ /* 0x000fe600000000ff */
[----:B------:R-:W1:Y:S01]  /*5280*/  MUFU.EX2 R239, R239 ;  /* 0x000000ef00ef7308 */ /* 0x000e620000000800 */
[----:B------:R-:W-:Y:S01]  /*5290*/  LOP3.LUT R75, R98, UR12, R101, 0x96, !PT ;  /* 0x0000000c624b7c12 */ /* 0x000fe2000f8e9665 */
[----:B---3--:R-:W-:Y:S01]  /*52a0*/  @!P6 FADD.FTZ R242, -R242, -RZ ;  /* 0x800000fff2f2e221 */ /* 0x008fe20000010100 */
[----:B------:R-:W-:Y:S01]  /*52b0*/  ISETP.LE.U32.AND P6, PT, R14, UR8, PT ;  /* 0x000000080e007c0c */ /* 0x000fe2000bfc3070 */
[----:B------:R-:W-:Y:S01]  /*52c0*/  IMAD.WIDE.U32 R98, R91, -0x326172a9, RZ ;  /* 0xcd9e8d575b627825 */ /* 0x000fe200078e00ff */
[----:B------:R-:W-:Y:S02]  /*52d0*/  ISETP.GT.U32.AND P3, PT, R87, UR8, PT ;  /* 0x0000000857007c0c */ /* 0x000fe4000bf64070 */
[----:B------:R-:W-:Y:S03]  /*52e0*/  PRMT R87, R102, 0x7773, RZ ;  /* 0x0000777366577816 */ /* 0x000fe600000000ff */
[----:B------:R-:W3:Y:S01]  /*52f0*/  MUFU.EX2 R243, R243 ;  /* 0x000000f300f37308 */ /* 0x000ee20000000800 */
[----:B------:R-:W-:Y:S01]  /*5300*/  LOP3.LUT R14, R96, UR12, R99, 0x96, !PT ;  /* 0x0000000c600e7c12 */ /* 0x000fe2000f8e9663 */
[----:B--2---:R-:W-:Y:S01]  /*5310*/  @!P4 FADD.FTZ R238, -R238, -RZ ;  /* 0x800000ffeeeec221 */ /* 0x004fe20000010100 */
[----:B------:R-:W-:Y:S02]  /*5320*/  ISETP.GT.U32.AND P4, PT, R88, UR8, PT ;  /* 0x0000000858007c0c */ /* 0x000fe4000bf84070 */
[C---:B------:R-:W-:Y:S02]  /*5330*/  PRMT R88, R78.reuse, 0x7632, R88 ;  /* 0x000076324e587816 */ /* 0x040fe40000000058 */
[----:B------:R-:W-:Y:S03]  /*5340*/  LOP3.LUT R78, R78, 0xffff, RZ, 0xc0, !PT ;  /* 0x0000ffff4e4e7812 */ /* 0x000fe600078ec0ff */
[----:B------:R-:W2:Y:S01]  /*5350*/  MUFU.EX2 R241, R241 ;  /* 0x000000f100f17308 */ /* 0x000ea20000000800 */
[----:B------:R-:W-:Y:S01]  /*5360*/  LOP3.LUT R88, R88, 0xff, RZ, 0xc0, !PT ;  /* 0x000000ff58587812 */ /* 0x000fe200078ec0ff */
[----:B-1----:R-:W-:Y:S01]  /*5370*/  @P1 FADD.FTZ R239, -R239, -RZ ;  /* 0x800000ffefef1221 */ /* 0x002fe20000010100 */
[----:B------:R-:W-:Y:S02]  /*5380*/  ISETP.LE.U32.AND P1, PT, R95, UR8, PT ;  /* 0x000000085f007c0c */ /* 0x000fe4000bf23070 */
[----:B------:R-:W-:Y:S02]  /*5390*/  SHF.R.U32.HI R78, RZ, 0x8, R78 ;  /* 0x00000008ff4e7819 */ /* 0x000fe4000001164e */
[----:B------:R-:W-:Y:S03]  /*53a0*/  PRMT R62, R102, 0x7772, RZ ;  /* 0x00007772663e7816 */ /* 0x000fe600000000ff */
[----:B------:R-:W1:Y:S01]  /*53b0*/  MUFU.EX2 R231, R231 ;  /* 0x000000e700e77308 */ /* 0x000e620000000800 */
[----:B------:R-:W-:Y:S01]  /*53c0*/  LOP3.LUT R78, R78, 0xffff, RZ, 0xc0, !PT ;  /* 0x0000ffff4e4e7812 */ /* 0x000fe200078ec0ff */
[----:B---3--:R-:W-:Y:S01]  /*53d0*/  @!P5 FADD.FTZ R243, -R243, -RZ ;  /* 0x800000fff3f3d221 */ /* 0x008fe20000010100 */
[----:B------:R-:W-:Y:S02]  /*53e0*/  ISETP.LE.U32.AND P5, PT, R89, UR8, PT ;  /* 0x0000000859007c0c */ /* 0x000fe4000bfa3070 */
[----:B------:R-:W-:Y:S05]  /*53f0*/  PRMT R89, R98, 0x7770, RZ ;  /* 0x0000777062597816 */ /* 0x000fea00000000ff */
[----:B------:R-:W3:Y:S01]  /*5400*/  MUFU.EX2 R232, R232 ;  /* 0x000000e800e87308 */ /* 0x000ee20000000800 */
[----:B--2---:R-:W-:Y:S01]  /*5410*/  @P0 FADD.FTZ R241, -R241, -RZ ;  /* 0x800000fff1f10221 */ /* 0x004fe20000010100 */
[----:B------:R-:W-:Y:S01]  /*5420*/  ISETP.GT.U32.AND P0, PT, R92, UR8, PT ;  /* 0x000000085c007c0c */ /* 0x000fe2000bf04070 */
[----:B------:R-:W-:Y:S07]  /*5430*/  @!P1 FADD.FTZ R17, -R17, -RZ ;  /* 0x800000ff11119221 */ /* 0x000fee0000010100 */
[----:B------:R-:W2:Y:S01]  /*5440*/  MUFU.EX2 R233, R233 ;  /* 0x000000e900e97308 */ /* 0x000ea20000000800 */
[----:B-1----:R-:W-:Y:S01]  /*5450*/  @!P2 FADD.FTZ R231, -R231, -RZ ;  /* 0x800000ffe7e7a221 */ /* 0x002fe20000010100 */
[----:B------:R-:W-:Y:S02]  /*5460*/  ISETP.GT.U32.AND P2, PT, R90, UR8, PT ;  /* 0x000000085a007c0c */ /* 0x000fe4000bf44070 */
[----:B------:R-:W-:Y:S01]  /*5470*/  LOP3.LUT R90, R59, 0xff, RZ, 0xc0, !PT ;  /* 0x000000ff3b5a7812 */ /* 0x000fe200078ec0ff */
[----:B------:R-:W-:Y:S01]  /*5480*/  @P0 FADD.FTZ R19, -R19, -RZ ;  /* 0x800000ff13130221 */ /* 0x000fe20000010100 */
[----:B------:R-:W-:Y:S04]  /*5490*/  ISETP.LE.U32.AND P0, PT, R89, UR8, PT ;  /* 0x0000000859007c0c */ /* 0x000fe8000bf03070 */
[----:B------:R1:W-:Y:S01]  /*54a0*/  MUFU.EX2 R18, R86 ;  /* 0x0000005600127308 */ /* 0x0003e20000000800 */
[----:B---3--:R-:W-:Y:S01]  /*54b0*/  @!P6 FADD.FTZ R232, -R232, -RZ ;  /* 0x800000ffe8e8e221 */ /* 0x008fe20000010100 */
[----:B------:R-:W-:Y:S02]  /*54c0*/  ISETP.LE.U32.AND P6, PT, R88, UR8, PT ;  /* 0x0000000858007c0c */ /* 0x000fe4000bfc3070 */
[----:B------:R-:W-:Y:S01]  /*54d0*/  SHF.R.U32.HI R88, RZ, 0x18, R59 ;  /* 0x00000018ff587819 */ /* 0x000fe2000001163b */
[----:B------:R-:W-:Y:S03]  /*54e0*/  @P2 FADD.FTZ R40, -R40, -RZ ;  /* 0x800000ff28282221 */ /* 0x000fe60000010100 */
[----:B------:R-:W-:Y:S02]  /*54f0*/  ISETP.LE.U32.AND P1, PT, R88, UR8, PT ;  /* 0x0000000858007c0c */ /* 0x000fe4000bf23070 */
[----:B------:R3:W-:Y:S01]  /*5500*/  MUFU.EX2 R25, R81 ;  /* 0x0000005100197308 */ /* 0x0007e20000000800 */
[----:B--2---:R-:W-:Y:S01]  /*5510*/  @!P5 FADD.FTZ R233, -R233, -RZ ;  /* 0x800000ffe9e9d221 */ /* 0x004fe20000010100 */
[----:B------:R-:W-:Y:S02]  /*5520*/  ISETP.LE.U32.AND P5, PT, R90, UR8, PT ;  /* 0x000000085a007c0c */ /* 0x000fe4000bfa3070 */
[----:B------:R-:W-:Y:S01]  /*5530*/  F2FP.RELU.BF16.F32.PACK_AB R41, R40, R19 ;  /* 0x000000132829723e */ /* 0x000fe200000018ff */
[----:B------:R-:W-:Y:S01]  /*5540*/  @!P6 FADD.FTZ R30, -R30, -RZ ;  /* 0x800000ff1e1ee221 */ /* 0x000fe20000010100 */
[----:B-1----:R-:W-:Y:S04]  /*5550*/  PRMT R86, R98, 0x7771, RZ ;  /* 0x0000777162567816 */ /* 0x002fe800000000ff */
[----:B------:R1:W-:Y:S01]  /*5560*/  MUFU.EX2 R248, R46 ;  /* 0x0000002e00f87308 */ /* 0x0003e20000000800 */
[----:B------:R-:W-:Y:S01]  /*5570*/  ISETP.GT.U32.AND P2, PT, R86, UR8, PT ;  /* 0x0000000856007c0c */ /* 0x000fe2000bf44070 */
[----:B------:R-:W-:Y:S03]  /*5580*/  @!P1 FADD.FTZ R23, -R23, -RZ ;  /* 0x800000ff17179221 */ /* 0x000fe60000010100 */
[----:B------:R-:W-:Y:S01]  /*5590*/  @!P5 FADD.FTZ R21, -R21, -RZ ;  /* 0x800000ff1515d221 */ /* 0x000fe20000010100 */
[----:B---3--:R-:W-:Y:S04]  /*55a0*/  PRMT R81, R98, 0x7772, RZ ;  /* 0x0000777262517816 */ /* 0x008fe800000000ff */
[----:B------:R2:W-:Y:S01]  /*55b0*/  MUFU.EX2 R7, R72 ;  /* 0x0000004800077308 */ /* 0x0005e20000000800 */
[----:B------:R-:W-:Y:S02]  /*55c0*/  ISETP.GT.U32.AND P6, PT, R81, UR8, PT ;  /* 0x0000000851007c0c */ /* 0x000fe4000bfc4070 */
[C---:B-1----:R-:W-:Y:S07]  /*55d0*/  PRMT R46, R77.reuse, 0x7632, R46 ;  /* 0x000076324d2e7816 */ /* 0x042fee000000002e */
[----:B------:R-:W1:Y:S01]  /*55e0*/  MUFU.EX2 R246, R246 ;  /* 0x000000f600f67308 */ /* 0x000e620000000800 */
[----:B------:R-:W-:Y:S02]  /*55f0*/  LOP3.LUT R77, R77, 0xffff, RZ, 0xc0, !PT ;  /* 0x0000ffff4d4d7812 */ /* 0x000fe400078ec0ff */
[----:B------:R-:W-:Y:S02]  /*5600*/  LOP3.LUT R46, R46, 0xff, RZ, 0xc0, !PT ;  /* 0x000000ff2e2e7812 */ /* 0x000fe400078ec0ff */
[----:B------:R-:W-:Y:S02]  /*5610*/  SHF.R.U32.HI R77, RZ, 0x8, R77 ;  /* 0x00000008ff4d7819 */ /* 0x000fe4000001164d */
[----:B------:R-:W-:Y:S03]  /*5620*/  ISETP.LE.U32.AND P1, PT, R46, UR8, PT ;  /* 0x000000082e007c0c */ /* 0x000fe6000bf23070 */
[----:B------:R-:W3:Y:S01]  /*5630*/  MUFU.EX2 R245, R245 ;  /* 0x000000f500f57308 */ /* 0x000ee20000000800 */
[----:B--2---:R-:W-:Y:S02]  /*5640*/  PRMT R72, R98, 0x7773, RZ ;  /* 0x0000777362487816 */ /* 0x004fe400000000ff */
[----:B------:R-:W-:Y:S02]  /*5650*/  SHF.R.U32.HI R46, RZ, 0x18, R75 ;  /* 0x00000018ff2e7819 */ /* 0x000fe4000001164b */
[----:B------:R-:W-:Y:S02]  /*5660*/  ISETP.GT.U32.AND P5, PT, R72, UR8, PT ;  /* 0x0000000848007c0c */ /* 0x000fe4000bfa4070 */
[----:B------:R-:W-:Y:S03]  /*5670*/  LOP3.LUT R77, R77, 0xffff, RZ, 0xc0, !PT ;  /* 0x0000ffff4d4d7812 */ /* 0x000fe600078ec0ff */
[----:B------:R-:W2:Y:S01]  /*5680*/  MUFU.EX2 R244, R244 ;  /* 0x000000f400f47308 */ /* 0x000ea20000000800 */
[----:B-1----:R-:W-:Y:S01]  /*5690*/  @!P0 FADD.FTZ R246, -R246, -RZ ;  /* 0x800000fff6f68221 */ /* 0x002fe20000010100 */
[----:B------:R-:W-:Y:S01]  /*56a0*/  ISETP.GT.U32.AND P0, PT, R87, UR8, PT ;  /* 0x0000000857007c0c */ /* 0x000fe2000bf04070 */
[----:B------:R-:W-:Y:S04]  /*56b0*/  IMAD.WIDE.U32 R86, R85, -0x326172a9, RZ ;  /* 0xcd9e8d5755567825 */ /* 0x000fe800078e00ff */
[----:B------:R-:W-:Y:S01]  /*56c0*/  @!P1 FADD.FTZ R61, -R61, -RZ ;  /* 0x800000ff3d3d9221 */ /* 0x000fe20000010100 */
[----:B------:R-:W-:Y:S02]  /*56d0*/  LOP3.LUT R94, R94, UR12, R87, 0x96, !PT ;  /* 0x0000000c5e5e7c12 */ /* 0x000fe4000f8e9657 */
[----:B------:R1:W-:Y:S01]  /*56e0*/  MUFU.EX2 R247, R47 ;  /* 0x0000002f00f77308 */ /* 0x0003e20000000800 */
[----:B---3--:R-:W-:Y:S01]  /*56f0*/  @P2 FADD.FTZ R245, -R245, -RZ ;  /* 0x800000fff5f52221 */ /* 0x008fe20000010100 */
[----:B------:R-:W-:Y:S01]  /*5700*/  ISETP.LE.U32.AND P2, PT, R46, UR8, PT ;  /* 0x000000082e007c0c */ /* 0x000fe2000bf43070 */
[----:B------:R-:W-:Y:S01]  /*5710*/  @P5 FADD.FTZ R63, -R63, -RZ ;  /* 0x800000ff3f3f5221 */ /* 0x000fe20000010100 */
[----:B------:R-:W-:Y:S06]  /*5720*/  LOP3.LUT R46, R75, 0xff, RZ, 0xc0, !PT ;  /* 0x000000ff4b2e7812 */ /* 0x000fec00078ec0ff */
[----:B------:R3:W-:Y:S01]  /*5730*/  MUFU.EX2 R33, R11 ;  /* 0x0000000b00217308 */ /* 0x0007e20000000800 */
[----:B--2---:R-:W-:Y:S01]  /*5740*/  @P6 FADD.FTZ R244, -R244, -RZ ;  /* 0x800000fff4f46221 */ /* 0x004fe20000010100 */
[----:B------:R-:W-:Y:S02]  /*5750*/  ISETP.LE.U32.AND P6, PT, R46, UR8, PT ;  /* 0x000000082e007c0c */ /* 0x000fe4000bfc3070 */
[----:B------:R-:W-:Y:S01]  /*5760*/  PRMT R46, R86, 0x7771, RZ ;  /* 0x00007771562e7816 */ /* 0x000fe200000000ff */
[----:B------:R-:W-:Y:S03]  /*5770*/  @!P2 FADD.FTZ R37, -R37, -RZ ;  /* 0x800000ff2525a221 */ /* 0x000fe60000010100 */
[----:B------:R-:W-:Y:S02]  /*5780*/  ISETP.GT.U32.AND P1, PT, R46, UR8, PT ;  /* 0x000000082e007c0c */ /* 0x000fe4000bf24070 */
[----:B------:R2:W4:Y:S01]  /*5790*/  MUFU.EX2 R50, R93 ;  /* 0x0000005d00327308 */ /* 0x0005220000000800 */
[C---:B-1----:R-:W-:Y:S02]  /*57a0*/  PRMT R47, R86.reuse, 0x7770, RZ ;  /* 0x00007770562f7816 */ /* 0x042fe400000000ff */
[C---:B------:R-:W-:Y:S02]  /*57b0*/  PRMT R46, R86.reuse, 0x7772, RZ ;  /* 0x00007772562e7816 */ /* 0x040fe400000000ff */
[----:B------:R-:W-:Y:S01]  /*57c0*/  ISETP.LE.U32.AND P5, PT, R47, UR8, PT ;  /* 0x000000082f007c0c */ /* 0x000fe2000bfa3070 */
[----:B------:R-:W-:Y:S01]  /*57d0*/  @!P6 FADD.FTZ R49, -R49, -RZ ;  /* 0x800000ff3131e221 */ /* 0x000fe20000010100 */
[----:B------:R-:W-:Y:S03]  /*57e0*/  PRMT R47, R86, 0x7773, RZ ;  /* 0x00007773562f7816 */ /* 0x000fe600000000ff */
[----:B------:R-:W1:Y:S01]  /*57f0*/  MUFU.EX2 R228, R228 ;  /* 0x000000e400e47308 */ /* 0x000e620000000800 */
[----:B------:R-:W-:Y:S02]  /*5800*/  ISETP.GT.U32.AND P2, PT, R46, UR8, PT ;  /* 0x000000082e007c0c */ /* 0x000fe4000bf44070 */
[----:B---3--:R-:W-:Y:S01]  /*5810*/  PRMT R11, R59, 0x7632, R11 ;  /* 0x000076323b0b7816 */ /* 0x008fe2000000000b */
[----:B------:R-:W-:Y:S01]  /*5820*/  @P1 FADD.FTZ R31, -R31, -RZ ;  /* 0x800000ff1f1f1221 */ /* 0x000fe20000010100 */
[----:B------:R-:W-:Y:S01]  /*5830*/  ISETP.GT.U32.AND P6, PT, R47, UR8, PT ;  /* 0x000000082f007c0c */ /* 0x000fe2000bfc4070 */
[----:B------:R-:W-:Y:S01]  /*5840*/  IMAD.WIDE.U32 R46, R79, -0x326172a9, RZ ;  /* 0xcd9e8d574f2e7825 */ /* 0x000fe200078e00ff */
[----:B------:R-:W-:Y:S03]  /*5850*/  LOP3.LUT R11, R11, 0xff, RZ, 0xc0, !PT ;  /* 0x000000ff0b0b7812 */ /* 0x000fe600078ec0ff */
[----:B------:R-:W3:Y:S01]  /*5860*/  MUFU.EX2 R240, R240 ;  /* 0x000000f000f07308 */ /* 0x000ee20000000800 */
[----:B--2---:R-:W-:Y:S01]  /*5870*/  PRMT R93, R104, 0x7772, RZ ;  /* 0x00007772685d7816 */ /* 0x004fe200000000ff */
[----:B------:R-:W-:Y:S01]  /*5880*/  @!P5 FADD.FTZ R54, -R54, -RZ ;  /* 0x800000ff3636d221 */ /* 0x000fe20000010100 */
[----:B------:R-:W-:Y:S02]  /*5890*/  ISETP.LE.U32.AND P5, PT, R78, UR8, PT ;  /* 0x000000084e007c0c */ /* 0x000fe4000bfa3070 */
[----:B------:R-:W-:Y:S01]  /*58a0*/  ISETP.LE.U32.AND P1, PT, R11, UR8, PT ;  /* 0x000000080b007c0c */ /* 0x000fe2000bf23070 */
[----:B----4-:R-:W-:Y:S01]  /*58b0*/  @P2 FADD.FTZ R50, -R50, -RZ ;  /* 0x800000ff32322221 */ /* 0x010fe20000010100 */
[----:B------:R-:W-:Y:S03]  /*58c0*/  LOP3.LUT R11, R14, 0xff, RZ, 0xc0, !PT ;  /* 0x000000ff0e0b7812 */ /* 0x000fe600078ec0ff */
[----:B------:R-:W2:Y:S01]  /*58d0*/  MUFU.EX2 R249, R249 ;  /* 0x000000f900f97308 */ /* 0x000ea20000000800 */
[----:B------:R-:W-:Y:S01]  /*58e0*/  LOP3.LUT R84, R84, UR12, R47, 0x96, !PT ;  /* 0x0000000c54547c12 */ /* 0x000fe2000f8e962f */
[----:B-1----:R-:W-:Y:S01]  /*58f0*/  @P3 FADD.FTZ R228, -R228, -RZ ;  /* 0x800000ffe4e43221 */ /* 0x002fe20000010100 */
[----:B------:R-:W-:Y:S01]  /*5900*/  ISETP.GT.U32.AND P3, PT, R93, UR8, PT ;  /* 0x000000085d007c0c */ /* 0x000fe2000bf64070 */
[----:B------:R-:W-:Y:S01]  /*5910*/  @P6 FADD.FTZ R29, -R29, -RZ ;  /* 0x800000ff1d1d6221 */ /* 0x000fe20000010100 */
[----:B------:R-:W-:Y:S02]  /*5920*/  SHF.R.U32.HI R47, RZ, 0x18, R14 ;  /* 0x00000018ff2f7819 */ /* 0x000fe4000001160e */
[----:B------:R-:W-:Y:S01]  /*5930*/  ISETP.LE.U32.AND P2, PT, R11, UR8, PT ;  /* 0x000000080b007c0c */ /* 0x000fe2000bf43070 */
[----:B------:R-:W-:Y:S01]  /*5940*/  @!P5 FADD.FTZ R25, -R25, -RZ ;  /* 0x800000ff1919d221 */ /* 0x000fe20000010100 */
[----:B------:R-:W-:Y:S01]  /*5950*/  ISETP.LE.U32.AND P6, PT, R47, UR8, PT ;  /* 0x000000082f007c0c */ /* 0x000fe2000bfc3070 */
[----:B------:R-:W-:Y:S01]  /*5960*/  @!P1 FADD.FTZ R34, -R34, -RZ ;  /* 0x800000ff22229221 */ /* 0x000fe20000010100 */
[----:B------:R-:W-:Y:S01]  /*5970*/  PRMT R93, R100, 0x7771, RZ ;  /* 0x00007771645d7816 */ /* 0x000fe200000000ff */
[----:B------:R1:W-:Y:S01]  /*5980*/  MUFU.EX2 R251, R43 ;  /* 0x0000002b00fb7308 */ /* 0x0003e20000000800 */
[C---:B------:R-:W-:Y:S02]  /*5990*/  PRMT R11, R46.reuse, 0x7770, RZ ;  /* 0x000077702e0b7816 */ /* 0x040fe400000000ff */
[----:B------:R-:W-:Y:S01]  /*59a0*/  PRMT R47, R46, 0x7771, RZ ;  /* 0x000077712e2f7816 */ /* 0x000fe200000000ff */
[----:B---3--:R-:W-:Y:S01]  /*59b0*/  @P3 FADD.FTZ R240, -R240, -RZ ;  /* 0x800000fff0f03221 */ /* 0x008fe20000010100 */
[----:B------:R-:W-:Y:S02]  /*59c0*/  ISETP.GT.U32.AND P3, PT, R93, UR8, PT ;  /* 0x000000085d007c0c */ /* 0x000fe4000bf64070 */
[----:B------:R-:W-:Y:S01]  /*59d0*/  ISETP.LE.U32.AND P5, PT, R11, UR8, PT ;  /* 0x000000080b007c0c */ /* 0x000fe2000bfa3070 */
[----:B------:R-:W-:Y:S01]  /*59e0*/  @!P2 FADD.FTZ R18, -R18, -RZ ;  /* 0x800000ff1212a221 */ /* 0x000fe20000010100 */
[----:B------:R-:W-:Y:S01]  /*59f0*/  ISETP.GT.U32.AND P1, PT, R47, UR8, PT ;  /* 0x000000082f007c0c */ /* 0x000fe2000bf24070 */
[----:B------:R-:W-:Y:S01]  /*5a00*/  @!P6 FADD.FTZ R7, -R7, -RZ ;  /* 0x800000ff0707e221 */ /* 0x000fe20000010100 */
[C---:B------:R-:W-:Y:S01]  /*5a10*/  PRMT R11, R46.reuse, 0x7772, RZ ;  /* 0x000077722e0b7816 */ /* 0x040fe200000000ff */
[----:B------:R-:W3:Y:S01]  /*5a20*/  MUFU.EX2 R250, R250 ;  /* 0x000000fa00fa7308 */ /* 0x000ee20000000800 */
[----:B------:R-:W-:Y:S02]  /*5a30*/  PRMT R46, R46, 0x7773, RZ ;  /* 0x000077732e2e7816 */ /* 0x000fe400000000ff */
[----:B------:R-:W-:Y:S02]  /*5a40*/  ISETP.GT.U32.AND P2, PT, R11, UR8, PT ;  /* 0x000000080b007c0c */ /* 0x000fe4000bf44070 */
[----:B------:R-:W-:Y:S01]  /*5a50*/  PRMT R11, R75, 0x7632, R11 ;  /* 0x000076324b0b7816 */ /* 0x000fe2000000000b */
[----:B------:R-:W-:Y:S01]  /*5a60*/  @P3 FADD.FTZ R22, -R22, -RZ ;  /* 0x800000ff16163221 */ /* 0x000fe20000010100 */
[----:B------:R-:W-:Y:S03]  /*5a70*/  ISETP.GT.U32.AND P3, PT, R62, UR8, PT ;  /* 0x000000083e007c0c */ /* 0x000fe6000bf64070 */
[----:B------:R-:W-:Y:S01]  /*5a80*/  MUFU.EX2 R47, R56 ;  /* 0x00000038002f7308 */ /* 0x000fe20000000800 */
[----:B------:R-:W-:Y:S01]  /*5a90*/  LOP3.LUT R11, R11, 0xff, RZ, 0xc0, !PT ;  /* 0x000000ff0b0b7812 */ /* 0x000fe200078ec0ff */
[----:B--2---:R-:W-:Y:S01]  /*5aa0*/  @P1 FADD.FTZ R249, -R249, -RZ ;  /* 0x800000fff9f91221 */ /* 0x004fe20000010100 */
[----:B-1----:R-:W-:Y:S02]  /*5ab0*/  LOP3.LUT R43, R94, 0xff, RZ, 0xc0, !PT ;  /* 0x000000ff5e2b7812 */ /* 0x002fe400078ec0ff */
[----:B------:R-:W-:Y:S02]  /*5ac0*/  ISETP.LE.U32.AND P1, PT, R11, UR8, PT ;  /* 0x000000080b007c0c */ /* 0x000fe4000bf23070 */
[----:B------:R-:W-:Y:S03]  /*5ad0*/  ISETP.GT.U32.AND P6, PT, R46, UR8, PT ;  /* 0x000000082e007c0c */ /* 0x000fe6000bfc4070 */
[----:B------:R1:W-:Y:S01]  /*5ae0*/  MUFU.EX2 R60, R10 ;  /* 0x0000000a003c7308 */ /* 0x0003e20000000800 */
[----:B------:R-:W-:Y:S01]  /*5af0*/  PRMT R46, R14, 0x7632, R46 ;  /* 0x000076320e2e7816 */ /* 0x000fe2000000002e */
[----:B------:R-:W-:Y:S01]  /*5b00*/  @P2 FADD.FTZ R248, -R248, -RZ ;  /* 0x800000fff8f82221 */ /* 0x000fe20000010100 */
[----:B------:R-:W-:Y:S01]  /*5b10*/  ISETP.LE.U32.AND P2, PT, R43, UR8, PT ;  /* 0x000000082b007c0c */ /* 0x000fe2000bf43070 */
[----:B---3--:R-:W-:Y:S01]  /*5b20*/  @!P5 FADD.FTZ R250, -R250, -RZ ;  /* 0x800000fffafad221 */ /* 0x008fe20000010100 */
[----:B------:R-:W-:Y:S02]  /*5b30*/  ISETP.LE.U32.AND P5, PT, R77, UR8, PT ;  /* 0x000000084d007c0c */ /* 0x000fe4000bfa3070 */
[----:B------:R-:W-:Y:S03]  /*5b40*/  LOP3.LUT R59, R59, 0xffff, RZ, 0xc0, !PT ;  /* 0x0000ffff3b3b7812 */ /* 0x000fe600078ec0ff */
[----:B------:R-:W2:Y:S01]  /*5b50*/  MUFU.EX2 R66, R83 ;  /* 0x0000005300427308 */ /* 0x000ea20000000800 */
[----:B------:R-:W-:Y:S01]  /*5b60*/  LOP3.LUT R46, R46, 0xff, RZ, 0xc0, !PT ;  /* 0x000000ff2e2e7812 */ /* 0x000fe200078ec0ff */
[----:B------:R-:W-:Y:S01]  /*5b70*/  @!P1 FADD.FTZ R39, -R39, -RZ ;  /* 0x800000ff27279221 */ /* 0x000fe20000010100 */
[----:B------:R-:W-:Y:S01]  /*5b80*/  SHF.R.U32.HI R11, RZ, 0x8, R59 ;  /* 0x00000008ff0b7819 */ /* 0x000fe2000001163b */
[----:B------:R-:W-:Y:S01]  /*5b90*/  @P6 FADD.FTZ R247, -R247, -RZ ;  /* 0x800000fff7f76221 */ /* 0x000fe20000010100 */
[----:B------:R-:W-:Y:S02]  /*5ba0*/  ISETP.LE.U32.AND P1, PT, R46, UR8, PT ;  /* 0x000000082e007c0c */ /* 0x000fe4000bf23070 */
[----:B------:R-:W-:Y:S03]  /*5bb0*/  LOP3.LUT R11, R11, 0xffff, RZ, 0xc0, !PT ;  /* 0x0000ffff0b0b7812 */ /* 0x000fe600078ec0ff */
[----:B------:R-:W3:Y:S01]  /*5bc0*/  MUFU.EX2 R62, R74 ;  /* 0x0000004a003e7308 */ /* 0x000ee20000000800 */
[----:B-1----:R-:W-:Y:S02]  /*5bd0*/  LOP3.LUT R10, R84, 0xff, RZ, 0xc0, !PT ;  /* 0x000000ff540a7812 */ /* 0x002fe400078ec0ff */
[----:B------:R-:W-:Y:S02]  /*5be0*/  SHF.R.U32.HI R43, RZ, 0x18, R94 ;  /* 0x00000018ff2b7819 */ /* 0x000fe4000001165e */
[----:B------:R-:W-:Y:S02]  /*5bf0*/  LOP3.LUT R75, R75, 0xffff, RZ, 0xc0, !PT ;  /* 0x0000ffff4b4b7812 */ /* 0x000fe400078ec0ff */
[----:B------:R-:W-:Y:S03]  /*5c00*/  ISETP.LE.U32.AND P6, PT, R43, UR8, PT ;  /* 0x000000082b007c0c */ /* 0x000fe6000bfc3070 */
[----:B------:R-:W1:Y:S01]  /*5c10*/  MUFU.EX2 R38, R82 ;  /* 0x0000005200267308 */ /* 0x000e620000000800 */
[----:B------:R-:W-:Y:S01]  /*5c20*/  SHF.R.U32.HI R75, RZ, 0x8, R75 ;  /* 0x00000008ff4b7819 */ /* 0x000fe2000001164b */
[----:B--2---:R-:W-:Y:S01]  /*5c30*/  @!P2 FADD.FTZ R66, -R66, -RZ ;  /* 0x800000ff4242a221 */ /* 0x004fe20000010100 */
[----:B------:R-:W-:Y:S01]  /*5c40*/  ISETP.LE.U32.AND P2, PT, R10, UR8, PT ;  /* 0x000000080a007c0c */ /* 0x000fe2000bf43070 */
[----:B------:R-:W-:Y:S01]  /*5c50*/  @!P1 FADD.FTZ R8, -R8, -RZ ;  /* 0x800000ff08089221 */ /* 0x000fe20000010100 */
[----:B------:R-:W-:Y:S02]  /*5c60*/  PRMT R10, R94, 0x7632, R10 ;  /* 0x000076325e0a7816 */ /* 0x000fe4000000000a */
[----:B------:R-:W-:Y:S03]  /*5c70*/  LOP3.LUT R75, R75, 0xffff, RZ, 0xc0, !PT ;  /* 0x0000ffff4b4b7812 */ /* 0x000fe600078ec0ff */
[----:B------:R-:W2:Y:S01]  /*5c80*/  MUFU.EX2 R43, R9 ;  /* 0x00000009002b7308 */ /* 0x000ea20000000800 */
[----:B------:R-:W-:Y:S01]  /*5c90*/  LOP3.LUT R10, R10, 0xff, RZ, 0xc0, !PT ;  /* 0x000000ff0a0a7812 */ /* 0x000fe200078ec0ff */
[----:B---3--:R-:W-:Y:S01]  /*5ca0*/  @!P5 FADD.FTZ R62, -R62, -RZ ;  /* 0x800000ff3e3ed221 */ /* 0x008fe20000010100 */
[----:B------:R-:W-:Y:S01]  /*5cb0*/  ISETP.LE.U32.AND P5, PT, R11, UR8, PT ;  /* 0x000000080b007c0c */ /* 0x000fe2000bfa3070 */
[----:B------:R-:W-:Y:S01]  /*5cc0*/  @!P6 FADD.FTZ R33, -R33, -RZ ;  /* 0x800000ff2121e221 */ /* 0x000fe20000010100 */
[----:B------:R-:W-:Y:S02]  /*5cd0*/  ISETP.LE.U32.AND P1, PT, R10, UR8, PT ;  /* 0x000000080a007c0c */ /* 0x000fe4000bf23070 */
[----:B------:R-:W-:Y:S03]  /*5ce0*/  LOP3.LUT R94, R94, 0xffff, RZ, 0xc0, !PT ;  /* 0x0000ffff5e5e7812 */ /* 0x000fe600078ec0ff */
[----:B------:R-:W3:Y:S01]  /*5cf0*/  MUFU.EX2 R6, R80 ;  /* 0x0000005000067308 */ /* 0x000ee20000000800 */
[----:B------:R-:W-:Y:S02]  /*5d00*/  SHF.R.U32.HI R11, RZ, 0x18, R84 ;  /* 0x00000018ff0b7819 */ /* 0x000fe40000011654 */
[----:B------:R-:W-:Y:S02]  /*5d10*/  LOP3.LUT R14, R14, 0xffff, RZ, 0xc0, !PT ;  /* 0x0000ffff0e0e7812 */ /* 0x000fe400078ec0ff */
[----:B------:R-:W-:Y:S02]  /*5d20*/  SHF.R.U32.HI R94, RZ, 0x8, R94 ;  /* 0x00000008ff5e7819 */ /* 0x000fe4000001165e */
[----:B------:R-:W-:Y:S01]  /*5d30*/  ISETP.LE.U32.AND P6, PT, R11, UR8, PT ;  /* 0x000000080b007c0c */ /* 0x000fe2000bfc3070 */
[----:B-1----:R-:W-:Y:S01]  /*5d40*/  @!P5 FADD.FTZ R38, -R38, -RZ ;  /* 0x800000ff2626d221 */ /* 0x002fe20000010100 */
[----:B------:R-:W-:Y:S01]  /*5d50*/  ISETP.LE.U32.AND P5, PT, R75, UR8, PT ;  /* 0x000000084b007c0c */ /* 0x000fe2000bfa3070 */
[----:B------:R-:W-:Y:S01]  /*5d60*/  @!P1 FADD.FTZ R60, -R60, -RZ ;  /* 0x800000ff3c3c9221 */ /* 0x000fe20000010100 */
[----:B------:R-:W-:Y:S01]  /*5d70*/  SHF.R.U32.HI R14, RZ, 0x8, R14 ;  /* 0x00000008ff0e7819 */ /* 0x000fe2000001160e */
[----:B--2---:R-:W-:Y:S01]  /*5d80*/  @P4 FADD.FTZ R43, -R43, -RZ ;  /* 0x800000ff2b2b4221 */ /* 0x004fe20000010100 */
[----:B------:R-:W-:Y:S01]  /*5d90*/  LOP3.LUT R94, R94, 0xffff, RZ, 0xc0, !PT ;  /* 0x0000ffff5e5e7812 */ /* 0x000fe200078ec0ff */
[----:B------:R-:W1:Y:S01]  /*5da0*/  MUFU.EX2 R252, R252 ;  /* 0x000000fc00fc7308 */ /* 0x000e620000000800 */
[----:B------:R-:W-:Y:S02]  /*5db0*/  F2FP.RELU.BF16.F32.PACK_AB R46, R37, R39 ;  /* 0x00000027252e723e */ /* 0x000fe400000018ff */
[----:B------:R-:W-:Y:S01]  /*5dc0*/  LOP3.LUT R10, R14, 0xffff, RZ, 0xc0, !PT ;  /* 0x0000ffff0e0a7812 */ /* 0x000fe200078ec0ff */
[----:B------:R-:W-:Y:S01]  /*5dd0*/  IMAD.IADD R14, R26, 0x1, R189 ;  /* 0x000000011a0e7824 */ /* 0x000fe200078e02bd */
[----:B------:R-:W-:Y:S01]  /*5de0*/  PRMT R11, R84, 0x7632, R11 ;  /* 0x00007632540b7816 */ /* 0x000fe2000000000b */
[----:B------:R2:W-:Y:S01]  /*5df0*/  STS [R189+0x400], R46 ;  /* 0x0004002ebd007388 */ /* 0x0005e20000000800 */
[----:B------:R-:W-:Y:S01]  /*5e00*/  ISETP.LE.U32.AND P1, PT, R94, UR8, PT ;  /* 0x000000085e007c0c */ /* 0x000fe2000bf23070 */
[----:B---3--:R-:W-:Y:S01]  /*5e10*/  @!P2 FADD.FTZ R6, -R6, -RZ ;  /* 0x800000ff0606a221 */ /* 0x008fe20000010100 */
[----:B------:R-:W-:Y:S01]  /*5e20*/  ISETP.LE.U32.AND P2, PT, R10, UR8, PT ;  /* 0x000000080a007c0c */ /* 0x000fe2000bf43070 */
[----:B------:R-:W-:Y:S01]  /*5e30*/  @!P5 FADD.FTZ R45, -R45, -RZ ;  /* 0x800000ff2d2dd221 */ /* 0x000fe20000010100 */
[----:B------:R-:W-:Y:S01]  /*5e40*/  LOP3.LUT R11, R11, 0xff, RZ, 0xc0, !PT ;  /* 0x000000ff0b0b7812 */ /* 0x000fe200078ec0ff */
[----:B------:R-:W-:Y:S01]  /*5e50*/  @!P6 FADD.FTZ R251, -R251, -RZ ;  /* 0x800000fffbfbe221 */ /* 0x000fe20000010100 */
[----:B------:R-:W-:Y:S01]  /*5e60*/  LOP3.LUT R10, R58, 0xff, RZ, 0xc0, !PT ;  /* 0x000000ff3a0a7812 */ /* 0x000fe200078ec0ff */
[----:B------:R-:W-:Y:S01]  /*5e70*/  MUFU.EX2 R27, R27 ;  /* 0x0000001b001b7308 */ /* 0x000fe20000000800 */
[----:B------:R-:W-:Y:S02]  /*5e80*/  ISETP.LE.U32.AND P6, PT, R11, UR8, PT ;  /* 0x000000080b007c0c */ /* 0x000fe4000bfc3070 */
[----:B------:R-:W-:Y:S02]  /*5e90*/  ISETP.LE.U32.AND P5, PT, R10, UR8, PT ;  /* 0x000000080a007c0c */ /* 0x000fe4000bfa3070 */
[C---:B------:R-:W-:Y:S01]  /*5ea0*/  LOP3.LUT R10, R58.reuse, 0xffff, RZ, 0xc0, !PT ;  /* 0x0000ffff3a0a7812 */ /* 0x040fe200078ec0ff */
[----:B------:R-:W-:Y:S01]  /*5eb0*/  @!P1 FADD.FTZ R35, -R35, -RZ ;  /* 0x800000ff23239221 */ /* 0x000fe20000010100 */
[--C-:B------:R-:W-:Y:S01]  /*5ec0*/  SHF.R.U32.HI R11, RZ, 0x18, R58.reuse ;  /* 0x00000018ff0b7819 */ /* 0x100fe2000001163a */
[----:B------:R-:W-:Y:S01]  /*5ed0*/  @!P2 FADD.FTZ R13, -R13, -RZ ;  /* 0x800000ff0d0da221 */ /* 0x000fe20000010100 */
[----:B------:R-:W-:Y:S01]  /*5ee0*/  PRMT R58, R58, 0x7632, R58 ;  /* 0x000076323a3a7816 */ /* 0x000fe2000000003a */
[----:B------:R-:W3:Y:S01]  /*5ef0*/  MUFU.EX2 R42, R42 ;  /* 0x0000002a002a7308 */ /* 0x000ee20000000800 */
[----:B------:R-:W-:Y:S02]  /*5f00*/  F2FP.RELU.BF16.F32.PACK_AB R68, R45, R49 ;  /* 0x000000312d44723e */ /* 0x000fe400000018ff */
[----:B------:R-:W-:Y:S01]  /*5f10*/  LOP3.LUT R84, R84, 0xffff, RZ, 0xc0, !PT ;  /* 0x0000ffff54547812 */ /* 0x000fe200078ec0ff */
[----:B-1----:R-:W-:Y:S01]  /*5f20*/  @!P6 FADD.FTZ R252, -R252, -RZ ;  /* 0x800000fffcfce221 */ /* 0x002fe20000010100 */
[----:B------:R-:W-:Y:S01]  /*5f30*/  LOP3.LUT R58, R58, 0xff, RZ, 0xc0, !PT ;  /* 0x000000ff3a3a7812 */ /* 0x000fe200078ec0ff */
[----:B------:R1:W-:Y:S01]  /*5f40*/  STS [R189], R68 ;  /* 0x00000044bd007388 */ /* 0x0003e20000000800 */
[----:B------:R-:W-:Y:S03]  /*5f50*/  F2FP.RELU.BF16.F32.PACK_AB R75, R22, R17 ;  /* 0x00000011164b723e */ /* 0x000fe600000018ff */
[----:B--2---:R2:W-:Y:S01]  /*5f60*/  MUFU.EX2 R46, R57 ;  /* 0x00000039002e7308 */ /* 0x0045e20000000800 */
[----:B------:R-:W-:Y:S01]  /*5f70*/  SHF.R.U32.HI R84, RZ, 0x8, R84 ;  /* 0x00000008ff547819 */ /* 0x000fe20000011654 */
[----:B------:R4:W-:Y:S01]  /*5f80*/  STS [R14+0x400], R41 ;  /* 0x000400290e007388 */ /* 0x0009e20000000800 */
[----:B------:R-:W-:Y:S01]  /*5f90*/  ISETP.LE.U32.AND P1, PT, R58, UR8, PT ;  /* 0x000000083a007c0c */ /* 0x000fe2000bf23070 */
[----:B------:R-:W-:Y:S01]  /*5fa0*/  @!P5 FADD.FTZ R47, -R47, -RZ ;  /* 0x800000ff2f2fd221 */ /* 0x000fe20000010100 */
[----:B------:R-:W-:Y:S01]  /*5fb0*/  F2FP.RELU.BF16.F32.PACK_AB R58, R35, R66 ;  /* 0x00000042233a723e */ /* 0x000fe200000018ff */
[----:B------:R-:W-:Y:S01]  /*5fc0*/  STS [R14], R75 ;  /* 0x0000004b0e007388 */ /* 0x000fe20000000800 */
[----:B------:R-:W-:Y:S03]  /*5fd0*/  F2FP.RELU.BF16.F32.PACK_AB R56, R33, R60 ;  /* 0x0000003c2138723e */ /* 0x000fe600000018ff */
[----:B------:R-:W4:Y:S01]  /*5fe0*/  MUFU.EX2 R15, R15 ;  /* 0x0000000f000f7308 */ /* 0x000f220000000800 */
[----:B------:R-:W-:Y:S01]  /*5ff0*/  LOP3.LUT R84, R84, 0xffff, RZ, 0xc0, !PT ;  /* 0x0000ffff54547812 */ /* 0x000fe200078ec0ff */
[----:B------:R4:W-:Y:S01]  /*6000*/  STS [R189+0x2000], R58 ;  /* 0x0020003abd007388 */ /* 0x0009e20000000800 */
[----:B------:R-:W-:Y:S02]  /*6010*/  F2FP.RELU.BF16.F32.PACK_AB R9, R31, R54 ;  /* 0x000000361f09723e */ /* 0x000fe400000018ff */
[----:B------:R-:W-:Y:S01]  /*6020*/  ISETP.LE.U32.AND P2, PT, R84, UR8, PT ;  /* 0x0000000854007c0c */ /* 0x000fe2000bf43070 */
[----:B------:R4:W-:Y:S01]  /*6030*/  STS [R189+0x2400], R56 ;  /* 0x00240038bd007388 */ /* 0x0009e20000000800 */
[----:B------:R-:W-:Y:S01]  /*6040*/  SHF.R.U32.HI R10, RZ, 0x8, R10 ;  /* 0x00000008ff0a7819 */ /* 0x000fe2000001160a */
[----:B---3--:R-:W-:Y:S01]  /*6050*/  @!P1 FADD.FTZ R42, -R42, -RZ ;  /* 0x800000ff2a2a9221 */ /* 0x008fe20000010100 */
[----:B------:R-:W-:Y:S01]  /*6060*/  F2FP.RELU.BF16.F32.PACK_AB R71, R29, R50 ;  /* 0x000000321d47723e */ /* 0x000fe200000018ff */
[----:B------:R3:W-:Y:S01]  /*6070*/  STS [R14+0x2000], R9 ;  /* 0x002000090e007388 */ /* 0x0007e20000000800 */
[----:B------:R-:W-:Y:S02]  /*6080*/  LOP3.LUT R10, R10, 0xffff, RZ, 0xc0, !PT ;  /* 0x0000ffff0a0a7812 */ /* 0x000fe400078ec0ff */
[----:B------:R-:W-:Y:S01]  /*6090*/  F2FP.RELU.BF16.F32.PACK_AB R69, R25, R242 ;  /* 0x000000f21945723e */ /* 0x000fe200000018ff */
[----:B------:R3:W-:Y:S01]  /*60a0*/  STS [R14+0x2400], R71 ;  /* 0x002400470e007388 */ /* 0x0007e20000000800 */
[----:B------:R-:W-:Y:S02]  /*60b0*/  F2FP.RELU.BF16.F32.PACK_AB R59, R243, R30 ;  /* 0x0000001ef33b723e */ /* 0x000fe400000018ff */
[----:B------:R-:W-:Y:S01]  /*60c0*/  ISETP.LE.U32.AND P6, PT, R11, UR8, PT ;  /* 0x000000080b007c0c */ /* 0x000fe2000bfc3070 */
[----:B------:R-:W-:Y:S01]  /*60d0*/  @!P2 FADD.FTZ R5, -R5, -RZ ;  /* 0x800000ff0505a221 */ /* 0x000fe20000010100 */
[----:B------:R-:W-:Y:S01]  /*60e0*/  ISETP.LE.U32.AND P2, PT, R10, UR8, PT ;  /* 0x000000080a007c0c */ /* 0x000fe2000bf43070 */
[----:B------:R3:W-:Y:S01]  /*60f0*/  STS [R192], R69 ;  /* 0x00000045c0007388 */ /* 0x0007e20000000800 */
[----:B-1----:R-:W-:Y:S01]  /*6100*/  F2FP.RELU.BF16.F32.PACK_AB R68, R235, R234 ;  /* 0x000000eaeb44723e */ /* 0x002fe200000018ff */
[----:B------:R-:W-:Y:S01]  /*6110*/  IMAD.IADD R11, R26, 0x1, R192 ;  /* 0x000000011a0b7824 */ /* 0x000fe200078e02c0 */
[----:B------:R-:W-:Y:S01]  /*6120*/  F2FP.RELU.BF16.F32.PACK_AB R10, R237, R236 ;  /* 0x000000eced0a723e */ /* 0x000fe200000018ff */
[----:B------:R1:W-:Y:S01]  /*6130*/  STS [R192+0x400], R59 ;  /* 0x0004003bc0007388 */ /* 0x0003e20000000800 */
[----:B--2---:R-:W-:Y:S01]  /*6140*/  F2FP.RELU.BF16.F32.PACK_AB R57, R38, R21 ;  /* 0x000000152639723e */ /* 0x004fe200000018ff */
[----:B----4-:R-:W-:Y:S01]  /*6150*/  @P3 FADD.FTZ R15, -R15, -RZ ;  /* 0x800000ff0f0f3221 */ /* 0x010fe20000010100 */
[----:B------:R-:W-:Y:S01]  /*6160*/  F2FP.RELU.BF16.F32.PACK_AB R41, R23, R34 ;  /* 0x000000221729723e */ /* 0x000fe200000018ff */
[----:B------:R2:W-:Y:S01]  /*6170*/  STS [R11], R68 ;  /* 0x000000440b007388 */ /* 0x0005e20000000800 */
[----:B------:R-:W-:Y:S01]  /*6180*/  F2FP.RELU.BF16.F32.PACK_AB R58, R239, R238 ;  /* 0x000000eeef3a723e */ /* 0x000fe200000018ff */
[----:B------:R-:W-:Y:S01]  /*6190*/  @!P6 FADD.FTZ R27, -R27, -RZ ;  /* 0x800000ff1b1be221 */ /* 0x000fe20000010100 */
[----:B------:R-:W-:Y:S01]  /*61a0*/  F2FP.RELU.BF16.F32.PACK_AB R56, R241, R240 ;  /* 0x000000f0f138723e */ /* 0x000fe200000018ff */
[----:B------:R4:W-:Y:S01]  /*61b0*/  STS [R11+0x400], R10 ;  /* 0x0004000a0b007388 */ /* 0x0009e20000000800 */
[----:B------:R-:W-:Y:S01]  /*61c0*/  F2FP.RELU.BF16.F32.PACK_AB R77, R7, R8 ;  /* 0x00000008074d723e */ /* 0x000fe200000018ff */
[----:B------:R-:W-:Y:S01]  /*61d0*/  @!P2 FADD.FTZ R46, -R46, -RZ ;  /* 0x800000ff2e2ea221 */ /* 0x000fe20000010100 */
[----:B---3--:R-:W-:Y:S01]  /*61e0*/  F2FP.RELU.BF16.F32.PACK_AB R9, R13, R18 ;  /* 0x000000120d09723e */ /* 0x008fe200000018ff */
        /* <DEDUP_REMOVED lines=8> */
[----:B------:R-:W-:Y:S01]  /*6270*/  FSETP.GE.FTZ.AND P1, PT, R39, RZ, PT ;  /* 0x000000ff2700720b */ /* 0x000fe20003f36000 */
[----:B------:R3:W-:Y:S01]  /*6280*/  STS [R11+0x2400], R56 ;  /* 0x002400380b007388 */ /* 0x0007e20000000800 */
[----:B-1----:R-:W-:Y:S02]  /*6290*/  F2FP.RELU.BF16.F32.PACK_AB R59, R63, R244 ;  /* 0x000000f43f3b723e */ /* 0x002fe400000018ff */
[----:B------:R-:W-:Y:S01]  /*62a0*/  FSETP.GE.FTZ.AND P3, PT, R49, RZ, PT ;  /* 0x000000ff3100720b */ /* 0x000fe20003f76000 */
[----:B------:R1:W-:Y:S01]  /*62b0*/  STS [R188], R9 ;  /* 0x00000009bc007388 */ /* 0x0003e20000000800 */
[----:B--2---:R-:W-:Y:S02]  /*62c0*/  F2FP.RELU.BF16.F32.PACK_AB R68, R230, R229 ;  /* 0x000000e5e644723e */ /* 0x004fe400000018ff */
[----:B------:R-:W-:Y:S01]  /*62d0*/  FSETP.GE.FTZ.AND P2, PT, R45, RZ, PT ;  /* 0x000000ff2d00720b */ /* 0x000fe20003f56000 */
[----:B------:R-:W-:Y:S01]  /*62e0*/  STS [R188+0x400], R77 ;  /* 0x0004004dbc007388 */ /* 0x000fe20000000800 */
[----:B------:R-:W-:Y:S01]  /*62f0*/  FSETP.GE.FTZ.AND P4, PT, R228, RZ, PT ;  /* 0x000000ffe400720b */ /* 0x000fe20003f96000 */
[C---:B----4-:R-:W-:Y:S01]  /*6300*/  IMAD.IADD R10, R26.reuse, 0x1, R188 ;  /* 0x000000011a0a7824 */ /* 0x050fe200078e02bc */
[----:B---3--:R-:W-:Y:S04]  /*6310*/  F2FP.RELU.BF16.F32.PACK_AB R57, R249, R250 ;  /* 0x000000faf939723e */ /* 0x008fe800000018ff */
[----:B------:R-:W-:Y:S01]  /*6320*/  STS [R10], R69 ;  /* 0x000000450a007388 */ /* 0x000fe20000000800 */
[----:B------:R-:W-:Y:S03]  /*6330*/  IMAD.IADD R41, R26, 0x1, R193 ;  /* 0x000000011a297824 */ /* 0x000fe600078e02c1 */
[----:B------:R-:W-:Y:S01]  /*6340*/  STS [R10+0x400], R59 ;  /* 0x0004003b0a007388 */ /* 0x000fe20000000800 */
[----:B------:R-:W2:Y:S01]  /*6350*/  MUFU.EX2 R26, R73 ;  /* 0x00000049001a7308 */ /* 0x000ea20000000800 */
[----:B------:R-:W-:Y:S02]  /*6360*/  F2FP.RELU.BF16.F32.PACK_AB R58, R232, R61 ;  /* 0x0000003de83a723e */ /* 0x000fe400000018ff */
[----:B------:R-:W-:Y:S01]  /*6370*/  STS [R188+0x2000], R75 ;  /* 0x0020004bbc007388 */ /* 0x000fe20000000800 */
[----:B------:R-:W-:Y:S03]  /*6380*/  F2FP.RELU.BF16.F32.PACK_AB R56, R228, R227 ;  /* 0x000000e3e438723e */ /* 0x000fe600000018ff */
[----:B------:R-:W-:Y:S01]  /*6390*/  STS [R188+0x2400], R71 ;  /* 0x00240047bc007388 */ /* 0x000fe20000000800 */
[----:B-1----:R-:W-:Y:S03]  /*63a0*/  F2FP.RELU.BF16.F32.PACK_AB R9, R247, R248 ;  /* 0x000000f8f709723e */ /* 0x002fe600000018ff */
[----:B------:R-:W-:Y:S04]  /*63b0*/  STS [R10+0x2000], R57 ;  /* 0x002000390a007388 */ /* 0x000fe80000000800 */
[----:B------:R1:W-:Y:S01]  /*63c0*/  STS [R10+0x2400], R9 ;  /* 0x002400090a007388 */ /* 0x0003e20000000800 */
[----:B--2---:R-:W-:Y:S01]  /*63d0*/  @P0 FADD.FTZ R26, -R26, -RZ ;  /* 0x800000ff1a1a0221 */ /* 0x004fe20000010100 */
[----:B------:R-:W-:Y:S02]  /*63e0*/  FSETP.GE.FTZ.AND P0, PT, R37, RZ, PT ;  /* 0x000000ff2500720b */ /* 0x000fe40003f16000 */
[----:B------:R2:W-:Y:S04]  /*63f0*/  STS [R193], R70 ;  /* 0x00000046c1007388 */ /* 0x0005e80000000800 */
[----:B------:R3:W-:Y:S04]  /*6400*/  STS [R193+0x400], R58 ;  /* 0x0004003ac1007388 */ /* 0x0007e80000000800 */
[----:B------:R4:W-:Y:S04]  /*6410*/  STS [R41], R56 ;  /* 0x0000003829007388 */ /* 0x0009e80000000800 */
[----:B------:R-:W-:Y:S04]  /*6420*/  STS [R41+0x400], R68 ;  /* 0x0004004429007388 */ /* 0x000fe80000000800 */
[----:B------:R-:W-:Y:S01]  /*6430*/  STS [R193+0x2000], R72 ;  /* 0x00200048c1007388 */ /* 0x000fe20000000800 */
[----:B-1----:R-:W-:Y:S01]  /*6440*/  IMAD.IADD R9, R183, 0x1, R0 ;  /* 0x00000001b7097824 */ /* 0x002fe200078e0200 */
[----:B--2---:R-:W-:Y:S02]  /*6450*/  F2FP.RELU.BF16.F32.PACK_AB R70, R27, R42 ;  /* 0x0000002a1b46723e */ /* 0x004fe400000018ff */
[----:B---3--:R-:W-:Y:S03]  /*6460*/  F2FP.RELU.BF16.F32.PACK_AB R58, R43, R233 ;  /* 0x000000e92b3a723e */ /* 0x008fe600000018ff */
[----:B------:R-:W-:Y:S01]  /*6470*/  STS [R193+0x2400], R70 ;  /* 0x00240046c1007388 */ /* 0x000fe20000000800 */
[----:B----4-:R-:W-:Y:S03]  /*6480*/  F2FP.RELU.BF16.F32.PACK_AB R56, R26, R15 ;  /* 0x0000000f1a38723e */ /* 0x010fe600000018ff */
        /* <DEDUP_REMOVED lines=30> */
[C---:B-----5:R-:W-:Y:S01]  /*6670*/  FADD.FTZ R161, -R226.reuse, R56 ;  /* 0x00000038e2a17221 */ /* 0x060fe20000010100 */
[----:B------:R-:W-:Y:S01]  /*6680*/  FADD.FTZ R163, -R226, R57 ;  /* 0x00000039e2a37221 */ /* 0x000fe20000010100 */
[C---:B------:R-:W-:Y:S01]  /*6690*/  FADD.FTZ R160, -R225.reuse, R58 ;  /* 0x0000003ae1a07221 */ /* 0x040fe20000010100 */
[----:B------:R-:W-:Y:S02]  /*66a0*/  FADD.FTZ R162, -R225, R59 ;  /* 0x0000003be1a27221 */ /* 0x000fe40000010100 */
[-C--:B------:R-:W-:Y:S01]  /*66b0*/  FSEL R168, R161, R226.reuse, P3 ;  /* 0x000000e2a1a87208 */ /* 0x080fe20001800000 */
[----:B------:R-:W1:Y:S01]  /*66c0*/  LDSM.16.M88.4 R56, [R184+0x2400] ;  /* 0x00240000b838783b */ /* 0x000e620000000200 */
[-C--:B------:R-:W-:Y:S01]  /*66d0*/  FSEL R160, R160, R225.reuse, P1 ;  /* 0x000000e1a0a07208 */ /* 0x080fe20000800000 */
[C---:B------:R-:W-:Y:S04]  /*66e0*/  HMMA.16816.F32.BF16 R76, R164.reuse, R170, R76 ;  /* 0x000000aaa44c723c */ /* 0x040fe8000004184c */
        /* <DEDUP_REMOVED lines=10> */
[----:B------:R-:W-:Y:S01]  /*6790*/  FSETP.GE.FTZ.AND P0, PT, R33, RZ, PT ;  /* 0x000000ff2100720b */ /* 0x000fe20003f16000 */
[----:B------:R-:W-:Y:S01]  /*67a0*/  FADD.FTZ R68, -R197, R71 ;  /* 0x00000047c5447221 */ /* 0x000fe20000010100 */
[-C--:B------:R-:W-:Y:S01]  /*67b0*/  FSEL R169, R70, R197.reuse, P1 ;  /* 0x000000c546a97208 */ /* 0x080fe20000800000 */
        /* <DEDUP_REMOVED lines=10> */
[C---:B------:R-:W-:Y:S01]  /*6860*/  FADD.FTZ R69, -R224.reuse, R69 ;  /* 0x00000045e0457221 */ /* 0x040fe20000010100 */
[----:B------:R-:W-:Y:S01]  /*6870*/  FADD.FTZ R170, -R197, R75 ;  /* 0x0000004bc5aa7221 */ /* 0x000fe20000010100 */
[----:B------:R-:W-:Y:S01]  /*6880*/  FMUL.FTZ R75, R33, R161 ;  /* 0x000000a1214b7220 */ /* 0x000fe20000410000 */
[----:B------:R-:W-:Y:S02]  /*6890*/  FMUL.FTZ R163, R45, R163 ;  /* 0x000000a32da37220 */ /* 0x000fe40000410000 */
[----:B------:R-:W-:Y:S01]  /*68a0*/  FSEL R171, R69, R224, P2 ;  /* 0x000000e045ab7208 */ /* 0x000fe20001000000 */
[----:B------:R-:W-:Y:S01]  /*68b0*/  FADD.FTZ R69, -R224, R72 ;  /* 0x00000048e0457221 */ /* 0x000fe20000010100 */
[----:B------:R-:W-:Y:S02]  /*68c0*/  FSETP.GE.FTZ.AND P2, PT, R31, RZ, PT ;  /* 0x000000ff1f00720b */ /* 0x000fe40003f56000 */
[----:B------:R-:W-:Y:S01]  /*68d0*/  F2FP.BF16.F32.PACK_AB R72, R71, R160 ;  /* 0x000000a04748723e */ /* 0x000fe200000010ff */
[----:B------:R-:W-:Y:S01]  /*68e0*/  FADD.FTZ R71, -R226, R76 ;  /* 0x0000004ce2477221 */ /* 0x000fe20000010100 */
[-C--:B------:R-:W-:Y:S01]  /*68f0*/  FSEL R76, R73, R224.reuse, P2 ;  /* 0x000000e0494c7208 */ /* 0x080fe20001000000 */
[-C--:B-1----:R-:W-:Y:S03]  /*6900*/  HMMA.16816.F32.BF16 R80, R164, R56.reuse, R80 ;  /* 0x00000038a450723c */ /* 0x082fe60000041850 */
[----:B------:R-:W-:Y:S01]  /*6910*/  FSEL R69, R69, R224, P3 ;  /* 0x000000e045457208 */ /* 0x000fe20001800000 */
[----:B------:R-:W-:Y:S01]  /*6920*/  FMUL.FTZ R70, R35, R171 ;  /* 0x000000ab23467220 */ /* 0x000fe20000410000 */
[----:B------:R-:W-:Y:S01]  /*6930*/  FSEL R73, R162, R197, P1 ;  /* 0x000000c5a2497208 */ /* 0x000fe20000800000 */
        /* <DEDUP_REMOVED lines=9> */
[----:B------:R-:W-:Y:S01]  /*69d0*/  F2FP.BF16.F32.PACK_AB R76, R75, R68 ;  /* 0x000000444b4c723e */ /* 0x000fe200000010ff */
[----:B------:R-:W-:Y:S01]  /*69e0*/  FADD.FTZ R75, -R226, R80 ;  /* 0x00000050e24b7221 */ /* 0x000fe20000010100 */
[-C--:B------:R-:W-:Y:S01]  /*69f0*/  FSEL R70, R71, R226.reuse, P3 ;  /* 0x000000e247467208 */ /* 0x080fe20001800000 */
[-C--:B------:R-:W-:Y:S03]  /*6a00*/  HMMA.16816.F32.BF16 R88, R172, R58.reuse, R88 ;  /* 0x0000003aac58723c */ /* 0x080fe60000041858 */
[----:B------:R-:W-:Y:S01]  /*6a10*/  FSEL R71, R77, R226, P2 ;  /* 0x000000e24d477208 */ /* 0x000fe20001000000 */
[----:B------:R-:W-:Y:S01]  /*6a20*/  FMUL.FTZ R77, R17, R70 ;  /* 0x00000046114d7220 */ /* 0x000fe20000410000 */
[----:B------:R-:W-:Y:S01]  /*6a30*/  FSEL R68, R160, R225, P1 ;  /* 0x000000e1a0447208 */ /* 0x000fe20000800000 */
[----:B------:R-:W-:Y:S01]  /*6a40*/  FADD.FTZ R162, -R225, R83 ;  /* 0x00000053e1a27221 */ /* 0x000fe20000010100 */
[----:B------:R-:W-:Y:S01]  /*6a50*/  F2FP.BF16.F32.PACK_AB R74, R163, R168 ;  /* 0x000000a8a34a723e */ /* 0x000fe200000010ff */
[----:B------:R-:W-:Y:S01]  /*6a60*/  FMUL.FTZ R80, R22, R71 ;  /* 0x0000004716507220 */ /* 0x000fe20000410000 */
[----:B------:R-:W-:Y:S01]  /*6a70*/  F2FP.BF16.F32.PACK_AB R73, R56, R69 ;  /* 0x000000453849723e */ /* 0x000fe200000010ff */
[----:B------:R-:W-:Y:S01]  /*6a80*/  FADD.FTZ R168, -R225, R79 ;  /* 0x0000004fe1a87221 */ /* 0x000fe20000010100 */
[----:B------:R-:W-:Y:S01]  /*6a90*/  FSEL R170, R170, R197, P0 ;  /* 0x000000c5aaaa7208 */ /* 0x000fe20000000000 */
[----:B------:R-:W-:Y:S01]  /*6aa0*/  FMUL.FTZ R79, R19, R68 ;  /* 0x00000044134f7220 */ /* 0x000fe20000410000 */
[----:B------:R-:W-:Y:S01]  /*6ab0*/  FSETP.GE.FTZ.AND P0, PT, R40, RZ, PT ;  /* 0x000000ff2800720b */ /* 0x000fe20003f16000 */
[----:B------:R-:W1:Y:S01]  /*6ac0*/  LDSM.16.M88.4 R68, [R184+0x2800] ;  /* 0x00280000b844783b */ /* 0x000e620000000200 */
[----:B------:R-:W-:Y:S01]  /*6ad0*/  FSETP.GE.FTZ.AND P3, PT, R242, RZ, PT ;  /* 0x000000fff200720b */ /* 0x000fe20003f76000 */
[C---:B------:R-:W-:Y:S04]  /*6ae0*/  HMMA.16816.F32.BF16 R92, R164.reuse, R58, R92 ;  /* 0x0000003aa45c723c */ /* 0x040fe8000004185c */
[-C--:B------:R-:W-:Y:S01]  /*6af0*/  FSEL R9, R168, R225.reuse, P0 ;  /* 0x000000e1a8097208 */ /* 0x080fe20000000000 */
[----:B------:R-:W-:Y:S01]  /*6b00*/  FADD.FTZ R56, -R197, R87 ;  /* 0x00000057c5387221 */ /* 0x000fe20000010100 */
[----:B------:R-:W-:Y:S01]  /*6b10*/  FSETP.GE.FTZ.AND P2, PT, R25, RZ, PT ;  /* 0x000000ff1900720b */ /* 0x000fe20003f56000 */
[----:B------:R-:W-:Y:S01]  /*6b20*/  FADD.FTZ R85, -R224, R85 ;  /* 0x00000055e0557221 */ /* 0x000fe20000010100 */
[----:B------:R-:W-:Y:S01]  /*6b30*/  FSETP.GE.FTZ.AND P1, PT, R30, RZ, PT ;  /* 0x000000ff1e00720b */ /* 0x000fe20003f36000 */
[----:B------:R-:W-:Y:S01]  /*6b40*/  FADD.FTZ R86, -R197, R86 ;  /* 0x00000056c5567221 */ /* 0x000fe20000010100 */
        /* <DEDUP_REMOVED lines=9> */
[----:B------:R-:W-:Y:S01]  /*6be0*/  FADD.FTZ R93, -R226, R93 ;  /* 0x0000005de25d7221 */ /* 0x000fe20000010100 */
[----:B------:R-:W-:Y:S01]  /*6bf0*/  F2FP.BF16.F32.PACK_AB R77, R80, R77 ;  /* 0x0000004d504d723e */ /* 0x000fe200000010ff */
[----:B------:R-:W-:Y:S01]  /*6c00*/  FADD.FTZ R94, -R225, R94 ;  /* 0x0000005ee15e7221 */ /* 0x000fe20000010100 */
[----:B------:R-:W-:Y:S01]  /*6c10*/  FMUL.FTZ R243, R243, R162 ;  /* 0x000000a2f3f37220 */ /* 0x000fe20000410000 */
[----:B------:R-:W-:Y:S01]  /*6c20*/  FADD.FTZ R160, -R225, R82 ;  /* 0x00000052e1a07221 */ /* 0x000fe20000010100 */
[----:B------:R-:W-:Y:S01]  /*6c30*/  FMUL.FTZ R82, R40, R9 ;  /* 0x0000000928527220 */ /* 0x000fe20000410000 */
[----:B------:R-:W-:Y:S04]  /*6c40*/  FMUL.FTZ R170, R29, R170 ;  /* 0x000000aa1daa7220 */ /* 0x000fe80000410000 */
[----:B------:R-:W-:Y:S01]  /*6c50*/  F2FP.BF16.F32.PACK_AB R75, R82, R79 ;  /* 0x0000004f524b723e */ /* 0x000fe200000010ff */
[----:B------:R-:W-:Y:S01]  /*6c60*/  FADD.FTZ R82, -R197, R91 ;  /* 0x0000005bc5527221 */ /* 0x000fe20000010100 */
[----:B------:R-:W-:Y:S01]  /*6c70*/  F2FP.BF16.F32.PACK_AB R9, R170, R57 ;  /* 0x00000039aa09723e */ /* 0x000fe200000010ff */
[----:B------:R-:W-:Y:S01]  /*6c80*/  FADD.FTZ R57, -R224, R84 ;  /* 0x00000054e0397221 */ /* 0x000fe20000010100 */
[----:B------:R-:W-:Y:S02]  /*6c90*/  FSEL R84, R81, R226, P2 ;  /* 0x000000e251547208 */ /* 0x000fe40001000000 */
[----:B------:R-:W-:Y:S02]  /*6ca0*/  FSEL R81, R160, R225, P1 ;  /* 0x000000e1a0517208 */ /* 0x000fe40000800000 */
[----:B------:R-:W-:Y:S01]  /*6cb0*/  FSETP.GE.FTZ.AND P2, PT, R38, RZ, PT ;  /* 0x000000ff2600720b */ /* 0x000fe20003f56000 */
[----:B------:R-:W-:Y:S01]  /*6cc0*/  FMUL.FTZ R59, R25, R84 ;  /* 0x00000054193b7220 */ /* 0x000fe20000410000 */
[----:B------:R-:W-:Y:S01]  /*6cd0*/  FSETP.GE.FTZ.AND P1, PT, R34, RZ, PT ;  /* 0x000000ff2200720b */ /* 0x000fe20003f36000 */
[----:B------:R-:W-:Y:S01]  /*6ce0*/  FMUL.FTZ R58, R30, R81 ;  /* 0x000000511e3a7220 */ /* 0x000fe20000410000 */
[-C--:B------:R-:W-:Y:S01]  /*6cf0*/  FSEL R80, R57, R224.reuse, P3 ;  /* 0x000000e039507208 */ /* 0x080fe20001800000 */
[----:B------:R-:W-:Y:S01]  /*6d00*/  FADD.FTZ R57, -R224, R88 ;  /* 0x00000058e0397221 */ /* 0x000fe20000010100 */
[----:B------:R-:W-:Y:S01]  /*6d10*/  FSEL R85, R85, R224, P2 ;  /* 0x000000e055557208 */ /* 0x000fe20001000000 */
[-C--:B-1----:R-:W-:Y:S03]  /*6d20*/  HMMA.16816.F32.BF16 R96, R164, R68.reuse, R96 ;  /* 0x00000044a460723c */ /* 0x082fe60000041860 */
        /* <DEDUP_REMOVED lines=9> */
[C---:B------:R-:W-:Y:S04]  /*6dc0*/  HMMA.16816.F32.BF16 R100, R172.reuse, R68, R100 ;  /* 0x00000044ac64723c */ /* 0x040fe80000041864 */
[----:B------:R-:W-:Y:S02]  /*6dd0*/  FSETP.GE.FTZ.AND P0, PT, R241, RZ, PT ;  /* 0x000000fff100720b */ /* 0x000fe40003f16000 */
[----:B------:R-:W-:Y:S01]  /*6de0*/  F2FP.BF16.F32.PACK_AB R81, R59, R242 ;  /* 0x000000f23b51723e */ /* 0x000fe200000010ff */
[----:B------:R-:W-:Y:S01]  /*6df0*/  FADD.FTZ R59, -R226, R92 ;  /* 0x0000005ce23b7221 */ /* 0x000fe20000010100 */
[----:B------:R-:W-:Y:S01]  /*6e00*/  FSEL R87, R90, R197, P1 ;  /* 0x000000c55a577208 */ /* 0x000fe20000800000 */
[-C--:B------:R-:W-:Y:S03]  /*6e10*/  HMMA.16816.F32.BF16 R104, R172, R70.reuse, R104 ;  /* 0x00000046ac68723c */ /* 0x080fe60000041868 */
        /* <DEDUP_REMOVED lines=14> */
[----:B------:R-:W-:Y:S01]  /*6f00*/  FSETP.GE.FTZ.AND P0, PT, R237, RZ, PT ;  /* 0x000000ffed00720b */ /* 0x000fe20003f16000 */
        /* <DEDUP_REMOVED lines=11> */
[----:B------:R-:W-:Y:S01]  /*6fc0*/  F2FP.BF16.F32.PACK_AB R83, R80, R83 ;  /* 0x000000535053723e */ /* 0x000fe200000010ff */
[----:B------:R-:W-:Y:S01]  /*6fd0*/  FMUL.FTZ R236, R236, R59 ;  /* 0x0000003becec7220 */ /* 0x000fe20000410000 */
[----:B------:R-:W-:Y:S01]  /*6fe0*/  F2FP.BF16.F32.PACK_AB R80, R84, R57 ;  /* 0x000000395450723e */ /* 0x000fe200000010ff */
[----:B------:R-:W-:Y:S01]  /*6ff0*/  FMUL.FTZ R237, R237, R58 ;  /* 0x0000003aeded7220 */ /* 0x000fe20000410000 */
[----:B------:R-:W-:Y:S01]  /*7000*/  FSETP.GE.FTZ.AND P3, PT, R18, RZ, PT ;  /* 0x000000ff1200720b */ /* 0x000fe20003f76000 */
[----:B------:R-:W1:Y:S01]  /*7010*/  LDSM.16.M88.4 R56, [R184+0x2c00] ;  /* 0x002c0000b838783b */ /* 0x000e620000000200 */
[----:B------:R-:W-:Y:S01]  /*7020*/  FSETP.GE.FTZ.AND P2, PT, R13, RZ, PT ;  /* 0x000000ff0d00720b */ /* 0x000fe20003f56000 */
[----:B------:R-:W-:Y:S01]  /*7030*/  FADD.FTZ R87, -R224, R100 ;  /* 0x00000064e0577221 */ /* 0x000fe20000010100 */
[----:B------:R-:W-:Y:S01]  /*7040*/  FSETP.GE.FTZ.AND P1, PT, R8, RZ, PT ;  /* 0x000000ff0800720b */ /* 0x000fe20003f36000 */
[----:B------:R-:W-:Y:S01]  /*7050*/  FADD.FTZ R102, -R197, R102 ;  /* 0x00000066c5667221 */ /* 0x000fe20000010100 */
[----:B------:R-:W-:Y:S01]  /*7060*/  FSETP.GE.FTZ.AND P0, PT, R7, RZ, PT ;  /* 0x000000ff0700720b */ /* 0x000fe20003f16000 */
[----:B------:R-:W-:Y:S01]  /*7070*/  FADD.FTZ R84, -R197, R103 ;  /* 0x00000067c5547221 */ /* 0x000fe20000010100 */
[-C--:B------:R-:W-:Y:S01]  /*7080*/  FSEL R85, R85, R226.reuse, P3 ;  /* 0x000000e255557208 */ /* 0x080fe20001800000 */
[C---:B------:R-:W-:Y:S01]  /*7090*/  FADD.FTZ R71, -R224.reuse, R104 ;  /* 0x00000068e0477221 */ /* 0x040fe20000010100 */
        /* <DEDUP_REMOVED lines=12> */
[----:B------:R-:W-:Y:S01]  /*7160*/  FSETP.GE.FTZ.AND P0, PT, R251, RZ, PT ;  /* 0x000000fffb00720b */ /* 0x000fe20003f16000 */
[----:B------:R-:W-:Y:S01]  /*7170*/  FADD.FTZ R110, -R225, R110 ;  /* 0x0000006ee16e7221 */ /* 0x000fe20000010100 */
[-C--:B------:R-:W-:Y:S01]  /*7180*/  FSEL R87, R87, R224.reuse, P3 ;  /* 0x000000e057577208 */ /* 0x080fe20001800000 */
[----:B------:R-:W-:Y:S01]  /*7190*/  FADD.FTZ R109, -R226, R109 ;  /* 0x0000006de26d7221 */ /* 0x000fe20000010100 */
[----:B------:R-:W-:Y:S02]  /*71a0*/  FSEL R90, R101, R224, P2 ;  /* 0x000000e0655a7208 */ /* 0x000fe40001000000 */
[----:B------:R-:W-:Y:S01]  /*71b0*/  FSEL R91, R102, R197, P1 ;  /* 0x000000c5665b7208 */ /* 0x000fe20000800000 */
[----:B------:R-:W-:Y:S01]  /*71c0*/  FMUL.FTZ R70, R6, R87 ;  /* 0x0000005706467220 */ /* 0x000fe20000410000 */
[----:B------:R-:W-:Y:S01]  /*71d0*/  FSEL R88, R84, R197, P0 ;  /* 0x000000c554587208 */ /* 0x000fe20000000000 */
[----:B------:R-:W-:Y:S01]  /*71e0*/  FADD.FTZ R84, -R197, R107 ;  /* 0x0000006bc5547221 */ /* 0x000fe20000010100 */
[----:B------:R-:W-:Y:S01]  /*71f0*/  FSETP.GE.FTZ.AND P3, PT, R250, RZ, PT ;  /* 0x000000fffa00720b */ /* 0x000fe20003f76000 */
[----:B------:R-:W-:Y:S01]  /*7200*/  FMUL.FTZ R252, R252, R91 ;  /* 0x0000005bfcfc7220 */ /* 0x000fe20000410000 */
[----:B------:R-:W-:Y:S01]  /*7210*/  FSETP.GE.FTZ.AND P2, PT, R249, RZ, PT ;  /* 0x000000fff900720b */ /* 0x000fe20003f56000 */
[----:B------:R-:W-:Y:S01]  /*7220*/  FADD.FTZ R91, -R226, R108 ;  /* 0x0000006ce25b7221 */ /* 0x000fe20000010100 */
[----:B------:R-:W-:Y:S01]  /*7230*/  FSETP.GE.FTZ.AND P0, PT, R247, RZ, PT ;  /* 0x000000fff700720b */ /* 0x000fe20003f16000 */
[----:B------:R-:W-:Y:S01]  /*7240*/  FMUL.FTZ R87, R5, R90 ;  /* 0x0000005a05577220 */ /* 0x000fe20000410000 */
[----:B------:R-:W-:Y:S01]  /*7250*/  F2FP.BF16.F32.PACK_AB R85, R86, R85 ;  /* 0x000000555655723e */ /* 0x000fe200000010ff */
[----:B------:R-:W-:Y:S01]  /*7260*/  FMUL.FTZ R251, R251, R88 ;  /* 0x00000058fbfb7220 */ /* 0x000fe20000410000 */
[----:B------:R-:W-:Y:S01]  /*7270*/  F2FP.BF16.F32.PACK_AB R89, R82, R89 ;  /* 0x000000595259723e */ /* 0x000fe200000010ff */
[-C--:B-1----:R-:W-:Y:S03]  /*7280*/  HMMA.16816.F32.BF16 R112, R164, R56.reuse, R112 ;  /* 0x00000038a470723c */ /* 0x082fe60000041870 */
[-C--:B------:R-:W-:Y:S01]  /*7290*/  FSEL R71, R71, R224.reuse, P3 ;  /* 0x000000e047477208 */ /* 0x080fe20001800000 */
[----:B------:R-:W-:Y:S01]  /*72a0*/  FADD.FTZ R82, -R225, R111 ;  /* 0x0000006fe1527221 */ /* 0x000fe20000010100 */
[----:B------:R-:W-:Y:S02]  /*72b0*/  FSEL R86, R105, R224, P2 ;  /* 0x000000e069567208 */ /* 0x000fe40001000000 */
[----:B------:R-:W-:Y:S01]  /*72c0*/  FSEL R84, R84, R197, P0 ;  /* 0x000000c554547208 */ /* 0x000fe20000000000 */
[C---:B------:R-:W-:Y:S04]  /*72d0*/  HMMA.16816.F32.BF16 R116, R172.reuse, R56, R116 ;  /* 0x00000038ac74723c */ /* 0x040fe80000041874 */
        /* <DEDUP_REMOVED lines=20> */
[----:B------:R-:W-:Y:S01]  /*7420*/  FSEL R86, R57, R226, P3 ;  /* 0x000000e239567208 */ /* 0x000fe20001800000 */
[----:B------:R-:W-:Y:S04]  /*7430*/  HMMA.16816.F32.BF16 R124, R164, R58, R124 ;  /* 0x0000003aa47c723c */ /* 0x000fe8000004187c */
[-C--:B------:R-:W-:Y:S01]  /*7440*/  FSEL R57, R56, R225.reuse, P0 ;  /* 0x000000e138397208 */ /* 0x080fe20000000000 */
[----:B------:R-:W-:Y:S01]  /*7450*/  FADD.FTZ R118, -R197, R118 ;  /* 0x00000076c5767221 */ /* 0x000fe20000010100 */
[----:B------:R-:W-:Y:S01]  /*7460*/  FSEL R95, R110, R225, P1 ;  /* 0x000000e16e5f7208 */ /* 0x000fe20000800000 */
[----:B------:R-:W-:Y:S01]  /*7470*/  FADD.FTZ R113, -R226, R113 ;  /* 0x00000071e2717221 */ /* 0x000fe20000010100 */
[----:B------:R-:W-:Y:S01]  /*7480*/  FSETP.GE.FTZ.AND P0, PT, R47, RZ, PT ;  /* 0x000000ff2f00720b */ /* 0x000fe20003f16000 */
[----:B------:R-:W-:Y:S01]  /*7490*/  FADD.FTZ R122, -R197, R122 ;  /* 0x0000007ac57a7221 */ /* 0x000fe20000010100 */
[----:B------:R-:W-:Y:S01]  /*74a0*/  FSETP.GE.FTZ.AND P1, PT, R61, RZ, PT ;  /* 0x000000ff3d00720b */ /* 0x000fe20003f36000 */
[----:B------:R-:W-:Y:S01]  /*74b0*/  FADD.FTZ R117, -R224, R117 ;  /* 0x00000075e0757221 */ /* 0x000fe20000010100 */
[----:B------:R-:W-:Y:S01]  /*74c0*/  F2FP.BF16.F32.PACK_AB R93, R84, R93 ;  /* 0x0000005d545d723e */ /* 0x000fe200000010ff */
[----:B------:R-:W-:Y:S01]  /*74d0*/  FADD.FTZ R84, -R197, R119 ;  /* 0x00000077c5547221 */ /* 0x000fe20000010100 */
[----:B------:R-:W-:Y:S01]  /*74e0*/  FSEL R56, R63, R224, P0 ;  /* 0x000000e03f387208 */ /* 0x000fe20000000000 */
        /* <DEDUP_REMOVED lines=9> */
[----:B------:R-:W-:Y:S01]  /*7580*/  F2FP.BF16.F32.PACK_AB R87, R87, R70 ;  /* 0x000000465757723e */ /* 0x000fe200000010ff */
[----:B------:R-:W-:Y:S01]  /*7590*/  FMUL.FTZ R114, R61, R114 ;  /* 0x000000723d727220 */ /* 0x000fe20000410000 */
[----:B------:R-:W-:Y:S01]  /*75a0*/  FSEL R84, R84, R197, P0 ;  /* 0x000000c554547208 */ /* 0x000fe20000000000 */
[----:B------:R-:W-:Y:S01]  /*75b0*/  FMUL.FTZ R57, R232, R57 ;  /* 0x00000039e8397220 */ /* 0x000fe20000410000 */
[----:B------:R-:W-:Y:S02]  /*75c0*/  FSEL R70, R109, R226, P2 ;  /* 0x000000e26d467208 */ /* 0x000fe40001000000 */
        /* <DEDUP_REMOVED lines=8> */
[----:B------:R-:W-:Y:S02]  /*7650*/  FSEL R113, R113, R226, P2 ;  /* 0x000000e271717208 */ /* 0x000fe40001000000 */
[----:B------:R-:W-:Y:S02]  /*7660*/  FSEL R122, R122, R197, P1 ;  /* 0x000000c57a7a7208 */ /* 0x000fe40000800000 */
[----:B------:R-:W-:Y:S01]  /*7670*/  FSETP.GE.FTZ.AND P2, PT, R46, RZ, PT ;  /* 0x000000ff2e00720b */ /* 0x000fe20003f56000 */
[----:B------:R-:W-:Y:S01]  /*7680*/  FMUL.FTZ R113, R62, R113 ;  /* 0x000000713e717220 */ /* 0x000fe20000410000 */
[----:B------:R-:W-:Y:S01]  /*7690*/  FSETP.GE.FTZ.AND P1, PT, R230, RZ, PT ;  /* 0x000000ffe600720b */ /* 0x000fe20003f36000 */
[----:B------:R-:W-:Y:S01]  /*76a0*/  @P0 FADD.FTZ R197, -R197, R123 ;  /* 0x0000007bc5c50221 */ /* 0x000fe20000010100 */
        /* <DEDUP_REMOVED lines=9> */
[----:B------:R-:W-:Y:S01]  /*7740*/  FSEL R42, R27, R224, P3 ;  /* 0x000000e01b2a7208 */ /* 0x000fe20001800000 */
[----:B------:R-:W-:Y:S01]  /*7750*/  @P1 FADD.FTZ R225, -R225, R127 ;  /* 0x0000007fe1e11221 */ /* 0x000fe20000010100 */
[----:B------:R-:W-:Y:S01]  /*7760*/  ISETP.GT.AND P1, PT, R211, R194, PT ;  /* 0x000000c2d300720c */ /* 0x000fe20003f24270 */
[----:B------:R-:W-:Y:S01]  /*7770*/  FMUL.FTZ R126, R229, R126 ;  /* 0x0000007ee57e7220 */ /* 0x000fe20000410000 */
[----:B------:R-:W-:Y:S01]  /*7780*/  F2FP.BF16.F32.PACK_AB R46, R117, R56 ;  /* 0x00000038752e723e */ /* 0x000fe200000010ff */
[----:B------:R-:W-:Y:S01]  /*7790*/  @P2 FADD.FTZ R224, -R224, R121 ;  /* 0x00000079e0e02221 */ /* 0x000fe20000010100 */
[----:B------:R-:W-:Y:S01]  /*77a0*/  FSETP.GE.FTZ.AND P2, PT, R227, RZ, PT ;  /* 0x000000ffe300720b */ /* 0x000fe20003f56000 */
[----:B------:R-:W-:Y:S01]  /*77b0*/  FMUL.FTZ R42, R233, R42 ;  /* 0x0000002ae92a7220 */ /* 0x000fe20000410000 */
[----:B------:R-:W-:Y:S01]  /*77c0*/  F2FP.BF16.F32.PACK_AB R68, R241, R68 ;  /* 0x00000044f144723e */ /* 0x000fe200000010ff */
[----:B------:R-:W-:Y:S01]  /*77d0*/  FMUL.FTZ R43, R43, R224 ;  /* 0x000000e02b2b7220 */ /* 0x000fe20000410000 */
[----:B------:R-:W-:Y:S01]  /*77e0*/  FSEL R56, R15, R226, P2 ;  /* 0x000000e20f387208 */ /* 0x000fe20001000000 */
[----:B------:R-:W-:Y:S01]  /*77f0*/  @P4 FADD.FTZ R226, -R226, R125 ;  /* 0x0000007de2e24221 */ /* 0x000fe20000010100 */
[----:B------:R-:W-:Y:S01]  /*7800*/  F2FP.BF16.F32.PACK_AB R234, R235, R234 ;  /* 0x000000eaebea723e */ /* 0x000fe200000010ff */
[----:B------:R-:W-:Y:S01]  /*7810*/  FMUL.FTZ R225, R230, R225 ;  /* 0x000000e1e6e17220 */ /* 0x000fe20000410000 */
[----:B------:R-:W-:Y:S01]  /*7820*/  F2FP.BF16.F32.PACK_AB R236, R237, R236 ;  /* 0x000000ecedec723e */ /* 0x000fe200000010ff */
[----:B------:R-:W-:Y:S01]  /*7830*/  FMUL.FTZ R227, R227, R56 ;  /* 0x00000038e3e37220 */ /* 0x000fe20000410000 */
[----:B------:R-:W-:Y:S01]  /*7840*/  F2FP.BF16.F32.PACK_AB R251, R251, R252 ;  /* 0x000000fcfbfb723e */ /* 0x000fe200000010ff */
[----:B------:R-:W-:Y:S01]  /*7850*/  FMUL.FTZ R226, R228, R226 ;  /* 0x000000e2e4e27220 */ /* 0x000fe20000410000 */
[----:B------:R-:W-:Y:S02]  /*7860*/  F2FP.BF16.F32.PACK_AB R91, R70, R91 ;  /* 0x0000005b465b723e */ /* 0x000fe400000010ff */
[----:B------:R-:W-:Y:S02]  /*7870*/  F2FP.BF16.F32.PACK_AB R95, R82, R95 ;  /* 0x0000005f525f723e */ /* 0x000fe400000010ff */
[----:B------:R-:W-:Y:S02]  /*7880*/  F2FP.BF16.F32.PACK_AB R86, R113, R86 ;  /* 0x000000567156723e */ /* 0x000fe400000010ff */
[----:B------:R-:W-:Y:S02]  /*7890*/  F2FP.BF16.F32.PACK_AB R114, R57, R114 ;  /* 0x000000723972723e */ /* 0x000fe400000010ff */
[----:B------:R-:W-:Y:S02]  /*78a0*/  F2FP.BF16.F32.PACK_AB R84, R84, R59 ;  /* 0x0000003b5454723e */ /* 0x000fe400000010ff */
[----:B------:R-:W-:Y:S02]  /*78b0*/  F2FP.BF16.F32.PACK_AB R42, R43, R42 ;  /* 0x0000002a2b2a723e */ /* 0x000fe400000010ff */
[----:B------:R-:W-:Y:S02]  /*78c0*/  F2FP.BF16.F32.PACK_AB R122, R197, R122 ;  /* 0x0000007ac57a723e */ /* 0x000fe400000010ff */
[----:B------:R-:W-:Y:S01]  /*78d0*/  LOP3.LUT R56, R186, 0x18, RZ, 0xc0, !PT ;  /* 0x00000018ba387812 */ /* 0x000fe200078ec0ff */
        /* <DEDUP_REMOVED lines=33> */
.L_x_1177:
[----:B------:R-:W-:Y:S01]  /*7af0*/  STS [R189+-0x8000], R74 ;  /* 0xff80004abd007388 */ /* 0x000fe20000000800 */
[----:B------:R-:W-:Y:S01]  /*7b00*/  F2FP.BF16.F32.PACK_AB R226, R226, R227 ;  /* 0x000000e3e2e2723e */ /* 0x000fe200000010ff */
[----:B------:R-:W2:Y:S01]  /*7b10*/  LDC R57, c[0x0][0x44c] ;  /* 0x00011300ff397b82 */ /* 0x000ea20000000800 */
[----:B------:R-:W-:Y:S01]  /*7b20*/  F2FP.BF16.F32.PACK_AB R126, R225, R126 ;  /* 0x0000007ee17e723e */ /* 0x000fe200000010ff */
        /* <DEDUP_REMOVED lines=118> */
.L_x_1178:
[----:B------:R-:W-:Y:S01]  /*8290*/  LDSM.16.M88.4 R20, [R179+0xa000] ;  /* 0x00a00000b314783b */ /* 0x000fe20000000200 */
[----:B------:R-:W-:Y:S02]  /*82a0*/  ISETP.GT.AND P4, PT, R211, R194, PT ;  /* 0x000000c2d300720c */ /* 0x000fe40003f84270 */
[----:B------:R-:W-:Y:S01]  /*82b0*/  @P1 IADD3 R196, P2, PT, R196, -0x200, RZ ;  /* 0xfffffe00c4c41810 */ /* 0x000fe20007f5e0ff */
[----:B------:R-:W2:Y:S03]  /*82c0*/  LDSM.16.MT88.4 R16, [R182+0x6000] ;  /* 0x00600000b610783b */ /* 0x000ea60000004200 */
[----:B------:R-:W-:Y:S01]  /*82d0*/  @P1 IADD3.X R195, PT, PT, R195, -0x1, RZ, P2, !PT ;  /* 0xffffffffc3c31810 */ /* 0x000fe200017fe4ff */
[----:B------:R-:W1:Y:S04]  /*82e0*/  LDSM.16.M88.4 R12, [R179+0xc000] ;  /* 0x00c00000b30c783b */ /* 0x000e680000000200 */
[----:B------:R-:W-:Y:S04]  /*82f0*/  LDSM.16.M88.4 R24, [R3+0xa000] ;  /* 0x00a000000318783b */ /* 0x000fe80000000200 */
[----:B------:R-:W3:Y:S04]  /*8300*/  LDSM.16.MT88.4 R28, [R182+0x6400] ;  /* 0x00640000b61c783b */ /* 0x000ee80000004200 */
[----:B------:R-:W4:Y:S04]  /*8310*/  LDSM.16.M88.4 R32, [R3+0xc000] ;  /* 0x00c000000320783b */ /* 0x000f280000000200 */
[----:B------:R-:W-:Y:S04]  /*8320*/  LDSM.16.M88.4 R36, [R178] ;  /* 0x00000000b224783b */ /* 0x000fe80000000200 */
[----:B------:R-:W4:Y:S04]  /*8330*/  LDSM.16.MT88.4 R40, [R182+0x6800] ;  /* 0x00680000b628783b */ /* 0x000f280000004200 */
        /* <DEDUP_REMOVED lines=262> */
.L_x_1180:
[----:B------:R-:W2:Y:S01]  /*93a0*/  LDCU.64 UR12, c[0x0][0x5c0] ;  /* 0x0000b800ff0c77ac */ /* 0x000ea20008000a00 */
[----:B------:R-:W-:-:S05]  /*93b0*/  IADD3 R10, PT, PT, R213, R214, RZ ;  /* 0x000000d6d50a7210 */ /* 0x000fca0007ffe0ff */
[C---:B--2---:R-:W-:Y:S02]  /*93c0*/  IMAD R8, R10.reuse, UR13, RZ ;  /* 0x0000000d0a087c24 */ /* 0x044fe4000f8e02ff */
[----:B------:R-:W-:-:S05]  /*93d0*/  IMAD.WIDE.U32 R10, R10, UR12, RZ ;  /* 0x0000000c0a0a7c25 */ /* 0x000fca000f8e00ff */
[----:B------:R-:W-:Y:S02]  /*93e0*/  IADD3 R8, PT, PT, R11, R8, RZ ;  /* 0x000000080b087210 */ /* 0x000fe40007ffe0ff */
.L_x_1181:
        /* <DEDUP_REMOVED lines=11> */
.L_x_1182:
[----:B------:R-:W2:Y:S01]  /*94a0*/  LDCU.64 UR10, c[0x0][0x5c8] ;  /* 0x0000b900ff0a77ac */ /* 0x000ea20008000a00 */
[----:B------:R-:W-:-:S05]  /*94b0*/  IADD3 R22, PT, PT, R213, R214, RZ ;  /* 0x000000d6d5167210 */ /* 0x000fca0007ffe0ff */
[C---:B--2---:R-:W-:Y:S02]  /*94c0*/  IMAD R18, R22.reuse, UR11, RZ ;  /* 0x0000000b16127c24 */ /* 0x044fe4000f8e02ff */
[----:B------:R-:W-:-:S05]  /*94d0*/  IMAD.WIDE.U32 R22, R22, UR10, RZ ;  /* 0x0000000a16167c25 */ /* 0x000fca000f8e00ff */
[----:B------:R-:W-:Y:S02]  /*94e0*/  IADD3 R18, PT, PT, R23, R18, RZ ;  /* 0x0000001217127210 */ /* 0x000fe40007ffe0ff */
.L_x_1183:
[----:B------:R-:W-:Y:S01]  /*94f0*/  BAR.SYNC.DEFER_BLOCKING 0x0 ;  /* 0x0000000000007b1d */ /* 0x000fe20000010000 */
[C---:B------:R-:W-:Y:S01]  /*9500*/  IMAD.SHL.U32 R19, R191.reuse, 0x80, RZ ;  /* 0x00000080bf137824 */ /* 0x040fe200078e00ff */
[----:B------:R-:W-:Y:S01]  /*9510*/  SHF.R.U32.HI R0, RZ, 0x2, R0 ;  /* 0x00000002ff007819 */ /* 0x000fe20000011600 */
[----:B------:R-:W-:Y:S01]  /*9520*/  IMAD.SHL.U32 R9, R191, 0x80, RZ ;  /* 0x00000080bf097824 */ /* 0x000fe200078e00ff */
[----:B------:R-:W-:Y:S01]  /*9530*/  MOV R57, RZ ;  /* 0x000000ff00397202 */ /* 0x000fe20000000f00 */
[----:B------:R-:W-:Y:S01]  /*9540*/  IMAD.WIDE.U32 R14, R19, UR12, RZ ;  /* 0x0000000c130e7c25 */ /* 0x000fe2000f8e00ff */
[----:B------:R-:W2:Y:S01]  /*9550*/  LDCU UR14, c[0x0][0x440] ;  /* 0x00008800ff0e77ac */ /* 0x000ea20008000800 */
[----:B------:R-:W-:Y:S01]  /*9560*/  SHF.R.S32.HI R20, RZ, 0x1f, R19 ;  /* 0x0000001fff147819 */ /* 0x000fe20000011413 */
[----:B------:R-:W-:Y:S01]  /*9570*/  BSSY.RECONVERGENT B0, `(.L_x_1184) ;  /* 0x000001a000007945 */ /* 0x000fe20003800200 */
[----:B------:R-:W-:Y:S01]  /*9580*/  IMAD.IADD R212, R212, 0x1, -R9 ;  /* 0x00000001d4d47824 */ /* 0x000fe200078e0a09 */
[----:B------:R-:W3:Y:S01]  /*9590*/  LDCU.64 UR8, c[0x0][0x5d8] ;  /* 0x0000bb00ff0877ac */ /* 0x000ee20008000a00 */
[----:B------:R-:W-:Y:S01]  /*95a0*/  LOP3.LUT R11, R14, 0x18, R186, 0xf8, !PT ;  /* 0x000000180e0b7812 */ /* 0x000fe200078ef8ba */
[----:B------:R-:W-:Y:S01]  /*95b0*/  IMAD R12, R20, UR12, RZ ;  /* 0x0000000c140c7c24 */ /* 0x000fe2000f8e02ff */
[----:B------:R-:W-:-:S02]  /*95c0*/  IADD3 R9, PT, PT, R0, 0x40, RZ ;  /* 0x0000004000097810 */ /* 0x000fc40007ffe0ff */
[----:B------:R-:W-:Y:S01]  /*95d0*/  IADD3 R14, P0, PT, R10, R11, RZ ;  /* 0x0000000b0a0e7210 */ /* 0x000fe20007f1e0ff */
[----:B------:R-:W-:-:S05]  /*95e0*/  IMAD R13, R19, UR13, R12 ;  /* 0x0000000d130d7c24 */ /* 0x000fca000f8e020c */
[----:B------:R-:W-:Y:S02]  /*95f0*/  IADD3.X R15, PT, PT, R8, R15, R13, P0, !PT ;  /* 0x0000000f080f7210 */ /* 0x000fe400007fe40d */
[----:B------:R-:W-:Y:S01]  /*9600*/  IADD3 R17, P0, PT, R0, 0x40, RZ ;  /* 0x0000004000117810 */ /* 0x000fe20007f1e0ff */
[----:B-1----:R1:W4:Y:S01]  /*9610*/  LDS.128 R4, [R190+0x7000] ;  /* 0x00700000be047984 */ /* 0x0023220000000c00 */
[----:B--2---:R-:W-:Y:S01]  /*9620*/  ISETP.GE.AND P2, PT, R56, UR14, PT ;  /* 0x0000000e38007c0c */ /* 0x004fe2000bf46270 */
[----:B---3--:R-:W-:-:S03]  /*9630*/  IMAD.WIDE.U32 R14, R187, UR8, R14 ;  /* 0x00000008bb0e7c25 */ /* 0x008fc6000f8e000e */
[-C--:B------:R-:W-:Y:S02]  /*9640*/  ISETP.GE.OR P1, PT, R9, R212.reuse, P2 ;  /* 0x000000d40900720c */ /* 0x080fe40001726670 */
[----:B------:R-:W-:Y:S01]  /*9650*/  ISETP.GE.OR P2, PT, R0, R212, P2 ;  /* 0x000000d40000720c */ /* 0x000fe20001746670 */
[----:B------:R-:W-:Y:S02]  /*9660*/  IMAD R13, R187, UR9, R15 ;  /* 0x00000009bb0d7c24 */ /* 0x000fe4000f8e020f */
[----:B------:R-:W-:-:S10]  /*9670*/  IMAD.X R16, RZ, RZ, RZ, P0 ;  /* 0x000000ffff107224 */ /* 0x000fd400000e06ff */
[----:B------:R-:W-:Y:S05]  /*9680*/  @P2 BRA `(.L_x_1185) ;  /* 0x0000000000202947 */ /* 0x000fea0003800000 */
[----:B------:R-:W2:Y:S01]  /*9690*/  LDS.128 R8, [R190+0x6000] ;  /* 0x00600000be087984 */ /* 0x000ea20000000c00 */
[----:B------:R-:W3:Y:S01]  /*96a0*/  LDCU.64 UR8, c[0x0][0x560] ;  /* 0x0000ac00ff0877ac */ /* 0x000ee20008000a00 */
[----:B------:R-:W-:-:S05]  /*96b0*/  MOV R12, R14 ;  /* 0x0000000e000c7202 */ /* 0x000fca0000000f00 */
[----:B------:R-:W-:-:S04]  /*96c0*/  IMAD.WIDE.U32 R26, R0, UR12, R12 ;  /* 0x0000000c001a7c25 */ /* 0x000fc8000f8e000c */
[----:B------:R-:W-:Y:S01]  /*96d0*/  IMAD R12, R0, UR13, R27 ;  /* 0x0000000d000c7c24 */ /* 0x000fe2000f8e021b */
[----:B---3--:R-:W-:-:S04]  /*96e0*/  LEA R24, P0, R26, UR8, 0x1 ;  /* 0x000000081a187c11 */ /* 0x008fc8000f8008ff */
[----:B------:R-:W-:-:S05]  /*96f0*/  LEA.HI.X R25, R26, UR9, R12, 0x1, P0 ;  /* 0x000000091a197c11 */ /* 0x000fca00080f0c0c */
[----:B--2---:R2:W-:Y:S04]  /*9700*/  STG.E.128 desc[UR22][R24.64], R8 ;  /* 0x0000000818007986 */ /* 0x0045e8000c101d16 */
.L_x_1185:
[----:B------:R-:W-:Y:S05]  /*9710*/  BSYNC.RECONVERGENT B0 ;  /* 0x0000000000007941 */ /* 0x000fea0003800200 */
.L_x_1184:
[----:B------:R-:W-:Y:S04]  /*9720*/  BSSY.RECONVERGENT B0, `(.L_x_1186) ;  /* 0x000000b000007945 */ /* 0x000fe80003800200 */
[----:B------:R-:W-:Y:S05]  /*9730*/  @P1 BRA `(.L_x_1187) ;  /* 0x0000000000241947 */ /* 0x000fea0003800000 */
[----:B------:R-:W3:Y:S01]  /*9740*/  LDCU.64 UR8, c[0x0][0x560] ;  /* 0x0000ac00ff0877ac */ /* 0x000ee20008000a00 */
[----:B------:R-:W-:Y:S01]  /*9750*/  MOV R12, R14 ;  /* 0x0000000e000c7202 */ /* 0x000fe20000000f00 */
[----:B--2---:R-:W-:-:S04]  /*9760*/  IMAD R8, R16, UR12, RZ ;  /* 0x0000000c10087c24 */ /* 0x004fc8000f8e02ff */
[----:B------:R-:W-:-:S04]  /*9770*/  IMAD.WIDE.U32 R10, R17, UR12, R12 ;  /* 0x0000000c110a7c25 */ /* 0x000fc8000f8e000c */
[----:B------:R-:W-:-:S05]  /*9780*/  IMAD R8, R17, UR13, R8 ;  /* 0x0000000d11087c24 */ /* 0x000fca000f8e0208 */
[----:B------:R-:W-:Y:S02]  /*9790*/  IADD3 R8, PT, PT, R8, R11, RZ ;  /* 0x0000000b08087210 */ /* 0x000fe40007ffe0ff */
[----:B---3--:R-:W-:-:S04]  /*97a0*/  LEA R12, P0, R10, UR8, 0x1 ;  /* 0x000000080a0c7c11 */ /* 0x008fc8000f8008ff */
[----:B------:R-:W-:-:S05]  /*97b0*/  LEA.HI.X R13, R10, UR9, R8, 0x1, P0 ;  /* 0x000000090a0d7c11 */ /* 0x000fca00080f0c08 */
[----:B----4-:R3:W-:Y:S04]  /*97c0*/  STG.E.128 desc[UR22][R12.64], R4 ;  /* 0x000000040c007986 */ /* 0x0107e8000c101d16 */
.L_x_1187:
[----:B------:R-:W-:Y:S05]  /*97d0*/  BSYNC.RECONVERGENT B0 ;  /* 0x0000000000007941 */ /* 0x000fea0003800200 */
.L_x_1186:
[----:B------:R-:W1:Y:S01]  /*97e0*/  LDCU.64 UR8, c[0x0][0x5e0] ;  /* 0x0000bc00ff0877ac */ /* 0x000e620008000a00 */
[----:B---3--:R-:W3:Y:S01]  /*97f0*/  LDS.128 R12, [R190+0x8000] ;  /* 0x00800000be0c7984 */ /* 0x008ee20000000c00 */
[----:B------:R-:W-:Y:S01]  /*9800*/  IMAD.WIDE.U32 R56, R19, UR10, R56 ;  /* 0x0000000a13387c25 */ /* 0x000fe2000f8e0038 */
[----:B----4-:R-:W4:Y:S02]  /*9810*/  @!P2 LDC.64 R4, c[0x0][0x568] ;  /* 0x00015a00ff04ab82 */ /* 0x010f240000000a00 */
[----:B--2---:R2:W2:Y:S01]  /*9820*/  LDS.128 R8, [R190+0x9000] ;  /* 0x00900000be087984 */ /* 0x0044a20000000c00 */
[----:B------:R-:W-:Y:S01]  /*9830*/  IMAD R20, R20, UR10, RZ ;  /* 0x0000000a14147c24 */ /* 0x000fe2000f8e02ff */
[----:B------:R-:W-:-:S03]  /*9840*/  IADD3 R6, P0, PT, R22, R56, RZ ;  /* 0x0000003816067210 */ /* 0x000fc60007f1e0ff */
[----:B------:R-:W-:-:S05]  /*9850*/  IMAD R19, R19, UR11, R20 ;  /* 0x0000000b13137c24 */ /* 0x000fca000f8e0214 */
[----:B------:R-:W-:-:S03]  /*9860*/  IADD3.X R7, PT, PT, R18, R57, R19, P0, !PT ;  /* 0x0000003912077210 */ /* 0x000fc600007fe413 */
[----:B-1----:R-:W-:-:S04]  /*9870*/  IMAD.WIDE.U32 R6, R187, UR8, R6 ;  /* 0x00000008bb067c25 */ /* 0x002fc8000f8e0006 */
[----:B------:R-:W-:Y:S01]  /*9880*/  IMAD R19, R187, UR9, R7 ;  /* 0x00000009bb137c24 */ /* 0x000fe2000f8e0207 */
[----:B------:R-:W-:-:S05]  /*9890*/  @!P2 MOV R18, R6 ;  /* 0x000000060012a202 */ /* 0x000fca0000000f00 */
[----:B------:R-:W-:-:S04]  /*98a0*/  @!P2 IMAD.WIDE.U32 R20, R0, UR10, R18 ;  /* 0x0000000a0014ac25 */ /* 0x000fc8000f8e0012 */
[----:B------:R-:W-:Y:S01]  /*98b0*/  @!P2 IMAD R0, R0, UR11, R21 ;  /* 0x0000000b0000ac24 */ /* 0x000fe2000f8e0215 */
[----:B----4-:R-:W-:-:S04]  /*98c0*/  @!P2 LEA R4, P0, R20, R4, 0x1 ;  /* 0x000000041404a211 */ /* 0x010fc800078008ff */
[----:B------:R-:W-:-:S05]  /*98d0*/  @!P2 LEA.HI.X R5, R20, R5, R0, 0x1, P0 ;  /* 0x000000051405a211 */ /* 0x000fca00000f0c00 */
[----:B---3--:R1:W-:Y:S01]  /*98e0*/  @!P2 STG.E.128 desc[UR22][R4.64], R12 ;  /* 0x0000000c0400a986 */ /* 0x0083e2000c101d16 */
[----:B--2---:R-:W-:Y:S05]  /*98f0*/  @P1 BRA `(.L_x_1150) ;  /* 0x0000000000281947 */ /* 0x004fea0003800000 */
        /* <DEDUP_REMOVED lines=10> */
.L_x_1150:
[----:B------:R-:W-:Y:S05]  /*99a0*/  BSYNC.RECONVERGENT B1 ;  /* 0x0000000000017941 */ /* 0x000fea0003800200 */
.L_x_1132:
[----:B------:R-:W2:Y:S01]  /*99b0*/  LDCU UR9, c[0x0][0x438] ;  /* 0x00008700ff0977ac */ /* 0x000ea20008000800 */
[----:B-1-34-:R-:W1:Y:S08]  /*99c0*/  LDC R4, c[0x0][0x370] ;  /* 0x0000dc00ff047b82 */ /* 0x01ae700000000800 */
[----:B------:R-:W3:Y:S01]  /*99d0*/  LDC R0, c[0x0][0x438] ;  /* 0x00010e00ff007b82 */ /* 0x000ee20000000800 */
[----:B--2---:R-:W-:-:S04]  /*99e0*/  UIADD3 UR9, UPT, UPT, UR9, 0x7f, URZ ;  /* 0x0000007f09097890 */ /* 0x004fc8000fffe0ff */
[----:B------:R-:W-:Y:S01]  /*99f0*/  USHF.R.S32.HI UR8, URZ, 0x1f, UR9 ;  /* 0x0000001fff087899 */ /* 0x000fe20008011409 */
[----:B-1----:R-:W-:-:S03]  /*9a00*/  IADD3 R191, PT, PT, R4, R191, RZ ;  /* 0x000000bf04bf7210 */ /* 0x002fc60007ffe0ff */
[----:B------:R-:W-:-:S04]  /*9a10*/  ULEA.HI UR8, UR8, UR9, URZ, 0x7 ;  /* 0x0000000908087291 */ /* 0x000fc8000f8f38ff */
[----:B------:R-:W-:-:S06]  /*9a20*/  USHF.R.S32.HI UR8, URZ, 0x7, UR8 ;  /* 0x00000007ff087899 */ /* 0x000fcc0008011408 */
[----:B------:R-:W-:-:S13]  /*9a30*/  ISETP.GE.AND P0, PT, R191, UR8, PT ;  /* 0x00000008bf007c0c */ /* 0x000fda000bf06270 */
[----:B---3--:R-:W-:Y:S05]  /*9a40*/  @!P0 BRA `(.L_x_1188) ;  /* 0xffffff6800e88947 */ /* 0x008fea000383ffff */
[----:B------:R-:W-:Y:S05]  /*9a50*/  EXIT ;  /* 0x000000000000794d */ /* 0x000fea0003800000 */
.L_x_1189:
        /* <DEDUP_REMOVED lines=10> */
.L_x_1606:


//--------------------- .text._ZN5flash44flash_bwd_dq_dk_dv_loop_seqk_parallel_kernelI23Flash_bwd_kernel_traitsILi32ELi128ELi128ELi8ELi4ELi4ELi4ELb0ELb0EN7cutlass10bfloat16_tE19Flash_kernel_traitsILi32ELi128ELi128ELi8ES3_EELb0ELb0ELb1ELb0ELb0ELb0ELb1EEEvNS_16Flash_bwd_paramsE --------------------------
	.section	.text._ZN5flash44flash_bwd_dq_dk_dv_loop_seqk_parallel_kernelI23Flash_bwd_kernel_traitsILi32ELi128ELi128ELi8ELi4ELi4ELi4ELb0ELb0EN7cutlass10bfloat16_tE19Flash_kernel_traitsILi32ELi128ELi128ELi8ES3_EELb0ELb0ELb1ELb0ELb0ELb0ELb1EEEvNS_16Flash_bwd_paramsE,"ax",@progbits
	.align	128
        .global         _ZN5flash44flash_bwd_dq_dk_dv_loop_seqk_parallel_kernelI23Flash_bwd_kernel_traitsILi32ELi128ELi128ELi8ELi4ELi4ELi4ELb0ELb0EN7cutlass10bfloat16_tE19Flash_kernel_traitsILi32ELi128ELi128ELi8ES3_EELb0ELb0ELb1ELb0ELb0ELb0ELb1EEEvNS_16Flash_bwd_paramsE
        .type           _ZN5flash44flash_bwd_dq_dk_dv_loop_seqk_parallel_kernelI23Flash_bwd_kernel_traitsILi32ELi128ELi128ELi8ELi4ELi4ELi4ELb0ELb0EN7cutlass10bfloat16_tE19Flash_kernel_traitsILi32ELi128ELi128ELi8ES3_EELb0ELb0ELb1ELb0ELb0ELb0ELb1EEEvNS_16Flash_bwd_paramsE,@function
        .size           _ZN5flash44flash_bwd_dq_dk_dv_loop_seqk_parallel_kernelI23Flash_bwd_kernel_traitsILi32ELi128ELi128ELi8ELi4ELi4ELi4ELb0ELb0EN7cutlass10bfloat16_tE19Flash_kernel_traitsILi32ELi128ELi128ELi8ES3_EELb0ELb0ELb1ELb0ELb0ELb0ELb1EEEvNS_16Flash_bwd_paramsE,(.L_x_1607 - _ZN5flash44flash_bwd_dq_dk_dv_loop_seqk_parallel_kernelI23Flash_bwd_kernel_traitsILi32ELi128ELi128ELi8ELi4ELi4ELi4ELb0ELb0EN7cutlass10bfloat16_tE19Flash_kernel_traitsILi32ELi128ELi128ELi8ES3_EELb0ELb0ELb1ELb0ELb0ELb0ELb1EEEvNS_16Flash_bwd_paramsE)
        .other          _ZN5flash44flash_bwd_dq_dk_dv_loop_seqk_parallel_kernelI23Flash_bwd_kernel_traitsILi32ELi128ELi128ELi8ELi4ELi4ELi4ELb0ELb0EN7cutlass10bfloat16_tE19Flash_kernel_traitsILi32ELi128ELi128ELi8ES3_EELb0ELb0ELb1ELb0ELb0ELb0ELb1EEEvNS_16Flash_bwd_paramsE,@"STO_CUDA_ENTRY STV_DEFAULT"
_ZN5flash44flash_bwd_dq_dk_dv_loop_seqk_parallel_kernelI23Flash_bwd_kernel_traitsILi32ELi128ELi128ELi8ELi4ELi4ELi4ELb0ELb0EN7cutlass10bfloat16_tE19Flash_kernel_traitsILi32ELi128ELi128ELi8ES3_EELb0ELb0ELb1ELb0ELb0ELb0ELb1EEEvNS_16Flash_bwd_paramsE:
.text._ZN5flash44flash_bwd_dq_dk_dv_loop_seqk_parallel_kernelI23Flash_bwd_kernel_traitsILi32ELi128ELi128ELi8ELi4ELi4ELi4ELb0ELb0EN7cutlass10bfloat16_tE19Flash_kernel_traitsILi32ELi128ELi128ELi8ES3_EELb0ELb0ELb1ELb0ELb0ELb0ELb1EEEvNS_16Flash_bwd_paramsE:
        /* <DEDUP_REMOVED lines=13> */
[----:B------:R-:W3:Y:S01]  /*00d0*/  S2UR UR24, SR_CgaCtaId ;  /* 0x00000000001879c3 */ /* 0x000ee20000008800 */
[----:B------:R-:W4:Y:S01]  /*00e0*/  LDCU.64 UR4, c[0x0][0x468] ;  /* 0x00008d00ff0477ac */ /* 0x000f220008000a00 */
[----:B------:R-:W5:Y:S06]  /*00f0*/  LDCU.U8 UR8, c[0x0][0x532] ;  /* 0x0000a640ff0877ac */ /* 0x000f6c0008000000 */
[----:B------:R-:W-:Y:S01]  /*0100*/  S2UR UR23, SR_CTAID.Z ;  /* 0x00000000001779c3 */ /* 0x000fe20000002700 */
[----:B------:R-:W3:Y:S01]  /*0110*/  LDCU UR10, c[0x0][0x438] ;  /* 0x00008700ff0a77ac */ /* 0x000ee20008000800 */
[----:B------:R-:W3:Y:S06]  /*0120*/  LDCU.64 UR34, c[0x0][0x358] ;  /* 0x00006b00ff2277ac */ /* 0x000eec0008000a00 */
[----:B------:R-:W-:Y:S01]  /*0130*/  S2UR UR21, SR_CTAID.X ;  /* 0x00000000001579c3 */ /* 0x000fe20000002500 */
[----:B-1----:R-:W-:-:S02]  /*0140*/  ULEA UR38, UP0, UR42, UR38, 0x2 ;  /* 0x000000262a267291 */ /* 0x002fc4000f8010ff */
[----:B--2---:R-:W-:Y:S02]  /*0150*/  UISETP.NE.U32.AND UP1, UPT, UR6, URZ, UPT ;  /* 0x000000ff0600728c */ /* 0x004fe4000bf25070 */
[----:B------:R-:W-:Y:S02]  /*0160*/  ULEA.HI.X UR39, UR42, UR39, URZ, 0x2, UP0 ;  /* 0x000000272a277291 */ /* 0x000fe400080f14ff */
[----:B------:R-:W-:Y:S01]  /*0170*/  UISETP.NE.U32.AND UP0, UPT, UR6, URZ, UPT ;  /* 0x000000ff0600728c */ /* 0x000fe2000bf05070 */
[----:B------:R-:W-:Y:S01]  /*0180*/  S2UR UR18, SR_CTAID.Y ;  /* 0x00000000001279c3 */ /* 0x000fe20000002600 */
[----:B----4-:R-:W-:Y:S02]  /*0190*/  UISETP.EQ.U32.AND UP2, UPT, UR4, URZ, UPT ;  /* 0x000000ff0400728c */ /* 0x010fe4000bf42070 */
[----:B------:R-:W-:Y:S02]  /*01a0*/  UISETP.NE.U32.AND UP6, UPT, UR4, URZ, UPT ;  /* 0x000000ff0400728c */ /* 0x000fe4000bfc5070 */
[----:B------:R-:W-:-:S02]  /*01b0*/  UISETP.NE.AND.EX UP5, UPT, UR7, URZ, UPT, UP1 ;  /* 0x000000ff0700728c */ /* 0x000fc4000bfa5310 */
[----:B------:R-:W-:Y:S01]  /*01c0*/  UISETP.NE.AND.EX UP4, UPT, UR7, URZ, UPT, UP0 ;  /* 0x000000ff0700728c */ /* 0x000fe2000bf85300 */
[----:B------:R-:W1:Y:S01]  /*01d0*/  S2UR UR4, SR_CgaCtaId ;  /* 0x00000000000479c3 */ /* 0x000e620000008800 */
[----:B------:R-:W2:Y:S01]  /*01e0*/  LDCU.64 UR6, c[0x0][0x470] ;  /* 0x00008e00ff0677ac */ /* 0x000ea20008000a00 */
[----:B-----5:R-:W-:Y:S02]  /*01f0*/  UISETP.NE.AND UP3, UPT, UR8, URZ, UPT ;  /* 0x000000ff0800728c */ /* 0x020fe4000bf65270 */
[----:B------:R-:W-:-:S04]  /*0200*/  UISETP.NE.AND.EX UP6, UPT, UR5, URZ, UPT, UP6 ;  /* 0x000000ff0500728c */ /* 0x000fc8000bfc5360 */
[----:B------:R-:W4:Y:S01]  /*0210*/  S2UR UR20, SR_CTAID.Z ;  /* 0x00000000001479c3 */ /* 0x000f220000002700 */
[----:B------:R-:W-:Y:S01]  /*0220*/  UISETP.EQ.OR.EX UP0, UPT, UR5, URZ, !UP3, UP2 ;  /* 0x000000ff0500728c */ /* 0x000fe2000df02720 */
[----:B------:R-:W-:Y:S02]  /*0230*/  UMOV UR8, 0x400 ;  /* 0x0000040000087882 */ /* 0x000fe40000000000 */
[----:B------:R-:W-:Y:S01]  /*0240*/  UMOV UR5, 0x400 ;  /* 0x0000040000057882 */ /* 0x000fe20000000000 */
[----:B------:R-:W-:Y:S02]  /*0250*/  UP2UR UR26, UPR, URZ, 0x1 ;  /* 0x00000001ff1a7883 */ /* 0x000fe40008000000 */
[----:B------:R-:W-:Y:S01]  /*0260*/  UP2UR UR25, UPR, URZ, 0x8 ;  /* 0x00000008ff197883 */ /* 0x000fe20008000000 */
[----:B------:R-:W4:Y:S01]  /*0270*/  LDCU.64 UR28, c[0x0][0x460] ;  /* 0x00008c00ff1c77ac */ /* 0x000f220008000a00 */
[----:B--2---:R-:W-:Y:S01]  /*0280*/  UISETP.NE.U32.AND UP0, UPT, UR6, URZ, UPT ;  /* 0x000000ff0600728c */ /* 0x004fe2000bf05070 */
[----:B------:R-:W2:Y:S01]  /*0290*/  LDCU UR19, c[0x0][0x438] ;  /* 0x00008700ff1377ac */ /* 0x000ea20008000800 */
[----:B------:R-:W2:Y:S01]  /*02a0*/  @!UP4 LDCU UR22, c[0x0][0x434] ;  /* 0x00008680ff16c7ac */ /* 0x000ea20008000800 */
[----:B---3--:R-:W-:-:S02]  /*02b0*/  ULEA UR24, UR24, UR8, 0x18 ;  /* 0x0000000818187291 */ /* 0x008fc4000f8ec0ff */
[----:B-1----:R-:W-:Y:S02]  /*02c0*/  ULEA UR4, UR4, UR5, 0x18 ;  /* 0x0000000504047291 */ /* 0x002fe4000f8ec0ff */
[----:B------:R-:W-:Y:S01]  /*02d0*/  UISETP.NE.AND.EX UP3, UPT, UR7, URZ, UPT, UP0 ;  /* 0x000000ff0700728c */ /* 0x000fe2000bf65300 */
[----:B------:R-:W-:Y:S01]  /*02e0*/  UMOV UR30, 0xffffe000 ;  /* 0xffffe000001e7882 */ /* 0x000fe20000000000 */
[----:B------:R-:W-:Y:S01]  /*02f0*/  UMOV UR31, URZ ;  /* 0x000000ff001f7c82 */ /* 0x000fe20008000000 */
[----:B------:R-:W-:-:S08]  /*0300*/  UMOV UR32, URZ ;  /* 0x000000ff00207c82 */ /* 0x000fd00008000000 */
.L_x_1247:
[----:B-1----:R-:W1:Y:S01]  /*0310*/  LDCU.64 UR8, c[0x0][0x478] ;  /* 0x00008f00ff0877ac */ /* 0x002e620008000a00 */
[----:B------:R-:W-:Y:S02]  /*0320*/  PLOP3.LUT P1, PT, PT, PT, UP3, 0x80, 0x8 ;  /* 0x000000000008781c */ /* 0x000fe40003f2f038 */
[----:B------:R-:W-:Y:S01]  /*0330*/  PLOP3.LUT P4, PT, PT, PT, UP5, 0x80, 0x8 ;  /* 0x000000000008781c */ /* 0x000fe20003f8f058 */
[----:B------:R-:W-:Y:S01]  /*0340*/  @UP3 ULEA UR12, UP0, UR42, UR6, 0x2 ;  /* 0x000000062a0c3291 */ /* 0x000fe2000f8010ff */
[----:B------:R-:W-:Y:S01]  /*0350*/  PLOP3.LUT P2, PT, PT, PT, UP4, 0x80, 0x8 ;  /* 0x000000000008781c */ /* 0x000fe20003f4f048 */
[----:B------:R-:W-:Y:S02]  /*0360*/  UISETP.NE.AND UP2, UPT, UR26, URZ, UPT ;  /* 0x000000ff1a00728c */ /* 0x000fe4000bf45270 */
[----:B------:R-:W-:Y:S02]  /*0370*/  @UP3 ULEA.HI.X UR13, UR42, UR7, URZ, 0x2, UP0 ;  /* 0x000000072a0d3291 */ /* 0x000fe400080f14ff */
[----:B------:R-:W-:-:S04]  /*0380*/  IMAD.U32 R2, RZ, RZ, UR12 ;  /* 0x0000000cff027e24 */ /* 0x000fc8000f8e00ff */
[----:B------:R-:W-:Y:S01]  /*0390*/  IMAD.U32 R3, RZ, RZ, UR13 ;  /* 0x0000000dff037e24 */ /* 0x000fe2000f8e00ff */
[----:B----4-:R-:W-:Y:S02]  /*03a0*/  UIMAD.WIDE.U32 UR12, UR42, 0x4, UR28 ;  /* 0x000000042a0c78a5 */ /* 0x010fe4000f8e001c */
[----:B-1----:R-:W-:Y:S01]  /*03b0*/  UISETP.NE.U32.AND UP0, UPT, UR8, URZ, UPT ;  /* 0x000000ff0800728c */ /* 0x002fe2000bf05070 */
[----:B------:R-:W-:Y:S02]  /*03c0*/  PLOP3.LUT P3, PT, PT, PT, UP2, 0x80, 0x8 ;  /* 0x000000000008781c */ /* 0x000fe40003f6f028 */
[----:B------:R-:W3:Y:S01]  /*03d0*/  @P1 LDG.E R3, desc[UR34][R2.64] ;  /* 0x0000002202031981 */ /* 0x000ee2000c1e1900 */
[----:B------:R-:W-:-:S06]  /*03e0*/  UISETP.NE.AND.EX UP0, UPT, UR9, URZ, UPT, UP0 ;  /* 0x000000ff0900728c */ /* 0x000fcc000bf05300 */
[----:B------:R-:W-:-:S05]  /*03f0*/  PLOP3.LUT P0, PT, PT, PT, UP0, 0x80, 0x8 ;  /* 0x000000000008781c */ /* 0x000fca0003f0f008 */
[----:B------:R-:W-:Y:S01]  /*0400*/  @UP0 ULEA UR14, UP1, UR42, UR8, 0x2 ;  /* 0x000000082a0e0291 */ /* 0x000fe2000f8210ff */
[----:B------:R-:W-:Y:S01]  /*0410*/  IMAD.U32 R6, RZ, RZ, UR12 ;  /* 0x0000000cff067e24 */ /* 0x000fe2000f8e00ff */
[----:B------:R-:W1:Y:S02]  /*0420*/  @!UP0 LDCU UR5, c[0x0][0x43c] ;  /* 0x00008780ff0587ac */ /* 0x000e640008000800 */
[----:B------:R-:W-:Y:S02]  /*0430*/  @UP0 ULEA.HI.X UR15, UR42, UR9, URZ, 0x2, UP1 ;  /* 0x000000092a0f0291 */ /* 0x000fe400088f14ff */
[----:B--2---:R-:W-:Y:S01]  /*0440*/  IMAD.U32 R4, RZ, RZ, UR14 ;  /* 0x0000000eff047e24 */ /* 0x004fe2000f8e00ff */
[----:B------:R-:W4:Y:S01]  /*0450*/  @!UP0 LDCU.64 UR8, c[0x0][0x488] ;  /* 0x00009100ff0887ac */ /* 0x000f220008000a00 */
[----:B------:R-:W-:Y:S02]  /*0460*/  IMAD.U32 R7, RZ, RZ, UR13 ;  /* 0x0000000dff077e24 */ /* 0x000fe4000f8e00ff */
[----:B------:R-:W-:-:S03]  /*0470*/  IMAD.U32 R5, RZ, RZ, UR15 ;  /* 0x0000000fff057e24 */ /* 0x000fc6000f8e00ff */
[----:B-----5:R-:W5:Y:S04]  /*0480*/  @P2 LDG.E R2, desc[UR34][R6.64+0x4] ;  /* 0x0000042206022981 */ /* 0x020f68000c1e1900 */
[----:B------:R-:W2:Y:S01]  /*0490*/  @P0 LDG.E R0, desc[UR34][R4.64] ;  /* 0x0000002204000981 */ /* 0x000ea2000c1e1900 */
[----:B------:R-:W-:Y:S01]  /*04a0*/  UMOV UR36, URZ ;  /* 0x000000ff00247c82 */ /* 0x000fe20008000000 */
[----:B----4-:R-:W-:-:S04]  /*04b0*/  @!UP0 UISETP.NE.U32.AND UP1, UPT, UR8, URZ, UPT ;  /* 0x000000ff0800828c */ /* 0x010fc8000bf25070 */
[----:B------:R-:W-:Y:S01]  /*04c0*/  @!UP0 UISETP.NE.AND.EX UP1, UPT, UR9, URZ, UPT, UP1 ;  /* 0x000000ff0900828c */ /* 0x000fe2000bf25310 */
[----:B------:R-:W-:Y:S01]  /*04d0*/  UMOV UR17, 0xffffffff ;  /* 0xffffffff00117882 */ /* 0x000fe20000000000 */
[----:B------:R-:W-:Y:S02]  /*04e0*/  UMOV UR40, 0xffffffff ;  /* 0xffffffff00287882 */ /* 0x000fe40000000000 */
[----:B-1----:R-:W-:Y:S01]  /*04f0*/  @!UP0 USEL UR8, UR5, URZ, UP1 ;  /* 0x000000ff05088287 */ /* 0x002fe20008800000 */
[----:B------:R1:W4:Y:S02]  /*0500*/  @P4 LDG.E R4, desc[UR34][R6.64] ;  /* 0x0000002206044981 */ /* 0x000324000c1e1900 */
[----:B-1----:R-:W-:Y:S02]  /*0510*/  IMAD.U32 R6, RZ, RZ, UR38 ;  /* 0x00000026ff067e24 */ /* 0x002fe4000f8e00ff */
[----:B------:R-:W-:-:S05]  /*0520*/  IMAD.U32 R7, RZ, RZ, UR39 ;  /* 0x00000027ff077e24 */ /* 0x000fca000f8e00ff */
[----:B------:R-:W4:Y:S01]  /*0530*/  @!P3 LDG.E R6, desc[UR34][R6.64] ;  /* 0x000000220606b981 */ /* 0x000f22000c1e1900 */
[----:B------:R-:W-:Y:S01]  /*0540*/  USHF.L.U32 UR27, UR37, 0x7, URZ ;  /* 0x00000007251b7899 */ /* 0x000fe200080006ff */
[----:B---3--:R-:W-:Y:S02]  /*0550*/  @P1 R2UR UR36, R3 ;  /* 0x00000000032412ca */ /* 0x008fe400000e0000 */
[----:B-----5:R-:W-:Y:S02]  /*0560*/  @P2 R2UR UR5, R2 ;  /* 0x00000000020522ca */ /* 0x020fe400000e0000 */
[----:B--2---:R-:W-:-:S13]  /*0570*/  @P0 R2UR UR33, R0 ;  /* 0x00000000002102ca */ /* 0x004fda00000e0000 */
[----:B------:R-:W-:Y:S01]  /*0580*/  @UP0 UIADD3 UR33, UPT, UPT, UR33, -UR36, URZ ;  /* 0x8000002421210290 */ /* 0x000fe2000fffe0ff */
        /* <DEDUP_REMOVED lines=12> */
.L_x_1190:
        /* <DEDUP_REMOVED lines=43> */
.L_x_1192:
[----:B------:R-:W1:Y:S01]  /*0900*/  LDCU.64 UR14, c[0x0][0x3b8] ;  /* 0x00007700ff0e77ac */ /* 0x000e620008000a00 */
[----:B------:R-:W-:-:S04]  /*0910*/  UIADD3 UR5, UPT, UPT, UR36, UR40, URZ ;  /* 0x0000002824057290 */ /* 0x000fc8000fffe0ff */
[----:B-1----:R-:W-:Y:S02]  /*0920*/  UIMAD.WIDE.U32 UR8, UR5, UR14, URZ ;  /* 0x0000000e050872a5 */ /* 0x002fe4000f8e00ff */
[----:B------:R-:W-:-:S04]  /*0930*/  UIMAD UR5, UR5, UR15, URZ ;  /* 0x0000000f050572a4 */ /* 0x000fc8000f8e02ff */
[----:B------:R-:W-:Y:S01]  /*0940*/  UIADD3 UR5, UPT, UPT, UR9, UR5, URZ ;  /* 0x0000000509057290 */ /* 0x000fe2000fffe0ff */
[----:B------:R-:W-:-:S05]  /*0950*/  UMOV UR52, UR8 ;  /* 0x0000000800347c82 */ /* 0x000fca0008000000 */
[----:B------:R-:W-:-:S07]  /*0960*/  MOV R11, UR5 ;  /* 0x00000005000b7c02 */ /* 0x000fce0008000f00 */
.L_x_1193:
        /* <DEDUP_REMOVED lines=29> */
[----:B------:R-:W-:Y:S06]  /*0b40*/  BRA.U UP2, `(.L_x_1194) ;  /* 0x0000000102307547 */ /* 0x000fec000b800000 */
        /* <DEDUP_REMOVED lines=12> */
.L_x_1194:
[----:B------:R-:W1:Y:S01]  /*0c10*/  LDCU.64 UR12, c[0x0][0x3c0] ;  /* 0x00007800ff0c77ac */ /* 0x000e620008000a00 */
[----:B------:R-:W-:-:S04]  /*0c20*/  UIADD3 UR8, UPT, UPT, UR36, UR40, URZ ;  /* 0x0000002824087290 */ /* 0x000fc8000fffe0ff */
[----:B-1----:R-:W-:Y:S02]  /*0c30*/  UIMAD.WIDE.U32 UR46, UR8, UR12, URZ ;  /* 0x0000000c082e72a5 */ /* 0x002fe4000f8e00ff */
[----:B------:R-:W-:-:S04]  /*0c40*/  UIMAD UR8, UR8, UR13, URZ ;  /* 0x0000000d080872a4 */ /* 0x000fc8000f8e02ff */
[----:B------:R-:W-:-:S06]  /*0c50*/  UIADD3 UR8, UPT, UPT, UR47, UR8, URZ ;  /* 0x000000082f087290 */ /* 0x000fcc000fffe0ff */
[----:B------:R-:W-:-:S07]  /*0c60*/  MOV R5, UR8 ;  /* 0x0000000800057c02 */ /* 0x000fce0008000f00 */
.L_x_1195:
        /* <DEDUP_REMOVED lines=28> */
.L_x_1196:
[----:B------:R-:W-:Y:S02]  /*0e30*/  UIMAD.WIDE.U32 UR10, UR58, UR17, URZ ;  /* 0x000000113a0a72a5 */ /* 0x000fe4000f8e00ff */
[----:B------:R-:W-:-:S04]  /*0e40*/  UIMAD UR8, UR59, UR17, URZ ;  /* 0x000000113b0872a4 */ /* 0x000fc8000f8e02ff */
[----:B------:R-:W-:-:S12]  /*0e50*/  UIADD3 UR8, UPT, UPT, UR11, UR8, URZ ;  /* 0x000000080b087290 */ /* 0x000fd8000fffe0ff */
.L_x_1197:
        /* <DEDUP_REMOVED lines=20> */
.L_x_1198:
[----:B------:R-:W1:Y:S01]  /*0fa0*/  LDCU UR59, c[0x0][0x434] ;  /* 0x00008680ff3b77ac */ /* 0x000e620008000800 */
[----:B------:R-:W-:-:S04]  /*0fb0*/  UIMAD UR9, UR42, UR16, UR23 ;  /* 0x000000102a0972a4 */ /* 0x000fc8000f8e0217 */
[----:B-1----:R-:W-:Y:S02]  /*0fc0*/  UIMAD UR59, UR9, UR59, URZ ;  /* 0x0000003b093b72a4 */ /* 0x002fe4000f8e02ff */
.L_x_1199:
        /* <DEDUP_REMOVED lines=11> */
.L_x_1200:
[----:B------:R-:W1:Y:S01]  /*1080*/  LDCU UR58, c[0x0][0x444] ;  /* 0x00008880ff3a77ac */ /* 0x000e620008000800 */
[----:B------:R-:W-:-:S04]  /*1090*/  UIMAD UR9, UR42, UR16, UR23 ;  /* 0x000000102a0972a4 */ /* 0x000fc8000f8e0217 */
[----:B-1----:R-:W-:-:S12]  /*10a0*/  UIMAD UR58, UR9, UR58, URZ ;  /* 0x0000003a093a72a4 */ /* 0x002fd8000f8e02ff */
.L_x_1201:
[----:B------:R-:W1:Y:S01]  /*10b0*/  LDCU UR47, c[0x0][0x508] ;  /* 0x0000a100ff2f77ac */ /* 0x000e620008000800 */
[----:B------:R-:W2:Y:S01]  /*10c0*/  S2R R6, SR_TID.X ;  /* 0x0000000000067919 */ /* 0x000ea20000002100 */
[----:B------:R-:W-:Y:S01]  /*10d0*/  IMAD.MOV.U32 R9, RZ, RZ, RZ ;  /* 0x000000ffff097224 */ /* 0x000fe200078e00ff */
[----:B------:R-:W-:Y:S01]  /*10e0*/  ISETP.NE.AND P3, PT, RZ, UR60, PT ;  /* 0x0000003cff007c0c */ /* 0x000fe2000bf65270 */
[----:B------:R-:W-:Y:S01]  /*10f0*/  USHF.R.S32.HI UR9, URZ, 0x1f, UR57 ;  /* 0x0000001fff097899 */ /* 0x000fe20008011439 */
[----:B------:R-:W-:Y:S01]  /*1100*/  BSSY.RECONVERGENT B1, `(.L_x_1191) ;  /* 0x00008c3000017945 */ /* 0x000fe20003800200 */
[----:B------:R-:W-:Y:S02]  /*1110*/  UIADD3 UR57, UP1, UP0, UR64, UR10, UR57 ;  /* 0x0000000a40397290 */ /* 0x000fe4000f83e039 */
[----:B------:R-:W-:Y:S02]  /*1120*/  UIMAD UR49, UR16, UR49, URZ ;  /* 0x00000031103172a4 */ /* 0x000fe4000f8e02ff */
[----:B------:R-:W-:Y:S01]  /*1130*/  UIADD3.X UR56, UPT, UPT, UR56, UR8, UR9, UP1, UP0 ;  /* 0x0000000838387290 */ /* 0x000fe20008fe0409 */
[----:B------:R-:W3:Y:S01]  /*1140*/  LDCU.64 UR60, c[0x0][0x420] ;  /* 0x00008400ff3c77ac */ /* 0x000ee20008000a00 */
        /* <DEDUP_REMOVED lines=8> */
[----:B------:R-:W-:Y:S02]  /*11d0*/  SHF.R.U32.HI R7, RZ, 0x2, R6 ;  /* 0x00000002ff077819 */ /* 0x000fe40000011606 */
[----:B------:R-:W-:Y:S01]  /*11e0*/  LOP3.LUT R10, R6, 0x1f, RZ, 0xc0, !PT ;  /* 0x0000001f060a7812 */ /* 0x000fe200078ec0ff */
[----:B------:R-:W-:Y:S01]  /*11f0*/  UISETP.LT.AND UP0, UPT, URZ, UR44, UPT ;  /* 0x0000002cff00728c */ /* 0x000fe2000bf01270 */
[----:B------:R-:W-:Y:S02]  /*1200*/  LOP3.LUT R8, R16, 0x18, RZ, 0xc0, !PT ;  /* 0x0000001810087812 */ /* 0x000fe400078ec0ff */
[----:B------:R-:W1:Y:S02]  /*1210*/  LDCU.128 UR8, c[0x0][0x590] ;  /* 0x0000b200ff0877ac */ /* 0x000e640008000c00 */
[----:B------:R-:W-:Y:S01]  /*1220*/  IADD3 R2, P0, PT, R8, UR62, RZ ;  /* 0x0000003e08027c10 */ /* 0x000fe2000ff1e0ff */
[----:B------:R-:W-:-:S04]  /*1230*/  USEL UR44, URZ, UR44, !UP0 ;  /* 0x0000002cff2c7287 */ /* 0x000fc8000c000000 */
[----:B------:R-:W-:Y:S01]  /*1240*/  IMAD.X R3, RZ, RZ, UR50, P0 ;  /* 0x00000032ff037e24 */ /* 0x000fe200080e06ff */
[----:B------:R-:W-:Y:S02]  /*1250*/  UISETP.GT.AND UP0, UPT, UR45, UR44, UPT ;  /* 0x0000002c2d00728c */ /* 0x000fe4000bf04270 */
[----:B-1----:R-:W-:Y:S01]  /*1260*/  UIMAD UR17, UR55, UR8, URZ ;  /* 0x00000008371172a4 */ /* 0x002fe2000f8e02ff */
[----:B------:R-:W-:Y:S01]  /*1270*/  IMAD.U32 R12, RZ, RZ, UR8 ;  /* 0x00000008ff0c7e24 */ /* 0x000fe2000f8e00ff */
[----:B------:R-:W-:Y:S01]  /*1280*/  USHF.L.U64.HI UR50, UR8, 0x6, UR9 ;  /* 0x0000000608327899 */ /* 0x000fe20008010209 */
[----:B------:R-:W-:Y:S01]  /*1290*/  IMAD.U32 R14, RZ, RZ, UR10 ;  /* 0x0000000aff0e7e24 */ /* 0x000fe2000f8e00ff */
[----:B------:R-:W-:Y:S01]  /*12a0*/  UIMAD UR17, UR51, UR9, UR17 ;  /* 0x00000009331172a4 */ /* 0x000fe2000f8e0211 */
[----:B------:R-:W-:Y:S02]  /*12b0*/  IMAD.WIDE.U32 R12, R12, UR51, R2 ;  /* 0x000000330c0c7c25 */ /* 0x000fe4000f8e0002 */
[----:B------:R-:W1:Y:S02]  /*12c0*/  LDC.64 R2, c[0x0][0x3b0] ;  /* 0x0000ec00ff027b82 */ /* 0x000e640000000a00 */
[----:B------:R-:W-:Y:S01]  /*12d0*/  IMAD.U32 R18, RZ, RZ, UR11 ;  /* 0x0000000bff127e24 */ /* 0x000fe2000f8e00ff */
[----:B------:R-:W-:Y:S01]  /*12e0*/  IADD3 R13, PT, PT, R13, UR17, RZ ;  /* 0x000000110d0d7c10 */ /* 0x000fe2000fffe0ff */
[----:B------:R-:W2:Y:S02]  /*12f0*/  LDCU.64 UR10, c[0x0][0x550] ;  /* 0x0000aa00ff0a77ac */ /* 0x000ea40008000a00 */
[----:B------:R-:W-:-:S02]  /*1300*/  IMAD.WIDE.U32 R14, R14, UR23, R12 ;  /* 0x000000170e0e7c25 */ /* 0x000fc4000f8e000c */
[----:B------:R-:W4:Y:S01]  /*1310*/  LDCU.64 UR16, c[0x0][0x3c8] ;  /* 0x00007900ff1077ac */ /* 0x000f220008000a00 */
[----:B------:R-:W5:Y:S01]  /*1320*/  LDC.64 R12, c[0x0][0x5f8] ;  /* 0x00017e00ff0c7b82 */ /* 0x000f620000000a00 */
[----:B------:R-:W-:Y:S01]  /*1330*/  IMAD R19, R18, UR23, R15 ;  /* 0x0000001712137c24 */ /* 0x000fe2000f8e020f */
[----:B------:R-:W-:Y:S02]  /*1340*/  MOV R18, R14 ;  /* 0x0000000e00127202 */ /* 0x000fe40000000f00 */
[----:B------:R-:W-:-:S03]  /*1350*/  SHF.R.U32.HI R15, RZ, 0x5, R6 ;  /* 0x00000005ff0f7819 */ /* 0x000fc60000011606 */
[----:B------:R-:W-:-:S04]  /*1360*/  IMAD.WIDE.U32 R18, R7, UR8, R18 ;  /* 0x0000000807127c25 */ /* 0x000fc8000f8e0012 */
[----:B------:R-:W-:Y:S01]  /*1370*/  IMAD R10, R15, UR49, R10 ;  /* 0x000000310f0a7c24 */ /* 0x000fe2000f8e020a */
[----:B--2---:R-:W-:Y:S01]  /*1380*/  LEA R121, P2, R18, UR10, 0x1 ;  /* 0x0000000a12797c11 */ /* 0x004fe2000f8408ff */
[C---:B-1----:R-:W-:Y:S02]  /*1390*/  IMAD R14, R2.reuse, UR55, RZ ;  /* 0x00000037020e7c24 */ /* 0x042fe4000f8e02ff */
[----:B------:R-:W-:-:S04]  /*13a0*/  IMAD.WIDE.U32 R20, R2, UR51, R8 ;  /* 0x0000003302147c25 */ /* 0x000fc8000f8e0008 */
[----:B------:R-:W-:Y:S01]  /*13b0*/  IMAD R14, R3, UR51, R14 ;  /* 0x00000033030e7c24 */ /* 0x000fe2000f8e020e */
[----:B------:R-:W-:Y:S01]  /*13c0*/  IADD3 R24, P0, PT, R20, UR54, RZ ;  /* 0x0000003614187c10 */ /* 0x000fe2000ff1e0ff */
[----:B----4-:R-:W-:Y:S01]  /*13d0*/  IMAD.U32 R20, RZ, RZ, UR16 ;  /* 0x00000010ff147e24 */ /* 0x010fe2000f8e00ff */
[----:B------:R-:W-:Y:S01]  /*13e0*/  USHF.L.U32 UR51, UR8, 0x6, URZ ;  /* 0x0000000608337899 */ /* 0x000fe200080006ff */
[----:B-----5:R-:W-:Y:S01]  /*13f0*/  IMAD.WIDE.U32 R22, R12, UR21, RZ ;  /* 0x000000150c167c25 */ /* 0x020fe2000f8e00ff */
[----:B------:R-:W-:Y:S01]  /*1400*/  IADD3.X R25, PT, PT, R21, UR53, R14, P0, !PT ;  /* 0x0000003515197c10 */ /* 0x000fe200087fe40e */
[----:B------:R-:W-:Y:S01]  /*1410*/  USHF.L.U32 UR53, UR49, 0x7, URZ ;  /* 0x0000000731357899 */ /* 0x000fe200080006ff */
[----:B------:R-:W-:Y:S01]  /*1420*/  MOV R14, UR17 ;  /* 0x00000011000e7c02 */ /* 0x000fe20008000f00 */
[----:B------:R-:W1:Y:S01]  /*1430*/  LDCU.64 UR16, c[0x0][0x570] ;  /* 0x0000ae00ff1077ac */ /* 0x000e620008000a00 */
[----:B------:R-:W-:Y:S01]  /*1440*/  SEL R12, R22, RZ, P3 ;  /* 0x000000ff160c7207 */ /* 0x000fe20001800000 */
[----:B------:R-:W-:-:S02]  /*1450*/  IMAD R13, R13, UR21, R23 ;  /* 0x000000150d0d7c24 */ /* 0x000fc4000f8e0217 */
[----:B------:R-:W-:Y:S01]  /*1460*/  IMAD R120, R7, UR9, R19 ;  /* 0x0000000907787c24 */ /* 0x000fe2000f8e0213 */
[----:B------:R-:W2:Y:S01]  /*1470*/  LDCU.64 UR8, c[0x0][0x380] ;  /* 0x00007000ff0877ac */ /* 0x000ea20008000a00 */
[----:B------:R-:W-:Y:S01]  /*1480*/  IADD3 R12, P1, P0, R10, UR57, R12 ;  /* 0x000000390a0c7c10 */ /* 0x000fe2000f83e00c */
[----:B------:R-:W-:Y:S01]  /*1490*/  IMAD.WIDE.U32 R20, R20, UR23, R24 ;  /* 0x0000001714147c25 */ /* 0x000fe2000f8e0018 */
[----:B------:R-:W-:Y:S01]  /*14a0*/  SHF.R.S32.HI R10, RZ, 0x1f, R10 ;  /* 0x0000001fff0a7819 */ /* 0x000fe2000001140a */
[----:B------:R-:W4:Y:S01]  /*14b0*/  LDCU.64 UR54, c[0x0][0x5e8] ;  /* 0x0000bd00ff3677ac */ /* 0x000f220008000a00 */
[----:B------:R-:W-:Y:S01]  /*14c0*/  SEL R13, R13, RZ, P3 ;  /* 0x000000ff0d0d7207 */ /* 0x000fe20001800000 */
[----:B------:R-:W-:Y:S01]  /*14d0*/  IMAD R15, R14, UR23, R21 ;  /* 0x000000170e0f7c24 */ /* 0x000fe2000f8e0215 */
[----:B------:R-:W-:Y:S01]  /*14e0*/  LEA.HI.X R120, R18, UR11, R120, 0x1, P2 ;  /* 0x0000000b12787c11 */ /* 0x000fe200090f0c78 */
[----:B------:R-:W-:Y:S01]  /*14f0*/  IMAD.MOV.U32 R14, RZ, RZ, R20 ;  /* 0x000000ffff0e7224 */ /* 0x000fe200078e0014 */
[----:B------:R-:W-:Y:S01]  /*1500*/  IADD3.X R13, PT, PT, R10, UR56, R13, P1, P0 ;  /* 0x000000380a0d7c10 */ /* 0x000fe20008fe040d */
[----:B------:R-:W-:Y:S01]  /*1510*/  IMAD.U32 R10, RZ, RZ, UR53 ;  /* 0x00000035ff0a7e24 */ /* 0x000fe2000f8e00ff */
[----:B------:R-:W-:Y:S01]  /*1520*/  IADD3 R12, P0, PT, R12, UR53, RZ ;  /* 0x000000350c0c7c10 */ /* 0x000fe2000ff1e0ff */
[----:B------:R-:W-:-:S03]  /*1530*/  IMAD.WIDE.U32 R14, R7, R2, R14 ;  /* 0x00000002070e7225 */ /* 0x000fc600078e000e */
[----:B------:R-:W-:Y:S01]  /*1540*/  LEA.HI.X.SX32 R10, R10, R13, 0x1, P0 ;  /* 0x0000000d0a0a7211 */ /* 0x000fe200000f0eff */
[C---:B------:R-:W-:Y:S01]  /*1550*/  IMAD R118, R7.reuse, R3, R15 ;  /* 0x0000000307767224 */ /* 0x040fe200078e020f */
[----:B-1----:R-:W-:Y:S02]  /*1560*/  LEA R130, P0, R12, UR16, 0x2 ;  /* 0x000000100c827c11 */ /* 0x002fe4000f8010ff */
[----:B--2---:R-:W-:Y:S02]  /*1570*/  LEA R119, P1, R14, UR8, 0x1 ;  /* 0x000000080e777c11 */ /* 0x004fe4000f8208ff */
[----:B------:R-:W-:Y:S01]  /*1580*/  LEA.HI.X R131, R12, UR17, R10, 0x2, P0 ;  /* 0x000000110c837c11 */ /* 0x000fe200080f140a */
[----:B----4-:R-:W-:Y:S01]  /*1590*/  UIMAD.WIDE UR10, UR58, 0x4, UR54 ;  /* 0x000000043a0a78a5 */ /* 0x010fe2000f8e0236 */
[C---:B------:R-:W-:Y:S01]  /*15a0*/  IADD3 R10, P0, PT, R7.reuse, 0x40, RZ ;  /* 0x00000040070a7810 */ /* 0x040fe20007f1e0ff */
[----:B---3--:R-:W-:Y:S01]  /*15b0*/  UIMAD.WIDE UR54, UR59, 0x4, UR60 ;  /* 0x000000043b3678a5 */ /* 0x008fe2000f8e023c */
[----:B------:R-:W-:Y:S01]  /*15c0*/  LEA.HI.X R118, R14, UR9, R118, 0x1, P1 ;  /* 0x000000090e767c11 */ /* 0x000fe200088f0c76 */
[----:B------:R-:W-:Y:S01]  /*15d0*/  VIADD R14, R7, 0x40 ;  /* 0x00000040070e7836 */ /* 0x000fe20000000000 */
[----:B------:R-:W-:-:S02]  /*15e0*/  SHF.L.U64.HI R15, R2, 0x6, R3 ;  /* 0x00000006020f7819 */ /* 0x000fc40000010203 */
[----:B------:R-:W-:Y:S02]  /*15f0*/  SHF.L.U32 R2, R2, 0x6, RZ ;  /* 0x0000000602027819 */ /* 0x000fe400000006ff */
[----:B------:R-:W-:Y:S01]  /*1600*/  IADD3.X R3, PT, PT, RZ, RZ, RZ, P0, !PT ;  /* 0x000000ffff037210 */ /* 0x000fe200007fe4ff */
[----:B------:R-:W-:Y:S06]  /*1610*/  BRA.U UP0, `(.L_x_1202) ;  /* 0x0000000500987547 */ /* 0x000fec000b800000 */
        /* <DEDUP_REMOVED lines=13> */
.L_x_1203:
[----:B------:R-:W1:Y:S01]  /*16f0*/  LDCU.64 UR12, c[0x0][0x5c0] ;  /* 0x0000b800ff0c77ac */ /* 0x000e620008000a00 */
[----:B------:R-:W-:-:S04]  /*1700*/  UIADD3 UR8, UPT, UPT, UR36, UR40, URZ ;  /* 0x0000002824087290 */ /* 0x000fc8000fffe0ff */
[----:B-1----:R-:W-:Y:S02]  /*1710*/  UIMAD.WIDE.U32 UR14, UR8, UR12, URZ ;  /* 0x0000000c080e72a5 */ /* 0x002fe4000f8e00ff */
[----:B------:R-:W-:-:S04]  /*1720*/  UIMAD UR8, UR8, UR13, URZ ;  /* 0x0000000d080872a4 */ /* 0x000fc8000f8e02ff */
[----:B------:R-:W-:-:S06]  /*1730*/  UIADD3 UR8, UPT, UPT, UR15, UR8, URZ ;  /* 0x000000080f087290 */ /* 0x000fcc000fffe0ff */
[----:B------:R-:W-:Y:S02]  /*1740*/  MOV R2, UR8 ;  /* 0x0000000800027c02 */ /* 0x000fe40008000f00 */
.L_x_1204:
        /* <DEDUP_REMOVED lines=12> */
.L_x_1205:
[----:B------:R-:W1:Y:S01]  /*1810*/  LDCU.64 UR10, c[0x0][0x5c8] ;  /* 0x0000b900ff0a77ac */ /* 0x000e620008000a00 */
[----:B------:R-:W-:-:S04]  /*1820*/  UIADD3 UR36, UPT, UPT, UR36, UR40, URZ ;  /* 0x0000002824247290 */ /* 0x000fc8000fffe0ff */
[----:B-1----:R-:W-:Y:S02]  /*1830*/  UIMAD.WIDE.U32 UR16, UR36, UR10, URZ ;  /* 0x0000000a241072a5 */ /* 0x002fe4000f8e00ff */
[----:B------:R-:W-:-:S04]  /*1840*/  UIMAD UR36, UR36, UR11, URZ ;  /* 0x0000000b242472a4 */ /* 0x000fc8000f8e02ff */
[----:B------:R-:W-:-:S06]  /*1850*/  UIADD3 UR36, UPT, UPT, UR17, UR36, URZ ;  /* 0x0000002411247290 */ /* 0x000fcc000fffe0ff */
[----:B------:R-:W-:Y:S02]  /*1860*/  MOV R0, UR36 ;  /* 0x0000002400007c02 */ /* 0x000fe40008000f00 */
.L_x_1206:
[----:B------:R-:W1:Y:S01]  /*1870*/  LDCU UR8, c[0x0][0x440] ;  /* 0x00008800ff0877ac */ /* 0x000e620008000800 */
        /* <DEDUP_REMOVED lines=34> */
.L_x_1208:
[----:B------:R-:W-:Y:S05]  /*1aa0*/  BSYNC.RECONVERGENT B0 ;  /* 0x0000000000007941 */ /* 0x000fea0003800200 */
.L_x_1207:
[----:B------:R-:W3:Y:S01]  /*1ab0*/  LDCU.64 UR8, c[0x0][0x5e0] ;  /* 0x0000bc00ff0877ac */ /* 0x000ee20008000a00 */
[----:B------:R-:W-:Y:S01]  /*1ac0*/  MOV R2, UR10 ;  /* 0x0000000a00027c02 */ /* 0x000fe20008000f00 */
[----:B-1----:R-:W1:Y:S01]  /*1ad0*/  @!P1 LDC.64 R4, c[0x0][0x568] ;  /* 0x00015a00ff049b82 */ /* 0x002e620000000a00 */
[----:B------:R-:W-:-:S03]  /*1ae0*/  UIMAD UR5, UR5, UR10, URZ ;  /* 0x0000000a050572a4 */ /* 0x000fc6000f8e02ff */
[----:B------:R-:W-:Y:S01]  /*1af0*/  IMAD.WIDE.U32 R8, R2, UR27, R8 ;  /* 0x0000001b02087c25 */ /* 0x000fe2000f8e0008 */
[----:B------:R-:W-:Y:S02]  /*1b00*/  UIMAD UR5, UR27, UR11, UR5 ;  /* 0x0000000b1b0572a4 */ /* 0x000fe4000f8e0205 */
[----:B------:R-:W-:-:S04]  /*1b10*/  IADD3 R14, P2, PT, R8, UR16, RZ ;  /* 0x00000010080e7c10 */ /* 0x000fc8000ff5e0ff */
[----:B------:R-:W-:Y:S02]  /*1b20*/  IADD3.X R15, PT, PT, R0, UR5, R9, P2, !PT ;  /* 0x00000005000f7c10 */ /* 0x000fe400097fe409 */
[----:B---3--:R-:W-:Y:S02]  /*1b30*/  MOV R8, UR8 ;  /* 0x0000000800087c02 */ /* 0x008fe40008000f00 */
[----:B--2---:R-:W-:-:S03]  /*1b40*/  MOV R12, UR9 ;  /* 0x00000009000c7c02 */ /* 0x004fc60008000f00 */
        /* <DEDUP_REMOVED lines=19> */
.L_x_1202:
        /* <DEDUP_REMOVED lines=22> */
.L_x_1212:
[----:B------:R2:W-:Y:S01]  /*1de0*/  STS.128 [R13+0x4000], RZ ;  /* 0x004000ff0d007388 */ /* 0x0005e20000000c00 */
[----:B------:R-:W-:Y:S05]  /*1df0*/  BRA `(.L_x_1213) ;  /* 0x0000000000047947 */ /* 0x000fea0003800000 */
.L_x_1211:
[----:B------:R3:W-:Y:S02]  /*1e00*/  STS.128 [R13+0x4000], RZ ;  /* 0x004000ff0d007388 */ /* 0x0007e40000000c00 */
.L_x_1213:
[----:B------:R-:W-:Y:S05]  /*1e10*/  BSYNC.RECONVERGENT B0 ;  /* 0x0000000000007941 */ /* 0x000fea0003800200 */
.L_x_1210:
        /* <DEDUP_REMOVED lines=17> */
.L_x_1215:
[----:B------:R-:W-:Y:S05]  /*1f30*/  BSYNC.RECONVERGENT B0 ;  /* 0x0000000000007941 */ /* 0x000fea0003800200 */
.L_x_1214:
        /* <DEDUP_REMOVED lines=13> */
.L_x_1218:
[----:B------:R1:W-:Y:S01]  /*2010*/  STS.128 [R128], RZ ;  /* 0x000000ff80007388 */ /* 0x0003e20000000c00 */
[----:B------:R-:W-:Y:S05]  /*2020*/  BRA `(.L_x_1219) ;  /* 0x0000000000047947 */ /* 0x000fea0003800000 */
.L_x_1217:
[----:B------:R1:W-:Y:S02]  /*2030*/  STS.128 [R128], RZ ;  /* 0x000000ff80007388 */ /* 0x0003e40000000c00 */
.L_x_1219:
[----:B------:R-:W-:Y:S05]  /*2040*/  BSYNC.RECONVERGENT B0 ;  /* 0x0000000000007941 */ /* 0x000fea0003800200 */
.L_x_1216:
[----:B------:R-:W-:Y:S01]  /*2050*/  SHF.R.U32.HI R12, RZ, 0x1, R6 ;  /* 0x00000001ff0c7819 */ /* 0x000fe20000011606 */
[----:B------:R-:W-:Y:S02]  /*2060*/  IMAD.MOV.U32 R126, RZ, RZ, 0x7f800000 ;  /* 0x7f800000ff7e7424 */ /* 0x000fe400078e00ff */
[----:B------:R-:W-:Y:S01]  /*2070*/  IMAD.MOV.U32 R125, RZ, RZ, 0x7f800000 ;  /* 0x7f800000ff7d7424 */ /* 0x000fe200078e00ff */
[----:B------:R-:W-:Y:S01]  /*2080*/  LOP3.LUT R127, R12, 0x30, RZ, 0xc0, !PT ;  /* 0x000000300c7f7812 */ /* 0x000fe200078ec0ff */
[----:B------:R-:W-:Y:S02]  /*2090*/  IMAD.MOV.U32 R124, RZ, RZ, 0x7f800000 ;  /* 0x7f800000ff7c7424 */ /* 0x000fe400078e00ff */
[----:B------:R-:W-:Y:S01]  /*20a0*/  IMAD.MOV.U32 R123, RZ, RZ, 0x7f800000 ;  /* 0x7f800000ff7b7424 */ /* 0x000fe200078e00ff */
[----:B------:R-:W-:-:S04]  /*20b0*/  LOP3.LUT R127, R127, 0x7, R7, 0xf8, !PT ;  /* 0x000000077f7f7812 */ /* 0x000fc800078ef807 */
[C---:B-1----:R-:W-:Y:S01]  /*20c0*/  LOP3.LUT R17, R127.reuse, 0x40, RZ, 0xfc, !PT ;  /* 0x000000407f117812 */ /* 0x042fe200078efcff */
[C---:B------:R-:W-:Y:S01]  /*20d0*/  VIADD R18, R127.reuse, 0x8 ;  /* 0x000000087f127836 */ /* 0x040fe20000000000 */
[C---:B------:R-:W-:Y:S01]  /*20e0*/  ISETP.GE.AND P3, PT, R127.reuse, UR9, PT ;  /* 0x000000097f007c0c */ /* 0x040fe2000bf66270 */
[----:B------:R-:W-:Y:S01]  /*20f0*/  VIADD R16, R127, 0x48 ;  /* 0x000000487f107836 */ /* 0x000fe20000000000 */
[----:B------:R-:W-:Y:S02]  /*2100*/  ISETP.GE.AND P1, PT, R17, UR9, PT ;  /* 0x0000000911007c0c */ /* 0x000fe4000bf26270 */
[----:B------:R-:W-:Y:S02]  /*2110*/  ISETP.GE.AND P2, PT, R18, UR9, PT ;  /* 0x0000000912007c0c */ /* 0x000fe4000bf46270 */
[----:B------:R-:W-:Y:S01]  /*2120*/  ISETP.GE.AND P0, PT, R16, UR9, PT ;  /* 0x0000000910007c0c */ /* 0x000fe2000bf06270 */
[----:B------:R-:W-:-:S04]  /*2130*/  IMAD.MOV.U32 R16, RZ, RZ, 0x4 ;  /* 0x00000004ff107424 */ /* 0x000fc800078e00ff */
        /* <DEDUP_REMOVED lines=18> */
.L_x_1221:
[----:B------:R-:W-:Y:S05]  /*2260*/  BSYNC.RECONVERGENT B0 ;  /* 0x0000000000007941 */ /* 0x000fea0003800200 */
.L_x_1220:
[----:B------:R-:W3:Y:S01]  /*2270*/  LDCU.64 UR8, c[0x0][0x3d0] ;  /* 0x00007a00ff0877ac */ /* 0x000ee20008000a00 */
[----:B------:R-:W-:Y:S01]  /*2280*/  MOV R2, UR14 ;  /* 0x0000000e00027c02 */ /* 0x000fe20008000f00 */
[----:B------:R-:W-:Y:S01]  /*2290*/  BSSY.RECONVERGENT B0, `(.L_x_1222) ;  /* 0x000001f000007945 */ /* 0x000fe20003800200 */
[----:B------:R-:W-:Y:S02]  /*22a0*/  UIADD3 UR17, UPT, UPT, -UR27, UR33, URZ ;  /* 0x000000211b117290 */ /* 0x000fe4000fffe1ff */
[----:B------:R-:W-:Y:S01]  /*22b0*/  UIMAD UR42, UR5, UR14, URZ ;  /* 0x0000000e052a72a4 */ /* 0x000fe2000f8e02ff */
[----:B-1----:R-:W-:-:S03]  /*22c0*/  IMAD.WIDE.U32 R16, R2, UR27, R8 ;  /* 0x0000001b02107c25 */ /* 0x002fc6000f8e0008 */
[----:B------:R-:W-:Y:S01]  /*22d0*/  UIMAD UR42, UR27, UR15, UR42 ;  /* 0x0000000f1b2a72a4 */ /* 0x000fe2000f8e022a */
[----:B------:R-:W-:Y:S02]  /*22e0*/  ISETP.GE.AND P2, PT, R7, UR17, PT ;  /* 0x0000001107007c0c */ /* 0x000fe4000bf46270 */
[----:B------:R-:W-:-:S04]  /*22f0*/  IADD3 R16, P0, PT, R16, UR52, RZ ;  /* 0x0000003410107c10 */ /* 0x000fc8000ff1e0ff */
[----:B------:R-:W-:Y:S01]  /*2300*/  IADD3.X R17, PT, PT, R11, UR42, R17, P0, !PT ;  /* 0x0000002a0b117c10 */ /* 0x000fe200087fe411 */
[----:B---3--:R-:W-:-:S04]  /*2310*/  IMAD R2, R0, UR8, RZ ;  /* 0x0000000800027c24 */ /* 0x008fc8000f8e02ff */
[C---:B------:R-:W-:Y:S02]  /*2320*/  IMAD R2, R4.reuse, UR9, R2 ;  /* 0x0000000904027c24 */ /* 0x040fe4000f8e0202 */
[----:B------:R-:W-:-:S05]  /*2330*/  IMAD.WIDE.U32 R16, R4, UR8, R16 ;  /* 0x0000000804107c25 */ /* 0x000fca000f8e0010 */
        /* <DEDUP_REMOVED lines=17> */
.L_x_1224:
[----:B------:R1:W-:Y:S01]  /*2450*/  STS.128 [R13+0x6000], RZ ;  /* 0x006000ff0d007388 */ /* 0x0003e20000000c00 */
[----:B------:R-:W-:Y:S05]  /*2460*/  BRA `(.L_x_1225) ;  /* 0x0000000000047947 */ /* 0x000fea0003800000 */
.L_x_1223:
[----:B------:R1:W-:Y:S02]  /*2470*/  STS.128 [R13+0x6000], RZ ;  /* 0x006000ff0d007388 */ /* 0x0003e40000000c00 */
.L_x_1225:
[----:B------:R-:W-:Y:S05]  /*2480*/  BSYNC.RECONVERGENT B0 ;  /* 0x0000000000007941 */ /* 0x000fea0003800200 */
.L_x_1222:
[----:B------:R-:W-:Y:S01]  /*2490*/  ISETP.GE.AND P1, PT, R14, UR17, PT ;  /* 0x000000110e007c0c */ /* 0x000fe2000bf26270 */
        /* <DEDUP_REMOVED lines=20> */
.L_x_1227:
[----:B------:R-:W-:Y:S05]  /*25e0*/  BSYNC.RECONVERGENT B0 ;  /* 0x0000000000007941 */ /* 0x000fea0003800200 */
.L_x_1226:
[----:B------:R-:W3:Y:S01]  /*25f0*/  LDCU.64 UR8, c[0x0][0x3d8] ;  /* 0x00007b00ff0877ac */ /* 0x000ee20008000a00 */
[----:B------:R-:W-:Y:S01]  /*2600*/  MOV R2, UR12 ;  /* 0x0000000c00027c02 */ /* 0x000fe20008000f00 */
[----:B------:R-:W-:Y:S01]  /*2610*/  BSSY.RECONVERGENT B0, `(.L_x_1228) ;  /* 0x000001d000007945 */ /* 0x000fe20003800200 */
[----:B------:R-:W-:-:S03]  /*2620*/  UIMAD UR5, UR5, UR12, URZ ;  /* 0x0000000c050572a4 */ /* 0x000fc6000f8e02ff */
[----:B------:R-:W-:Y:S01]  /*2630*/  IMAD.WIDE.U32 R14, R2, UR27, R8 ;  /* 0x0000001b020e7c25 */ /* 0x000fe2000f8e0008 */
[----:B------:R-:W-:Y:S02]  /*2640*/  UIMAD UR5, UR27, UR13, UR5 ;  /* 0x0000000d1b0572a4 */ /* 0x000fe4000f8e0205 */
[----:B------:R-:W-:-:S04]  /*2650*/  IADD3 R14, P0, PT, R14, UR46, RZ ;  /* 0x0000002e0e0e7c10 */ /* 0x000fc8000ff1e0ff */
        /* <DEDUP_REMOVED lines=21> */
.L_x_1230:
[----:B------:R3:W-:Y:S01]  /*27b0*/  STS.128 [R13+0x8000], RZ ;  /* 0x008000ff0d007388 */ /* 0x0007e20000000c00 */
[----:B------:R-:W-:Y:S05]  /*27c0*/  BRA `(.L_x_1231) ;  /* 0x0000000000047947 */ /* 0x000fea0003800000 */
.L_x_1229:
[----:B------:R3:W-:Y:S02]  /*27d0*/  STS.128 [R13+0x8000], RZ ;  /* 0x008000ff0d007388 */ /* 0x0007e40000000c00 */
.L_x_1231:
[----:B------:R-:W-:Y:S05]  /*27e0*/  BSYNC.RECONVERGENT B0 ;  /* 0x0000000000007941 */ /* 0x000fea0003800200 */
.L_x_1228:
[----:B------:R1:W-:Y:S01]  /*27f0*/  @P1 STS.128 [R13+0x9000], RZ ;  /* 0x009000ff0d001388 */ /* 0x0003e20000000c00 */
[----:B------:R-:W1:Y:S01]  /*2800*/  LDCU UR5, c[0x0][0x440] ;  /* 0x00008800ff0577ac */ /* 0x000e620008000800 */
[----:B------:R-:W-:Y:S01]  /*2810*/  BSSY.RECONVERGENT B0, `(.L_x_1232) ;  /* 0x0000015000007945 */ /* 0x000fe20003800200 */
[----:B------:R-:W-:Y:S01]  /*2820*/  SHF.L.U32 R2, R6, 0x5, RZ ;  /* 0x0000000506027819 */ /* 0x000fe200000006ff */
[----:B------:R-:W1:Y:S02]  /*2830*/  LDCU UR14, c[0x0][0x504] ;  /* 0x0000a080ff0e77ac */ /* 0x000e640008000800 */
        /* <DEDUP_REMOVED lines=18> */
.L_x_1233:
[----:B-1----:R-:W-:Y:S05]  /*2960*/  BSYNC.RECONVERGENT B0 ;  /* 0x0000000000007941 */ /* 0x002fea0003800200 */
.L_x_1232:
[----:B------:R-:W-:Y:S01]  /*2970*/  SHF.R.U32.HI R0, RZ, 0x4, R6 ;  /* 0x00000004ff007819 */ /* 0x000fe20000011606 */
[----:B------:R-:W-:Y:S01]  /*2980*/  IMAD.SHL.U32 R3, R6, 0x10, RZ ;  /* 0x0000001006037824 */ /* 0x000fe200078e00ff */
[----:B------:R-:W-:Y:S01]  /*2990*/  LOP3.LUT R112, R2, 0x20, RZ, 0xc0, !PT ;  /* 0x0000002002707812 */ /* 0x000fe200078ec0ff */
[----:B------:R-:W-:Y:S01]  /*29a0*/  IMAD.SHL.U32 R4, R6, 0x4, RZ ;  /* 0x0000000406047824 */ /* 0x000fe200078e00ff */
[----:B------:R-:W-:Y:S01]  /*29b0*/  LOP3.LUT R0, R0, 0x8, RZ, 0xc0, !PT ;  /* 0x0000000800007812 */ /* 0x000fe200078ec0ff */
[----:B------:R-:W0:Y:S01]  /*29c0*/  LDGDEPBAR ;  /* 0x00000000000079af */ /* 0x000e220000000000 */
[----:B------:R-:W-:Y:S01]  /*29d0*/  LOP3.LUT R5, R2, 0x120, RZ, 0xc0, !PT ;  /* 0x0000012002057812 */ /* 0x000fe200078ec0ff */
[----:B------:R-:W1:Y:S01]  /*29e0*/  LDCU UR15, c[0x0][0x590] ;  /* 0x0000b200ff0f77ac */ /* 0x000e620008000800 */
[--C-:B------:R-:W-:Y:S01]  /*29f0*/  LOP3.LUT R112, R112, 0x3800, R3.reuse, 0xf8, !PT ;  /* 0x0000380070707812 */ /* 0x100fe200078ef803 */
[----:B------:R-:W-:Y:S01]  /*2a00*/  IMAD.MOV.U32 R113, RZ, RZ, 0x20 ;  /* 0x00000020ff717424 */ /* 0x000fe200078e00ff */
[----:B------:R-:W-:Y:S01]  /*2a10*/  LOP3.LUT R4, R4, 0x18, RZ, 0xc0, !PT ;  /* 0x0000001804047812 */ /* 0x000fe200078ec0ff */
[----:B------:R-:W-:Y:S01]  /*2a20*/  IMAD.MOV.U32 R122, RZ, RZ, R128 ;  /* 0x000000ffff7a7224 */ /* 0x000fe200078e0080 */
[----:B------:R-:W-:Y:S01]  /*2a30*/  LOP3.LUT R0, R0, 0x10, R6, 0xf8, !PT ;  /* 0x0000001000007812 */ /* 0x000fe200078ef806 */
[----:B------:R-:W-:Y:S01]  /*2a40*/  IMAD.MOV.U32 R117, RZ, RZ, 0x4 ;  /* 0x00000004ff757424 */ /* 0x000fe200078e00ff */
[----:B------:R-:W-:-:S02]  /*2a50*/  LOP3.LUT R5, R5, 0x600, R3, 0xf8, !PT ;  /* 0x0000060005057812 */ /* 0x000fc400078ef803 */
[----:B------:R-:W-:Y:S02]  /*2a60*/  CS2R R94, SRZ ;  /* 0x00000000005e7805 */ /* 0x000fe4000001ff00 */
[----:B------:R-:W-:Y:S02]  /*2a70*/  LOP3.LUT R112, R112, 0x100, R3, 0xf8, !PT ;  /* 0x0000010070707812 */ /* 0x000fe400078ef803 */
[----:B------:R-:W-:Y:S02]  /*2a80*/  CS2R R92, SRZ ;  /* 0x00000000005c7805 */ /* 0x000fe4000001ff00 */
[--C-:B------:R-:W-:Y:S02]  /*2a90*/  LOP3.LUT R3, R4, 0xc0, R2.reuse, 0xf8, !PT ;  /* 0x000000c004037812 */ /* 0x100fe400078ef802 */
[----:B------:R-:W-:Y:S02]  /*2aa0*/  CS2R R98, SRZ ;  /* 0x0000000000627805 */ /* 0x000fe4000001ff00 */
[----:B------:R-:W-:-:S02]  /*2ab0*/  LOP3.LUT R0, R0, 0xc0, R2, 0xf8, !PT ;  /* 0x000000c000007812 */ /* 0x000fc400078ef802 */
[----:B------:R-:W-:Y:S02]  /*2ac0*/  CS2R R96, SRZ ;  /* 0x0000000000607805 */ /* 0x000fe4000001ff00 */
[----:B------:R-:W-:Y:S02]  /*2ad0*/  LOP3.LUT P0, RZ, R6, 0x4, RZ, 0xc0, !PT ;  /* 0x0000000406ff7812 */ /* 0x000fe4000780c0ff */
[----:B------:R-:W-:Y:S02]  /*2ae0*/  CS2R R90, SRZ ;  /* 0x00000000005a7805 */ /* 0x000fe4000001ff00 */
[C---:B------:R-:W-:Y:S02]  /*2af0*/  LOP3.LUT R12, R3.reuse, 0x8, R12, 0x78, !PT ;  /* 0x00000008030c7812 */ /* 0x040fe400078e780c */
[----:B------:R-:W-:Y:S02]  /*2b00*/  CS2R R88, SRZ ;  /* 0x0000000000587805 */ /* 0x000fe4000001ff00 */
[----:B------:R-:W-:-:S02]  /*2b10*/  LOP3.LUT R6, R3, 0x8, R6, 0x78, !PT ;  /* 0x0000000803067812 */ /* 0x000fc400078e7806 */
[----:B------:R-:W-:Y:S02]  /*2b20*/  CS2R R86, SRZ ;  /* 0x0000000000567805 */ /* 0x000fe4000001ff00 */
[----:B------:R-:W-:Y:S02]  /*2b30*/  LOP3.LUT R0, R0, R4, RZ, 0x3c, !PT ;  /* 0x0000000400007212 */ /* 0x000fe400078e3cff */
[----:B------:R-:W-:Y:S02]  /*2b40*/  CS2R R84, SRZ ;  /* 0x0000000000547805 */ /* 0x000fe4000001ff00 */
[----:B------:R-:W-:Y:S02]  /*2b50*/  LOP3.LUT R3, R5, R12, RZ, 0xfc, !PT ;  /* 0x0000000c05037212 */ /* 0x000fe400078efcff */
[----:B------:R-:W-:Y:S02]  /*2b60*/  CS2R R78, SRZ ;  /* 0x00000000004e7805 */ /* 0x000fe4000001ff00 */
[----:B------:R-:W-:-:S02]  /*2b70*/  LOP3.LUT R112, R112, R6, RZ, 0xfc, !PT ;  /* 0x0000000670707212 */ /* 0x000fc400078efcff */
[----:B------:R-:W-:Y:S02]  /*2b80*/  CS2R R76, SRZ ;  /* 0x00000000004c7805 */ /* 0x000fe4000001ff00 */
[----:B------:R-:W-:Y:S01]  /*2b90*/  LOP3.LUT R2, R0, 0x120, R2, 0xf8, !PT ;  /* 0x0000012000027812 */ /* 0x000fe200078ef802 */
[----:B------:R-:W-:Y:S01]  /*2ba0*/  IMAD.MOV.U32 R0, RZ, RZ, 0x20 ;  /* 0x00000020ff007424 */ /* 0x000fe200078e00ff */
[----:B------:R-:W-:Y:S02]  /*2bb0*/  SEL R113, R113, 0xffffffe0, !P0 ;  /* 0xffffffe071717807 */ /* 0x000fe40004000000 */
[----:B------:R-:W-:Y:S02]  /*2bc0*/  CS2R R82, SRZ ;  /* 0x0000000000527805 */ /* 0x000fe4000001ff00 */
[----:B------:R-:W-:Y:S02]  /*2bd0*/  LEA R3, R3, UR24, 0x1 ;  /* 0x0000001803037c11 */ /* 0x000fe4000f8e08ff */
[----:B------:R-:W-:-:S02]  /*2be0*/  CS2R R80, SRZ ;  /* 0x0000000000507805 */ /* 0x000fc4000001ff00 */
[----:B------:R-:W-:Y:S02]  /*2bf0*/  LEA R2, R2, UR24, 0x1 ;  /* 0x0000001802027c11 */ /* 0x000fe4000f8e08ff */
[----:B------:R-:W-:Y:S02]  /*2c00*/  CS2R R74, SRZ ;  /* 0x00000000004a7805 */ /* 0x000fe4000001ff00 */
[----:B------:R-:W-:Y:S02]  /*2c10*/  LEA R112, R112, UR24, 0x1 ;  /* 0x0000001870707c11 */ /* 0x000fe4000f8e08ff */
[----:B------:R-:W-:Y:S02]  /*2c20*/  CS2R R72, SRZ ;  /* 0x0000000000487805 */ /* 0x000fe4000001ff00 */
[----:B------:R-:W-:Y:S02]  /*2c30*/  CS2R R70, SRZ ;  /* 0x0000000000467805 */ /* 0x000fe4000001ff00 */
[----:B------:R-:W-:Y:S01]  /*2c40*/  CS2R R68, SRZ ;  /* 0x0000000000447805 */ /* 0x000fe2000001ff00 */
[----:B------:R-:W-:Y:S01]  /*2c50*/  VIADD R3, R3, UR16 ;  /* 0x0000001003037c36 */ /* 0x000fe20008000000 */
[----:B------:R-:W2:Y:S01]  /*2c60*/  LDCU UR9, c[0x0][0x508] ;  /* 0x0000a100ff0977ac */ /* 0x000ea20008000800 */
[----:B------:R-:W-:-:S02]  /*2c70*/  VIADD R2, R2, UR16 ;  /* 0x0000001002027c36 */ /* 0x000fc40008000000 */
[----:B------:R-:W-:Y:S01]  /*2c80*/  IMAD.IADD R116, R113, 0x1, R112 ;  /* 0x0000000171747824 */ /* 0x000fe200078e0270 */
[----:B------:R-:W2:Y:S01]  /*2c90*/  LDCU UR8, c[0x0][0x3e0] ;  /* 0x00007c00ff0877ac */ /* 0x000ea20008000800 */
[----:B------:R-:W2:Y:S01]  /*2ca0*/  LDCU UR13, c[0x0][0x50c] ;  /* 0x0000a180ff0d77ac */ /* 0x000ea20008000800 */
[----:B------:R-:W2:Y:S01]  /*2cb0*/  LDCU UR12, c[0x0][0x45c] ;  /* 0x00008b80ff0c77ac */ /* 0x000ea20008000800 */
[----:B-1----:R-:W-:Y:S02]  /*2cc0*/  USHF.L.U32 UR15, UR15, 0x7, URZ ;  /* 0x000000070f0f7899 */ /* 0x002fe400080006ff */
[----:B------:R-:W-:Y:S02]  /*2cd0*/  UIADD3 UR41, UPT, UPT, -UR47, UR41, URZ ;  /* 0x000000292f297290 */ /* 0x000fe4000fffe1ff */
[----:B------:R-:W-:-:S12]  /*2ce0*/  USHF.L.U32 UR49, UR49, 0x3, URZ ;  /* 0x0000000331317899 */ /* 0x000fd800080006ff */
.L_x_1238:
[----:B------:R-:W0:Y:S01]  /*2cf0*/  LDGDEPBAR ;  /* 0x00000000000079af */ /* 0x000e220000000000 */
[----:B------:R-:W-:Y:S01]  /*2d00*/  IADD3 R113, PT, PT, R3, R113, RZ ;  /* 0x0000007103717210 */ /* 0x000fe20007ffe0ff */
[----:B------:R-:W-:Y:S04]  /*2d10*/  USHF.L.U32 UR17, UR48, 0x7, URZ ;  /* 0x0000000730117899 */ /* 0x000fe800080006ff */
[----:B------:R-:W-:Y:S01]  /*2d20*/  UISETP.GE.AND UP0, UPT, UR17, UR41, UPT ;  /* 0x000000291100728c */ /* 0x000fe2000bf06270 */
[----:B------:R-:W-:Y:S04]  /*2d30*/  DEPBAR.LE SB0, 0x0 ;  /* 0x000080000000791a */ /* 0x000fe80000000000 */
[----:B------:R-:W-:Y:S06]  /*2d40*/  BAR.SYNC.DEFER_BLOCKING 0x0 ;  /* 0x0000000000007b1d */ /* 0x000fec0000010000 */
[----:B------:R-:W-:Y:S08]  /*2d50*/  LDSM.16.M88.4 R64, [R3] ;  /* 0x000000000340783b */ /* 0x000ff00000000200 */
[----:B------:R-:W1:Y:S08]  /*2d60*/  LDSM.16.M88.4 R16, [R112+0x6000] ;  /* 0x006000007010783b */ /* 0x000e700000000200 */
[----:B------:R-:W3:Y:S08]  /*2d70*/  LDSM.16.M88.4 R60, [R3+0x1000] ;  /* 0x00100000033c783b */ /* 0x000ef00000000200 */
[----:B------:R-:W2:Y:S08]  /*2d80*/  LDSM.16.M88.4 R32, [R112+0x6400] ;  /* 0x006400007020783b */ /* 0x000eb00000000200 */
[----:B------:R-:W2:Y:S08]  /*2d90*/  LDSM.16.M88.4 R48, [R112+0x6800] ;  /* 0x006800007030783b */ /* 0x000eb00000000200 */
[----:B------:R-:W2:Y:S08]  /*2da0*/  LDSM.16.M88.4 R100, [R112+0x6c00] ;  /* 0x006c00007064783b */ /* 0x000eb00000000200 */
[----:B------:R-:W-:Y:S01]  /*2db0*/  LDSM.16.M88.4 R104, [R113] ;  /* 0x000000007168783b */ /* 0x000fe20000000200 */
[-C--:B-1----:R-:W-:Y:S07]  /*2dc0*/  HMMA.16816.F32.BF16 R4, R64, R16.reuse, RZ ;  /* 0x000000104004723c */ /* 0x082fee00000418ff */
[----:B------:R-:W1:Y:S01]  /*2dd0*/  LDSM.16.M88.4 R108, [R116+0x6000] ;  /* 0x00600000746c783b */ /* 0x000e620000000200 */
[C---:B---3--:R-:W-:Y:S07]  /*2de0*/  HMMA.16816.F32.BF16 R8, R60.reuse, R16, RZ ;  /* 0x000000103c08723c */ /* 0x048fee00000418ff */
[----:B------:R-:W3:Y:S01]  /*2df0*/  LDSM.16.M88.4 R112, [R113+0x1000] ;  /* 0x001000007170783b */ /* 0x000ee20000000200 */
[-C--:B--2-4-:R-:W-:Y:S08]  /*2e00*/  HMMA.16816.F32.BF16 R12, R60, R18.reuse, RZ ;  /* 0x000000123c0c723c */ /* 0x094ff000000418ff */
        /* <DEDUP_REMOVED lines=25> */
[----:B------:R-:W2:Y:S01]  /*2fa0*/  MUFU.TANH R136, R5 ;  /* 0x0000000500887308 */ /* 0x000ea20000002400 */
[----:B------:R-:W-:Y:S01]  /*2fb0*/  FMUL.FTZ R9, R9, UR13 ;  /* 0x0000000d09097c20 */ /* 0x000fe20008410000 */
[----:B------:R-:W-:Y:S01]  /*2fc0*/  FMUL.FTZ R12, R12, UR13 ;  /* 0x0000000d0c0c7c20 */ /* 0x000fe20008410000 */
[----:B------:R-:W-:Y:S01]  /*2fd0*/  FMUL.FTZ R13, R13, UR13 ;  /* 0x0000000d0d0d7c20 */ /* 0x000fe20008410000 */
[----:B------:R-:W-:Y:S01]  /*2fe0*/  FMUL.FTZ R14, R14, UR13 ;  /* 0x0000000d0e0e7c20 */ /* 0x000fe20008410000 */
[----:B------:R-:W-:Y:S05]  /*2ff0*/  FMUL.FTZ R15, R15, UR13 ;  /* 0x0000000d0f0f7c20 */ /* 0x000fea0008410000 */
[----:B------:R3:W4:Y:S01]  /*3000*/  MUFU.TANH R139, R8 ;  /* 0x00000008008b7308 */ /* 0x0007220000002400 */
[----:B------:R-:W-:Y:S01]  /*3010*/  FMUL.FTZ R16, R16, UR13 ;  /* 0x0000000d10107c20 */ /* 0x000fe20008410000 */
[----:B------:R-:W-:Y:S01]  /*3020*/  FMUL.FTZ R17, R17, UR13 ;  /* 0x0000000d11117c20 */ /* 0x000fe20008410000 */
[----:B------:R-:W-:Y:S01]  /*3030*/  FMUL.FTZ R18, R18, UR13 ;  /* 0x0000000d12127c20 */ /* 0x000fe20008410000 */
[----:B------:R-:W-:Y:S06]  /*3040*/  FMUL.FTZ R19, R19, UR13 ;  /* 0x0000000d13137c20 */ /* 0x000fec0008410000 */
[----:B------:R-:W1:Y:S10]  /*3050*/  MUFU.TANH R137, R6 ;  /* 0x0000000600897308 */ /* 0x000e740000002400 */
[----:B------:R2:W1:Y:S01]  /*3060*/  MUFU.TANH R140, R9 ;  /* 0x00000009008c7308 */ /* 0x0004620000002400 */
[----:B---3--:R-:W-:Y:S04]  /*3070*/  MOV R8, UR10 ;  /* 0x0000000a00087c02 */ /* 0x008fe80008000f00 */
[C---:B------:R-:W-:Y:S05]  /*3080*/  LEA R8, P0, R127.reuse, R8, 0x2 ;  /* 0x000000087f087211 */ /* 0x040fea00078010ff */
[----:B------:R3:W1:Y:S10]  /*3090*/  MUFU.TANH R138, R7 ;  /* 0x00000007008a7308 */ /* 0x0006740000002400 */
[----:B------:R-:W1:Y:S01]  /*30a0*/  MUFU.TANH R141, R10 ;  /* 0x0000000a008d7308 */ /* 0x000e620000002400 */
[----:B--2---:R-:W-:Y:S04]  /*30b0*/  MOV R9, UR11 ;  /* 0x0000000b00097c02 */ /* 0x004fe80008000f00 */
[----:B------:R-:W-:Y:S05]  /*30c0*/  LEA.HI.X R9, R127, R9, RZ, 0x2, P0 ;  /* 0x000000097f097211 */ /* 0x000fea00000f14ff */
[----:B------:R2:W1:Y:S01]  /*30d0*/  MUFU.TANH R142, R11 ;  /* 0x0000000b008e7308 */ /* 0x0004620000002400 */
[----:B---3--:R-:W3:Y:S09]  /*30e0*/  LDSM.16.M88.4 R4, [R116+0x6400] ;  /* 0x006400007404783b */ /* 0x008ef20000000200 */
[----:B------:R1:W1:Y:S01]  /*30f0*/  MUFU.TANH R143, R12 ;  /* 0x0000000c008f7308 */ /* 0x0002620000002400 */
[----:B-----5:R-:W5:Y:S04]  /*3100*/  LDG.E R134, desc[UR34][R8.64] ;  /* 0x0000002208867981 */ /* 0x020f68000c1e1900 */
[----:B------:R-:W5:Y:S05]  /*3110*/  LDG.E R133, desc[UR34][R8.64+0x20] ;  /* 0x0000202208857981 */ /* 0x000f6a000c1e1900 */
[----:B------:R1:W1:Y:S01]  /*3120*/  MUFU.TANH R144, R13 ;  /* 0x0000000d00907308 */ /* 0x0002620000002400 */
[----:B------:R-:W5:Y:S04]  /*3130*/  LDG.E R132, desc[UR34][R8.64+0x100] ;  /* 0x0001002208847981 */ /* 0x000f68000c1e1900 */
[----:B------:R2:W5:Y:S05]  /*3140*/  LDG.E R129, desc[UR34][R8.64+0x120] ;  /* 0x0001202208817981 */ /* 0x00056a000c1e1900 */
[----:B------:R1:W1:Y:S10]  /*3150*/  MUFU.TANH R145, R14 ;  /* 0x0000000e00917308 */ /* 0x0002740000002400 */
[----:B------:R1:W1:Y:S10]  /*3160*/  MUFU.TANH R146, R15 ;  /* 0x0000000f00927308 */ /* 0x0002740000002400 */
[----:B------:R1:W1:Y:S01]  /*3170*/  MUFU.TANH R148, R16 ;  /* 0x0000001000947308 */ /* 0x0002620000002400 */
[-C--:B---3--:R-:W-:Y:S01]  /*3180*/  HMMA.16816.F32.BF16 R20, R104, R4.reuse, R20 ;  /* 0x000000046814723c */ /* 0x088fe20000041814 */
[----:B--2---:R-:W2:Y:S08]  /*3190*/  LDSM.16.M88.4 R8, [R116+0x6800] ;  /* 0x006800007408783b */ /* 0x004eb00000000200 */
        /* <DEDUP_REMOVED lines=21> */
[----:B------:R-:W-:Y:S01]  /*32f0*/  FMUL.FTZ R32, R32, UR13 ;  /* 0x0000000d20207c20 */ /* 0x000fe20008410000 */
[----:B------:R-:W-:Y:S01]  /*3300*/  FMUL.FTZ R33, R33, UR13 ;  /* 0x0000000d21217c20 */ /* 0x000fe20008410000 */
[-C--:B--2---:R-:W-:Y:S07]  /*3310*/  HMMA.16816.F32.BF16 R36, R104, R8.reuse, R36 ;  /* 0x000000086824723c */ /* 0x084fee0000041824 */
[----:B------:R3:W2:Y:S01]  /*3320*/  MUFU.TANH R153, R22 ;  /* 0x0000001600997308 */ /* 0x0006a20000002400 */
[----:B------:R-:W-:Y:S01]  /*3330*/  FMUL.FTZ R34, R34, UR13 ;  /* 0x0000000d22227c20 */ /* 0x000fe20008410000 */
[----:B------:R-:W-:Y:S01]  /*3340*/  FMUL.FTZ R35, R35, UR13 ;  /* 0x0000000d23237c20 */ /* 0x000fe20008410000 */
[C---:B------:R-:W-:Y:S07]  /*3350*/  HMMA.16816.F32.BF16 R40, R112.reuse, R8, R40 ;  /* 0x000000087028723c */ /* 0x040fee0000041828 */
[----:B------:R3:W1:Y:S01]  /*3360*/  MUFU.TANH R154, R23 ;  /* 0x00000017009a7308 */ /* 0x0006620000002400 */
[-C--:B------:R-:W-:Y:S09]  /*3370*/  HMMA.16816.F32.BF16 R44, R112, R10.reuse, R44 ;  /* 0x0000000a702c723c */ /* 0x080ff2000004182c */
[----:B------:R3:W1:Y:S01]  /*3380*/  MUFU.TANH R155, R24 ;  /* 0x00000018009b7308 */ /* 0x0006620000002400 */
[----:B------:R-:W-:Y:S01]  /*3390*/  FMUL.FTZ R36, R36, UR13 ;  /* 0x0000000d24247c20 */ /* 0x000fe20008410000 */
[----:B------:R-:W-:Y:S01]  /*33a0*/  FMUL.FTZ R37, R37, UR13 ;  /* 0x0000000d25257c20 */ /* 0x000fe20008410000 */
[----:B------:R-:W-:Y:S01]  /*33b0*/  FMUL.FTZ R38, R38, UR13 ;  /* 0x0000000d26267c20 */ /* 0x000fe20008410000 */
[----:B------:R-:W-:Y:S01]  /*33c0*/  FMUL.FTZ R39, R39, UR13 ;  /* 0x0000000d27277c20 */ /* 0x000fe20008410000 */
[C---:B------:R-:W-:Y:S05]  /*33d0*/  HMMA.16816.F32.BF16 R48, R104.reuse, R10, R48 ;  /* 0x0000000a6830723c */ /* 0x040fea0000041830 */
[----:B------:R3:W1:Y:S01]  /*33e0*/  MUFU.TANH R156, R25 ;  /* 0x00000019009c7308 */ /* 0x0006620000002400 */
[----:B------:R-:W-:Y:S01]  /*33f0*/  FMUL.FTZ R40, R40, UR13 ;  /* 0x0000000d28287c20 */ /* 0x000fe20008410000 */
[----:B------:R-:W-:Y:S01]  /*3400*/  FMUL.FTZ R41, R41, UR13 ;  /* 0x0000000d29297c20 */ /* 0x000fe20008410000 */
[----:B------:R-:W-:Y:S01]  /*3410*/  FMUL.FTZ R42, R42, UR13 ;  /* 0x0000000d2a2a7c20 */ /* 0x000fe20008410000 */
[----:B------:R-:W-:Y:S01]  /*3420*/  FMUL.FTZ R43, R43, UR13 ;  /* 0x0000000d2b2b7c20 */ /* 0x000fe20008410000 */
[-C--:B----4-:R-:W-:Y:S05]  /*3430*/  HMMA.16816.F32.BF16 R52, R104, R4.reuse, R52 ;  /* 0x000000046834723c */ /* 0x090fea0000041834 */
[----:B------:R3:W4:Y:S01]  /*3440*/  MUFU.TANH R159, R26 ;  /* 0x0000001a009f7308 */ /* 0x0007220000002400 */
        /* <DEDUP_REMOVED lines=10> */
[-C--:B------:R-:W-:Y:S05]  /*34f0*/  HMMA.16816.F32.BF16 R60, R112, R6.reuse, R60 ;  /* 0x00000006703c723c */ /* 0x080fea000004183c */
[----:B------:R3:W1:Y:S01]  /*3500*/  MUFU.TANH R158, R28 ;  /* 0x0000001c009e7308 */ /* 0x0006620000002400 */
[----:B------:R-:W-:Y:S01]  /*3510*/  FMUL.FTZ R52, R52, UR13 ;  /* 0x0000000d34347c20 */ /* 0x000fe20008410000 */
[----:B------:R-:W-:Y:S01]  /*3520*/  FMUL.FTZ R53, R53, UR13 ;  /* 0x0000000d35357c20 */ /* 0x000fe20008410000 */
[----:B------:R-:W-:Y:S01]  /*3530*/  FMUL.FTZ R54, R54, UR13 ;  /* 0x0000000d36367c20 */ /* 0x000fe20008410000 */
[----:B------:R-:W-:Y:S01]  /*3540*/  FMUL.FTZ R55, R55, UR13 ;  /* 0x0000000d37377c20 */ /* 0x000fe20008410000 */
[----:B------:R-:W-:Y:S05]  /*3550*/  HMMA.16816.F32.BF16 R64, R104, R6, R64 ;  /* 0x000000066840723c */ /* 0x000fea0000041840 */
[----:B------:R3:W1:Y:S01]  /*3560*/  MUFU.TANH R160, R29 ;  /* 0x0000001d00a07308 */ /* 0x0006620000002400 */
[----:B------:R-:W-:Y:S01]  /*3570*/  FMUL.FTZ R56, R56, UR13 ;  /* 0x0000000d38387c20 */ /* 0x000fe20008410000 */
[----:B------:R-:W-:Y:S01]  /*3580*/  FMUL.FTZ R57, R57, UR13 ;  /* 0x0000000d39397c20 */ /* 0x000fe20008410000 */
[----:B------:R-:W-:Y:S01]  /*3590*/  FMUL.FTZ R58, R58, UR13 ;  /* 0x0000000d3a3a7c20 */ /* 0x000fe20008410000 */
[----:B------:R-:W-:Y:S06]  /*35a0*/  FMUL.FTZ R59, R59, UR13 ;  /* 0x0000000d3b3b7c20 */ /* 0x000fec0008410000 */
        /* <DEDUP_REMOVED lines=46> */
[----:B--2-4-:R-:W-:Y:S05]  /*3890*/  BRA.U !UP0, `(.L_x_1234) ;  /* 0x0000000508347547 */ /* 0x014fea000b800000 */
[----:B-1----:R-:W-:Y:S01]  /*38a0*/  MOV R9, R194 ;  /* 0x000000c200097202 */ /* 0x002fe20000000f00 */
[----:B------:R-:W-:Y:S01]  /*38b0*/  USHF.L.U32 UR16, UR37, 0x7, URZ ;  /* 0x0000000725107899 */ /* 0x000fe200080006ff */
[----:B------:R-:W-:Y:S01]  /*38c0*/  MOV R13, R192 ;  /* 0x000000c0000d7202 */ /* 0x000fe20000000f00 */
[----:B------:R-:W-:Y:S01]  /*38d0*/  IMAD.MOV.U32 R12, RZ, RZ, R193 ;  /* 0x000000ffff0c7224 */ /* 0x000fe200078e00c1 */
[----:B---3--:R-:W-:Y:S01]  /*38e0*/  MOV R17, R200 ;  /* 0x000000c800117202 */ /* 0x008fe20000000f00 */
        /* <DEDUP_REMOVED lines=55> */
[----:B------:R-:W-:Y:S01]  /*3c60*/  MOV R61, R140 ;  /* 0x0000008c003d7202 */ /* 0x000fe20000000f00 */
[----:B------:R-:W-:Y:S01]  /*3c70*/  UIADD3 UR16, UPT, UPT, UR16, 0x80, URZ ;  /* 0x0000008010107890 */ /* 0x000fe2000fffe0ff */
[----:B------:R-:W-:Y:S01]  /*3c80*/  IMAD.U32 R4, RZ, RZ, UR27 ;  /* 0x0000001bff047e24 */ /* 0x000fe2000f8e00ff */
[----:B------:R-:W-:Y:S01]  /*3c90*/  UIADD3 UR27, UPT, UPT, UR17, 0x80, URZ ;  /* 0x00000080111b7890 */ /* 0x000fe2000fffe0ff */
[----:B------:R-:W-:Y:S01]  /*3ca0*/  MOV R66, R138 ;  /* 0x0000008a00427202 */ /* 0x000fe20000000f00 */
[----:B------:R-:W-:Y:S01]  /*3cb0*/  IMAD.MOV.U32 R8, RZ, RZ, R139 ;  /* 0x000000ffff087224 */ /* 0x000fe200078e008b */
[----:B------:R-:W-:Y:S01]  /*3cc0*/  UIADD3 UR16, UPT, UPT, UR16, UR14, -UR33 ;  /* 0x0000000e10107290 */ /* 0x000fe2000fffe821 */
[----:B------:R-:W-:Y:S01]  /*3cd0*/  ISETP.LT.AND P0, PT, R4, UR33, PT ;  /* 0x0000002104007c0c */ /* 0x000fe2000bf01270 */
[----:B------:R-:W-:Y:S01]  /*3ce0*/  IMAD.MOV.U32 R4, RZ, RZ, R187 ;  /* 0x000000ffff047224 */ /* 0x000fe200078e00bb */
[----:B------:R-:W-:Y:S01]  /*3cf0*/  MOV R100, R136 ;  /* 0x0000008800647202 */ /* 0x000fe20000000f00 */
[----:B------:R-:W-:Y:S01]  /*3d00*/  UIADD3 UR16, UPT, UPT, UR16, -0x80, URZ ;  /* 0xffffff8010107890 */ /* 0x000fe2000fffe0ff */
[----:B------:R-:W-:Y:S02]  /*3d10*/  IMAD.MOV.U32 R67, RZ, RZ, R137 ;  /* 0x000000ffff437224 */ /* 0x000fe400078e0089 */
[----:B------:R-:W-:Y:S01]  /*3d20*/  IMAD.MOV.U32 R5, RZ, RZ, R135 ;  /* 0x000000ffff057224 */ /* 0x000fe200078e0087 */
[----:B------:R-:W-:Y:S06]  /*3d30*/  UISETP.GE.AND UP0, UPT, UR27, UR16, UPT ;  /* 0x000000101b00728c */ /* 0x000fec000bf06270 */
[----:B------:R-:W-:Y:S11]  /*3d40*/  PLOP3.LUT P1, PT, PT, PT, UP0, 0x80, 0x8 ;  /* 0x000000000008781c */ /* 0x000ff60003f2f008 */
[----:B------:R-:W-:Y:S02]  /*3d50*/  @!UPT UIADD3 URZ, UPT, UPT, URZ, URZ, URZ ;  /* 0x000000fffffff290 */ /* 0x000fe4000fffe0ff */
[----:B------:R-:W-:Y:S05]  /*3d60*/  @!P1 BRA P0, `(.L_x_1235) ;  /* 0x00000010009c9947 */ /* 0x000fea0000000000 */
.L_x_1234:
[----:B------:R-:W2:Y:S01]  /*3d70*/  S2R R4, SR_TID.X ;  /* 0x0000000000047919 */ /* 0x000ea20000002100 */
[----:B------:R-:W-:Y:S01]  /*3d80*/  UIADD3 UR16, UPT, UPT, UR33, UR9, -UR43 ;  /* 0x0000000921107290 */ /* 0x000fe2000fffe82b */
[----:B------:R-:W-:Y:S01]  /*3d90*/  VIADD R9, R127, UR17 ;  /* 0x000000117f097c36 */ /* 0x000fe20008000000 */
[----:B------:R-:W-:Y:S01]  /*3da0*/  UIADD3 UR27, UPT, UPT, UR33, -UR14, -UR43 ;  /* 0x8000000e211b7290 */ /* 0x000fe2000fffe82b */
[----:B------:R-:W-:Y:S02]  /*3db0*/  IMAD.U32 R101, RZ, RZ, UR37 ;  /* 0x00000025ff657e24 */ /* 0x000fe4000f8e00ff */
[----:B------:R-:W-:Y:S02]  /*3dc0*/  IMAD.MOV.U32 R199, RZ, RZ, 0x1 ;  /* 0x00000001ffc77424 */ /* 0x000fe400078e00ff */
[----:B------:R-:W-:Y:S02]  /*3dd0*/  IMAD.MOV.U32 R197, RZ, RZ, 0x9 ;  /* 0x00000009ffc57424 */ /* 0x000fe400078e00ff */
[----:B------:R-:W-:Y:S02]  /*3de0*/  IMAD.MOV.U32 R116, RZ, RZ, 0x41 ;  /* 0x00000041ff747424 */ /* 0x000fe400078e00ff */
[----:B------:R-:W-:Y:S02]  /*3df0*/  IMAD.MOV.U32 R6, RZ, RZ, 0x49 ;  /* 0x00000049ff067424 */ /* 0x000fe400078e00ff */
[----:B--2---:R-:W-:Y:S01]  /*3e00*/  IMAD.SHL.U32 R5, R4, 0x2, RZ ;  /* 0x0000000204057824 */ /* 0x004fe200078e00ff */
[----:B------:R-:W-:Y:S04]  /*3e10*/  SHF.R.U32.HI R4, RZ, 0x1, R4 ;  /* 0x00000001ff047819 */ /* 0x000fe80000011604 */
[----:B------:R-:W-:Y:S04]  /*3e20*/  LOP3.LUT R5, R5, 0x6, RZ, 0xc0, !PT ;  /* 0x0000000605057812 */ /* 0x000fe800078ec0ff */
[----:B------:R-:W-:Y:S01]  /*3e30*/  LOP3.LUT R4, R5, 0x1c0, R4, 0xf8, !PT ;  /* 0x000001c005047812 */ /* 0x000fe200078ef804 */
[C---:B------:R-:W-:Y:S02]  /*3e40*/  VIADD R5, R9.reuse, UR16 ;  /* 0x0000001009057c36 */ /* 0x040fe40008000000 */
[----:B------:R-:W-:Y:S02]  /*3e50*/  VIADD R9, R9, UR27 ;  /* 0x0000001b09097c36 */ /* 0x000fe40008000000 */
[----:B------:R-:W-:Y:S01]  /*3e60*/  IMAD R101, R101, 0x80, R4 ;  /* 0x0000008065657824 */ /* 0x000fe200078e0204 */
[----:B------:R-:W-:Y:S02]  /*3e70*/  VIADDMNMX R199, R5, R199, UR33, PT ;  /* 0x0000002105c77e46 */ /* 0x000fe4000b8001c7 */
[----:B------:R-:W-:Y:S01]  /*3e80*/  VIMNMX R7, PT, PT, RZ, R9, !PT ;  /* 0x00000009ff077248 */ /* 0x000fe20007fe0100 */
[----:B------:R-:W-:Y:S01]  /*3e90*/  VIADD R115, R101, 0x1 ;  /* 0x0000000165737836 */ /* 0x000fe20000000000 */
[----:B------:R-:W-:Y:S01]  /*3ea0*/  VIADDMNMX R10, R9, 0x8, RZ, !PT ;  /* 0x00000008090a7846 */ /* 0x000fe200078001ff */
[----:B------:R-:W-:Y:S01]  /*3eb0*/  VIADD R114, R101, 0x8 ;  /* 0x0000000865727836 */ /* 0x000fe20000000000 */
[----:B------:R-:W-:Y:S01]  /*3ec0*/  VIADDMNMX R4, R9, 0x40, RZ, !PT ;  /* 0x0000004009047846 */ /* 0x000fe200078001ff */
[----:B------:R-:W-:Y:S01]  /*3ed0*/  VIADD R113, R101, 0x9 ;  /* 0x0000000965717836 */ /* 0x000fe20000000000 */
[----:B------:R-:W-:Y:S01]  /*3ee0*/  VIADDMNMX R9, R9, 0x48, RZ, !PT ;  /* 0x0000004809097846 */ /* 0x000fe200078001ff */
[C---:B------:R-:W-:Y:S01]  /*3ef0*/  VIADD R112, R101.reuse, 0x10 ;  /* 0x0000001065707836 */ /* 0x040fe20000000000 */
[C---:B------:R-:W-:Y:S01]  /*3f00*/  ISETP.GE.AND P4, PT, R101.reuse, R7, PT ;  /* 0x000000076500720c */ /* 0x040fe20003f86270 */
[C---:B------:R-:W-:Y:S01]  /*3f10*/  VIADD R111, R101.reuse, 0x11 ;  /* 0x00000011656f7836 */ /* 0x040fe20000000000 */
[C---:B------:R-:W-:Y:S01]  /*3f20*/  ISETP.GE.AND P3, PT, R101.reuse, R10, PT ;  /* 0x0000000a6500720c */ /* 0x040fe20003f66270 */
[----:B------:R-:W-:Y:S01]  /*3f30*/  VIADD R110, R101, 0x18 ;  /* 0x00000018656e7836 */ /* 0x000fe20000000000 */
[----:B------:R-:W-:Y:S01]  /*3f40*/  VIADDMNMX R197, R5, R197, UR33, PT ;  /* 0x0000002105c57e46 */ /* 0x000fe2000b8001c5 */
[----:B------:R-:W-:Y:S01]  /*3f50*/  VIADD R109, R101, 0x19 ;  /* 0x00000019656d7836 */ /* 0x000fe20000000000 */
[----:B------:R-:W-:Y:S01]  /*3f60*/  VIADDMNMX R116, R5, R116, UR33, PT ;  /* 0x0000002105747e46 */ /* 0x000fe2000b800174 */
[----:B------:R-:W-:Y:S01]  /*3f70*/  VIADD R108, R101, 0x20 ;  /* 0x00000020656c7836 */ /* 0x000fe20000000000 */
[----:B------:R-:W-:Y:S01]  /*3f80*/  VIADDMNMX R6, R5, R6, UR33, PT ;  /* 0x0000002105067e46 */ /* 0x000fe2000b800106 */
[C---:B------:R-:W-:Y:S01]  /*3f90*/  VIADD R107, R101.reuse, 0x21 ;  /* 0x00000021656b7836 */ /* 0x040fe20000000000 */
[C---:B------:R-:W-:Y:S01]  /*3fa0*/  ISETP.GE.AND P2, PT, R101.reuse, R4, PT ;  /* 0x000000046500720c */ /* 0x040fe20003f46270 */
[C---:B------:R-:W-:Y:S01]  /*3fb0*/  VIADD R106, R101.reuse, 0x28 ;  /* 0x00000028656a7836 */ /* 0x040fe20000000000 */
[C---:B------:R-:W-:Y:S01]  /*3fc0*/  ISETP.GE.AND P1, PT, R101.reuse, R9, PT ;  /* 0x000000096500720c */ /* 0x040fe20003f26270 */
[----:B------:R-:W-:Y:S01]  /*3fd0*/  VIADD R105, R101, 0x29 ;  /* 0x0000002965697836 */ /* 0x000fe20000000000 */
[----:B-1----:R-:W-:Y:S01]  /*3fe0*/  FSEL R5, R135, -INF , P4 ;  /* 0xff80000087057808 */ /* 0x002fe20002000000 */
[----:B------:R-:W-:Y:S01]  /*3ff0*/  VIADD R104, R101, 0x30 ;  /* 0x0000003065687836 */ /* 0x000fe20000000000 */
[----:B---3--:R-:W-:Y:S01]  /*4000*/  FSEL R67, R137, -INF , P3 ;  /* 0xff80000089437808 */ /* 0x008fe20001800000 */
[C---:B------:R-:W-:Y:S01]  /*4010*/  VIADD R103, R101.reuse, 0x31 ;  /* 0x0000003165677836 */ /* 0x040fe20000000000 */
[C---:B------:R-:W-:Y:S01]  /*4020*/  ISETP.GE.AND P0, PT, R101.reuse, R199, PT ;  /* 0x000000c76500720c */ /* 0x040fe20003f06270 */
[C---:B------:R-:W-:Y:S01]  /*4030*/  VIADD R102, R101.reuse, 0x38 ;  /* 0x0000003865667836 */ /* 0x040fe20000000000 */
[C---:B------:R-:W-:Y:S02]  /*4040*/  ISETP.GE.AND P6, PT, R101.reuse, R197, PT ;  /* 0x000000c56500720c */ /* 0x040fe40003fc6270 */
[C---:B------:R-:W-:Y:S02]  /*4050*/  ISETP.GE.AND P5, PT, R101.reuse, R116, PT ;  /* 0x000000746500720c */ /* 0x040fe40003fa6270 */
[C---:B------:R-:W-:Y:S01]  /*4060*/  ISETP.GE.AND P4, PT, R101.reuse, R6, PT ;  /* 0x000000066500720c */ /* 0x040fe20003f86270 */
[----:B------:R-:W-:Y:S01]  /*4070*/  VIADD R101, R101, 0x39 ;  /* 0x0000003965657836 */ /* 0x000fe20000000000 */
[-C--:B------:R-:W-:Y:S02]  /*4080*/  ISETP.GE.AND P3, PT, R115, R7.reuse, PT ;  /* 0x000000077300720c */ /* 0x080fe40003f66270 */
[----:B------:R-:W-:Y:S02]  /*4090*/  FSEL R8, R139, -INF , P2 ;  /* 0xff8000008b087808 */ /* 0x000fe40001000000 */
[----:B------:R-:W-:Y:S02]  /*40a0*/  FSEL R60, R141, -INF , P1 ;  /* 0xff8000008d3c7808 */ /* 0x000fe40000800000 */
[-C--:B------:R-:W-:Y:S02]  /*40b0*/  ISETP.GE.AND P2, PT, R114, R7.reuse, PT ;  /* 0x000000077200720c */ /* 0x080fe40003f46270 */
[-C--:B------:R-:W-:Y:S02]  /*40c0*/  ISETP.GE.AND P1, PT, R113, R7.reuse, PT ;  /* 0x000000077100720c */ /* 0x080fe40003f26270 */
[----:B------:R-:W-:Y:S02]  /*40d0*/  FSEL R5, R5, -INF , !P0 ;  /* 0xff80000005057808 */ /* 0x000fe40004000000 */
[----:B------:R-:W-:Y:S02]  /*40e0*/  FSEL R67, R67, -INF , !P6 ;  /* 0xff80000043437808 */ /* 0x000fe40007000000 */
[----:B------:R-:W-:Y:S02]  /*40f0*/  FSEL R8, R8, -INF , !P5 ;  /* 0xff80000008087808 */ /* 0x000fe40006800000 */
[----:B------:R-:W-:Y:S02]  /*4100*/  FSEL R60, R60, -INF , !P4 ;  /* 0xff8000003c3c7808 */ /* 0x000fe40006000000 */
[----:B------:R-:W-:Y:S02]  /*4110*/  FSEL R100, R136, -INF , P3 ;  /* 0xff80000088647808 */ /* 0x000fe40001800000 */
[-C--:B------:R-:W-:Y:S02]  /*4120*/  ISETP.GE.AND P0, PT, R112, R7.reuse, PT ;  /* 0x000000077000720c */ /* 0x080fe40003f06270 */
[-C--:B------:R-:W-:Y:S02]  /*4130*/  ISETP.GE.AND P6, PT, R111, R7.reuse, PT ;  /* 0x000000076f00720c */ /* 0x080fe40003fc6270 */
[-C--:B------:R-:W-:Y:S02]  /*4140*/  ISETP.GE.AND P5, PT, R110, R7.reuse, PT ;  /* 0x000000076e00720c */ /* 0x080fe40003fa6270 */
        /* <DEDUP_REMOVED lines=46> */
[----:B------:R-:W-:Y:S02]  /*4430*/  ISETP.GE.AND P2, PT, R101, R10, PT ;  /* 0x0000000a6500720c */ /* 0x000fe40003f46270 */
        /* <DEDUP_REMOVED lines=62> */
[----:B------:R-:W-:Y:S02]  /*4820*/  ISETP.GE.AND P0, PT, R101, R9, PT ;  /* 0x000000096500720c */ /* 0x000fe40003f06270 */
[-C--:B------:R-:W-:Y:S02]  /*4830*/  ISETP.GE.AND P6, PT, R115, R199.reuse, PT ;  /* 0x000000c77300720c */ /* 0x080fe40003fc6270 */
[-C--:B------:R-:W-:Y:S02]  /*4840*/  ISETP.GE.AND P5, PT, R114, R199.reuse, PT ;  /* 0x000000c77200720c */ /* 0x080fe40003fa6270 */
[-C--:B------:R-:W-:Y:S02]  /*4850*/  ISETP.GE.AND P4, PT, R113, R199.reuse, PT ;  /* 0x000000c77100720c */ /* 0x080fe40003f86270 */
[-C--:B------:R-:W-:Y:S02]  /*4860*/  ISETP.GE.AND P3, PT, R112, R199.reuse, PT ;  /* 0x000000c77000720c */ /* 0x080fe40003f66270 */
[----:B------:R-:W-:Y:S02]  /*4870*/  FSEL R11, R190, -INF , P2 ;  /* 0xff800000be0b7808 */ /* 0x000fe40001000000 */
[----:B------:R-:W-:Y:S02]  /*4880*/  FSEL R12, R193, -INF , P1 ;  /* 0xff800000c10c7808 */ /* 0x000fe40000800000 */
[----:B------:R-:W-:Y:S02]  /*4890*/  FSEL R9, R194, -INF , P0 ;  /* 0xff800000c2097808 */ /* 0x000fe40000000000 */
        /* <DEDUP_REMOVED lines=116> */
.L_x_1235:
[----:B------:R1:W-:Y:S01]  /*4fe0*/  STL [R1+0x38], R80 ;  /* 0x0000385001007387 */ /* 0x0003e20000100800 */
[C---:B------:R-:W-:Y:S01]  /*4ff0*/  FMUL.FTZ R6, R126.reuse, 1.4426950216293334961 ;  /* 0x3fb8aa3b7e067820 */ /* 0x040fe20000410000 */
[----:B------:R-:W-:Y:S01]  /*5000*/  FSETP.NEU.FTZ.AND P0, PT, R126, -INF , PT ;  /* 0xff8000007e00780b */ /* 0x000fe20003f1d000 */
[----:B------:R-:W-:Y:S01]  /*5010*/  FMUL.FTZ R101, R125, 1.4426950216293334961 ;  /* 0x3fb8aa3b7d657820 */ /* 0x000fe20000410000 */
[----:B------:R2:W-:Y:S01]  /*5020*/  STL [R1+0x34], R79 ;  /* 0x0000344f01007387 */ /* 0x0005e20000100800 */
[----:B------:R-:W-:Y:S01]  /*5030*/  FMUL.FTZ R225, R124, 1.4426950216293334961 ;  /* 0x3fb8aa3b7ce17820 */ /* 0x000fe20000410000 */
[----:B------:R-:W-:Y:S01]  /*5040*/  FSEL R6, R6, RZ, P0 ;  /* 0x000000ff06067208 */ /* 0x000fe20000000000 */
[----:B------:R-:W-:Y:S01]  /*5050*/  FFMA.FTZ R135, -R135, R135, 1 ;  /* 0x3f80000087877423 */ /* 0x000fe20000010187 */
[----:B------:R3:W-:Y:S01]  /*5060*/  STL [R1+0x30], R78 ;  /* 0x0000304e01007387 */ /* 0x0007e20000100800 */
[----:B------:R-:W-:Y:S01]  /*5070*/  FSETP.NEU.FTZ.AND P0, PT, R125, -INF , PT ;  /* 0xff8000007d00780b */ /* 0x000fe20003f1d000 */
[----:B------:R-:W-:Y:S01]  /*5080*/  FFMA.FTZ R136, -R136, R136, 1 ;  /* 0x3f80000088887423 */ /* 0x000fe20000010188 */
[--C-:B------:R-:W-:Y:S01]  /*5090*/  FFMA.FTZ R5, R5, UR12, -R6.reuse ;  /* 0x0000000c05057c23 */ /* 0x100fe20008010806 */
[----:B------:R-:W-:Y:S01]  /*50a0*/  STL [R1+0x2c], R77 ;  /* 0x00002c4d01007387 */ /* 0x000fe20000100800 */
[--C-:B------:R-:W-:Y:S01]  /*50b0*/  FFMA.FTZ R100, R100, UR12, -R6.reuse ;  /* 0x0000000c64647c23 */ /* 0x100fe20008010806 */
[--C-:B------:R-:W-:Y:S01]  /*50c0*/  FFMA.FTZ R65, R65, UR12, -R6.reuse ;  /* 0x0000000c41417c23 */ /* 0x100fe20008010806 */
        /* <DEDUP_REMOVED lines=8> */
[----:B------:R-:W-:Y:S01]  /*5150*/  MUFU.EX2 R242, R242 ;  /* 0x000000f200f27308 */ /* 0x000fe20000000800 */
[----:B------:R-:W4:Y:S01]  /*5160*/  S2R R114, SR_TID.X ;  /* 0x0000000000727919 */ /* 0x000f220000002100 */
[--C-:B------:R-:W-:Y:S01]  /*5170*/  FFMA.FTZ R54, R54, UR12, -R6.reuse ;  /* 0x0000000c36367c23 */ /* 0x100fe20008010806 */
[--C-:B------:R-:W-:Y:S01]  /*5180*/  FFMA.FTZ R53, R53, UR12, -R6.reuse ;  /* 0x0000000c35357c23 */ /* 0x100fe20008010806 */
[----:B------:R-:W-:Y:S01]  /*5190*/  FMUL.FTZ R135, R135, UR13 ;  /* 0x0000000d87877c20 */ /* 0x000fe20008410000 */
[----:B------:R-:W-:Y:S01]  /*51a0*/  STL [R1+0x20], R74 ;  /* 0x0000204a01007387 */ /* 0x000fe20000100800 */
[----:B------:R-:W-:Y:S01]  /*51b0*/  FMUL.FTZ R136, R136, UR13 ;  /* 0x0000000d88887c20 */ /* 0x000fe20008410000 */
[--C-:B------:R-:W-:Y:S03]  /*51c0*/  FFMA.FTZ R240, R38, UR12, -R6.reuse ;  /* 0x0000000c26f07c23 */ /* 0x100fe60008010806 */
[----:B-1----:R1:W-:Y:S01]  /*51d0*/  MUFU.EX2 R80, R5 ;  /* 0x0000000500507308 */ /* 0x0023e20000000800 */
[----:B------:R-:W-:Y:S01]  /*51e0*/  STL [R1+0x1c], R73 ;  /* 0x00001c4901007387 */ /* 0x000fe20000100800 */
[--C-:B------:R-:W-:Y:S01]  /*51f0*/  FFMA.FTZ R239, R37, UR12, -R6.reuse ;  /* 0x0000000c25ef7c23 */ /* 0x100fe20008010806 */
[--C-:B------:R-:W-:Y:S01]  /*5200*/  FFMA.FTZ R211, R22, UR12, -R6.reuse ;  /* 0x0000000c16d37c23 */ /* 0x100fe20008010806 */
[--C-:B------:R-:W-:Y:S01]  /*5210*/  FFMA.FTZ R210, R21, UR12, -R6.reuse ;  /* 0x0000000c15d27c23 */ /* 0x100fe20008010806 */
[----:B------:R-:W-:Y:S01]  /*5220*/  STL [R1+0x18], R72 ;  /* 0x0000184801007387 */ /* 0x000fe20000100800 */
[----:B------:R-:W-:Y:S01]  /*5230*/  FFMA.FTZ R6, R7, UR12, -R6 ;  /* 0x0000000c07067c23 */ /* 0x000fe20008010806 */
[----:B------:R-:W-:Y:S03]  /*5240*/  MOV R113, 0x20 ;  /* 0x0000002000717802 */ /* 0x000fe60000000f00 */
[----:B--2---:R-:W2:Y:S01]  /*5250*/  MUFU.EX2 R79, R100 ;  /* 0x00000064004f7308 */ /* 0x004ea20000000800 */
[----:B------:R-:W-:Y:S01]  /*5260*/  STL [R1+0x14], R71 ;  /* 0x0000144701007387 */ /* 0x000fe20000100800 */
[----:B------:R-:W-:Y:S01]  /*5270*/  FFMA.FTZ R137, -R137, R137, 1 ;  /* 0x3f80000089897423 */ /* 0x000fe20000010189 */
[----:B------:R-:W-:Y:S01]  /*5280*/  FFMA.FTZ R143, -R143, R143, 1 ;  /* 0x3f8000008f8f7423 */ /* 0x000fe2000001018f */
[----:B------:R-:W-:Y:S01]  /*5290*/  MOV R197, 0x10 ;  /* 0x0000001000c57802 */ /* 0x000fe20000000f00 */
[----:B------:R-:W-:Y:S01]  /*52a0*/  STL [R1+0x10], R70 ;  /* 0x0000104601007387 */ /* 0x000fe20000100800 */
[----:B------:R-:W-:Y:S01]  /*52b0*/  FMUL.FTZ R137, R137, UR13 ;  /* 0x0000000d89897c20 */ /* 0x000fe20008410000 */
[----:B------:R-:W-:Y:S03]  /*52c0*/  FMUL.FTZ R143, R143, UR13 ;  /* 0x0000000d8f8f7c20 */ /* 0x000fe60008410000 */
[----:B------:R-:W-:Y:S01]  /*52d0*/  MUFU.EX2 R202, R6 ;  /* 0x0000000600ca7308 */ /* 0x000fe20000000800 */
[----:B------:R-:W-:Y:S01]  /*52e0*/  STL [R1+0xc], R69 ;  /* 0x00000c4501007387 */ /* 0x000fe20000100800 */
[----:B-1----:R-:W-:Y:S01]  /*52f0*/  FSEL R5, R101, RZ, P0 ;  /* 0x000000ff65057208 */ /* 0x002fe20000000000 */
[----:B------:R-:W-:Y:S01]  /*5300*/  FFMA.FTZ R138, -R138, R138, 1 ;  /* 0x3f8000008a8a7423 */ /* 0x000fe2000001018a */
[----:B------:R-:W-:Y:S01]  /*5310*/  FSETP.NEU.FTZ.AND P0, PT, R124, -INF , PT ;  /* 0xff8000007c00780b */ /* 0x000fe20003f1d000 */
[----:B------:R1:W-:Y:S01]  /*5320*/  STL [R1+0x8], R68 ;  /* 0x0000084401007387 */ /* 0x0003e20000100800 */
[----:B------:R-:W-:Y:S01]  /*5330*/  FFMA.FTZ R144, -R144, R144, 1 ;  /* 0x3f80000090907423 */ /* 0x000fe20000010190 */
[--C-:B------:R-:W-:Y:S03]  /*5340*/  FFMA.FTZ R115, R67, UR12, -R5.reuse ;  /* 0x0000000c43737c23 */ /* 0x100fe60008010805 */
[----:B------:R-:W-:Y:S01]  /*5350*/  MUFU.EX2 R241, R241 ;  /* 0x000000f100f17308 */ /* 0x000fe20000000800 */
[--C-:B------:R-:W-:Y:S01]  /*5360*/  FFMA.FTZ R66, R66, UR12, -R5.reuse ;  /* 0x0000000c42427c23 */ /* 0x100fe20008010805 */
[----:B------:R-:W-:Y:S01]  /*5370*/  FSEL R225, R225, RZ, P0 ;  /* 0x000000ffe1e17208 */ /* 0x000fe20000000000 */
        /* <DEDUP_REMOVED lines=13> */
[----:B---3--:R-:W3:Y:S01]  /*5450*/  MUFU.EX2 R78, R66 ;  /* 0x00000042004e7308 */ /* 0x008ee20000000800 */
[--C-:B------:R-:W-:Y:S01]  /*5460*/  FFMA.FTZ R209, R20, UR12, -R5.reuse ;  /* 0x0000000c14d17c23 */ /* 0x100fe20008010805 */
[----:B------:R-:W-:Y:S01]  /*5470*/  FFMA.FTZ R206, R17, UR12, -R5 ;  /* 0x0000000c11ce7c23 */ /* 0x000fe20008010805 */
[--C-:B------:R-:W-:Y:S01]  /*5480*/  FFMA.FTZ R226, R14, UR12, -R225.reuse ;  /* 0x0000000c0ee27c23 */ /* 0x100fe200080108e1 */
[--C-:B------:R-:W-:Y:S01]  /*5490*/  FFMA.FTZ R207, R4, UR12, -R225.reuse ;  /* 0x0000000c04cf7c23 */ /* 0x100fe200080108e1 */
[--C-:B------:R-:W-:Y:S01]  /*54a0*/  FFMA.FTZ R61, R61, UR12, -R225.reuse ;  /* 0x0000000c3d3d7c23 */ /* 0x100fe200080108e1 */
[--C-:B------:R-:W-:Y:S01]  /*54b0*/  FFMA.FTZ R8, R8, UR12, -R225.reuse ;  /* 0x0000000c08087c23 */ /* 0x100fe200080108e1 */
[--C-:B------:R-:W-:Y:S03]  /*54c0*/  FFMA.FTZ R58, R58, UR12, -R225.reuse ;  /* 0x0000000c3a3a7c23 */ /* 0x100fe600080108e1 */
[----:B-1----:R1:W-:Y:S01]  /*54d0*/  MUFU.EX2 R68, R62 ;  /* 0x0000003e00447308 */ /* 0x0023e20000000800 */
        /* <DEDUP_REMOVED lines=11> */
[----:B------:R-:W-:Y:S01]  /*5590*/  FFMA.FTZ R225, R13, UR12, -R225 ;  /* 0x0000000c0de17c23 */ /* 0x000fe200080108e1 */
[----:B------:R2:W-:Y:S01]  /*55a0*/  STL [R1+0x4], R3 ;  /* 0x0000040301007387 */ /* 0x0005e20000100800 */
[C---:B------:R-:W-:Y:S01]  /*55b0*/  FSETP.NEU.FTZ.AND P0, PT, R123.reuse, -INF , PT ;  /* 0xff8000007b00780b */ /* 0x040fe20003f1d000 */
[----:B------:R-:W-:Y:S03]  /*55c0*/  FMUL.FTZ R138, R138, UR13 ;  /* 0x0000000d8a8a7c20 */ /* 0x000fe60008410000 */
[----:B------:R-:W-:Y:S01]  /*55d0*/  MUFU.EX2 R71, R65 ;  /* 0x0000004100477308 */ /* 0x000fe20000000800 */
[----:B------:R3:W-:Y:S01]  /*55e0*/  STL [R1], R2 ;  /* 0x0000000201007387 */ /* 0x0007e20000100800 */
[----:B-1----:R-:W-:Y:S01]  /*55f0*/  FMUL.FTZ R62, R123, 1.4426950216293334961 ;  /* 0x3fb8aa3b7b3e7820 */ /* 0x002fe20000410000 */
[----:B------:R-:W-:Y:S01]  /*5600*/  FMUL.FTZ R144, R144, UR13 ;  /* 0x0000000d90907c20 */ /* 0x000fe20008410000 */
[----:B------:R-:W-:Y:S01]  /*5610*/  FFMA.FTZ R139, -R139, R139, 1 ;  /* 0x3f8000008b8b7423 */ /* 0x000fe2000001018b */
[----:B------:R-:W-:Y:S01]  /*5620*/  FFMA.FTZ R140, -R140, R140, 1 ;  /* 0x3f8000008c8c7423 */ /* 0x000fe2000001018c */
[----:B------:R-:W-:Y:S01]  /*5630*/  FFMA.FTZ R146, -R146, R146, 1 ;  /* 0x3f80000092927423 */ /* 0x000fe20000010192 */
[----:B------:R-:W-:Y:S03]  /*5640*/  FFMA.FTZ R141, -R141, R141, 1 ;  /* 0x3f8000008d8d7423 */ /* 0x000fe6000001018d */
[----:B------:R-:W-:Y:S01]  /*5650*/  MUFU.EX2 R70, R64 ;  /* 0x0000004000467308 */ /* 0x000fe20000000800 */
[----:B----4-:R-:W-:Y:S01]  /*5660*/  FSEL R8, R62, RZ, P0 ;  /* 0x000000ff3e087208 */ /* 0x010fe20000000000 */
[----:B------:R-:W-:Y:S01]  /*5670*/  FMUL.FTZ R139, R139, UR13 ;  /* 0x0000000d8b8b7c20 */ /* 0x000fe20008410000 */
[----:B------:R-:W-:Y:S01]  /*5680*/  FMUL.FTZ R140, R140, UR13 ;  /* 0x0000000d8c8c7c20 */ /* 0x000fe20008410000 */
[----:B------:R-:W-:Y:S01]  /*5690*/  FMUL.FTZ R146, R146, UR13 ;  /* 0x0000000d92927c20 */ /* 0x000fe20008410000 */
[----:B------:R-:W-:Y:S01]  /*56a0*/  FMUL.FTZ R141, R141, UR13 ;  /* 0x0000000d8d8d7c20 */ /* 0x000fe20008410000 */
        /* <DEDUP_REMOVED lines=19> */
[----:B------:R-:W-:Y:S01]  /*57e0*/  FFMA.FTZ R142, -R142, R142, 1 ;  /* 0x3f8000008e8e7423 */ /* 0x000fe2000001018e */
[----:B------:R-:W-:Y:S01]  /*57f0*/  FFMA.FTZ R145, -R145, R145, 1 ;  /* 0x3f80000091917423 */ /* 0x000fe20000010191 */
[----:B------:R-:W-:Y:S01]  /*5800*/  FFMA.FTZ R193, -R193, R193, 1 ;  /* 0x3f800000c1c17423 */ /* 0x000fe200000101c1 */
[----:B------:R-:W-:Y:S01]  /*5810*/  FFMA.FTZ R194, -R194, R194, 1 ;  /* 0x3f800000c2c27423 */ /* 0x000fe200000101c2 */
[----:B------:R-:W-:Y:S01]  /*5820*/  FMUL.FTZ R142, R142, UR13 ;  /* 0x0000000d8e8e7c20 */ /* 0x000fe20008410000 */
[----:B------:R-:W-:Y:S01]  /*5830*/  FMUL.FTZ R145, R145, UR13 ;  /* 0x0000000d91917c20 */ /* 0x000fe20008410000 */
[----:B------:R-:W-:Y:S03]  /*5840*/  FFMA.FTZ R155, -R155, R155, 1 ;  /* 0x3f8000009b9b7423 */ /* 0x000fe6000001019b */
[----:B------:R-:W-:Y:S01]  /*5850*/  MUFU.EX2 R74, R59 ;  /* 0x0000003b004a7308 */ /* 0x000fe20000000800 */
[----:B------:R-:W-:Y:S01]  /*5860*/  FFMA.FTZ R171, -R171, R171, 1 ;  /* 0x3f800000abab7423 */ /* 0x000fe200000101ab */
[----:B------:R-:W-:Y:S01]  /*5870*/  FFMA.FTZ R183, -R183, R183, 1 ;  /* 0x3f800000b7b77423 */ /* 0x000fe200000101b7 */
[----:B------:R-:W-:Y:S01]  /*5880*/  FFMA.FTZ R184, -R184, R184, 1 ;  /* 0x3f800000b8b87423 */ /* 0x000fe200000101b8 */
[----:B------:R-:W-:Y:S01]  /*5890*/  FFMA.FTZ R185, -R185, R185, 1 ;  /* 0x3f800000b9b97423 */ /* 0x000fe200000101b9 */
[----:B------:R-:W-:Y:S01]  /*58a0*/  FFMA.FTZ R186, -R186, R186, 1 ;  /* 0x3f800000baba7423 */ /* 0x000fe200000101ba */
[----:B------:R-:W-:Y:S01]  /*58b0*/  FFMA.FTZ R187, -R187, R187, 1 ;  /* 0x3f800000bbbb7423 */ /* 0x000fe200000101bb */
[----:B------:R-:W-:Y:S03]  /*58c0*/  FFMA.FTZ R188, -R188, R188, 1 ;  /* 0x3f800000bcbc7423 */ /* 0x000fe600000101bc */
[----:B------:R-:W-:Y:S01]  /*58d0*/  MUFU.EX2 R73, R58 ;  /* 0x0000003a00497308 */ /* 0x000fe20000000800 */
[----:B------:R-:W-:Y:S01]  /*58e0*/  FFMA.FTZ R189, -R189, R189, 1 ;  /* 0x3f800000bdbd7423 */ /* 0x000fe200000101bd */
[----:B------:R-:W-:Y:S01]  /*58f0*/  FFMA.FTZ R190, -R190, R190, 1 ;  /* 0x3f800000bebe7423 */ /* 0x000fe200000101be */
[----:B------:R-:W-:Y:S01]  /*5900*/  FFMA.FTZ R191, -R191, R191, 1 ;  /* 0x3f800000bfbf7423 */ /* 0x000fe200000101bf */
[----:B------:R-:W-:Y:S01]  /*5910*/  FFMA.FTZ R192, -R192, R192, 1 ;  /* 0x3f800000c0c07423 */ /* 0x000fe200000101c0 */
[----:B------:R-:W-:Y:S01]  /*5920*/  UISETP.GT.AND UP0, UPT, UR48, UR44, UPT ;  /* 0x0000002c3000728c */ /* 0x000fe2000bf04270 */
[----:B------:R-:W-:Y:S01]  /*5930*/  FMUL.FTZ R193, R193, UR13 ;  /* 0x0000000dc1c17c20 */ /* 0x000fe20008410000 */
[----:B------:R-:W-:Y:S03]  /*5940*/  FMUL.FTZ R194, R194, UR13 ;  /* 0x0000000dc2c27c20 */ /* 0x000fe60008410000 */
[----:B------:R-:W-:Y:S01]  /*5950*/  MUFU.EX2 R72, R57 ;  /* 0x0000003900487308 */ /* 0x000fe20000000800 */
[----:B------:R-:W-:Y:S01]  /*5960*/  FMUL.FTZ R155, R155, UR13 ;  /* 0x0000000d9b9b7c20 */ /* 0x000fe20008410000 */
[----:B------:R-:W-:Y:S01]  /*5970*/  FMUL.FTZ R171, R171, UR13 ;  /* 0x0000000dabab7c20 */ /* 0x000fe20008410000 */
[----:B------:R-:W-:Y:S01]  /*5980*/  FMUL.FTZ R183, R183, UR13 ;  /* 0x0000000db7b77c20 */ /* 0x000fe20008410000 */
[----:B------:R-:W-:Y:S01]  /*5990*/  FMUL.FTZ R184, R184, UR13 ;  /* 0x0000000db8b87c20 */ /* 0x000fe20008410000 */
[----:B------:R-:W-:Y:S01]  /*59a0*/  FMUL.FTZ R185, R185, UR13 ;  /* 0x0000000db9b97c20 */ /* 0x000fe20008410000 */
        /* <DEDUP_REMOVED lines=8> */
[----:B------:R-:W-:Y:S01]  /*5a30*/  FFMA.FTZ R195, -R195, R195, 1 ;  /* 0x3f800000c3c37423 */ /* 0x000fe200000101c3 */
[----:B------:R-:W-:Y:S03]  /*5a40*/  FFMA.FTZ R196, -R196, R196, 1 ;  /* 0x3f800000c4c47423 */ /* 0x000fe600000101c4 */
[----:B------:R-:W-:Y:S01]  /*5a50*/  MUFU.EX2 R251, R251 ;  /* 0x000000fb00fb7308 */ /* 0x000fe20000000800 */
[----:B------:R-:W-:Y:S01]  /*5a60*/  FFMA.FTZ R198, -R198, R198, 1 ;  /* 0x3f800000c6c67423 */ /* 0x000fe200000101c6 */
[----:B------:R-:W-:Y:S01]  /*5a70*/  FFMA.FTZ R200, -R200, R200, 1 ;  /* 0x3f800000c8c87423 */ /* 0x000fe200000101c8 */
[----:B------:R-:W-:Y:S01]  /*5a80*/  FMUL.FTZ R195, R195, UR13 ;  /* 0x0000000dc3c37c20 */ /* 0x000fe20008410000 */
[----:B------:R-:W-:Y:S01]  /*5a90*/  FMUL.FTZ R196, R196, UR13 ;  /* 0x0000000dc4c47c20 */ /* 0x000fe20008410000 */
[----:B------:R-:W-:Y:S01]  /*5aa0*/  FMUL.FTZ R198, R198, UR13 ;  /* 0x0000000dc6c67c20 */ /* 0x000fe20008410000 */
[----:B------:R-:W-:Y:S04]  /*5ab0*/  FMUL.FTZ R200, R200, UR13 ;  /* 0x0000000dc8c87c20 */ /* 0x000fe80008410000 */
[----:B--2---:R-:W-:Y:S10]  /*5ac0*/  MUFU.EX2 R3, R54 ;  /* 0x0000003600037308 */ /* 0x004ff40000000800 */
[----:B---3--:R-:W-:Y:S10]  /*5ad0*/  MUFU.EX2 R2, R53 ;  /* 0x0000003500027308 */ /* 0x008ff40000000800 */
        /* <DEDUP_REMOVED lines=34> */
[----:B------:R-:W1:Y:S10]  /*5d00*/  MUFU.EX2 R206, R206 ;  /* 0x000000ce00ce7308 */ /* 0x000e740000000800 */
[----:B------:R1:W-:Y:S10]  /*5d10*/  MUFU.EX2 R221, R8 ;  /* 0x0000000800dd7308 */ /* 0x0003f40000000800 */
[----:B------:R-:W-:Y:S10]  /*5d20*/  MUFU.EX2 R207, R207 ;  /* 0x000000cf00cf7308 */ /* 0x000ff40000000800 */
[----:B------:R-:W2:Y:S10]  /*5d30*/  MUFU.EX2 R216, R216 ;  /* 0x000000d800d87308 */ /* 0x000eb40000000800 */
[----:B------:R-:W-:Y:S10]  /*5d40*/  MUFU.EX2 R224, R224 ;  /* 0x000000e000e07308 */ /* 0x000ff40000000800 */
[----:B------:R-:W3:Y:S10]  /*5d50*/  MUFU.EX2 R223, R223 ;  /* 0x000000df00df7308 */ /* 0x000ef40000000800 */
[----:B------:R-:W-:Y:S10]  /*5d60*/  MUFU.EX2 R226, R226 ;  /* 0x000000e200e27308 */ /* 0x000ff40000000800 */
[----:B------:R-:W4:Y:S10]  /*5d70*/  MUFU.EX2 R225, R225 ;  /* 0x000000e100e17308 */ /* 0x000f340000000800 */
[----:B------:R-:W4:Y:S01]  /*5d80*/  MUFU.EX2 R222, R222 ;  /* 0x000000de00de7308 */ /* 0x000f220000000800 */
[C---:B------:R-:W-:Y:S02]  /*5d90*/  SHF.L.U32 R7, R114.reuse, 0x4, RZ ;  /* 0x0000000472077819 */ /* 0x040fe400000006ff */
[C---:B------:R-:W-:Y:S02]  /*5da0*/  SHF.L.U32 R16, R114.reuse, 0x1, RZ ;  /* 0x0000000172107819 */ /* 0x040fe400000006ff */
[C---:B------:R-:W-:Y:S02]  /*5db0*/  SHF.L.U32 R5, R114.reuse, 0x5, RZ ;  /* 0x0000000572057819 */ /* 0x040fe400000006ff */
[----:B------:R-:W-:Y:S02]  /*5dc0*/  SHF.L.U32 R17, R114, 0x6, RZ ;  /* 0x0000000672117819 */ /* 0x000fe400000006ff */
[----:B------:R-:W-:Y:S02]  /*5dd0*/  LOP3.LUT R14, R7, 0x1c0, RZ, 0xc0, !PT ;  /* 0x000001c0070e7812 */ /* 0x000fe400078ec0ff */
[----:B------:R-:W-:Y:S02]  /*5de0*/  LOP3.LUT R17, R16, 0xe006, R17, 0xc8, !PT ;  /* 0x0000e00610117812 */ /* 0x000fe400078ec811 */
[----:B------:R-:W-:Y:S02]  /*5df0*/  SHF.L.U32 R6, R114, 0x2, RZ ;  /* 0x0000000272067819 */ /* 0x000fe400000006ff */
[----:B------:R-:W-:Y:S02]  /*5e00*/  LOP3.LUT R4, R5, 0xc0, RZ, 0xc0, !PT ;  /* 0x000000c005047812 */ /* 0x000fe400078ec0ff */
[----:B------:R-:W-:Y:S02]  /*5e10*/  LOP3.LUT R13, R14, 0x38, R16, 0xf8, !PT ;  /* 0x000000380e0d7812 */ /* 0x000fe400078ef810 */
[----:B------:R-:W-:Y:S02]  /*5e20*/  LOP3.LUT R14, R17, 0xc00, R5, 0xf8, !PT ;  /* 0x00000c00110e7812 */ /* 0x000fe400078ef805 */
[----:B------:R-:W-:Y:S02]  /*5e30*/  LOP3.LUT R6, R4, 0x18, R6, 0xf8, !PT ;  /* 0x0000001804067812 */ /* 0x000fe400078ef806 */
[C---:B------:R-:W-:Y:S02]  /*5e40*/  LOP3.LUT R15, R5.reuse, 0x20, RZ, 0xc0, !PT ;  /* 0x00000020050f7812 */ /* 0x040fe400078ec0ff */
[----:B------:R-:W-:Y:S02]  /*5e50*/  SHF.R.U32.HI R4, RZ, 0x1, R114 ;  /* 0x00000001ff047819 */ /* 0x000fe40000011672 */
[----:B------:R-:W-:Y:S02]  /*5e60*/  LOP3.LUT R5, R5, 0x120, RZ, 0xc0, !PT ;  /* 0x0000012005057812 */ /* 0x000fe400078ec0ff */
[----:B------:R-:W-:Y:S02]  /*5e70*/  LOP3.LUT R4, R6, 0x8, R4, 0x78, !PT ;  /* 0x0000000806047812 */ /* 0x000fe400078e7804 */
[--C-:B------:R-:W-:Y:S02]  /*5e80*/  LOP3.LUT R5, R5, 0x600, R7.reuse, 0xf8, !PT ;  /* 0x0000060005057812 */ /* 0x100fe400078ef807 */
[----:B------:R-:W-:Y:S02]  /*5e90*/  LOP3.LUT R13, R14, R13, RZ, 0xfc, !PT ;  /* 0x0000000d0e0d7212 */ /* 0x000fe400078efcff */
[----:B------:R-:W-:Y:S02]  /*5ea0*/  LOP3.LUT R4, R5, R4, RZ, 0xfc, !PT ;  /* 0x0000000405047212 */ /* 0x000fe400078efcff */
[----:B------:R-:W-:Y:S02]  /*5eb0*/  LOP3.LUT R112, R6, 0x8, R114, 0x78, !PT ;  /* 0x0000000806707812 */ /* 0x000fe400078e7872 */
[----:B------:R-:W-:Y:S02]  /*5ec0*/  F2FP.BF16.F32.PACK_AB R5, R79, R80 ;  /* 0x000000504f05723e */ /* 0x000fe400000010ff */
[----:B------:R-:W-:Y:S02]  /*5ed0*/  LEA R215, R13, UR4, 0x1 ;  /* 0x000000040dd77c11 */ /* 0x000fe4000f8e08ff */
[----:B------:R-:W-:Y:S02]  /*5ee0*/  F2FP.BF16.F32.PACK_AB R6, R78, R115 ;  /* 0x000000734e06723e */ /* 0x000fe400000010ff */
[----:B-1----:R-:W-:Y:S01]  /*5ef0*/  F2FP.BF16.F32.PACK_AB R8, R206, R201 ;  /* 0x000000c9ce08723e */ /* 0x002fe200000010ff */
[----:B------:R1:W-:Y:S01]  /*5f00*/  STS [R215+0x12000], R5 ;  /* 0x01200005d7007388 */ /* 0x0003e20000000800 */
[----:B------:R-:W-:Y:S02]  /*5f10*/  LEA R104, R4, UR4, 0x1 ;  /* 0x0000000404687c11 */ /* 0x000fe4000f8e08ff */
[C---:B------:R-:W-:Y:S01]  /*5f20*/  R2P PR, R114.reuse, 0x18 ;  /* 0x0000001872007804 */ /* 0x040fe20000000000 */
[----:B------:R2:W-:Y:S01]  /*5f30*/  STS [R215+0x12400], R6 ;  /* 0x01240006d7007388 */ /* 0x0005e20000000800 */
[----:B------:R-:W-:Y:S02]  /*5f40*/  LOP3.LUT P1, RZ, R114, 0x4, RZ, 0xc0, !PT ;  /* 0x0000000472ff7812 */ /* 0x000fe4000782c0ff */
[--C-:B------:R-:W-:Y:S02]  /*5f50*/  LOP3.LUT R10, R15, 0x3800, R7.reuse, 0xf8, !PT ;  /* 0x000038000f0a7812 */ /* 0x100fe400078ef807 */
[----:B------:R-:W-:Y:S02]  /*5f60*/  SEL R197, R197, 0xfffffff0, !P1 ;  /* 0xfffffff0c5c57807 */ /* 0x000fe40004800000 */
[----:B------:R-:W-:Y:S02]  /*5f70*/  LOP3.LUT R10, R10, 0x100, R7, 0xf8, !PT ;  /* 0x000001000a0a7812 */ /* 0x000fe400078ef807 */
[----:B------:R-:W-:Y:S02]  /*5f80*/  IADD3 R214, PT, PT, R197, R215, RZ ;  /* 0x000000d7c5d67210 */ /* 0x000fe40007ffe0ff */
[----:B------:R-:W-:Y:S02]  /*5f90*/  F2FP.BF16.F32.PACK_AB R7, R76, R77 ;  /* 0x0000004d4c07723e */ /* 0x000fe400000010ff */
[----:B------:R-:W-:Y:S02]  /*5fa0*/  LOP3.LUT R112, R10, R112, RZ, 0xfc, !PT ;  /* 0x000000700a707212 */ /* 0x000fe400078efcff */
[C---:B------:R-:W-:Y:S02]  /*5fb0*/  IADD3 R9, PT, PT, R215.reuse, 0x12000, RZ ;  /* 0x00012000d7097810 */ /* 0x040fe40007ffe0ff */
[----:B------:R-:W-:Y:S02]  /*5fc0*/  F2FP.BF16.F32.PACK_AB R10, R74, R75 ;  /* 0x0000004b4a0a723e */ /* 0x000fe400000010ff */
[----:B------:R-:W-:Y:S02]  /*5fd0*/  IADD3 R205, PT, PT, R215, 0x12040, RZ ;  /* 0x00012040d7cd7810 */ /* 0x000fe40007ffe0ff */
[----:B-1----:R-:W-:Y:S02]  /*5fe0*/  F2FP.BF16.F32.PACK_AB R5, R68, R69 ;  /* 0x000000454405723e */ /* 0x002fe400000010ff */
[----:B------:R-:W-:Y:S02]  /*5ff0*/  @P4 IADD3 R205, PT, PT, R9, -0x40, RZ ;  /* 0xffffffc009cd4810 */ /* 0x000fe40007ffe0ff */
[----:B--2---:R-:W-:Y:S01]  /*6000*/  F2FP.BF16.F32.PACK_AB R6, R70, R71 ;  /* 0x000000474606723e */ /* 0x004fe200000010ff */
[----:B------:R1:W-:Y:S01]  /*6010*/  STS [R214+0x12400], R5 ;  /* 0x01240005d6007388 */ /* 0x0003e20000000800 */
[----:B------:R-:W-:Y:S02]  /*6020*/  F2FP.BF16.F32.PACK_AB R9, R72, R73 ;  /* 0x000000494809723e */ /* 0x000fe400000010ff */
[----:B------:R-:W-:Y:S01]  /*6030*/  LEA R112, R112, UR4, 0x1 ;  /* 0x0000000470707c11 */ /* 0x000fe2000f8e08ff */
[----:B------:R2:W-:Y:S01]  /*6040*/  STS [R214+0x12000], R6 ;  /* 0x01200006d6007388 */ /* 0x0005e20000000800 */
[----:B------:R-:W-:Y:S02]  /*6050*/  IADD3 R204, PT, PT, R197, R205, RZ ;  /* 0x000000cdc5cc7210 */ /* 0x000fe40007ffe0ff */
[C---:B------:R-:W-:Y:S01]  /*6060*/  SEL R199, R113.reuse, 0xffffffe0, !P3 ;  /* 0xffffffe071c77807 */ /* 0x040fe20005800000 */
[----:B------:R3:W-:Y:S01]  /*6070*/  STS [R215+0x14000], R7 ;  /* 0x01400007d7007388 */ /* 0x0007e20000000800 */
[----:B------:R-:W-:Y:S02]  /*6080*/  SEL R113, R113, 0xffffffe0, !P1 ;  /* 0xffffffe071717807 */ /* 0x000fe40004800000 */
[----:B------:R-:W-:Y:S01]  /*6090*/  IADD3 R213, PT, PT, R215, R199, RZ ;  /* 0x000000c7d7d57210 */ /* 0x000fe20007ffe0ff */
[----:B------:R4:W-:Y:S01]  /*60a0*/  STS [R215+0x14400], R10 ;  /* 0x0144000ad7007388 */ /* 0x0009e20000000800 */
[----:B------:R-:W-:Y:S02]  /*60b0*/  IADD3 R199, PT, PT, R199, R205, RZ ;  /* 0x000000cdc7c77210 */ /* 0x000fe40007ffe0ff */
[C---:B------:R-:W-:Y:S01]  /*60c0*/  IADD3 R212, PT, PT, R197.reuse, R213, RZ ;  /* 0x000000d5c5d47210 */ /* 0x040fe20007ffe0ff */
[----:B------:R4:W-:Y:S01]  /*60d0*/  STS [R214+0x14000], R9 ;  /* 0x01400009d6007388 */ /* 0x0009e20000000800 */
[----:B------:R-:W-:Y:S02]  /*60e0*/  IADD3 R197, PT, PT, R197, R199, RZ ;  /* 0x000000c7c5c57210 */ /* 0x000fe40007ffe0ff */
[----:B------:R-:W-:Y:S02]  /*60f0*/  IADD3 R108, PT, PT, R104, R113, RZ ;  /* 0x00000071686c7210 */ /* 0x000fe40007ffe0ff */
[----:B------:R-:W-:Y:S02]  /*6100*/  IADD3 R116, PT, PT, R113, R112, RZ ;  /* 0x0000007071747210 */ /* 0x000fe40007ffe0ff */
[----:B-1----:R-:W-:Y:S02]  /*6110*/  F2FP.BF16.F32.PACK_AB R5, R0, R117 ;  /* 0x000000750005723e */ /* 0x002fe400000010ff */
[----:B--2---:R-:W-:Y:S02]  /*6120*/  F2FP.BF16.F32.PACK_AB R6, R2, R3 ;  /* 0x000000030206723e */ /* 0x004fe400000010ff */
[----:B---3--:R-:W-:Y:S02]  /*6130*/  F2FP.BF16.F32.PACK_AB R7, R251, R252 ;  /* 0x000000fcfb07723e */ /* 0x008fe400000010ff */
[----:B----4-:R-:W-:Y:S03]  /*6140*/  F2FP.BF16.F32.PACK_AB R10, R249, R250 ;  /* 0x000000faf90a723e */ /* 0x010fe600000010ff */
        /* <DEDUP_REMOVED lines=8> */
[----:B------:R2:W-:Y:S04]  /*61d0*/  STS [R212+0x12400], R6 ;  /* 0x01240006d4007388 */ /* 0x0005e80000000800 */
[----:B------:R-:W-:Y:S04]  /*61e0*/  STS [R213+0x14000], R10 ;  /* 0x0140000ad5007388 */ /* 0x000fe80000000800 */
[----:B------:R3:W-:Y:S04]  /*61f0*/  STS [R213+0x14400], R9 ;  /* 0x01440009d5007388 */ /* 0x0007e80000000800 */
[----:B------:R4:W-:Y:S01]  /*6200*/  STS [R212+0x14000], R5 ;  /* 0x01400005d4007388 */ /* 0x0009e20000000800 */
[----:B-1----:R-:W-:Y:S02]  /*6210*/  F2FP.BF16.F32.PACK_AB R7, R239, R240 ;  /* 0x000000f0ef07723e */ /* 0x002fe400000010ff */
[----:B--2---:R-:W-:Y:S02]  /*6220*/  F2FP.BF16.F32.PACK_AB R6, R219, R220 ;  /* 0x000000dcdb06723e */ /* 0x004fe400000010ff */
[----:B---3--:R-:W-:Y:S02]  /*6230*/  F2FP.BF16.F32.PACK_AB R9, R243, R244 ;  /* 0x000000f4f309723e */ /* 0x008fe400000010ff */
[----:B----4-:R-:W-:Y:S03]  /*6240*/  F2FP.BF16.F32.PACK_AB R5, R235, R236 ;  /* 0x000000eceb05723e */ /* 0x010fe600000010ff */
[----:B------:R1:W-:Y:S04]  /*6250*/  STS [R212+0x14400], R9 ;  /* 0x01440009d4007388 */ /* 0x0003e80000000800 */
[----:B------:R2:W-:Y:S04]  /*6260*/  STS [R205+0x400], R5 ;  /* 0x00040005cd007388 */ /* 0x0005e80000000800 */
[----:B------:R3:W-:Y:S04]  /*6270*/  STS [R205], R7 ;  /* 0x00000007cd007388 */ /* 0x0007e80000000800 */
[----:B------:R4:W-:Y:S01]  /*6280*/  STS [R204], R6 ;  /* 0x00000006cc007388 */ /* 0x0009e20000000800 */
[----:B-1----:R-:W-:Y:S02]  /*6290*/  F2FP.BF16.F32.PACK_AB R9, R233, R234 ;  /* 0x000000eae909723e */ /* 0x002fe400000010ff */
[----:B--2---:R-:W-:Y:S02]  /*62a0*/  F2FP.BF16.F32.PACK_AB R5, R217, R218 ;  /* 0x000000dad905723e */ /* 0x004fe400000010ff */
[----:B---3--:R-:W-:Y:S03]  /*62b0*/  F2FP.BF16.F32.PACK_AB R7, R229, R230 ;  /* 0x000000e6e507723e */ /* 0x008fe600000010ff */
[----:B------:R1:W-:Y:S01]  /*62c0*/  STS [R204+0x400], R5 ;  /* 0x00040005cc007388 */ /* 0x0003e20000000800 */
[----:B----4-:R-:W-:Y:S03]  /*62d0*/  F2FP.BF16.F32.PACK_AB R6, R231, R232 ;  /* 0x000000e8e706723e */ /* 0x010fe600000010ff */
[----:B------:R2:W-:Y:S04]  /*62e0*/  STS [R205+0x2000], R9 ;  /* 0x00200009cd007388 */ /* 0x0005e80000000800 */
[----:B------:R3:W-:Y:S04]  /*62f0*/  STS [R205+0x2400], R7 ;  /* 0x00240007cd007388 */ /* 0x0007e80000000800 */
[----:B------:R4:W-:Y:S01]  /*6300*/  STS [R204+0x2000], R6 ;  /* 0x00200006cc007388 */ /* 0x0009e20000000800 */
[----:B-1----:R-:W-:Y:S02]  /*6310*/  F2FP.BF16.F32.PACK_AB R5, R227, R228 ;  /* 0x000000e4e305723e */ /* 0x002fe400000010ff */
[----:B--2---:R-:W-:Y:S03]  /*6320*/  F2FP.BF16.F32.PACK_AB R9, R216, R207 ;  /* 0x000000cfd809723e */ /* 0x004fe600000010ff */
[----:B------:R1:W-:Y:S01]  /*6330*/  STS [R204+0x2400], R5 ;  /* 0x00240005cc007388 */ /* 0x0003e20000000800 */
[----:B---3--:R-:W-:Y:S02]  /*6340*/  F2FP.BF16.F32.PACK_AB R7, R210, R211 ;  /* 0x000000d3d207723e */ /* 0x008fe400000010ff */
[----:B----4-:R-:W-:Y:S03]  /*6350*/  F2FP.BF16.F32.PACK_AB R6, R208, R209 ;  /* 0x000000d1d006723e */ /* 0x010fe600000010ff */
[----:B------:R2:W-:Y:S04]  /*6360*/  STS [R199], R7 ;  /* 0x00000007c7007388 */ /* 0x0005e80000000800 */
[----:B------:R3:W-:Y:S04]  /*6370*/  STS [R199+0x400], R6 ;  /* 0x00040006c7007388 */ /* 0x0007e80000000800 */
[----:B------:R-:W-:Y:S01]  /*6380*/  STS [R197+0x400], R8 ;  /* 0x00040008c5007388 */ /* 0x000fe20000000800 */
[----:B-1----:R-:W-:Y:S05]  /*6390*/  F2FP.BF16.F32.PACK_AB R5, R202, R203 ;  /* 0x000000cbca05723e */ /* 0x002fea00000010ff */
[----:B------:R1:W-:Y:S01]  /*63a0*/  STS [R197], R5 ;  /* 0x00000005c5007388 */ /* 0x0003e20000000800 */
[----:B--2---:R-:W-:Y:S03]  /*63b0*/  F2FP.BF16.F32.PACK_AB R7, R223, R224 ;  /* 0x000000e0df07723e */ /* 0x004fe600000010ff */
[----:B------:R-:W-:Y:S01]  /*63c0*/  STS [R199+0x2000], R9 ;  /* 0x00200009c7007388 */ /* 0x000fe20000000800 */
[----:B---3--:R-:W-:Y:S03]  /*63d0*/  F2FP.BF16.F32.PACK_AB R6, R225, R226 ;  /* 0x000000e2e106723e */ /* 0x008fe600000010ff */
[----:B------:R-:W-:Y:S04]  /*63e0*/  STS [R199+0x2400], R7 ;  /* 0x00240007c7007388 */ /* 0x000fe80000000800 */
[----:B------:R-:W-:Y:S01]  /*63f0*/  STS [R197+0x2000], R6 ;  /* 0x00200006c5007388 */ /* 0x000fe20000000800 */
[----:B-1----:R-:W-:Y:S05]  /*6400*/  F2FP.BF16.F32.PACK_AB R5, R221, R222 ;  /* 0x000000dedd05723e */ /* 0x002fea00000010ff */
        /* <DEDUP_REMOVED lines=10> */
[----:B------:R-:W-:Y:S01]  /*64b0*/  LDSM.16.M88.4 R108, [R108+0x5000] ;  /* 0x005000006c6c783b */ /* 0x000fe20000000200 */
        /* <DEDUP_REMOVED lines=14> */
[----:B------:R-:W1:Y:S07]  /*65a0*/  LDSM.16.M88.4 R100, [R116+0x8000] ;  /* 0x008000007464783b */ /* 0x000e6e0000000200 */
[-C--:B-1----:R-:W-:Y:S08]  /*65b0*/  HMMA.16816.F32.BF16 R4, R104, R100.reuse, R4 ;  /* 0x000000646804723c */ /* 0x082ff00000041804 */
[C---:B------:R-:W-:Y:S08]  /*65c0*/  HMMA.16816.F32.BF16 R8, R108.reuse, R100, R8 ;  /* 0x000000646c08723c */ /* 0x040ff00000041808 */
[-C--:B------:R-:W-:Y:S08]  /*65d0*/  HMMA.16816.F32.BF16 R12, R108, R102.reuse, R12 ;  /* 0x000000666c0c723c */ /* 0x080ff0000004180c */
[C---:B------:R-:W-:Y:S01]  /*65e0*/  HMMA.16816.F32.BF16 R16, R104.reuse, R102, R16 ;  /* 0x000000666810723c */ /* 0x040fe20000041810 */
[----:B------:R-:W1:Y:S03]  /*65f0*/  LDSM.16.M88.4 R100, [R116+0x8400] ;  /* 0x008400007464783b */ /* 0x000e660000000200 */
[C---:B-----5:R-:W-:Y:S01]  /*6600*/  FADD.FTZ R8, -R132.reuse, R8 ;  /* 0x0000000884087221 */ /* 0x060fe20000010100 */
[----:B------:R-:W-:Y:S01]  /*6610*/  FADD.FTZ R9, -R132, R9 ;  /* 0x0000000984097221 */ /* 0x000fe20000010100 */
        /* <DEDUP_REMOVED lines=9> */
[----:B------:R-:W-:Y:S01]  /*66b0*/  FMUL.FTZ R9, R9, R140 ;  /* 0x0000008c09097220 */ /* 0x000fe20000410000 */
[----:B------:R-:W-:Y:S01]  /*66c0*/  FMUL.FTZ R10, R10, R141 ;  /* 0x0000008d0a0a7220 */ /* 0x000fe20000410000 */
        /* <DEDUP_REMOVED lines=11> */
[----:B------:R-:W-:Y:S03]  /*6780*/  FADD.FTZ R14, -R129, R14 ;  /* 0x0000000e810e7221 */ /* 0x000fe60000010100 */
[----:B------:R-:W-:Y:S01]  /*6790*/  FMUL.FTZ R146, R15, R146 ;  /* 0x000000920f927220 */ /* 0x000fe20000410000 */
[----:B------:R-:W-:Y:S01]  /*67a0*/  F2FP.BF16.F32.PACK_AB R15, R9, R8 ;  /* 0x00000008090f723e */ /* 0x000fe200000010ff */
[----:B------:R-:W-:Y:S04]  /*67b0*/  FMUL.FTZ R14, R252, R14 ;  /* 0x0000000efc0e7220 */ /* 0x000fe80000410000 */
[----:B------:R-:W-:Y:S01]  /*67c0*/  FMUL.FTZ R145, R14, R145 ;  /* 0x000000910e917220 */ /* 0x000fe20000410000 */
[----:B------:R-:W-:Y:S01]  /*67d0*/  F2FP.BF16.F32.PACK_AB R14, R11, R10 ;  /* 0x0000000a0b0e723e */ /* 0x000fe200000010ff */
[----:B------:R-:W-:Y:S01]  /*67e0*/  FFMA.FTZ R11, -R148, R148, 1 ;  /* 0x3f800000940b7423 */ /* 0x000fe20000010194 */
[-C--:B-1----:R-:W-:Y:S03]  /*67f0*/  HMMA.16816.F32.BF16 R20, R104, R100.reuse, R20 ;  /* 0x000000646814723c */ /* 0x082fe60000041814 */
[----:B------:R-:W-:Y:S04]  /*6800*/  FMUL.FTZ R11, R11, UR13 ;  /* 0x0000000d0b0b7c20 */ /* 0x000fe80008410000 */
[----:B------:R-:W-:Y:S01]  /*6810*/  FMUL.FTZ R11, R16, R11 ;  /* 0x0000000b100b7220 */ /* 0x000fe20000410000 */
[C---:B------:R-:W-:Y:S04]  /*6820*/  HMMA.16816.F32.BF16 R24, R108.reuse, R100, R24 ;  /* 0x000000646c18723c */ /* 0x040fe80000041818 */
[----:B------:R-:W-:Y:S01]  /*6830*/  FADD.FTZ R101, -R134, R5 ;  /* 0x0000000586657221 */ /* 0x000fe20000010100 */
[C---:B------:R-:W-:Y:S01]  /*6840*/  FADD.FTZ R100, -R133.reuse, R7 ;  /* 0x0000000785647221 */ /* 0x040fe20000010100 */
[----:B------:R-:W-:Y:S02]  /*6850*/  F2FP.BF16.F32.PACK_AB R16, R146, R145 ;  /* 0x000000919210723e */ /* 0x000fe400000010ff */
[-C--:B------:R-:W-:Y:S03]  /*6860*/  HMMA.16816.F32.BF16 R28, R108, R102.reuse, R28 ;  /* 0x000000666c1c723c */ /* 0x080fe6000004181c */
[C---:B------:R-:W-:Y:S01]  /*6870*/  FADD.FTZ R8, -R134.reuse, R20 ;  /* 0x0000001486087221 */ /* 0x040fe20000010100 */
[----:B------:R-:W-:Y:S01]  /*6880*/  FADD.FTZ R9, -R134, R21 ;  /* 0x0000001586097221 */ /* 0x000fe20000010100 */
[----:B------:R-:W-:Y:S01]  /*6890*/  FADD.FTZ R10, -R133, R22 ;  /* 0x00000016850a7221 */ /* 0x000fe20000010100 */
[----:B------:R-:W-:Y:S01]  /*68a0*/  FFMA.FTZ R22, -R153, R153, 1 ;  /* 0x3f80000099167423 */ /* 0x000fe20000010199 */
[----:B------:R-:W-:Y:S01]  /*68b0*/  FMUL.FTZ R8, R3, R8 ;  /* 0x0000000803087220 */ /* 0x000fe20000410000 */
[C---:B------:R-:W-:Y:S04]  /*68c0*/  HMMA.16816.F32.BF16 R32, R104.reuse, R102, R32 ;  /* 0x000000666820723c */ /* 0x040fe80000041820 */
[----:B------:R-:W-:Y:S01]  /*68d0*/  FMUL.FTZ R9, R2, R9 ;  /* 0x0000000902097220 */ /* 0x000fe20000410000 */
[----:B------:R-:W-:Y:S01]  /*68e0*/  SHF.R.U32.HI R103, RZ, 0x1, R114 ;  /* 0x00000001ff677819 */ /* 0x000fe20000011672 */
[----:B------:R-:W-:Y:S01]  /*68f0*/  FADD.FTZ R102, -R134, R4 ;  /* 0x0000000486667221 */ /* 0x000fe20000010100 */
[----:B------:R-:W-:Y:S01]  /*6900*/  FADD.FTZ R4, -R133, R6 ;  /* 0x0000000685047221 */ /* 0x000fe20000010100 */
[----:B------:R-:W-:Y:S01]  /*6910*/  FMUL.FTZ R6, R79, R101 ;  /* 0x000000654f067220 */ /* 0x000fe20000410000 */
[----:B------:R-:W-:Y:S01]  /*6920*/  FMUL.FTZ R10, R117, R10 ;  /* 0x0000000a750a7220 */ /* 0x000fe20000410000 */
[----:B------:R-:W-:Y:S01]  /*6930*/  FMUL.FTZ R5, R80, R102 ;  /* 0x0000006650057220 */ /* 0x000fe20000410000 */
[----:B------:R-:W-:Y:S01]  /*6940*/  LOP3.LUT R102, R103, 0x30, RZ, 0xc0, !PT ;  /* 0x0000003067667812 */ /* 0x000fe200078ec0ff */
[----:B------:R1:W5:Y:S01]  /*6950*/  LDL.LU R80, [R1+0x38] ;  /* 0x0000380001507983 */ /* 0x0003620000300800 */
[----:B------:R-:W-:Y:S01]  /*6960*/  FMUL.FTZ R103, R78, R100 ;  /* 0x000000644e677220 */ /* 0x000fe20000410000 */
[----:B------:R-:W-:Y:S01]  /*6970*/  FMUL.FTZ R6, R6, R136 ;  /* 0x0000008806067220 */ /* 0x000fe20000410000 */
[----:B------:R-:W-:Y:S01]  /*6980*/  FMUL.FTZ R7, R115, R4 ;  /* 0x0000000473077220 */ /* 0x000fe20000410000 */
[----:B------:R1:W5:Y:S01]  /*6990*/  LDL.LU R79, [R1+0x34] ;  /* 0x00003400014f7983 */ /* 0x0003620000300800 */
[----:B------:R-:W-:Y:S01]  /*69a0*/  SHF.L.U32 R115, R114, 0x6, RZ ;  /* 0x0000000672737819 */ /* 0x000fe200000006ff */
[----:B------:R-:W-:Y:S01]  /*69b0*/  FMUL.FTZ R5, R5, R135 ;  /* 0x0000008705057220 */ /* 0x000fe20000410000 */
[----:B------:R-:W-:Y:S01]  /*69c0*/  LOP3.LUT R4, R102, 0x8, R114, 0xf8, !PT ;  /* 0x0000000866047812 */ /* 0x000fe200078ef872 */
[----:B------:R1:W5:Y:S01]  /*69d0*/  LDL.LU R78, [R1+0x30] ;  /* 0x00003000014e7983 */ /* 0x0003620000300800 */
[----:B------:R-:W-:Y:S01]  /*69e0*/  SHF.L.U32 R100, R114, 0x3, RZ ;  /* 0x0000000372647819 */ /* 0x000fe200000006ff */
[----:B------:R-:W-:Y:S01]  /*69f0*/  FMUL.FTZ R135, R72, R13 ;  /* 0x0000000d48877220 */ /* 0x000fe20000410000 */
[----:B------:R-:W-:Y:S01]  /*6a00*/  LOP3.LUT R4, R4, 0x1c0, R115, 0xf8, !PT ;  /* 0x000001c004047812 */ /* 0x000fe200078ef873 */
[----:B------:R1:W5:Y:S01]  /*6a10*/  LDL.LU R77, [R1+0x2c] ;  /* 0x00002c00014d7983 */ /* 0x0003620000300800 */
[----:B------:R-:W-:Y:S01]  /*6a20*/  LOP3.LUT R101, R115, 0x400, RZ, 0xc0, !PT ;  /* 0x0000040073657812 */ /* 0x000fe200078ec0ff */
[----:B------:R-:W-:Y:S01]  /*6a30*/  FMUL.FTZ R7, R7, R137 ;  /* 0x0000008907077220 */ /* 0x000fe20000410000 */
[----:B------:R-:W-:Y:S01]  /*6a40*/  LOP3.LUT R4, R4, 0x38, R100, 0x78, !PT ;  /* 0x0000003804047812 */ /* 0x000fe200078e7864 */
[----:B------:R1:W5:Y:S01]  /*6a50*/  LDL.LU R76, [R1+0x28] ;  /* 0x00002800014c7983 */ /* 0x0003620000300800 */
[----:B------:R-:W-:Y:S01]  /*6a60*/  F2FP.BF16.F32.PACK_AB R13, R6, R5 ;  /* 0x00000005060d723e */ /* 0x000fe200000010ff */
[----:B------:R-:W-:Y:S01]  /*6a70*/  FFMA.FTZ R5, -R150, R150, 1 ;  /* 0x3f80000096057423 */ /* 0x000fe20000010196 */
[----:B------:R-:W-:Y:S01]  /*6a80*/  LEA R101, R4, R101, 0x1 ;  /* 0x0000006504657211 */ /* 0x000fe200078e08ff */
[----:B------:R1:W5:Y:S01]  /*6a90*/  LDL.LU R75, [R1+0x24] ;  /* 0x00002400014b7983 */ /* 0x0003620000300800 */
[----:B------:R-:W-:Y:S01]  /*6aa0*/  FMUL.FTZ R4, R73, R12 ;  /* 0x0000000c49047220 */ /* 0x000fe20000410000 */
[----:B------:R-:W-:Y:S01]  /*6ab0*/  FMUL.FTZ R5, R5, UR13 ;  /* 0x0000000d05057c20 */ /* 0x000fe20008410000 */
[----:B------:R-:W-:Y:S01]  /*6ac0*/  FMUL.FTZ R138, R103, R138 ;  /* 0x0000008a678a7220 */ /* 0x000fe20000410000 */
[----:B------:R1:W5:Y:S01]  /*6ad0*/  LDL.LU R74, [R1+0x20] ;  /* 0x00002000014a7983 */ /* 0x0003620000300800 */
[----:B------:R-:W-:Y:S01]  /*6ae0*/  FMUL.FTZ R4, R4, R143 ;  /* 0x0000008f04047220 */ /* 0x000fe20000410000 */
[----:B------:R-:W-:Y:S01]  /*6af0*/  FMUL.FTZ R18, R18, R5 ;  /* 0x0000000512127220 */ /* 0x000fe20000410000 */
[----:B------:R-:W-:Y:S01]  /*6b00*/  FMUL.FTZ R135, R135, R144 ;  /* 0x0000009087877220 */ /* 0x000fe20000410000 */
[----:B------:R1:W5:Y:S01]  /*6b10*/  LDL.LU R73, [R1+0x1c] ;  /* 0x00001c0001497983 */ /* 0x0003620000300800 */
[----:B------:R-:W-:Y:S01]  /*6b20*/  F2FP.BF16.F32.PACK_AB R12, R138, R7 ;  /* 0x000000078a0c723e */ /* 0x000fe200000010ff */
[----:B------:R-:W-:Y:S01]  /*6b30*/  FMUL.FTZ R22, R22, UR13 ;  /* 0x0000000d16167c20 */ /* 0x000fe20008410000 */
[----:B------:R-:W-:Y:S01]  /*6b40*/  FADD.FTZ R27, -R129, R27 ;  /* 0x0000001b811b7221 */ /* 0x000fe20000010100 */
[----:B------:R1:W5:Y:S01]  /*6b50*/  LDL.LU R72, [R1+0x18] ;  /* 0x0000180001487983 */ /* 0x0003620000300800 */
[----:B------:R-:W-:Y:S01]  /*6b60*/  FADD.FTZ R32, -R134, R32 ;  /* 0x0000002086207221 */ /* 0x000fe20000010100 */
[----:B------:R-:W-:Y:S01]  /*6b70*/  FMUL.FTZ R10, R10, R22 ;  /* 0x000000160a0a7220 */ /* 0x000fe20000410000 */
[----:B------:R-:W-:Y:S01]  /*6b80*/  FMUL.FTZ R27, R245, R27 ;  /* 0x0000001bf51b7220 */ /* 0x000fe20000410000 */
[----:B------:R1:W5:Y:S01]  /*6b90*/  LDL.LU R71, [R1+0x14] ;  /* 0x0000140001477983 */ /* 0x0003620000300800 */
[----:B------:R-:W-:Y:S01]  /*6ba0*/  FMUL.FTZ R32, R242, R32 ;  /* 0x00000020f2207220 */ /* 0x000fe20000410000 */
[----:B------:R-:W-:Y:S01]  /*6bb0*/  FADD.FTZ R33, -R134, R33 ;  /* 0x0000002186217221 */ /* 0x000fe20000010100 */
[----:B------:R-:W-:Y:S01]  /*6bc0*/  FFMA.FTZ R20, -R149, R149, 1 ;  /* 0x3f80000095147423 */ /* 0x000fe20000010195 */
[----:B------:R1:W5:Y:S01]  /*6bd0*/  LDL.LU R70, [R1+0x10] ;  /* 0x0000100001467983 */ /* 0x0003620000300800 */
[----:B------:R-:W-:Y:S01]  /*6be0*/  FADD.FTZ R23, -R133, R23 ;  /* 0x0000001785177221 */ /* 0x000fe20000010100 */
[----:B------:R-:W-:Y:S01]  /*6bf0*/  FMUL.FTZ R33, R241, R33 ;  /* 0x00000021f1217220 */ /* 0x000fe20000410000 */
[----:B------:R-:W-:Y:S01]  /*6c00*/  FMUL.FTZ R20, R20, UR13 ;  /* 0x0000000d14147c20 */ /* 0x000fe20008410000 */
[----:B------:R1:W5:Y:S01]  /*6c10*/  LDL.LU R69, [R1+0xc] ;  /* 0x00000c0001457983 */ /* 0x0003620000300800 */
[----:B------:R-:W-:Y:S01]  /*6c20*/  FMUL.FTZ R23, R0, R23 ;  /* 0x0000001700177220 */ /* 0x000fe20000410000 */
[----:B------:R-:W-:Y:S01]  /*6c30*/  FADD.FTZ R26, -R129, R26 ;  /* 0x0000001a811a7221 */ /* 0x000fe20000010100 */
[----:B------:R-:W-:Y:S01]  /*6c40*/  FMUL.FTZ R20, R17, R20 ;  /* 0x0000001411147220 */ /* 0x000fe20000410000 */
[----:B------:R1:W5:Y:S01]  /*6c50*/  LDL.LU R68, [R1+0x8] ;  /* 0x0000080001447983 */ /* 0x0003620000300800 */
[----:B------:R-:W-:Y:S01]  /*6c60*/  F2FP.BF16.F32.PACK_AB R17, R135, R4 ;  /* 0x000000048711723e */ /* 0x000fe200000010ff */
[----:B------:R-:W-:Y:S01]  /*6c70*/  FMUL.FTZ R26, R246, R26 ;  /* 0x0000001af61a7220 */ /* 0x000fe20000410000 */
[C---:B------:R-:W-:Y:S01]  /*6c80*/  FADD.FTZ R28, -R132.reuse, R28 ;  /* 0x0000001c841c7221 */ /* 0x040fe20000010100 */
[----:B------:R1:W5:Y:S01]  /*6c90*/  LDL.LU R3, [R1+0x4] ;  /* 0x0000040001037983 */ /* 0x0003620000300800 */
[----:B------:R-:W-:Y:S01]  /*6ca0*/  FADD.FTZ R29, -R132, R29 ;  /* 0x0000001d841d7221 */ /* 0x000fe20000010100 */
[----:B------:R-:W-:Y:S01]  /*6cb0*/  FFMA.FTZ R21, -R151, R151, 1 ;  /* 0x3f80000097157423 */ /* 0x000fe20000010197 */
[----:B------:R-:W-:Y:S01]  /*6cc0*/  FMUL.FTZ R248, R248, R28 ;  /* 0x0000001cf8f87220 */ /* 0x000fe20000410000 */
[----:B------:R1:W5:Y:S01]  /*6cd0*/  LDL.LU R2, [R1] ;  /* 0x0000000001027983 */ /* 0x0003620000300800 */
[----:B------:R-:W-:Y:S01]  /*6ce0*/  FMUL.FTZ R247, R247, R29 ;  /* 0x0000001df7f77220 */ /* 0x000fe20000410000 */
[----:B------:R-:W-:Y:S01]  /*6cf0*/  FMUL.FTZ R21, R21, UR13 ;  /* 0x0000000d15157c20 */ /* 0x000fe20008410000 */
[----:B------:R-:W-:Y:S01]  /*6d00*/  FFMA.FTZ R136, -R147, R147, 1 ;  /* 0x3f80000093887423 */ /* 0x000fe20000010193 */
[----:B------:R-:W2:Y:S01]  /*6d10*/  LDSM.16.M88.4 R4, [R116+0x8800] ;  /* 0x008800007404783b */ /* 0x000ea20000000200 */
[----:B------:R-:W-:Y:S01]  /*6d20*/  FFMA.FTZ R135, -R152, R152, 1 ;  /* 0x3f80000098877423 */ /* 0x000fe20000010198 */
[----:B------:R-:W-:Y:S01]  /*6d30*/  FMUL.FTZ R21, R19, R21 ;  /* 0x0000001513157220 */ /* 0x000fe20000410000 */
[----:B------:R-:W-:Y:S01]  /*6d40*/  FFMA.FTZ R19, -R154, R154, 1 ;  /* 0x3f8000009a137423 */ /* 0x000fe2000001019a */
[----:B------:R-:W-:Y:S01]  /*6d50*/  FMUL.FTZ R136, R136, UR13 ;  /* 0x0000000d88887c20 */ /* 0x000fe20008410000 */
[----:B------:R-:W-:Y:S01]  /*6d60*/  FMUL.FTZ R135, R135, UR13 ;  /* 0x0000000d87877c20 */ /* 0x000fe20008410000 */
[----:B------:R-:W-:Y:S01]  /*6d70*/  FADD.FTZ R25, -R132, R25 ;  /* 0x0000001984197221 */ /* 0x000fe20000010100 */
        /* <DEDUP_REMOVED lines=10> */
[----:B------:R-:W-:Y:S01]  /*6e20*/  FMUL.FTZ R11, R11, UR13 ;  /* 0x0000000d0b0b7c20 */ /* 0x000fe20008410000 */
[----:B------:R-:W-:Y:S01]  /*6e30*/  FMUL.FTZ R20, R20, UR13 ;  /* 0x0000000d14147c20 */ /* 0x000fe20008410000 */
[----:B------:R-:W-:Y:S01]  /*6e40*/  FADD.FTZ R30, -R129, R30 ;  /* 0x0000001e811e7221 */ /* 0x000fe20000010100 */
[----:B------:R-:W-:Y:S01]  /*6e50*/  FMUL.FTZ R21, R21, UR13 ;  /* 0x0000000d15157c20 */ /* 0x000fe20008410000 */
[----:B------:R-:W-:Y:S01]  /*6e60*/  FMUL.FTZ R27, R27, R11 ;  /* 0x0000000b1b1b7220 */ /* 0x000fe20000410000 */
[----:B------:R-:W-:Y:S01]  /*6e70*/  FMUL.FTZ R26, R26, R20 ;  /* 0x000000141a1a7220 */ /* 0x000fe20000410000 */
[----:B------:R-:W-:Y:S01]  /*6e80*/  F2FP.BF16.F32.PACK_AB R20, R23, R10 ;  /* 0x0000000a1714723e */ /* 0x000fe200000010ff */
[----:B------:R-:W-:Y:S01]  /*6e90*/  FMUL.FTZ R25, R25, R21 ;  /* 0x0000001519197220 */ /* 0x000fe20000410000 */
[----:B------:R-:W-:Y:S01]  /*6ea0*/  F2FP.BF16.F32.PACK_AB R21, R9, R8 ;  /* 0x000000080915723e */ /* 0x000fe200000010ff */
[----:B------:R-:W-:Y:S01]  /*6eb0*/  FFMA.FTZ R9, -R158, R158, 1 ;  /* 0x3f8000009e097423 */ /* 0x000fe2000001019e */
[----:B------:R-:W-:Y:S01]  /*6ec0*/  FFMA.FTZ R8, -R160, R160, 1 ;  /* 0x3f800000a0087423 */ /* 0x000fe200000101a0 */
[----:B------:R-:W-:Y:S01]  /*6ed0*/  FMUL.FTZ R244, R244, R30 ;  /* 0x0000001ef4f47220 */ /* 0x000fe20000410000 */
[----:B------:R-:W-:Y:S01]  /*6ee0*/  SHF.R.U32.HI R103, RZ, 0x1, R114 ;  /* 0x00000001ff677819 */ /* 0x000fe20000011672 */
[----:B------:R-:W-:Y:S01]  /*6ef0*/  FMUL.FTZ R9, R9, UR13 ;  /* 0x0000000d09097c20 */ /* 0x000fe20008410000 */
[----:B------:R-:W-:Y:S01]  /*6f00*/  FMUL.FTZ R8, R8, UR13 ;  /* 0x0000000d08087c20 */ /* 0x000fe20008410000 */
[----:B------:R-:W-:Y:S01]  /*6f10*/  FADD.FTZ R31, -R129, R31 ;  /* 0x0000001f811f7221 */ /* 0x000fe20000010100 */
[----:B------:R-:W-:Y:S01]  /*6f20*/  FADD.FTZ R34, -R133, R34 ;  /* 0x0000002285227221 */ /* 0x000fe20000010100 */
[----:B------:R-:W-:Y:S01]  /*6f30*/  FMUL.FTZ R248, R248, R9 ;  /* 0x00000009f8f87220 */ /* 0x000fe20000410000 */
[----:B------:R-:W-:Y:S01]  /*6f40*/  FFMA.FTZ R9, -R166, R166, 1 ;  /* 0x3f800000a6097423 */ /* 0x000fe200000101a6 */
[----:B------:R-:W-:Y:S01]  /*6f50*/  FMUL.FTZ R247, R247, R8 ;  /* 0x00000008f7f77220 */ /* 0x000fe20000410000 */
[----:B------:R-:W-:Y:S01]  /*6f60*/  FFMA.FTZ R8, -R168, R168, 1 ;  /* 0x3f800000a8087423 */ /* 0x000fe200000101a8 */
[----:B------:R-:W-:Y:S01]  /*6f70*/  FMUL.FTZ R243, R243, R31 ;  /* 0x0000001ff3f37220 */ /* 0x000fe20000410000 */
[----:B------:R-:W-:Y:S01]  /*6f80*/  FMUL.FTZ R9, R9, UR13 ;  /* 0x0000000d09097c20 */ /* 0x000fe20008410000 */
[-C--:B--2---:R-:W-:Y:S01]  /*6f90*/  HMMA.16816.F32.BF16 R36, R104, R4.reuse, R36 ;  /* 0x000000046824723c */ /* 0x084fe20000041824 */
[----:B------:R-:W-:Y:S02]  /*6fa0*/  MOV R117, 0x4 ;  /* 0x0000000400757802 */ /* 0x000fe40000000f00 */
[----:B------:R-:W-:Y:S01]  /*6fb0*/  FMUL.FTZ R8, R8, UR13 ;  /* 0x0000000d08087c20 */ /* 0x000fe20008410000 */
[----:B------:R-:W-:Y:S01]  /*6fc0*/  FMUL.FTZ R32, R32, R9 ;  /* 0x0000000920207220 */ /* 0x000fe20000410000 */
[----:B------:R-:W-:Y:S01]  /*6fd0*/  FMUL.FTZ R34, R238, R34 ;  /* 0x00000022ee227220 */ /* 0x000fe20000410000 */
[----:B------:R-:W-:Y:S01]  /*6fe0*/  FADD.FTZ R35, -R133, R35 ;  /* 0x0000002385237221 */ /* 0x000fe20000010100 */
[----:B------:R-:W-:Y:S01]  /*6ff0*/  FMUL.FTZ R33, R33, R8 ;  /* 0x0000000821217220 */ /* 0x000fe20000410000 */
[----:B------:R-:W-:Y:S01]  /*7000*/  FADD.FTZ R24, -R132, R24 ;  /* 0x0000001884187221 */ /* 0x000fe20000010100 */
[----:B------:R-:W2:Y:S01]  /*7010*/  LDSM.16.M88.4 R8, [R116+0x8c00] ;  /* 0x008c00007408783b */ /* 0x000ea20000000200 */
[C---:B------:R-:W-:Y:S01]  /*7020*/  HMMA.16816.F32.BF16 R40, R108.reuse, R4, R40 ;  /* 0x000000046c28723c */ /* 0x040fe20000041828 */
[----:B------:R-:W-:Y:S03]  /*7030*/  MOV R0, 0x20 ;  /* 0x0000002000007802 */ /* 0x000fe60000000f00 */
[----:B------:R-:W-:Y:S01]  /*7040*/  FFMA.FTZ R5, -R162, R162, 1 ;  /* 0x3f800000a2057423 */ /* 0x000fe200000101a2 */
[----:B------:R-:W-:Y:S01]  /*7050*/  FFMA.FTZ R4, -R163, R163, 1 ;  /* 0x3f800000a3047423 */ /* 0x000fe200000101a3 */
[----:B------:R-:W-:Y:S01]  /*7060*/  FMUL.FTZ R35, R237, R35 ;  /* 0x00000023ed237220 */ /* 0x000fe20000410000 */
[----:B------:R-:W-:Y:S01]  /*7070*/  FFMA.FTZ R22, -R179, R179, 1 ;  /* 0x3f800000b3167423 */ /* 0x000fe200000101b3 */
[-C--:B------:R-:W-:Y:S03]  /*7080*/  HMMA.16816.F32.BF16 R44, R108, R6.reuse, R44 ;  /* 0x000000066c2c723c */ /* 0x080fe6000004182c */
[C---:B------:R-:W-:Y:S01]  /*7090*/  FADD.FTZ R36, -R134.reuse, R36 ;  /* 0x0000002486247221 */ /* 0x040fe20000010100 */
[----:B------:R-:W-:Y:S01]  /*70a0*/  FMUL.FTZ R5, R5, UR13 ;  /* 0x0000000d05057c20 */ /* 0x000fe20008410000 */
[----:B------:R-:W-:Y:S01]  /*70b0*/  FADD.FTZ R37, -R134, R37 ;  /* 0x0000002586257221 */ /* 0x000fe20000010100 */
[----:B------:R-:W-:Y:S01]  /*70c0*/  FMUL.FTZ R4, R4, UR13 ;  /* 0x0000000d04047c20 */ /* 0x000fe20008410000 */
[----:B------:R-:W-:Y:S01]  /*70d0*/  FMUL.FTZ R240, R240, R36 ;  /* 0x00000024f0f07220 */ /* 0x000fe20000410000 */
[C---:B------:R-:W-:Y:S04]  /*70e0*/  HMMA.16816.F32.BF16 R48, R104.reuse, R6, R48 ;  /* 0x000000066830723c */ /* 0x040fe80000041830 */
[----:B------:R-:W-:Y:S01]  /*70f0*/  FFMA.FTZ R7, -R157, R157, 1 ;  /* 0x3f8000009d077423 */ /* 0x000fe2000001019d */
[----:B------:R-:W-:Y:S01]  /*7100*/  FMUL.FTZ R244, R244, R5 ;  /* 0x00000005f4f47220 */ /* 0x000fe20000410000 */
[----:B------:R-:W-:Y:S01]  /*7110*/  FFMA.FTZ R5, -R169, R169, 1 ;  /* 0x3f800000a9057423 */ /* 0x000fe200000101a9 */
[----:B------:R-:W-:Y:S01]  /*7120*/  FADD.FTZ R41, -R132, R41 ;  /* 0x0000002984297221 */ /* 0x000fe20000010100 */
[----:B------:R-:W-:Y:S01]  /*7130*/  FMUL.FTZ R7, R7, UR13 ;  /* 0x0000000d07077c20 */ /* 0x000fe20008410000 */
[----:B------:R-:W-:Y:S01]  /*7140*/  FFMA.FTZ R6, -R164, R164, 1 ;  /* 0x3f800000a4067423 */ /* 0x000fe200000101a4 */
[----:B------:R-:W-:Y:S01]  /*7150*/  FMUL.FTZ R239, R239, R37 ;  /* 0x00000025efef7220 */ /* 0x000fe20000410000 */
[----:B------:R-:W-:Y:S01]  /*7160*/  FMUL.FTZ R5, R5, UR13 ;  /* 0x0000000d05057c20 */ /* 0x000fe20008410000 */
        /* <DEDUP_REMOVED lines=11> */
[-C--:B--2---:R-:W-:Y:S03]  /*7220*/  HMMA.16816.F32.BF16 R52, R104, R8.reuse, R52 ;  /* 0x000000086834723c */ /* 0x084fe60000041834 */
[----:B------:R-:W-:Y:S01]  /*7230*/  FADD.FTZ R42, -R129, R42 ;  /* 0x0000002a812a7221 */ /* 0x000fe20000010100 */
[----:B------:R-:W-:Y:S01]  /*7240*/  FFMA.FTZ R5, -R165, R165, 1 ;  /* 0x3f800000a5057423 */ /* 0x000fe200000101a5 */
[C---:B------:R-:W-:Y:S01]  /*7250*/  FADD.FTZ R44, -R132.reuse, R44 ;  /* 0x0000002c842c7221 */ /* 0x040fe20000010100 */
[----:B------:R-:W-:Y:S01]  /*7260*/  FADD.FTZ R45, -R132, R45 ;  /* 0x0000002d842d7221 */ /* 0x000fe20000010100 */
[----:B------:R-:W-:Y:S01]  /*7270*/  FADD.FTZ R46, -R129, R46 ;  /* 0x0000002e812e7221 */ /* 0x000fe20000010100 */
[C---:B------:R-:W-:Y:S04]  /*7280*/  HMMA.16816.F32.BF16 R56, R108.reuse, R8, R56 ;  /* 0x000000086c38723c */ /* 0x040fe80000041838 */
[----:B------:R-:W-:Y:S01]  /*7290*/  FFMA.FTZ R6, -R174, R174, 1 ;  /* 0x3f800000ae067423 */ /* 0x000fe200000101ae */
[----:B------:R-:W-:Y:S01]  /*72a0*/  FFMA.FTZ R9, -R173, R173, 1 ;  /* 0x3f800000ad097423 */ /* 0x000fe200000101ad */
[----:B------:R-:W-:Y:S01]  /*72b0*/  FFMA.FTZ R8, -R175, R175, 1 ;  /* 0x3f800000af087423 */ /* 0x000fe200000101af */
[----:B------:R-:W-:Y:S01]  /*72c0*/  FFMA.FTZ R7, -R177, R177, 1 ;  /* 0x3f800000b1077423 */ /* 0x000fe200000101b1 */
[-C--:B------:R-:W-:Y:S03]  /*72d0*/  HMMA.16816.F32.BF16 R60, R108, R10.reuse, R60 ;  /* 0x0000000a6c3c723c */ /* 0x080fe6000004183c */
[----:B------:R-:W-:Y:S01]  /*72e0*/  FMUL.FTZ R236, R236, R38 ;  /* 0x00000026ecec7220 */ /* 0x000fe20000410000 */
[----:B------:R-:W-:Y:S01]  /*72f0*/  FMUL.FTZ R4, R4, UR13 ;  /* 0x0000000d04047c20 */ /* 0x000fe20008410000 */
[----:B------:R-:W-:Y:S01]  /*7300*/  FMUL.FTZ R42, R230, R42 ;  /* 0x0000002ae62a7220 */ /* 0x000fe20000410000 */
[----:B------:R-:W-:Y:S01]  /*7310*/  FMUL.FTZ R5, R5, UR13 ;  /* 0x0000000d05057c20 */ /* 0x000fe20008410000 */
[----:B------:R-:W-:Y:S01]  /*7320*/  FMUL.FTZ R232, R232, R44 ;  /* 0x0000002ce8e87220 */ /* 0x000fe20000410000 */
[----:B------:R-:W-:Y:S04]  /*7330*/  HMMA.16816.F32.BF16 R64, R104, R10, R64 ;  /* 0x0000000a6840723c */ /* 0x000fe80000041840 */
[----:B------:R-:W-:Y:S01]  /*7340*/  FMUL.FTZ R231, R231, R45 ;  /* 0x0000002de7e77220 */ /* 0x000fe20000410000 */
[----:B------:R-:W-:Y:S01]  /*7350*/  FMUL.FTZ R228, R228, R46 ;  /* 0x0000002ee4e47220 */ /* 0x000fe20000410000 */
[----:B------:R-:W-:Y:S01]  /*7360*/  FMUL.FTZ R6, R6, UR13 ;  /* 0x0000000d06067c20 */ /* 0x000fe20008410000 */
[----:B------:R-:W-:Y:S01]  /*7370*/  FMUL.FTZ R9, R9, UR13 ;  /* 0x0000000d09097c20 */ /* 0x000fe20008410000 */
[----:B------:R-:W-:Y:S01]  /*7380*/  FMUL.FTZ R8, R8, UR13 ;  /* 0x0000000d08087c20 */ /* 0x000fe20008410000 */
[----:B------:R-:W-:Y:S01]  /*7390*/  FMUL.FTZ R7, R7, UR13 ;  /* 0x0000000d07077c20 */ /* 0x000fe20008410000 */
[----:B------:R-:W-:Y:S01]  /*73a0*/  FMUL.FTZ R35, R35, R4 ;  /* 0x0000000423237220 */ /* 0x000fe20000410000 */
[----:B------:R-:W-:Y:S01]  /*73b0*/  FMUL.FTZ R236, R236, R5 ;  /* 0x00000005ecec7220 */ /* 0x000fe20000410000 */
[----:B------:R-:W-:Y:S01]  /*73c0*/  FMUL.FTZ R42, R42, R6 ;  /* 0x000000062a2a7220 */ /* 0x000fe20000410000 */
[----:B------:R-:W-:Y:S01]  /*73d0*/  FMUL.FTZ R232, R232, R9 ;  /* 0x00000009e8e87220 */ /* 0x000fe20000410000 */
[----:B------:R-:W-:Y:S01]  /*73e0*/  FMUL.FTZ R231, R231, R8 ;  /* 0x00000008e7e77220 */ /* 0x000fe20000410000 */
[----:B------:R-:W-:Y:S01]  /*73f0*/  FMUL.FTZ R228, R228, R7 ;  /* 0x00000007e4e47220 */ /* 0x000fe20000410000 */
[C---:B------:R-:W-:Y:S01]  /*7400*/  FADD.FTZ R62, -R129.reuse, R62 ;  /* 0x0000003e813e7221 */ /* 0x040fe20000010100 */
[----:B------:R-:W-:Y:S01]  /*7410*/  FADD.FTZ R63, -R129, R63 ;  /* 0x0000003f813f7221 */ /* 0x000fe20000010100 */
[----:B------:R-:W-:Y:S01]  /*7420*/  FADD.FTZ R39, -R133, R39 ;  /* 0x0000002785277221 */ /* 0x000fe20000010100 */
[----:B------:R-:W-:Y:S01]  /*7430*/  FADD.FTZ R40, -R132, R40 ;  /* 0x0000002884287221 */ /* 0x000fe20000010100 */
[----:B------:R-:W-:Y:S01]  /*7440*/  FADD.FTZ R43, -R129, R43 ;  /* 0x0000002b812b7221 */ /* 0x000fe20000010100 */
[----:B------:R-:W-:Y:S01]  /*7450*/  FFMA.FTZ R4, -R167, R167, 1 ;  /* 0x3f800000a7047423 */ /* 0x000fe200000101a7 */
[----:B------:R-:W-:Y:S01]  /*7460*/  FADD.FTZ R47, -R129, R47 ;  /* 0x0000002f812f7221 */ /* 0x000fe20000010100 */
[----:B------:R-:W-:Y:S01]  /*7470*/  FFMA.FTZ R5, -R176, R176, 1 ;  /* 0x3f800000b0057423 */ /* 0x000fe200000101b0 */
[C---:B------:R-:W-:Y:S01]  /*7480*/  FADD.FTZ R48, -R134.reuse, R48 ;  /* 0x0000003086307221 */ /* 0x040fe20000010100 */
[----:B------:R-:W-:Y:S01]  /*7490*/  FADD.FTZ R49, -R134, R49 ;  /* 0x0000003186317221 */ /* 0x000fe20000010100 */
[C---:B------:R-:W-:Y:S01]  /*74a0*/  FADD.FTZ R50, -R133.reuse, R50 ;  /* 0x0000003285327221 */ /* 0x040fe20000010100 */
[C---:B------:R-:W-:Y:S01]  /*74b0*/  FADD.FTZ R51, -R133.reuse, R51 ;  /* 0x0000003385337221 */ /* 0x040fe20000010100 */
[----:B------:R-:W-:Y:S01]  /*74c0*/  FFMA.FTZ R6, -R178, R178, 1 ;  /* 0x3f800000b2067423 */ /* 0x000fe200000101b2 */
[C---:B------:R-:W-:Y:S01]  /*74d0*/  FADD.FTZ R52, -R134.reuse, R52 ;  /* 0x0000003486347221 */ /* 0x040fe20000010100 */
[----:B------:R-:W-:Y:S01]  /*74e0*/  FADD.FTZ R53, -R134, R53 ;  /* 0x0000003586357221 */ /* 0x000fe20000010100 */
[C---:B------:R-:W-:Y:S01]  /*74f0*/  FADD.FTZ R54, -R133.reuse, R54 ;  /* 0x0000003685367221 */ /* 0x040fe20000010100 */
[----:B------:R-:W-:Y:S01]  /*7500*/  FADD.FTZ R55, -R133, R55 ;  /* 0x0000003785377221 */ /* 0x000fe20000010100 */
[----:B------:R-:W-:Y:S01]  /*7510*/  FFMA.FTZ R9, -R180, R180, 1 ;  /* 0x3f800000b4097423 */ /* 0x000fe200000101b4 */
[----:B------:R-:W-:Y:S01]  /*7520*/  FFMA.FTZ R8, -R181, R181, 1 ;  /* 0x3f800000b5087423 */ /* 0x000fe200000101b5 */
[----:B------:R-:W-:Y:S01]  /*7530*/  FFMA.FTZ R7, -R182, R182, 1 ;  /* 0x3f800000b6077423 */ /* 0x000fe200000101b6 */
[C---:B------:R-:W-:Y:S01]  /*7540*/  FADD.FTZ R56, -R132.reuse, R56 ;  /* 0x0000003884387221 */ /* 0x040fe20000010100 */
[C---:B------:R-:W-:Y:S01]  /*7550*/  FADD.FTZ R57, -R132.reuse, R57 ;  /* 0x0000003984397221 */ /* 0x040fe20000010100 */
        /* <DEDUP_REMOVED lines=10> */
[----:B------:R-:W-:Y:S01]  /*7600*/  FMUL.FTZ R4, R4, UR13 ;  /* 0x0000000d04047c20 */ /* 0x000fe20008410000 */
[----:B------:R-:W-:Y:S01]  /*7610*/  FMUL.FTZ R227, R227, R47 ;  /* 0x0000002fe3e37220 */ /* 0x000fe20000410000 */
[----:B------:R-:W-:Y:S01]  /*7620*/  FMUL.FTZ R5, R5, UR13 ;  /* 0x0000000d05057c20 */ /* 0x000fe20008410000 */
[----:B------:R-:W-:Y:S01]  /*7630*/  FMUL.FTZ R48, R220, R48 ;  /* 0x00000030dc307220 */ /* 0x000fe20000410000 */
[----:B------:R-:W-:Y:S01]  /*7640*/  FMUL.FTZ R49, R219, R49 ;  /* 0x00000031db317220 */ /* 0x000fe20000410000 */
[----:B------:R-:W-:Y:S01]  /*7650*/  FMUL.FTZ R50, R218, R50 ;  /* 0x00000032da327220 */ /* 0x000fe20000410000 */
[----:B------:R-:W-:Y:S01]  /*7660*/  FMUL.FTZ R51, R217, R51 ;  /* 0x00000033d9337220 */ /* 0x000fe20000410000 */
[----:B------:R-:W-:Y:S01]  /*7670*/  FMUL.FTZ R6, R6, UR13 ;  /* 0x0000000d06067c20 */ /* 0x000fe20008410000 */
[----:B------:R-:W-:Y:S01]  /*7680*/  FMUL.FTZ R52, R211, R52 ;  /* 0x00000034d3347220 */ /* 0x000fe20000410000 */
[----:B------:R-:W-:Y:S01]  /*7690*/  FMUL.FTZ R53, R210, R53 ;  /* 0x00000035d2357220 */ /* 0x000fe20000410000 */
[----:B------:R-:W-:Y:S01]  /*76a0*/  FMUL.FTZ R54, R209, R54 ;  /* 0x00000036d1367220 */ /* 0x000fe20000410000 */
[----:B------:R-:W-:Y:S01]  /*76b0*/  FMUL.FTZ R55, R208, R55 ;  /* 0x00000037d0377220 */ /* 0x000fe20000410000 */
[----:B------:R-:W-:Y:S01]  /*76c0*/  FMUL.FTZ R22, R22, UR13 ;  /* 0x0000000d16167c20 */ /* 0x000fe20008410000 */
[----:B------:R-:W-:Y:S01]  /*76d0*/  FMUL.FTZ R9, R9, UR13 ;  /* 0x0000000d09097c20 */ /* 0x000fe20008410000 */
[----:B------:R-:W-:Y:S01]  /*76e0*/  F2FP.BF16.F32.PACK_AB R26, R27, R26 ;  /* 0x0000001a1b1a723e */ /* 0x000fe200000010ff */
[----:B------:R-:W-:Y:S01]  /*76f0*/  FMUL.FTZ R8, R8, UR13 ;  /* 0x0000000d08087c20 */ /* 0x000fe20008410000 */
[----:B------:R-:W-:Y:S01]  /*7700*/  FMUL.FTZ R7, R7, UR13 ;  /* 0x0000000d07077c20 */ /* 0x000fe20008410000 */
        /* <DEDUP_REMOVED lines=12> */
[----:B------:R-:W-:Y:S01]  /*77d0*/  F2FP.BF16.F32.PACK_AB R239, R239, R240 ;  /* 0x000000f0efef723e */ /* 0x000fe200000010ff */
[C---:B------:R-:W-:Y:S01]  /*77e0*/  FADD.FTZ R66, -R133.reuse, R66 ;  /* 0x0000004285427221 */ /* 0x040fe20000010100 */
[----:B------:R-:W-:Y:S01]  /*77f0*/  FADD.FTZ R67, -R133, R67 ;  /* 0x0000004385437221 */ /* 0x000fe20000010100 */
        /* <DEDUP_REMOVED lines=42> */
[----:B------:R-:W-:Y:S01]  /*7aa0*/  LOP3.LUT R63, R100, 0x18, RZ, 0xc0, !PT ;  /* 0x00000018643f7812 */ /* 0x000fe200078ec0ff */
[----:B------:R-:W-:Y:S01]  /*7ab0*/  FMUL.FTZ R67, R67, R200 ;  /* 0x000000c843437220 */ /* 0x000fe20000410000 */
[----:B-1----:R-:W-:Y:S06]  /*7ac0*/  BRA.U !UP0, `(.L_x_1236) ;  /* 0x0000000108847547 */ /* 0x002fec000b800000 */
        /* <DEDUP_REMOVED lines=9> */
[----:B-----5:R-:W-:Y:S02]  /*7b60*/  VIADD R3, R3, UR16 ;  /* 0x0000001003037c36 */ /* 0x020fe40008000000 */
        /* <DEDUP_REMOVED lines=8> */
[----:B--2---:R-:W-:Y:S01]  /*7bf0*/  @!P0 LEA.HI.X R23, R10, R118, R9, 0x7, P3 ;  /* 0x000000760a178211 */ /* 0x004fe200018f3c09 */
        /* <DEDUP_REMOVED lines=14> */
.L_x_1236:
[----:B------:R-:W-:Y:S01]  /*7ce0*/  STS [R215+0xa000], R13 ;  /* 0x00a0000dd7007388 */ /* 0x000fe20000000800 */
[----:B------:R-:W-:Y:S01]  /*7cf0*/  F2FP.BF16.F32.PACK_AB R64, R65, R64 ;  /* 0x000000404140723e */ /* 0x000fe200000010ff */
[C---:B------:R-:W-:Y:S01]  /*7d00*/  IMAD.SHL.U32 R36, R114.reuse, 0x20, RZ ;  /* 0x0000002072247824 */ /* 0x040fe200078e00ff */
[----:B------:R-:W-:Y:S01]  /*7d10*/  F2FP.BF16.F32.PACK_AB R66, R67, R66 ;  /* 0x000000424342723e */ /* 0x000fe200000010ff */
[----:B------:R-:W-:Y:S01]  /*7d20*/  STS [R215+0xa400], R12 ;  /* 0x00a4000cd7007388 */ /* 0x000fe20000000800 */
[--C-:B------:R-:W-:Y:S01]  /*7d30*/  SHF.R.U32.HI R57, RZ, 0x4, R114.reuse ;  /* 0x00000004ff397819 */ /* 0x100fe20000011672 */
[----:B------:R-:W-:Y:S01]  /*7d40*/  IMAD.SHL.U32 R56, R114, 0x4, RZ ;  /* 0x0000000472387824 */ /* 0x000fe200078e00ff */
[----:B------:R-:W2:Y:S01]  /*7d50*/  LDC R65, c[0x0][0x44c] ;  /* 0x00011300ff417b82 */ /* 0x000ea20000000800 */
[----:B------:R-:W-:Y:S01]  /*7d60*/  STS [R214+0xa000], R19 ;  /* 0x00a00013d6007388 */ /* 0x000fe20000000800 */
[----:B------:R-:W-:Y:S03]  /*7d70*/  LOP3.LUT R57, R57, 0x8, RZ, 0xc0, !PT ;  /* 0x0000000839397812 */ /* 0x000fe600078ec0ff */
[----:B------:R-:W-:Y:S01]  /*7d80*/  STS [R214+0xa400], R18 ;  /* 0x00a40012d6007388 */ /* 0x000fe20000000800 */
[----:B------:R-:W-:Y:S03]  /*7d90*/  LOP3.LUT R58, R57, 0x10, R114, 0xf8, !PT ;  /* 0x00000010393a7812 */ /* 0x000fe600078ef872 */
[----:B------:R-:W-:Y:S01]  /*7da0*/  STS [R215+0xc000], R15 ;  /* 0x00c0000fd7007388 */ /* 0x000fe20000000800 */
[----:B------:R-:W-:Y:S03]  /*7db0*/  LOP3.LUT R58, R58, 0xc0, R36, 0xf8, !PT ;  /* 0x000000c03a3a7812 */ /* 0x000fe600078ef824 */
[----:B------:R-:W-:Y:S01]  /*7dc0*/  STS [R215+0xc400], R14 ;  /* 0x00c4000ed7007388 */ /* 0x000fe20000000800 */
[----:B------:R-:W-:Y:S03]  /*7dd0*/  LOP3.LUT R58, R58, 0x18, R56, 0x78, !PT ;  /* 0x000000183a3a7812 */ /* 0x000fe600078e7838 */
[----:B------:R-:W-:Y:S01]  /*7de0*/  STS [R214+0xc000], R17 ;  /* 0x00c00011d6007388 */ /* 0x000fe20000000800 */
[----:B------:R-:W-:Y:S03]  /*7df0*/  LOP3.LUT R58, R58, 0x120, R36, 0xf8, !PT ;  /* 0x000001203a3a7812 */ /* 0x000fe600078ef824 */
[----:B------:R-:W-:Y:S01]  /*7e00*/  STS [R214+0xc400], R16 ;  /* 0x00c40010d6007388 */ /* 0x000fe20000000800 */
[----:B------:R-:W-:Y:S01]  /*7e10*/  LEA R58, R58, UR4, 0x1 ;  /* 0x000000043a3a7c11 */ /* 0x000fe2000f8e08ff */
[----:B--2---:R-:W-:Y:S02]  /*7e20*/  IMAD R65, R65, UR8, RZ ;  /* 0x0000000841417c24 */ /* 0x004fe4000f8e02ff */
        /* <DEDUP_REMOVED lines=24> */
[----:B------:R-:W-:Y:S01]  /*7fb0*/  BAR.SYNC.DEFER_BLOCKING 0x0 ;  /* 0x0000000000007b1d */ /* 0x000fe20000010000 */
[----:B--2---:R-:W-:Y:S04]  /*7fc0*/  LOP3.LUT R64, R100, 0xd8, RZ, 0xc0, !PT ;  /* 0x000000d864407812 */ /* 0x004fe800078ec0ff */
[----:B------:R-:W-:Y:S04]  /*7fd0*/  LOP3.LUT R64, R64, 0x18, R114, 0x78, !PT ;  /* 0x0000001840407812 */ /* 0x000fe800078e7872 */
[----:B------:R-:W-:Y:S04]  /*7fe0*/  LOP3.LUT R64, R64, 0x1f20, R100, 0xf8, !PT ;  /* 0x00001f2040407812 */ /* 0x000fe800078ef864 */
[----:B------:R-:W-:Y:S01]  /*7ff0*/  LEA R64, R64, UR4, 0x1 ;  /* 0x0000000440407c11 */ /* 0x000fe2000f8e08ff */
        /* <DEDUP_REMOVED lines=58> */
[----:B------:R-:W-:Y:S02]  /*83a0*/  LOP3.LUT R4, R115, 0x1c0, RZ, 0xc0, !PT ;  /* 0x000001c073047812 */ /* 0x000fe400078ec0ff */
[-C--:B------:R-:W-:Y:S08]  /*83b0*/  HMMA.16816.F32.BF16 R76, R28, R22.reuse, R76 ;  /* 0x000000161c4c723c */ /* 0x080ff0000004184c */
        /* <DEDUP_REMOVED lines=14> */
[----:B------:R-:W-:Y:S01]  /*84a0*/  @!P3 IMAD.MOV.U32 R7, RZ, RZ, R120 ;  /* 0x000000ffff07b224 */ /* 0x000fe200078e0078 */
[----:B------:R-:W-:Y:S01]  /*84b0*/  @!P2 LEA.HI.X R9, R6, R120, R5, 0x1, P0 ;  /* 0x000000780609a211 */ /* 0x000fe200000f0c05 */
        /* <DEDUP_REMOVED lines=12> */
.L_x_1237:
[----:B------:R-:W-:Y:S01]  /*8580*/  LOP3.LUT R115, R115, 0x200, RZ, 0xc0, !PT ;  /* 0x0000020073737812 */ /* 0x000fe200078ec0ff */
[----:B------:R-:W-:Y:S01]  /*8590*/  LDSM.16.MT88.4 R20, [R58+0x6000] ;  /* 0x006000003a14783b */ /* 0x000fe20000004200 */
[----:B------:R-:W-:Y:S01]  /*85a0*/  LOP3.LUT R4, R4, 0x38, R100, 0xf8, !PT ;  /* 0x0000003804047812 */ /* 0x000fe200078ef864 */
[----:B------:R-:W-:Y:S01]  /*85b0*/  @UP0 UIADD3 UR27, UP1, UPT, UR54, -0x200, URZ ;  /* 0xfffffe00361b0890 */ /* 0x000fe2000ff3e0ff */
[----:B------:R-:W-:Y:S01]  /*85c0*/  LOP3.LUT R115, R115, 0xc00, R36, 0xf8, !PT ;  /* 0x00000c0073737812 */ /* 0x000fe200078ef824 */
[----:B------:R-:W-:Y:S01]  /*85d0*/  LDSM.16.MT88.4 R28, [R58+0x6400] ;  /* 0x006400003a1c783b */ /* 0x000fe20000004200 */
[----:B------:R-:W-:Y:S01]  /*85e0*/  LOP3.LUT R4, R4, 0x8, R103, 0x78, !PT ;  /* 0x0000000804047812 */ /* 0x000fe200078e7867 */
[----:B------:R-:W-:Y:S01]  /*85f0*/  @UP0 UIADD3.X UR17, UPT, UPT, UR55, -0x1, URZ, UP1, !UPT ;  /* 0xffffffff37110890 */ /* 0x000fe20008ffe4ff */
[----:B------:R-:W-:Y:S01]  /*8600*/  LOP3.LUT P0, RZ, R114, 0x2, RZ, 0xc0, !PT ;  /* 0x0000000272ff7812 */ /* 0x000fe2000780c0ff */
[----:B------:R-:W-:Y:S01]  /*8610*/  LDSM.16.MT88.4 R40, [R58+0x6800] ;  /* 0x006800003a28783b */ /* 0x000fe20000004200 */
[----:B------:R-:W-:Y:S01]  /*8620*/  LOP3.LUT R4, R115, R4, RZ, 0xfc, !PT ;  /* 0x0000000473047212 */ /* 0x000fe200078efcff */
[----:B------:R-:W-:Y:S01]  /*8630*/  @UP0 UIADD3 UR10, UP1, UPT, UR10, -0x200, URZ ;  /* 0xfffffe000a0a0890 */ /* 0x000fe2000ff3e0ff */
[----:B------:R-:W-:Y:S01]  /*8640*/  SEL R59, R0, 0xffffffe0, !P0 ;  /* 0xffffffe0003b7807 */ /* 0x000fe20004000000 */
[----:B------:R-:W-:Y:S01]  /*8650*/  LDSM.16.MT88.4 R48, [R58+0x6c00] ;  /* 0x006c00003a30783b */ /* 0x000fe20000004200 */
[----:B------:R-:W-:Y:S01]  /*8660*/  LEA R62, R4, UR4, 0x1 ;  /* 0x00000004043e7c11 */ /* 0x000fe2000f8e08ff */
[----:B------:R-:W-:Y:S02]  /*8670*/  ULOP3.LUT UR16, UR48, 0x1, URZ, 0xc0, !UPT ;  /* 0x0000000130107892 */ /* 0x000fe4000f8ec0ff */
[----:B------:R-:W-:Y:S02]  /*8680*/  @UP0 UIADD3.X UR11, UPT, UPT, UR11, -0x1, URZ, UP1, !UPT ;  /* 0xffffffff0b0b0890 */ /* 0x000fe40008ffe4ff */
[----:B------:R-:W2:Y:S01]  /*8690*/  LDSM.16.M88.4 R16, [R62+0xa000] ;  /* 0x00a000003e10783b */ /* 0x000ea20000000200 */
[C---:B------:R-:W-:Y:S01]  /*86a0*/  IMAD.IADD R61, R62.reuse, 0x1, R59 ;  /* 0x000000013e3d7824 */ /* 0x040fe200078e023b */
[----:B------:R-:W-:Y:S01]  /*86b0*/  UISETP.NE.U32.AND UP1, UPT, UR16, 0x1, UPT ;  /* 0x000000011000788c */ /* 0x000fe2000bf25070 */
[C---:B-1----:R-:W-:Y:S01]  /*86c0*/  VIADD R8, R62.reuse, 0xa000 ;  /* 0x0000a0003e087836 */ /* 0x042fe20000000000 */
[----:B------:R-:W1:Y:S01]  /*86d0*/  LDSM.16.M88.4 R12, [R62+0xc000] ;  /* 0x00c000003e0c783b */ /* 0x000e620000000200 */
[----:B------:R-:W-:Y:S02]  /*86e0*/  VIADD R60, R62, 0xa040 ;  /* 0x0000a0403e3c7836 */ /* 0x000fe40000000000 */
[----:B------:R-:W-:Y:S01]  /*86f0*/  @P1 VIADD R60, R8, 0xffffffc0 ;  /* 0xffffffc0083c1836 */ /* 0x000fe20000000000 */
[----:B------:R-:W3:Y:S01]  /*8700*/  LDSM.16.M88.4 R24, [R61+0xa000] ;  /* 0x00a000003d18783b */ /* 0x000ee20000000200 */
[----:B------:R-:W-:Y:S02]  /*8710*/  PLOP3.LUT P1, PT, PT, PT, UP0, 0x80, 0x8 ;  /* 0x000000000008781c */ /* 0x000fe40003f2f008 */
[----:B------:R-:W-:Y:S01]  /*8720*/  IMAD.IADD R59, R59, 0x1, R60 ;  /* 0x000000013b3b7824 */ /* 0x000fe200078e023c */
[----:B------:R-:W4:Y:S01]  /*8730*/  LDSM.16.M88.4 R32, [R61+0xc000] ;  /* 0x00c000003d20783b */ /* 0x000f220000000200 */
[----:B------:R-:W-:Y:S03]  /*8740*/  PLOP3.LUT P2, PT, PT, PT, UP1, 0x80, 0x8 ;  /* 0x000000000008781c */ /* 0x000fe60003f4f018 */
        /* <DEDUP_REMOVED lines=42> */
[----:B------:R4:W2:Y:S04]  /*89f0*/  LDSM.16.M88.4 R24, [R60+0x6000] ;  /* 0x006000003c18783b */ /* 0x0008a80000000200 */
[----:B------:R-:W-:Y:S03]  /*8a00*/  LDSM.16.MT88.4 R28, [R58+0x7c00] ;  /* 0x007c00003a1c783b */ /* 0x000fe60000004200 */
[-C--:B---3--:R-:W-:Y:S08]  /*8a10*/  HMMA.16816.F32.BF16 R4, R36, R40.reuse, R4 ;  /* 0x000000282404723c */ /* 0x088ff00000041804 */
[C---:B-1----:R-:W-:Y:S08]  /*8a20*/  HMMA.16816.F32.BF16 R8, R20.reuse, R40, R8 ;  /* 0x000000281408723c */ /* 0x042ff00000041808 */
[-C--:B------:R-:W-:Y:S01]  /*8a30*/  HMMA.16816.F32.BF16 R12, R20, R42.reuse, R12 ;  /* 0x0000002a140c723c */ /* 0x080fe2000004180c */
[----:B------:R-:W1:Y:S02]  /*8a40*/  LDSM.16.M88.4 R20, [R59+0x4000] ;  /* 0x004000003b14783b */ /* 0x000e640000000200 */
[C---:B----4-:R-:W-:Y:S04]  /*8a50*/  LEA R60, P0, R65.reuse, R54, 0x5 ;  /* 0x00000036413c7211 */ /* 0x050fe800078028ff */
[C---:B------:R-:W-:Y:S01]  /*8a60*/  LEA.HI.X.SX32 R61, R65.reuse, R55, 0x5, P0 ;  /* 0x00000037413d7211 */ /* 0x040fe200000f2eff */
[----:B------:R-:W-:Y:S01]  /*8a70*/  HMMA.16816.F32.BF16 R16, R36, R42, R16 ;  /* 0x0000002a2410723c */ /* 0x000fe20000041810 */
[----:B------:R-:W3:Y:S03]  /*8a80*/  LDSM.16.M88.4 R36, [R59+0x6000] ;  /* 0x006000003b24783b */ /* 0x000ee60000000200 */
[C---:B------:R-:W-:Y:S04]  /*8a90*/  LEA R40, P0, R65.reuse, R60, 0x5 ;  /* 0x0000003c41287211 */ /* 0x040fe800078028ff */
[-C--:B--2---:R-:W-:Y:S05]  /*8aa0*/  HMMA.16816.F32.BF16 R4, R32, R44.reuse, R4 ;  /* 0x0000002c2004723c */ /* 0x084fea0000041804 */
        /* <DEDUP_REMOVED lines=14> */
[C---:B---3--:R-:W-:Y:S04]  /*8b90*/  HMMA.16816.F32.BF16 R8, R36.reuse, R28, R8 ;  /* 0x0000001c2408723c */ /* 0x048fe80000041808 */
[----:B------:R-:W-:Y:S02]  /*8ba0*/  @P1 SHF.R.U32.HI R28, RZ, 0x2, R114 ;  /* 0x00000002ff1c1819 */ /* 0x000fe40000011672 */
[C---:B------:R-:W-:Y:S02]  /*8bb0*/  LEA.HI.X.SX32 R27, R65.reuse, R25, 0x5, P0 ;  /* 0x00000019411b7211 */ /* 0x040fe400000f2eff */
[-C--:B------:R-:W-:Y:S03]  /*8bc0*/  HMMA.16816.F32.BF16 R12, R36, R30.reuse, R12 ;  /* 0x0000001e240c723c */ /* 0x080fe6000004180c */
[----:B------:R-:W-:Y:S02]  /*8bd0*/  @P1 LOP3.LUT R127, R102, 0x7, R28, 0xf8, !PT ;  /* 0x00000007667f1812 */ /* 0x000fe400078ef81c */
[----:B------:R-:W-:Y:S03]  /*8be0*/  LEA R32, P0, R65, R26, 0x5 ;  /* 0x0000001a41207211 */ /* 0x000fe600078028ff */
[----:B------:R-:W-:Y:S01]  /*8bf0*/  HMMA.16816.F32.BF16 R16, R20, R30, R16 ;  /* 0x0000001e1410723c */ /* 0x000fe20000041810 */
[----:B------:R-:W-:Y:S03]  /*8c00*/  LDSM.16.MT88.4 R20, [R2+0x400] ;  /* 0x000400000214783b */ /* 0x000fe60000004200 */
[----:B------:R-:W-:Y:S01]  /*8c10*/  @P1 IMAD.WIDE.U32 R28, R127, R117, UR54 ;  /* 0x000000367f1c1e25 */ /* 0x000fe2000f8e0075 */
[C---:B------:R-:W-:Y:S01]  /*8c20*/  LEA.HI.X.SX32 R33, R65.reuse, R27, 0x5, P0 ;  /* 0x0000001b41217211 */ /* 0x040fe200000f2eff */
[----:B------:R-:W-:Y:S01]  /*8c30*/  @UP0 UMOV UR54, UR27 ;  /* 0x0000001b00360c82 */ /* 0x000fe20008000000 */
[C---:B------:R-:W-:Y:S01]  /*8c40*/  LEA R34, P0, R65.reuse, R32, 0x5 ;  /* 0x0000002041227211 */ /* 0x040fe200078028ff */
[----:B------:R-:W-:Y:S01]  /*8c50*/  @UP0 UMOV UR55, UR17 ;  /* 0x0000001100370c82 */ /* 0x000fe20008000000 */
[----:B------:R-:W5:Y:S01]  /*8c60*/  @P1 LDG.E R126, desc[UR34][R28.64+-0x200] ;  /* 0xfffe00221c7e1981 */ /* 0x000f62000c1e1900 */
[----:B------:R-:W-:Y:S01]  /*8c70*/  UISETP.GT.AND UP0, UPT, UR48, UR44, UPT ;  /* 0x0000002c3000728c */ /* 0x000fe2000bf04270 */
[C---:B------:R-:W-:Y:S01]  /*8c80*/  LEA.HI.X.SX32 R35, R65.reuse, R33, 0x5, P0 ;  /* 0x0000002141237211 */ /* 0x040fe200000f2eff */
[----:B------:R-:W-:Y:S01]  /*8c90*/  UIADD3 UR48, UPT, UPT, UR48, -0x1, URZ ;  /* 0xffffffff30307890 */ /* 0x000fe2000fffe0ff */
        /* <DEDUP_REMOVED lines=26> */
[----:B------:R-:W4:Y:S04]  /*8e40*/  LDSM.16.MT88.4 R16, [R101+UR4+0xa800] ;  /* 0x00a800046510783b */ /* 0x000f280008004200 */
[----:B------:R-:W4:Y:S04]  /*8e50*/  LDSM.16.MT88.4 R24, [R101+UR4+0xe800] ;  /* 0x00e800046518783b */ /* 0x000f280008004200 */
[----:B-1----:R-:W-:Y:S04]  /*8e60*/  LDSM.16.MT88.4 R28, [R101+UR4+0xb000] ;  /* 0x00b00004651c783b */ /* 0x002fe80008004200 */
[----:B------:R-:W1:Y:S04]  /*8e70*/  LDSM.16.MT88.4 R32, [R2+0x800] ;  /* 0x000800000220783b */ /* 0x000e680000004200 */
        /* <DEDUP_REMOVED lines=18> */
[----:B------:R-:W-:Y:S01]  /*8fa0*/  HMMA.16816.F32.BF16 R96, R28, R34, R96 ;  /* 0x000000221c60723c */ /* 0x000fe20000041860 */
[----:B------:R-:W-:Y:S04]  /*8fb0*/  LDSM.16.MT88.4 R28, [R2+0x1400] ;  /* 0x00140000021c783b */ /* 0x000fe80000004200 */
[----:B------:R-:W-:Y:S03]  /*8fc0*/  LDSM.16.MT88.4 R32, [R101+UR4+0x10800] ;  /* 0x010800046520783b */ /* 0x000fe60008004200 */
[-C--:B--2---:R-:W-:Y:S08]  /*8fd0*/  HMMA.16816.F32.BF16 R84, R4, R8.reuse, R84 ;  /* 0x000000080454723c */ /* 0x084ff00000041854 */
[C---:B------:R-:W-:Y:S08]  /*8fe0*/  HMMA.16816.F32.BF16 R88, R12.reuse, R8, R88 ;  /* 0x000000080c58723c */ /* 0x040ff00000041858 */
[-C--:B------:R-:W-:Y:S01]  /*8ff0*/  HMMA.16816.F32.BF16 R92, R12, R10.reuse, R92 ;  /* 0x0000000a0c5c723c */ /* 0x080fe2000004185c */
[----:B------:R-:W1:Y:S07]  /*9000*/  LDSM.16.MT88.4 R12, [R101+UR4+0xc800] ;  /* 0x00c80004650c783b */ /* 0x000e6e0008004200 */
[----:B------:R-:W-:Y:S01]  /*9010*/  HMMA.16816.F32.BF16 R96, R4, R10, R96 ;  /* 0x0000000a0460723c */ /* 0x000fe20000041860 */
[----:B------:R-:W-:Y:S04]  /*9020*/  LDSM.16.MT88.4 R4, [R101+UR4+0xd000] ;  /* 0x00d000046504783b */ /* 0x000fe80008004200 */
[----:B------:R-:W2:Y:S03]  /*9030*/  LDSM.16.MT88.4 R8, [R2+0x1800] ;  /* 0x001800000208783b */ /* 0x000ea60000004200 */
[-C--:B---3--:R-:W-:Y:S08]  /*9040*/  HMMA.16816.F32.BF16 R84, R16, R20.reuse, R84 ;  /* 0x000000141054723c */ /* 0x088ff00000041854 */
[C---:B------:R-:W-:Y:S08]  /*9050*/  HMMA.16816.F32.BF16 R88, R24.reuse, R20, R88 ;  /* 0x000000141858723c */ /* 0x040ff00000041858 */
        /* <DEDUP_REMOVED lines=9> */
[----:B------:R-:W-:Y:S08]  /*90f0*/  HMMA.16816.F32.BF16 R96, R12, R30, R96 ;  /* 0x0000001e0c60723c */ /* 0x000ff00000041860 */
[-C--:B--2---:R-:W-:Y:S08]  /*9100*/  HMMA.16816.F32.BF16 R84, R4, R8.reuse, R84 ;  /* 0x000000080454723c */ /* 0x084ff00000041854 */
[C---:B---3--:R-:W-:Y:S08]  /*9110*/  HMMA.16816.F32.BF16 R88, R24.reuse, R8, R88 ;  /* 0x000000081858723c */ /* 0x048ff00000041858 */
[-C--:B------:R-:W-:Y:S08]  /*9120*/  HMMA.16816.F32.BF16 R92, R24, R10.reuse, R92 ;  /* 0x0000000a185c723c */ /* 0x080ff0000004185c */
[----:B------:R-:W-:Y:S04]  /*9130*/  HMMA.16816.F32.BF16 R96, R4, R10, R96 ;  /* 0x0000000a0460723c */ /* 0x000fe80000041860 */
[C---:B------:R-:W-:Y:S02]  /*9140*/  VIADD R4, R2.reuse, 0xffffe000 ;  /* 0xffffe00002047836 */ /* 0x040fe40000000000 */
[----:B------:R-:W-:Y:S02]  /*9150*/  @P2 VIADD R4, R2, 0x2000 ;  /* 0x0000200002042836 */ /* 0x000fe40000000000 */
[-C--:B----4-:R-:W-:Y:S05]  /*9160*/  HMMA.16816.F32.BF16 R84, R16, R20.reuse, R84 ;  /* 0x000000141054723c */ /* 0x090fea0000041854 */
[----:B------:R-:W-:Y:S03]  /*9170*/  IMAD.MOV.U32 R2, RZ, RZ, R4 ;  /* 0x000000ffff027224 */ /* 0x000fe600078e0004 */
[C---:B-1----:R-:W-:Y:S08]  /*9180*/  HMMA.16816.F32.BF16 R88, R32.reuse, R20, R88 ;  /* 0x000000142058723c */ /* 0x042ff00000041858 */
[-C--:B------:R-:W-:Y:S08]  /*9190*/  HMMA.16816.F32.BF16 R92, R32, R22.reuse, R92 ;  /* 0x00000016205c723c */ /* 0x080ff0000004185c */
[----:B------:R-:W-:Y:S01]  /*91a0*/  HMMA.16816.F32.BF16 R96, R16, R22, R96 ;  /* 0x000000161060723c */ /* 0x000fe20000041860 */
[----:B------:R-:W-:Y:S08]  /*91b0*/  @!UPT UIADD3 URZ, UPT, UPT, URZ, URZ, URZ ;  /* 0x000000fffffff290 */ /* 0x000ff0000fffe0ff */
[----:B------:R-:W-:Y:S11]  /*91c0*/  BRA.U UP0, `(.L_x_1238) ;  /* 0xffffff9900c87547 */ /* 0x000ff6000b83ffff */
[C---:B------:R-:W-:Y:S01]  /*91d0*/  IMAD.SHL.U32 R0, R114.reuse, 0x10, RZ ;  /* 0x0000001072007824 */ /* 0x040fe200078e00ff */
[----:B------:R-:W1:Y:S01]  /*91e0*/  LDCU UR5, c[0x0][0x500] ;  /* 0x0000a000ff0577ac */ /* 0x000e620008000800 */
[----:B------:R-:W-:Y:S01]  /*91f0*/  IMAD.SHL.U32 R2, R114, 0x2, RZ ;  /* 0x0000000272027824 */ /* 0x000fe200078e00ff */
[----:B------:R-:W-:Y:S02]  /*9200*/  LOP3.LUT R56, R56, 0x40, RZ, 0xc0, !PT ;  /* 0x0000004038387812 */ /* 0x000fe400078ec0ff */
[----:B------:R-:W-:Y:S01]  /*9210*/  LOP3.LUT R0, R0, 0x600, RZ, 0xc0, !PT ;  /* 0x0000060000007812 */ /* 0x000fe200078ec0ff */
[----:B------:R-:W-:Y:S01]  /*9220*/  UISETP.NE.AND UP0, UPT, UR40, -0x1, UPT ;  /* 0xffffffff2800788c */ /* 0x000fe2000bf05270 */
[----:B------:R-:W-:Y:S01]  /*9230*/  F2FP.BF16.F32.PACK_AB R68, R69, R68 ;  /* 0x000000444544723e */ /* 0x000fe200000010ff */
[----:B------:R-:W-:Y:S01]  /*9240*/  UMOV UR42, UR18 ;  /* 0x00000012002a7c82 */ /* 0x000fe20008000000 */
[----:B------:R-:W-:Y:S02]  /*9250*/  LOP3.LUT R2, R0, 0x6, R2, 0xf8, !PT ;  /* 0x0000000600027812 */ /* 0x000fe400078ef802 */
[----:B------:R-:W-:-:S02]  /*9260*/  LOP3.LUT R0, R100, 0xc0, RZ, 0xc0, !PT ;  /* 0x000000c064007812 */ /* 0x000fc400078ec0ff */
        /* <DEDUP_REMOVED lines=65> */
.L_x_1239:
[----:B------:R-:W2:Y:S01]  /*9680*/  LDCU.64 UR10, c[0x0][0x5c0] ;  /* 0x0000b800ff0a77ac */ /* 0x000ea20008000a00 */
[----:B------:R-:W-:-:S04]  /*9690*/  UIADD3 UR5, UPT, UPT, UR36, UR40, URZ ;  /* 0x0000002824057290 */ /* 0x000fc8000fffe0ff */
[----:B--2---:R-:W-:Y:S02]  /*96a0*/  UIMAD.WIDE.U32 UR16, UR5, UR10, URZ ;  /* 0x0000000a051072a5 */ /* 0x004fe4000f8e00ff */
[----:B------:R-:W-:-:S04]  /*96b0*/  UIMAD UR5, UR5, UR11, URZ ;  /* 0x0000000b050572a4 */ /* 0x000fc8000f8e02ff */
[----:B------:R-:W-:-:S06]  /*96c0*/  UIADD3 UR5, UPT, UPT, UR17, UR5, URZ ;  /* 0x0000000511057290 */ /* 0x000fcc000fffe0ff */
[----:B------:R-:W-:Y:S02]  /*96d0*/  MOV R6, UR5 ;  /* 0x0000000500067c02 */ /* 0x000fe40008000f00 */
.L_x_1240:
        /* <DEDUP_REMOVED lines=9> */
[----:B------:R-:W-:-:S03]  /*9770*/  UIMAD UR13, UR42, UR13, UR15 ;  /* 0x0000000d2a0d72a4 */ /* 0x000fc6000f8e020f */
[----:B------:R-:W-:-:S03]  /*9780*/  UMOV UR36, UR14 ;  /* 0x0000000e00247c82 */ /* 0x000fc60008000000 */
[----:B-1----:R-:W-:Y:S01]  /*9790*/  MOV R0, UR13 ;  /* 0x0000000d00007c02 */ /* 0x002fe20008000f00 */
[----:B------:R-:W-:Y:S06]  /*97a0*/  BRA `(.L_x_1242) ;  /* 0x00000000001c7947 */ /* 0x000fec0003800000 */
.L_x_1241:
[----:B------:R-:W2:Y:S01]  /*97b0*/  LDCU.64 UR8, c[0x0][0x5c8] ;  /* 0x0000b900ff0877ac */ /* 0x000ea20008000a00 */
[----:B------:R-:W-:-:S04]  /*97c0*/  UIADD3 UR5, UPT, UPT, UR36, UR40, URZ ;  /* 0x0000002824057290 */ /* 0x000fc8000fffe0ff */
[----:B--2---:R-:W-:Y:S02]  /*97d0*/  UIMAD.WIDE.U32 UR12, UR5, UR8, URZ ;  /* 0x00000008050c72a5 */ /* 0x004fe4000f8e00ff */
[----:B------:R-:W-:-:S04]  /*97e0*/  UIMAD UR5, UR5, UR9, URZ ;  /* 0x00000009050572a4 */ /* 0x000fc8000f8e02ff */
[----:B------:R-:W-:Y:S01]  /*97f0*/  UIADD3 UR5, UPT, UPT, UR13, UR5, URZ ;  /* 0x000000050d057290 */ /* 0x000fe2000fffe0ff */
[----:B------:R-:W-:-:S05]  /*9800*/  UMOV UR36, UR12 ;  /* 0x0000000c00247c82 */ /* 0x000fca0008000000 */
[----:B-1----:R-:W-:-:S07]  /*9810*/  MOV R0, UR5 ;  /* 0x0000000500007c02 */ /* 0x002fce0008000f00 */
.L_x_1242:
[----:B------:R-:W-:Y:S01]  /*9820*/  BAR.SYNC.DEFER_BLOCKING 0x0 ;  /* 0x0000000000007b1d */ /* 0x000fe20000010000 */
[----:B------:R-:W-:Y:S01]  /*9830*/  USHF.L.U32 UR5, UR37, 0x7, URZ ;  /* 0x0000000725057899 */ /* 0x000fe200080006ff */
[----:B------:R-:W-:Y:S01]  /*9840*/  SHF.R.U32.HI R7, RZ, 0x2, R114 ;  /* 0x00000002ff077819 */ /* 0x000fe20000011672 */
[----:B------:R-:W-:Y:S01]  /*9850*/  USHF.L.U32 UR15, UR37, 0x7, URZ ;  /* 0x00000007250f7899 */ /* 0x000fe200080006ff */
[----:B------:R-:W-:Y:S01]  /*9860*/  IMAD.U32 R18, RZ, RZ, UR8 ;  /* 0x00000008ff127e24 */ /* 0x000fe2000f8e00ff */
        /* <DEDUP_REMOVED lines=17> */
[----:B------:R-:W-:Y:S01]  /*9980*/  ISETP.GE.OR P1, PT, R13, UR33, P2 ;  /* 0x000000210d007c0c */ /* 0x000fe20009726670 */
[----:B------:R-:W-:Y:S01]  /*9990*/  IMAD.MOV.U32 R13, RZ, RZ, RZ ;  /* 0x000000ffff0d7224 */ /* 0x000fe200078e00ff */
[----:B------:R-:W-:-:S02]  /*99a0*/  ISETP.GE.OR P2, PT, R7, UR33, P2 ;  /* 0x0000002107007c0c */ /* 0x000fc40009746670 */
[----:B------:R-:W-:Y:S02]  /*99b0*/  IADD3.X R21, PT, PT, R6, UR41, R12, P0, !PT ;  /* 0x0000002906157c10 */ /* 0x000fe400087fe40c */
        /* <DEDUP_REMOVED lines=15> */
.L_x_1244:
[----:B------:R-:W-:Y:S05]  /*9ab0*/  BSYNC.RECONVERGENT B0 ;  /* 0x0000000000007941 */ /* 0x000fea0003800200 */
.L_x_1243:
        /* <DEDUP_REMOVED lines=12> */
.L_x_1246:
[----:B------:R-:W-:Y:S05]  /*9b80*/  BSYNC.RECONVERGENT B0 ;  /* 0x0000000000007941 */ /* 0x000fea0003800200 */
.L_x_1245:
[----:B--23--:R-:W2:Y:S01]  /*9b90*/  LDS.128 R8, [R64+0x8000] ;  /* 0x0080000040087984 */ /* 0x00cea20000000c00 */
[----:B------:R-:W-:Y:S01]  /*9ba0*/  UIMAD UR14, UR14, UR8, URZ ;  /* 0x000000080e0e72a4 */ /* 0x000fe2000f8e02ff */
[----:B-1----:R-:W-:Y:S01]  /*9bb0*/  IADD3 R12, P0, PT, R18, UR36, RZ ;  /* 0x00000024120c7c10 */ /* 0x002fe2000ff1e0ff */
[----:B------:R-:W1:Y:S01]  /*9bc0*/  @!P2 LDC.64 R2, c[0x0][0x568] ;  /* 0x00015a00ff02ab82 */ /* 0x000e620000000a00 */
[----:B------:R-:W3:Y:S01]  /*9bd0*/  LDS.128 R64, [R64+0x9000] ;  /* 0x0090000040407984 */ /* 0x000ee20000000c00 */
[----:B------:R-:W-:-:S06]  /*9be0*/  UIMAD UR14, UR5, UR9, UR14 ;  /* 0x00000009050e72a4 */ /* 0x000fcc000f8e020e */
[----:B------:R-:W-:-:S03]  /*9bf0*/  IADD3.X R13, PT, PT, R0, UR14, R19, P0, !PT ;  /* 0x0000000e000d7c10 */ /* 0x000fc600087fe413 */
        /* <DEDUP_REMOVED lines=8> */
[----:B---3--:R-:W-:Y:S05]  /*9c80*/  @P1 BRA `(.L_x_1209) ;  /* 0x0000000000281947 */ /* 0x008fea0003800000 */
        /* <DEDUP_REMOVED lines=10> */
.L_x_1209:
[----:B------:R-:W-:Y:S05]  /*9d30*/  BSYNC.RECONVERGENT B1 ;  /* 0x0000000000017941 */ /* 0x000fea0003800200 */
.L_x_1191:
[----:B------:R-:W3:Y:S01]  /*9d40*/  LDCU UR8, c[0x0][0x438] ;  /* 0x00008700ff0877ac */ /* 0x000ee20008000800 */
[----:B------:R-:W4:Y:S01]  /*9d50*/  LDCU UR9, c[0x0][0x370] ;  /* 0x00006e00ff0977ac */ /* 0x000f220008000800 */
[----:B------:R-:W-:Y:S01]  /*9d60*/  UMOV UR10, UR19 ;  /* 0x00000013000a7c82 */ /* 0x000fe20008000000 */
        /* <DEDUP_REMOVED lines=8> */
.L_x_1248:
        /* <DEDUP_REMOVED lines=9> */
.L_x_1607:


//--------------------- .text._ZN5flash44flash_bwd_dq_dk_dv_loop_seqk_parallel_kernelI23Flash_bwd_kernel_traitsILi32ELi128ELi128ELi8ELi4ELi4ELi4ELb0ELb0EN7cutlass10bfloat16_tE19Flash_kernel_traitsILi32ELi128ELi128ELi8ES3_EELb1ELb0ELb0ELb0ELb1ELb1ELb0EEEvNS_16Flash_bwd_paramsE --------------------------
	.section	.text._ZN5flash44flash_bwd_dq_dk_dv_loop_seqk_parallel_kernelI23Flash_bwd_kernel_traitsILi32ELi128ELi128ELi8ELi4ELi4ELi4ELb0ELb0EN7cutlass10bfloat16_tE19Flash_kernel_traitsILi32ELi128ELi128ELi8ES3_EELb1ELb0ELb0ELb0ELb1ELb1ELb0EEEvNS_16Flash_bwd_paramsE,"ax",@progbits
	.align	128
        .global         _ZN5flash44flash_bwd_dq_dk_dv_loop_seqk_parallel_kernelI23Flash_bwd_kernel_traitsILi32ELi128ELi128ELi8ELi4ELi4ELi4ELb0ELb0EN7cutlass10bfloat16_tE19Flash_kernel_traitsILi32ELi128ELi128ELi8ES3_EELb1ELb0ELb0ELb0ELb1ELb1ELb0EEEvNS_16Flash_bwd_paramsE
        .type           _ZN5flash44flash_bwd_dq_dk_dv_loop_seqk_parallel_kernelI23Flash_bwd_kernel_traitsILi32ELi128ELi128ELi8ELi4ELi4ELi4ELb0ELb0EN7cutlass10bfloat16_tE19Flash_kernel_traitsILi32ELi128ELi128ELi8ES3_EELb1ELb0ELb0ELb0ELb1ELb1ELb0EEEvNS_16Flash_bwd_paramsE,@function
        .size           _ZN5flash44flash_bwd_dq_dk_dv_loop_seqk_parallel_kernelI23Flash_bwd_kernel_traitsILi32ELi128ELi128ELi8ELi4ELi4ELi4ELb0ELb0EN7cutlass10bfloat16_tE19Flash_kernel_traitsILi32ELi128ELi128ELi8ES3_EELb1ELb0ELb0ELb0ELb1ELb1ELb0EEEvNS_16Flash_bwd_paramsE,(.L_x_1608 - _ZN5flash44flash_bwd_dq_dk_dv_loop_seqk_parallel_kernelI23Flash_bwd_kernel_traitsILi32ELi128ELi128ELi8ELi4ELi4ELi4ELb0ELb0EN7cutlass10bfloat16_tE19Flash_kernel_traitsILi32ELi128ELi128ELi8ES3_EELb1ELb0ELb0ELb0ELb1ELb1ELb0EEEvNS_16Flash_bwd_paramsE)
        .other          _ZN5flash44flash_bwd_dq_dk_dv_loop_seqk_parallel_kernelI23Flash_bwd_kernel_traitsILi32ELi128ELi128ELi8ELi4ELi4ELi4ELb0ELb0EN7cutlass10bfloat16_tE19Flash_kernel_traitsILi32ELi128ELi128ELi8ES3_EELb1ELb0ELb0ELb0ELb1ELb1ELb0EEEvNS_16Flash_bwd_paramsE,@"STO_CUDA_ENTRY STV_DEFAULT"
_ZN5flash44flash_bwd_dq_dk_dv_loop_seqk_parallel_kernelI23Flash_bwd_kernel_traitsILi32ELi128ELi128ELi8ELi4ELi4ELi4ELb0ELb0EN7cutlass10bfloat16_tE19Flash_kernel_traitsILi32ELi128ELi128ELi8ES3_EELb1ELb0ELb0ELb0ELb1ELb1ELb0EEEvNS_16Flash_bwd_paramsE:
.text._ZN5flash44flash_bwd_dq_dk_dv_loop_seqk_parallel_kernelI23Flash_bwd_kernel_traitsILi32ELi128ELi128ELi8ELi4ELi4ELi4ELb0ELb0EN7cutlass10bfloat16_tE19Flash_kernel_traitsILi32ELi128ELi128ELi8ES3_EELb1ELb0ELb0ELb0ELb1ELb1ELb0EEEvNS_16Flash_bwd_paramsE:
        /* <DEDUP_REMOVED lines=13> */
[----:B------:R-:W3:Y:S01]  /*00d0*/  S2R R146, SR_CTAID.Y ;  /* 0x0000000000927919 */ /* 0x000ee20000002600 */
[----:B------:R-:W4:Y:S01]  /*00e0*/  LDCU.64 UR14, c[0x0][0x358] ;  /* 0x00006b00ff0e77ac */ /* 0x000f220008000a00 */
[----:B------:R-:W3:Y:S01]  /*00f0*/  S2R R145, SR_CTAID.Z ;  /* 0x0000000000917919 */ /* 0x000ee20000002700 */
[----:B------:R-:W-:Y:S01]  /*0100*/  UMOV UR13, URZ ;  /* 0x000000ff000d7c82 */ /* 0x000fe20008000000 */
[----:B--2---:R-:W-:-:S04]  /*0110*/  ULEA UR5, UR5, UR4, 0x18 ;  /* 0x0000000405057291 */ /* 0x004fc8000f8ec0ff */
[----:B------:R-:W-:Y:S02]  /*0120*/  UIADD3 UR6, UPT, UPT, UR5, 0x12000, URZ ;  /* 0x0001200005067890 */ /* 0x000fe4000fffe0ff */
[----:B------:R-:W-:Y:S01]  /*0130*/  UIADD3 UR4, UPT, UPT, UR5, 0x6000, URZ ;  /* 0x0000600005047890 */ /* 0x000fe2000fffe0ff */
[C---:B-1----:R-:W-:Y:S01]  /*0140*/  IMAD.SHL.U32 R139, R5.reuse, 0x20, RZ ;  /* 0x00000020058b7824 */ /* 0x042fe200078e00ff */
[--C-:B------:R-:W-:Y:S01]  /*0150*/  SHF.R.U32.HI R143, RZ, 0x2, R5.reuse ;  /* 0x00000002ff8f7819 */ /* 0x100fe20000011605 */
[C---:B------:R-:W-:Y:S01]  /*0160*/  IMAD.SHL.U32 R9, R5.reuse, 0x10, RZ ;  /* 0x0000001005097824 */ /* 0x040fe200078e00ff */
[----:B------:R-:W-:Y:S01]  /*0170*/  SHF.R.U32.HI R8, RZ, 0x4, R5 ;  /* 0x00000004ff087819 */ /* 0x000fe20000011605 */
[----:B------:R-:W-:Y:S01]  /*0180*/  IMAD.SHL.U32 R2, R5, 0x2, RZ ;  /* 0x0000000205027824 */ /* 0x000fe200078e00ff */
[----:B------:R-:W-:Y:S01]  /*0190*/  LOP3.LUT R0, R139, 0x120, RZ, 0xc0, !PT ;  /* 0x000001208b007812 */ /* 0x000fe200078ec0ff */
[----:B------:R-:W-:Y:S01]  /*01a0*/  IMAD.SHL.U32 R135, R5, 0x40, RZ ;  /* 0x0000004005877824 */ /* 0x000fe200078e00ff */
[----:B------:R-:W-:Y:S01]  /*01b0*/  LOP3.LUT R138, R139, 0x20, RZ, 0xc0, !PT ;  /* 0x000000208b8a7812 */ /* 0x000fe200078ec0ff */
[----:B------:R-:W-:Y:S01]  /*01c0*/  IMAD.SHL.U32 R144, R5, 0x8, RZ ;  /* 0x0000000805907824 */ /* 0x000fe200078e00ff */
[----:B------:R-:W-:-:S02]  /*01d0*/  LOP3.LUT R3, R9, 0x1c0, RZ, 0xc0, !PT ;  /* 0x000001c009037812 */ /* 0x000fc400078ec0ff */
[----:B------:R-:W-:Y:S02]  /*01e0*/  LOP3.LUT R148, R2, 0xe006, R135, 0xc8, !PT ;  /* 0x0000e00602947812 */ /* 0x000fe400078ec887 */
[--C-:B------:R-:W-:Y:S01]  /*01f0*/  LOP3.LUT R7, R0, 0x600, R9.reuse, 0xf8, !PT ;  /* 0x0000060000077812 */ /* 0x100fe200078ef809 */
[----:B------:R-:W-:Y:S01]  /*0200*/  IMAD.SHL.U32 R0, R5, 0x4, RZ ;  /* 0x0000000405007824 */ /* 0x000fe200078e00ff */
[----:B------:R-:W-:Y:S02]  /*0210*/  LOP3.LUT R138, R138, 0x3800, R9, 0xf8, !PT ;  /* 0x000038008a8a7812 */ /* 0x000fe400078ef809 */
[----:B------:R-:W-:Y:S02]  /*0220*/  LOP3.LUT R3, R3, 0x38, R2, 0xf8, !PT ;  /* 0x0000003803037812 */ /* 0x000fe400078ef802 */
[----:B------:R-:W-:Y:S02]  /*0230*/  LOP3.LUT R148, R148, 0xc00, R139, 0xf8, !PT ;  /* 0x00000c0094947812 */ /* 0x000fe400078ef88b */
[----:B------:R-:W-:-:S02]  /*0240*/  LOP3.LUT R149, R9, 0x600, RZ, 0xc0, !PT ;  /* 0x0000060009957812 */ /* 0x000fc400078ec0ff */
[----:B------:R-:W-:Y:S02]  /*0250*/  LOP3.LUT R138, R138, 0x100, R9, 0xf8, !PT ;  /* 0x000001008a8a7812 */ /* 0x000fe400078ef809 */
[----:B------:R-:W-:Y:S02]  /*0260*/  LOP3.LUT R148, R148, R3, RZ, 0xfc, !PT ;  /* 0x0000000394947212 */ /* 0x000fe400078efcff */
[----:B------:R-:W-:Y:S02]  /*0270*/  SHF.R.U32.HI R3, RZ, 0x1, R5 ;  /* 0x00000001ff037819 */ /* 0x000fe40000011605 */
[----:B------:R-:W-:Y:S02]  /*0280*/  LOP3.LUT R0, R0, 0x18, RZ, 0xc0, !PT ;  /* 0x0000001800007812 */ /* 0x000fe400078ec0ff */
[----:B------:R-:W-:Y:S02]  /*0290*/  LOP3.LUT R9, R135, 0x1c0, RZ, 0xc0, !PT ;  /* 0x000001c087097812 */ /* 0x000fe400078ec0ff */
[----:B------:R-:W-:-:S02]  /*02a0*/  LOP3.LUT R149, R149, 0x6, R2, 0xf8, !PT ;  /* 0x0000000695957812 */ /* 0x000fc400078ef802 */
[----:B------:R-:W-:Y:S02]  /*02b0*/  LOP3.LUT R2, R3, 0x30, RZ, 0xc0, !PT ;  /* 0x0000003003027812 */ /* 0x000fe400078ec0ff */
[----:B------:R-:W-:Y:S02]  /*02c0*/  LOP3.LUT R134, R9, 0x38, R144, 0xf8, !PT ;  /* 0x0000003809867812 */ /* 0x000fe400078ef890 */
[----:B------:R-:W-:Y:S02]  /*02d0*/  LOP3.LUT R4, R0, 0xc0, R139, 0xf8, !PT ;  /* 0x000000c000047812 */ /* 0x000fe400078ef88b */
[C---:B------:R-:W-:Y:S02]  /*02e0*/  LOP3.LUT R6, R144.reuse, 0xc0, RZ, 0xc0, !PT ;  /* 0x000000c090067812 */ /* 0x040fe400078ec0ff */
[----:B------:R-:W-:Y:S02]  /*02f0*/  LOP3.LUT R10, R144, 0xd8, RZ, 0xc0, !PT ;  /* 0x000000d8900a7812 */ /* 0x000fe400078ec0ff */
[----:B------:R-:W-:-:S02]  /*0300*/  LOP3.LUT R143, R2, 0x7, R143, 0xf8, !PT ;  /* 0x00000007028f7812 */ /* 0x000fc400078ef88f */
[--C-:B------:R-:W-:Y:S02]  /*0310*/  LOP3.LUT R134, R134, 0x8, R3.reuse, 0x78, !PT ;  /* 0x0000000886867812 */ /* 0x100fe400078e7803 */
[----:B------:R-:W-:Y:S02]  /*0320*/  LOP3.LUT R140, R4, 0x8, R3, 0x78, !PT ;  /* 0x00000008048c7812 */ /* 0x000fe400078e7803 */
[C---:B------:R-:W-:Y:S02]  /*0330*/  LOP3.LUT P3, RZ, R5.reuse, 0x2, RZ, 0xc0, !PT ;  /* 0x0000000205ff7812 */ /* 0x040fe4000786c0ff */
[C---:B------:R-:W-:Y:S02]  /*0340*/  LOP3.LUT P0, RZ, R5.reuse, 0x4, RZ, 0xc0, !PT ;  /* 0x0000000405ff7812 */ /* 0x040fe4000780c0ff */
[----:B------:R-:W-:Y:S02]  /*0350*/  LOP3.LUT P2, RZ, R5, 0x8, RZ, 0xc0, !PT ;  /* 0x0000000805ff7812 */ /* 0x000fe4000784c0ff */
[----:B------:R-:W-:-:S02]  /*0360*/  LOP3.LUT R2, R2, 0x8, R5, 0xf8, !PT ;  /* 0x0000000802027812 */ /* 0x000fc400078ef805 */
[--C-:B------:R-:W-:Y:S02]  /*0370*/  LOP3.LUT R6, R6, 0x18, R5.reuse, 0xf8, !PT ;  /* 0x0000001806067812 */ /* 0x100fe400078ef805 */
[--C-:B------:R-:W-:Y:S02]  /*0380*/  LOP3.LUT R147, R10, 0x18, R5.reuse, 0x78, !PT ;  /* 0x000000180a937812 */ /* 0x100fe400078e7805 */
[----:B------:R-:W-:Y:S02]  /*0390*/  LOP3.LUT R3, R4, 0x8, R5, 0x78, !PT ;  /* 0x0000000804037812 */ /* 0x000fe400078e7805 */
[----:B------:R-:W-:Y:S02]  /*03a0*/  LOP3.LUT P1, R5, R5, 0x10, RZ, 0xc0, !PT ;  /* 0x0000001005057812 */ /* 0x000fe4000782c0ff */
[----:B------:R-:W-:Y:S02]  /*03b0*/  LOP3.LUT R8, R8, 0x8, RZ, 0xc0, !PT ;  /* 0x0000000808087812 */ /* 0x000fe400078ec0ff */
[----:B------:R-:W-:-:S02]  /*03c0*/  LOP3.LUT R10, R135, 0x200, RZ, 0xc0, !PT ;  /* 0x00000200870a7812 */ /* 0x000fc400078ec0ff */
[----:B------:R-:W-:Y:S02]  /*03d0*/  LOP3.LUT R4, R8, R5, RZ, 0xfc, !PT ;  /* 0x0000000508047212 */ /* 0x000fe400078efcff */
[--C-:B------:R-:W-:Y:S02]  /*03e0*/  LOP3.LUT R5, R10, 0xc00, R139.reuse, 0xf8, !PT ;  /* 0x00000c000a057812 */ /* 0x100fe400078ef88b */
[----:B------:R-:W-:Y:S02]  /*03f0*/  LOP3.LUT R138, R138, R3, RZ, 0xfc, !PT ;  /* 0x000000038a8a7212 */ /* 0x000fe400078efcff */
[----:B------:R-:W-:Y:S02]  /*0400*/  LOP3.LUT R134, R5, R134, RZ, 0xfc, !PT ;  /* 0x0000008605867212 */ /* 0x000fe400078efcff */
[----:B------:R-:W-:Y:S02]  /*0410*/  LOP3.LUT R5, R4, 0xc0, R139, 0xf8, !PT ;  /* 0x000000c004057812 */ /* 0x000fe400078ef88b */
[----:B------:R-:W-:-:S02]  /*0420*/  LOP3.LUT R3, R2, 0x1c0, R135, 0xf8, !PT ;  /* 0x000001c002037812 */ /* 0x000fc400078ef887 */
[----:B------:R-:W-:Y:S02]  /*0430*/  LOP3.LUT R4, R5, R0, RZ, 0x3c, !PT ;  /* 0x0000000005047212 */ /* 0x000fe400078e3cff */
[--C-:B------:R-:W-:Y:S01]  /*0440*/  LOP3.LUT R0, R3, 0x38, R144.reuse, 0x78, !PT ;  /* 0x0000003803007812 */ /* 0x100fe200078e7890 */
[----:B------:R-:W-:Y:S01]  /*0450*/  IMAD.MOV.U32 R3, RZ, RZ, 0x20 ;  /* 0x00000020ff037424 */ /* 0x000fe200078e00ff */
[----:B------:R-:W-:Y:S02]  /*0460*/  LEA R148, R148, UR6, 0x1 ;  /* 0x0000000694947c11 */ /* 0x000fe4000f8e08ff */
[----:B------:R-:W-:Y:S02]  /*0470*/  LEA R134, R134, UR5, 0x1 ;  /* 0x0000000586867c11 */ /* 0x000fe4000f8e08ff */
[----:B------:R-:W-:Y:S01]  /*0480*/  LOP3.LUT R135, R135, 0x400, RZ, 0xc0, !PT ;  /* 0x0000040087877812 */ /* 0x000fe200078ec0ff */
[----:B------:R-:W-:Y:S01]  /*0490*/  VIADD R150, R148, 0x40 ;  /* 0x0000004094967836 */ /* 0x000fe20000000000 */
[----:B------:R-:W-:Y:S01]  /*04a0*/  LOP3.LUT R140, R7, R140, RZ, 0xfc, !PT ;  /* 0x0000008c078c7212 */ /* 0x000fe200078efcff */
[----:B------:R-:W-:Y:S01]  /*04b0*/  VIADD R2, R134, 0xa000 ;  /* 0x0000a00086027836 */ /* 0x000fe20000000000 */
[----:B------:R-:W-:Y:S01]  /*04c0*/  SEL R5, R3, 0xffffffe0, !P2 ;  /* 0xffffffe003057807 */ /* 0x000fe20005000000 */
[----:B------:R-:W-:Y:S01]  /*04d0*/  @P1 VIADD R150, R148, 0xffffffc0 ;  /* 0xffffffc094961836 */ /* 0x000fe20000000000 */
[----:B------:R-:W-:Y:S01]  /*04e0*/  LOP3.LUT R149, R149, 0x20, R144, 0xf8, !PT ;  /* 0x0000002095957812 */ /* 0x000fe200078ef890 */
[----:B------:R-:W-:Y:S01]  /*04f0*/  IMAD R135, R0, 0x2, R135 ;  /* 0x0000000200877824 */ /* 0x000fe200078e0287 */
[C---:B------:R-:W-:Y:S01]  /*0500*/  SEL R0, R3.reuse, 0xffffffe0, !P3 ;  /* 0xffffffe003007807 */ /* 0x040fe20005800000 */
[----:B------:R-:W-:Y:S01]  /*0510*/  VIADD R133, R134, 0xa040 ;  /* 0x0000a04086857836 */ /* 0x000fe20000000000 */
[----:B------:R-:W-:Y:S01]  /*0520*/  SEL R3, R3, 0xffffffe0, !P0 ;  /* 0xffffffe003037807 */ /* 0x000fe20004000000 */
[----:B------:R-:W-:Y:S01]  /*0530*/  @P0 VIADD R133, R2, 0xffffffc0 ;  /* 0xffffffc002850836 */ /* 0x000fe20000000000 */
[----:B------:R-:W-:Y:S01]  /*0540*/  SEL R141, R141, 0xfffffff0, !P0 ;  /* 0xfffffff08d8d7807 */ /* 0x000fe20004000000 */
[----:B------:R-:W-:Y:S01]  /*0550*/  IMAD.IADD R152, R148, 0x1, R5 ;  /* 0x0000000194987824 */ /* 0x000fe200078e0205 */
[----:B------:R-:W-:Y:S01]  /*0560*/  LEA R140, R140, UR5, 0x1 ;  /* 0x000000058c8c7c11 */ /* 0x000fe2000f8e08ff */
[----:B------:R-:W-:Y:S01]  /*0570*/  IMAD.IADD R154, R5, 0x1, R150 ;  /* 0x00000001059a7824 */ /* 0x000fe200078e0296 */
[----:B------:R-:W-:Y:S01]  /*0580*/  LEA R138, R138, UR4, 0x1 ;  /* 0x000000048a8a7c11 */ /* 0x000fe2000f8e08ff */
[----:B------:R-:W-:Y:S01]  /*0590*/  IMAD.IADD R2, R0, 0x1, R134 ;  /* 0x0000000100027824 */ /* 0x000fe200078e0286 */
[----:B------:R-:W-:Y:S01]  /*05a0*/  LOP3.LUT R139, R4, 0x120, R139, 0xf8, !PT ;  /* 0x00000120048b7812 */ /* 0x000fe200078ef88b */
[----:B------:R-:W-:Y:S01]  /*05b0*/  IMAD.IADD R151, R141, 0x1, R148 ;  /* 0x000000018d977824 */ /* 0x000fe200078e0294 */
[----:B------:R-:W-:Y:S01]  /*05c0*/  LOP3.LUT R147, R147, 0x1f20, R144, 0xf8, !PT ;  /* 0x00001f2093937812 */ /* 0x000fe200078ef890 */
[--C-:B------:R-:W-:Y:S01]  /*05d0*/  IMAD.IADD R137, R138, 0x1, R3.reuse ;  /* 0x000000018a897824 */ /* 0x100fe200078e0203 */
[----:B------:R-:W-:Y:S01]  /*05e0*/  LOP3.LUT R149, R149, R6, R8, 0xf6, !PT ;  /* 0x0000000695957212 */ /* 0x000fe200078ef608 */
[----:B------:R-:W-:Y:S01]  /*05f0*/  IMAD.IADD R136, R140, 0x1, R3 ;  /* 0x000000018c887824 */ /* 0x000fe200078e0203 */
[----:B------:R-:W-:Y:S01]  /*0600*/  LEA R147, R147, UR5, 0x1 ;  /* 0x0000000593937c11 */ /* 0x000fe2000f8e08ff */
[----:B------:R-:W-:Y:S01]  /*0610*/  IMAD.IADD R155, R141, 0x1, R152 ;  /* 0x000000018d9b7824 */ /* 0x000fe200078e0298 */
[----:B------:R-:W-:Y:S01]  /*0620*/  LEA R139, R139, UR5, 0x1 ;  /* 0x000000058b8b7c11 */ /* 0x000fe2000f8e08ff */
[----:B------:R-:W-:Y:S01]  /*0630*/  IMAD.IADD R153, R141, 0x1, R150 ;  /* 0x000000018d997824 */ /* 0x000fe200078e0296 */
[----:B------:R-:W-:Y:S01]  /*0640*/  LEA R149, R149, UR4, 0x1 ;  /* 0x0000000495957c11 */ /* 0x000fe2000f8e08ff */
[----:B------:R-:W-:Y:S01]  /*0650*/  IMAD.IADD R0, R0, 0x1, R133 ;  /* 0x0000000100007824 */ /* 0x000fe200078e0285 */
[----:B------:R-:W-:Y:S01]  /*0660*/  UMOV UR4, URZ ;  /* 0x000000ff00047c82 */ /* 0x000fe20008000000 */
[----:B---34-:R-:W-:-:S07]  /*0670*/  IMAD.IADD R157, R141, 0x1, R154 ;  /* 0x000000018d9d7824 */ /* 0x018fce00078e029a */
.L_x_1256:
[----:B-1----:R-:W1:Y:S08]  /*0680*/  LDC.64 R6, c[0x0][0x470] ;  /* 0x00011c00ff067b82 */ /* 0x002e700000000a00 */
[----:B------:R-:W2:Y:S01]  /*0690*/  LDC.64 R4, c[0x0][0x478] ;  /* 0x00011e00ff047b82 */ /* 0x000ea20000000a00 */
[----:B-1----:R-:W-:-:S04]  /*06a0*/  ISETP.NE.U32.AND P2, PT, R6, RZ, PT ;  /* 0x000000ff0600720c */ /* 0x002fc80003f45070 */
[----:B------:R-:W-:Y:S02]  /*06b0*/  ISETP.NE.AND.EX P2, PT, R7, RZ, PT, P2 ;  /* 0x000000ff0700720c */ /* 0x000fe40003f45320 */
[----:B--2---:R-:W-:-:S04]  /*06c0*/  ISETP.NE.U32.AND P1, PT, R4, RZ, PT ;  /* 0x000000ff0400720c */ /* 0x004fc80003f25070 */
[----:B------:R-:W-:-:S07]  /*06d0*/  ISETP.NE.AND.EX P1, PT, R5, RZ, PT, P1 ;  /* 0x000000ff0500720c */ /* 0x000fce0003f25310 */
[----:B------:R-:W-:-:S04]  /*06e0*/  @P2 LEA R10, P0, R146, R6, 0x2 ;  /* 0x00000006920a2211 */ /* 0x000fc800078010ff */
[C---:B------:R-:W-:Y:S02]  /*06f0*/  @P2 LEA.HI.X R11, R146.reuse, R7, RZ, 0x2, P0 ;  /* 0x00000007920b2211 */ /* 0x040fe400000f14ff */
[----:B------:R-:W1:Y:S03]  /*0700*/  @!P1 LDC.64 R6, c[0x0][0x488] ;  /* 0x00012200ff069b82 */ /* 0x000e660000000a00 */
[----:B------:R-:W2:Y:S01]  /*0710*/  @P2 LDG.E R3, desc[UR14][R10.64] ;  /* 0x0000000e0a032981 */ /* 0x000ea2000c1e1900 */
[----:B------:R-:W-:-:S04]  /*0720*/  @P1 LEA R8, P0, R146, R4, 0x2 ;  /* 0x0000000492081211 */ /* 0x000fc800078010ff */
[----:B------:R-:W-:Y:S02]  /*0730*/  @P1 LEA.HI.X R9, R146, R5, RZ, 0x2, P0 ;  /* 0x0000000592091211 */ /* 0x000fe400000f14ff */
[----:B------:R-:W3:Y:S03]  /*0740*/  @!P1 LDC.64 R4, c[0x0][0x438] ;  /* 0x00010e00ff049b82 */ /* 0x000ee60000000a00 */
[----:B------:R-:W4:Y:S01]  /*0750*/  @P1 LDG.E R8, desc[UR14][R8.64] ;  /* 0x0000000e08081981 */ /* 0x000f22000c1e1900 */
[----:B------:R-:W-:Y:S01]  /*0760*/  UMOV UR18, URZ ;  /* 0x000000ff00127c82 */ /* 0x000fe20008000000 */
[----:B------:R-:W-:Y:S01]  /*0770*/  USHF.L.U32 UR16, UR12, 0x7, URZ ;  /* 0x000000070c107899 */ /* 0x000fe200080006ff */
[----:B-1----:R-:W-:-:S04]  /*0780*/  @!P1 ISETP.NE.U32.AND P0, PT, R6, RZ, PT ;  /* 0x000000ff0600920c */ /* 0x002fc80003f05070 */
[----:B------:R-:W-:-:S04]  /*0790*/  @!P1 ISETP.NE.AND.EX P0, PT, R7, RZ, PT, P0 ;  /* 0x000000ff0700920c */ /* 0x000fc80003f05300 */
[----:B---3--:R-:W-:Y:S02]  /*07a0*/  @!P1 SEL R5, R5, RZ, P0 ;  /* 0x000000ff05059207 */ /* 0x008fe40000000000 */
[----:B--2---:R-:W-:-:S13]  /*07b0*/  @P2 R2UR UR18, R3 ;  /* 0x00000000031222ca */ /* 0x004fda00000e0000 */
[----:B----4-:R-:W-:Y:S01]  /*07c0*/  @P1 VIADD R3, R8, -UR18 ;  /* 0x8000001208031c36 */ /* 0x010fe20008000000 */
[----:B------:R-:W-:-:S04]  /*07d0*/  @!P1 IADD3 R3, PT, PT, R5, -UR18, R4 ;  /* 0x8000001205039c10 */ /* 0x000fc8000fffe004 */
[----:B------:R-:W-:-:S13]  /*07e0*/  ISETP.LE.AND P0, PT, R3, UR16, PT ;  /* 0x0000001003007c0c */ /* 0x000fda000bf03270 */
[----:B-----5:R-:W-:Y:S05]  /*07f0*/  @P0 BRA `(.L_x_1249) ;  /* 0x0000006400580947 */ /* 0x020fea0003800000 */
[----:B------:R-:W1:Y:S01]  /*0800*/  LDC R4, c[0x0][0x3e8] ;  /* 0x0000fa00ff047b82 */ /* 0x000e620000000800 */
[----:B------:R-:W-:Y:S01]  /*0810*/  MOV R8, RZ ;  /* 0x000000ff00087202 */ /* 0x000fe20000000f00 */
[----:B------:R-:W2:Y:S01]  /*0820*/  LDCU.U8 UR6, c[0x0][0x548] ;  /* 0x0000a900ff0677ac */ /* 0x000ea20008000000 */
[----:B------:R-:W-:Y:S01]  /*0830*/  IMAD.SHL.U32 R25, R146, 0x80, RZ ;  /* 0x0000008092197824 */ /* 0x000fe200078e00ff */
[----:B------:R-:W3:Y:S01]  /*0840*/  LDCU.U8 UR17, c[0x0][0x5f0] ;  /* 0x0000be00ff1177ac */ /* 0x000ee20008000000 */
[----:B--2---:R-:W-:Y:S02]  /*0850*/  ISETP.NE.AND P0, PT, RZ, UR6, PT ;  /* 0x00000006ff007c0c */ /* 0x004fe4000bf05270 */
[----:B-1----:R-:W-:-:S04]  /*0860*/  IABS R5, R4 ;  /* 0x0000000400057213 */ /* 0x002fc80000000000 */
[----:B------:R-:W1:Y:S07]  /*0870*/  I2F.RP R7, R5 ;  /* 0x0000000500077306 */ /* 0x000e6e0000209400 */
[----:B------:R-:W2:Y:S01]  /*0880*/  @P0 LDC R10, c[0x0][0x454] ;  /* 0x00011500ff0a0b82 */ /* 0x000ea20000000800 */
[----:B-1----:R-:W1:Y:S01]  /*0890*/  MUFU.RCP R9, R7 ;  /* 0x0000000700097308 */ /* 0x002e620000001000 */
[----:B--2---:R-:W-:Y:S02]  /*08a0*/  @P0 IMAD R17, R145, R10, RZ ;  /* 0x0000000a91110224 */ /* 0x004fe400078e02ff */
[----:B-1----:R-:W-:-:S06]  /*08b0*/  VIADD R9, R9, 0xffffffe ;  /* 0x0ffffffe09097836 */ /* 0x002fcc0000000000 */
[----:B------:R-:W1:Y:S02]  /*08c0*/  F2I.FTZ.U32.TRUNC.NTZ R9, R9 ;  /* 0x0000000900097305 */ /* 0x000e64000021f000 */
[----:B-1----:R-:W-:-:S04]  /*08d0*/  IMAD.MOV R3, RZ, RZ, -R9 ;  /* 0x000000ffff037224 */ /* 0x002fc800078e0a09 */
[----:B------:R-:W-:Y:S01]  /*08e0*/  IMAD R6, R3, R5, RZ ;  /* 0x0000000503067224 */ /* 0x000fe200078e02ff */
[----:B------:R-:W-:-:S03]  /*08f0*/  IABS R3, R145 ;  /* 0x0000009100037213 */ /* 0x000fc60000000000 */
[----:B------:R-:W-:-:S06]  /*0900*/  IMAD.HI.U32 R6, R9, R6, R8 ;  /* 0x0000000609067227 */ /* 0x000fcc00078e0008 */
[----:B------:R-:W-:Y:S02]  /*0910*/  IMAD.HI.U32 R30, R6, R3, RZ ;  /* 0x00000003061e7227 */ /* 0x000fe400078e00ff */
[----:B------:R-:W1:Y:S02]  /*0920*/  @!P0 LDC R6, c[0x0][0x3e0] ;  /* 0x0000f800ff068b82 */ /* 0x000e640000000800 */
[----:B------:R-:W-:-:S04]  /*0930*/  IMAD.MOV R8, RZ, RZ, -R30 ;  /* 0x000000ffff087224 */ /* 0x000fc800078e0a1e */
[C---:B------:R-:W-:Y:S02]  /*0940*/  IMAD R8, R5.reuse, R8, R3 ;  /* 0x0000000805087224 */ /* 0x040fe400078e0203 */
[----:B------:R-:W2:Y:S03]  /*0950*/  LDC R3, c[0x0][0x434] ;  /* 0x00010d00ff037b82 */ /* 0x000ea60000000800 */
[----:B------:R-:W-:-:S13]  /*0960*/  ISETP.GT.U32.AND P2, PT, R5, R8, PT ;  /* 0x000000080500720c */ /* 0x000fda0003f44070 */
[----:B------:R-:W-:Y:S01]  /*0970*/  @!P2 IMAD.IADD R8, R8, 0x1, -R5 ;  /* 0x000000010808a824 */ /* 0x000fe200078e0a05 */
[----:B------:R-:W-:Y:S01]  /*0980*/  @!P2 IADD3 R30, PT, PT, R30, 0x1, RZ ;  /* 0x000000011e1ea810 */ /* 0x000fe20007ffe0ff */
[----:B-1----:R-:W-:Y:S01]  /*0990*/  @!P0 IMAD R6, R146, R6, R145 ;  /* 0x0000000692068224 */ /* 0x002fe200078e0291 */
[----:B------:R-:W-:Y:S02]  /*09a0*/  ISETP.NE.AND P2, PT, R4, RZ, PT ;  /* 0x000000ff0400720c */ /* 0x000fe40003f45270 */
[----:B------:R-:W-:Y:S02]  /*09b0*/  ISETP.GE.U32.AND P3, PT, R8, R5, PT ;  /* 0x000000050800720c */ /* 0x000fe40003f66070 */
[----:B------:R-:W-:Y:S01]  /*09c0*/  LOP3.LUT R5, R145, R4, RZ, 0x3c, !PT ;  /* 0x0000000491057212 */ /* 0x000fe200078e3cff */
[----:B--2---:R-:W-:Y:S02]  /*09d0*/  VIADD R8, R3, 0x7f ;  /* 0x0000007f03087836 */ /* 0x004fe40000000000 */
[-C--:B------:R-:W-:Y:S01]  /*09e0*/  @P0 IMAD R17, R146, R3.reuse, R17 ;  /* 0x0000000392110224 */ /* 0x080fe200078e0211 */
[----:B------:R-:W-:Y:S01]  /*09f0*/  ISETP.GE.AND P1, PT, R5, RZ, PT ;  /* 0x000000ff0500720c */ /* 0x000fe20003f26270 */
[----:B------:R-:W-:Y:S01]  /*0a00*/  @!P0 IMAD R17, R6, R3, RZ ;  /* 0x0000000306118224 */ /* 0x000fe200078e02ff */
[----:B------:R-:W-:-:S04]  /*0a10*/  SHF.R.S32.HI R9, RZ, 0x1f, R8 ;  /* 0x0000001fff097819 */ /* 0x000fc80000011408 */
[----:B------:R-:W-:Y:S01]  /*0a20*/  LEA.HI R9, R9, R8, RZ, 0x7 ;  /* 0x0000000809097211 */ /* 0x000fe200078f38ff */
[----:B------:R-:W-:-:S03]  /*0a30*/  @P3 VIADD R30, R30, 0x1 ;  /* 0x000000011e1e3836 */ /* 0x000fc60000000000 */
[----:B------:R-:W-:-:S03]  /*0a40*/  SHF.R.S32.HI R9, RZ, 0x7, R9 ;  /* 0x00000007ff097819 */ /* 0x000fc60000011409 */
[----:B------:R-:W-:Y:S02]  /*0a50*/  @!P1 IADD3 R30, PT, PT, -R30, RZ, RZ ;  /* 0x000000ff1e1e9210 */ /* 0x000fe40007ffe1ff */
[----:B------:R-:W-:Y:S02]  /*0a60*/  @!P2 LOP3.LUT R30, RZ, R4, RZ, 0x33, !PT ;  /* 0x00000004ff1ea212 */ /* 0x000fe400078e33ff */
[----:B------:R-:W-:Y:S02]  /*0a70*/  IADD3 R170, PT, PT, R9, -0x1, RZ ;  /* 0xffffffff09aa7810 */ /* 0x000fe40007ffe0ff */
[----:B------:R-:W-:Y:S01]  /*0a80*/  SHF.R.S32.HI R21, RZ, 0x1f, R30 ;  /* 0x0000001fff157819 */ /* 0x000fe2000001141e */
[----:B---3--:R-:W-:Y:S06]  /*0a90*/  @!P0 BRA `(.L_x_1250) ;  /* 0x00000000001c8947 */ /* 0x008fec0003800000 */
[----:B------:R-:W1:Y:S01]  /*0aa0*/  LDC R7, c[0x0][0x444] ;  /* 0x00011100ff077b82 */ /* 0x000e620000000800 */
[----:B------:R-:W2:Y:S01]  /*0ab0*/  LDCU UR7, c[0x0][0x430] ;  /* 0x00008600ff0777ac */ /* 0x000ea20008000800 */
[----:B------:R-:W2:Y:S02]  /*0ac0*/  LDCU UR6, c[0x0][0x454] ;  /* 0x00008a80ff0677ac */ /* 0x000ea40008000800 */
[----:B--2---:R-:W-:Y:S01]  /*0ad0*/  ULEA UR6, UR7, UR6, 0x7 ;  /* 0x0000000607067291 */ /* 0x004fe2000f8e38ff */
[----:B-1----:R-:W-:-:S05]  /*0ae0*/  IMAD R4, R146, R7, R25 ;  /* 0x0000000792047224 */ /* 0x002fca00078e0219 */
[----:B------:R-:W-:Y:S01]  /*0af0*/  IMAD R15, R145, UR6, R4 ;  /* 0x00000006910f7c24 */ /* 0x000fe2000f8e0204 */
[----:B------:R-:W-:Y:S06]  /*0b00*/  BRA `(.L_x_1251) ;  /* 0x0000000000107947 */ /* 0x000fec0003800000 */
.L_x_1250:
[----:B------:R-:W1:Y:S01]  /*0b10*/  LDC R7, c[0x0][0x444] ;  /* 0x00011100ff077b82 */ /* 0x000e620000000800 */
[----:B------:R-:W2:Y:S02]  /*0b20*/  LDCU UR6, c[0x0][0x3e0] ;  /* 0x00007c00ff0677ac */ /* 0x000ea40008000800 */
[----:B--2---:R-:W-:-:S04]  /*0b30*/  IMAD R4, R146, UR6, R145 ;  /* 0x0000000692047c24 */ /* 0x004fc8000f8e0291 */
[----:B-1----:R-:W-:-:S07]  /*0b40*/  IMAD R15, R4, R7, RZ ;  /* 0x00000007040f7224 */ /* 0x002fce00078e02ff */
.L_x_1251:
[----:B------:R-:W1:Y:S01]  /*0b50*/  LDCU.64 UR8, c[0x0][0x588] ;  /* 0x0000b100ff0877ac */ /* 0x000e620008000a00 */
[----:B------:R-:W-:Y:S01]  /*0b60*/  LOP3.LUT R26, R144, 0x18, RZ, 0xc0, !PT ;  /* 0x00000018901a7812 */ /* 0x000fe200078ec0ff */
[----:B------:R-:W-:Y:S01]  /*0b70*/  IMAD.MOV.U32 R27, RZ, RZ, RZ ;  /* 0x000000ffff1b7224 */ /* 0x000fe200078e00ff */
[----:B------:R-:W-:Y:S01]  /*0b80*/  SHF.R.S32.HI R19, RZ, 0x1f, R7 ;  /* 0x0000001fff137819 */ /* 0x000fe20000011407 */
[----:B------:R-:W2:Y:S01]  /*0b90*/  LDCU.64 UR10, c[0x0][0x3a0] ;  /* 0x00007400ff0a77ac */ /* 0x000ea20008000a00 */
[----:B------:R-:W-:Y:S01]  /*0ba0*/  IMAD.WIDE.U32 R6, R146, R7, RZ ;  /* 0x0000000792067225 */ /* 0x000fe200078e00ff */
[----:B------:R-:W3:Y:S01]  /*0bb0*/  LDC.64 R10, c[0x0][0x590] ;  /* 0x00016400ff0a7b82 */ /* 0x000ee20000000a00 */
[----:B------:R-:W-:Y:S01]  /*0bc0*/  ISETP.GE.AND P2, PT, R3, 0x1, PT ;  /* 0x000000010300780c */ /* 0x000fe20003f46270 */
[----:B------:R-:W4:Y:S01]  /*0bd0*/  LDCU.64 UR6, c[0x0][0x3a8] ;  /* 0x00007500ff0677ac */ /* 0x000f220008000a00 */
[----:B------:R-:W-:Y:S01]  /*0be0*/  IMAD R19, R19, R146, RZ ;  /* 0x0000009213137224 */ /* 0x000fe200078e02ff */
[----:B------:R-:W-:Y:S01]  /*0bf0*/  LOP3.LUT R3, R170, 0x80000001, RZ, 0xc0, !PT ;  /* 0x80000001aa037812 */ /* 0x000fe200078ec0ff */
[----:B------:R-:W5:Y:S01]  /*0c00*/  S2R R16, SR_CTAID.X ;  /* 0x0000000000107919 */ /* 0x000f620000002500 */
[----:B------:R-:W4:Y:S01]  /*0c10*/  LDCU UR19, c[0x0][0x3e0] ;  /* 0x00007c00ff1377ac */ /* 0x000f220008000800 */
[----:B------:R-:W-:Y:S01]  /*0c20*/  IMAD.IADD R19, R7, 0x1, R19 ;  /* 0x0000000107137824 */ /* 0x000fe200078e0213 */
[----:B------:R-:W-:Y:S01]  /*0c30*/  ISETP.NE.AND P3, PT, R3, 0x1, PT ;  /* 0x000000010300780c */ /* 0x000fe20003f65270 */
[----:B------:R-:W5:Y:S01]  /*0c40*/  LDC.64 R12, c[0x0][0x598] ;  /* 0x00016600ff0c7b82 */ /* 0x000f620000000a00 */
[----:B------:R-:W4:Y:S01]  /*0c50*/  LDCU UR20, c[0x0][0x44c] ;  /* 0x00008980ff1477ac */ /* 0x000f220008000800 */
[----:B------:R-:W3:Y:S01]  /*0c60*/  S2R R3, SR_TID.X ;  /* 0x0000000000037919 */ /* 0x000ee20000002100 */
[----:B-1----:R-:W-:Y:S01]  /*0c70*/  IMAD.WIDE.U32 R34, R146, UR8, R26 ;  /* 0x0000000892227c25 */ /* 0x002fe2000f8e001a */
[----:B------:R-:W-:-:S02]  /*0c80*/  LEA R24, R9, 0xffffff80, 0x7 ;  /* 0xffffff8009187811 */ /* 0x000fc400078e38ff */
[----:B------:R-:W-:Y:S02]  /*0c90*/  CS2R R94, SRZ ;  /* 0x00000000005e7805 */ /* 0x000fe4000001ff00 */
[----:B------:R-:W-:Y:S01]  /*0ca0*/  ISETP.NE.AND P4, PT, RZ, UR17, PT ;  /* 0x00000011ff007c0c */ /* 0x000fe2000bf85270 */
[C---:B------:R-:W-:Y:S01]  /*0cb0*/  IMAD R35, R146.reuse, UR9, R35 ;  /* 0x0000000992237c24 */ /* 0x040fe2000f8e0223 */
[----:B------:R-:W1:Y:S01]  /*0cc0*/  LDCU.64 UR8, c[0x0][0x3d0] ;  /* 0x00007a00ff0877ac */ /* 0x000e620008000a00 */
[----:B--2---:R-:W-:Y:S01]  /*0cd0*/  IMAD.WIDE.U32 R32, R146, UR10, R26 ;  /* 0x0000000a92207c25 */ /* 0x004fe2000f8e001a */
[----:B------:R-:W-:Y:S01]  /*0ce0*/  SHF.R.S32.HI R23, RZ, 0x1f, R24 ;  /* 0x0000001fff177819 */ /* 0x000fe20000011418 */
[----:B------:R-:W2:Y:S01]  /*0cf0*/  LDC.64 R180, c[0x0][0x420] ;  /* 0x00010800ffb47b82 */ /* 0x000ea20000000a00 */
[----:B------:R-:W-:Y:S01]  /*0d00*/  LEA R15, R170, R15, 0x7 ;  /* 0x0000000faa0f7211 */ /* 0x000fe200078e38ff */
[----:B----4-:R-:W-:Y:S01]  /*0d10*/  IMAD.WIDE.U32 R26, R146, UR6, R26 ;  /* 0x00000006921a7c25 */ /* 0x010fe2000f8e001a */
[----:B------:R-:W-:-:S02]  /*0d20*/  CS2R R92, SRZ ;  /* 0x00000000005c7805 */ /* 0x000fc4000001ff00 */
[----:B------:R-:W-:Y:S02]  /*0d30*/  CS2R R98, SRZ ;  /* 0x0000000000627805 */ /* 0x000fe4000001ff00 */
[----:B------:R-:W-:Y:S01]  /*0d40*/  CS2R R96, SRZ ;  /* 0x0000000000607805 */ /* 0x000fe2000001ff00 */
[C---:B------:R-:W-:Y:S01]  /*0d50*/  IMAD R27, R146.reuse, UR7, R27 ;  /* 0x00000007921b7c24 */ /* 0x040fe2000f8e021b */
[----:B------:R-:W4:Y:S01]  /*0d60*/  LDCU.64 UR6, c[0x0][0x3d8] ;  /* 0x00007b00ff0677ac */ /* 0x000f220008000a00 */
[----:B------:R-:W-:Y:S01]  /*0d70*/  IMAD R33, R146, UR11, R33 ;  /* 0x0000000b92217c24 */ /* 0x000fe2000f8e0221 */
[----:B------:R-:W2:Y:S01]  /*0d80*/  LDC.64 R158, c[0x0][0x5e8] ;  /* 0x00017a00ff9e7b82 */ /* 0x000ea20000000a00 */
[----:B------:R-:W-:Y:S01]  /*0d90*/  IMAD R19, R19, UR19, RZ ;  /* 0x0000001313137c24 */ /* 0x000fe2000f8e02ff */
[----:B------:R-:W2:Y:S01]  /*0da0*/  LDCU.64 UR10, c[0x0][0x3c8] ;  /* 0x00007900ff0a77ac */ /* 0x000ea20008000a00 */
[----:B------:R-:W-:Y:S01]  /*0db0*/  IMAD R28, R145, UR20, RZ ;  /* 0x00000014911c7c24 */ /* 0x000fe2000f8e02ff */
[----:B------:R-:W-:Y:S01]  /*0dc0*/  CS2R R90, SRZ ;  /* 0x00000000005a7805 */ /* 0x000fe2000001ff00 */
[----:B---3--:R-:W-:Y:S01]  /*0dd0*/  IMAD R8, R23, R10, RZ ;  /* 0x0000000a17087224 */ /* 0x008fe200078e02ff */
[----:B------:R-:W-:Y:S01]  /*0de0*/  CS2R R88, SRZ ;  /* 0x0000000000587805 */ /* 0x000fe2000001ff00 */
[----:B-1----:R-:W-:Y:S01]  /*0df0*/  IMAD R5, R21, UR8, RZ ;  /* 0x0000000815057c24 */ /* 0x002fe2000f8e02ff */
[----:B------:R-:W-:Y:S01]  /*0e00*/  SHF.R.S32.HI R29, RZ, 0x1f, R28 ;  /* 0x0000001fff1d7819 */ /* 0x000fe2000001141c */
[----:B------:R-:W-:Y:S01]  /*0e10*/  IMAD.WIDE.U32 R32, R30, UR8, R32 ;  /* 0x000000081e207c25 */ /* 0x000fe2000f8e0020 */
[----:B------:R-:W-:Y:S01]  /*0e20*/  USHF.R.S32.HI UR8, URZ, 0x1f, UR19 ;  /* 0x0000001fff087899 */ /* 0x000fe20008011413 */
[----:B------:R-:W-:-:S02]  /*0e30*/  CS2R R86, SRZ ;  /* 0x0000000000567805 */ /* 0x000fc4000001ff00 */
[----:B------:R-:W-:Y:S01]  /*0e40*/  CS2R R84, SRZ ;  /* 0x0000000000547805 */ /* 0x000fe2000001ff00 */
[----:B------:R-:W-:Y:S01]  /*0e50*/  IMAD R20, R30, UR9, R5 ;  /* 0x000000091e147c24 */ /* 0x000fe2000f8e0205 */
[--C-:B------:R-:W-:Y:S01]  /*0e60*/  SHF.R.U32.HI R14, RZ, 0x2, R3.reuse ;  /* 0x00000002ff0e7819 */ /* 0x100fe20000011603 */
[----:B------:R-:W1:Y:S01]  /*0e70*/  LDC.64 R4, c[0x0][0x3b0] ;  /* 0x0000ec00ff047b82 */ /* 0x000e620000000a00 */
[----:B----4-:R-:W-:Y:S01]  /*0e80*/  IMAD R21, R21, UR6, RZ ;  /* 0x0000000615157c24 */ /* 0x010fe2000f8e02ff */
[----:B------:R-:W-:Y:S01]  /*0e90*/  SHF.R.U32.HI R3, RZ, 0x5, R3 ;  /* 0x00000005ff037819 */ /* 0x000fe20000011603 */
[C---:B------:R-:W-:Y:S01]  /*0ea0*/  IMAD R19, R6.reuse, UR8, R19 ;  /* 0x0000000806137c24 */ /* 0x040fe2000f8e0213 */
[----:B------:R-:W-:Y:S01]  /*0eb0*/  USHF.R.S32.HI UR8, URZ, 0x1f, UR20 ;  /* 0x0000001fff087899 */ /* 0x000fe20008011414 */
[----:B------:R-:W-:Y:S01]  /*0ec0*/  IMAD.WIDE.U32 R6, R6, UR19, RZ ;  /* 0x0000001306067c25 */ /* 0x000fe2000f8e00ff */
[----:B------:R-:W-:Y:S02]  /*0ed0*/  CS2R R78, SRZ ;  /* 0x00000000004e7805 */ /* 0x000fe4000001ff00 */
[----:B------:R-:W-:-:S02]  /*0ee0*/  CS2R R76, SRZ ;  /* 0x00000000004c7805 */ /* 0x000fc4000001ff00 */
[----:B------:R-:W-:Y:S01]  /*0ef0*/  CS2R R82, SRZ ;  /* 0x0000000000527805 */ /* 0x000fe2000001ff00 */
[C---:B------:R-:W-:Y:S01]  /*0f00*/  IMAD R18, R30.reuse, UR7, R21 ;  /* 0x000000071e127c24 */ /* 0x040fe2000f8e0215 */
[----:B------:R-:W-:Y:S01]  /*0f10*/  CS2R R80, SRZ ;  /* 0x0000000000507805 */ /* 0x000fe2000001ff00 */
[----:B------:R-:W-:Y:S01]  /*0f20*/  IMAD.WIDE.U32 R30, R30, UR6, R26 ;  /* 0x000000061e1e7c25 */ /* 0x000fe2000f8e001a */
[----:B------:R-:W-:Y:S01]  /*0f30*/  IADD3 R26, PT, PT, R7, R19, RZ ;  /* 0x00000013071a7210 */ /* 0x000fe20007ffe0ff */
[----:B------:R-:W3:Y:S01]  /*0f40*/  LDCU.64 UR6, c[0x0][0x550] ;  /* 0x0000aa00ff0677ac */ /* 0x000ee20008000a00 */
[----:B------:R-:W-:Y:S01]  /*0f50*/  CS2R R74, SRZ ;  /* 0x00000000004a7805 */ /* 0x000fe2000001ff00 */
[----:B------:R-:W-:Y:S01]  /*0f60*/  IMAD.WIDE.U32 R28, R6, UR20, R28 ;  /* 0x00000014061c7c25 */ /* 0x000fe2000f8e001c */
[----:B------:R-:W-:Y:S02]  /*0f70*/  IADD3 R19, PT, PT, R31, R18, RZ ;  /* 0x000000121f137210 */ /* 0x000fe40007ffe0ff */
[----:B------:R-:W-:-:S02]  /*0f80*/  CS2R R72, SRZ ;  /* 0x0000000000487805 */ /* 0x000fc4000001ff00 */
[----:B------:R-:W-:Y:S01]  /*0f90*/  CS2R R70, SRZ ;  /* 0x0000000000467805 */ /* 0x000fe2000001ff00 */
[----:B------:R-:W-:Y:S01]  /*0fa0*/  IMAD R26, R26, UR20, RZ ;  /* 0x000000141a1a7c24 */ /* 0x000fe2000f8e02ff */
[----:B------:R-:W-:Y:S01]  /*0fb0*/  CS2R R68, SRZ ;  /* 0x0000000000447805 */ /* 0x000fe2000001ff00 */
[----:B------:R-:W-:Y:S02]  /*0fc0*/  IMAD R8, R24, R11, R8 ;  /* 0x0000000b18087224 */ /* 0x000fe400078e0208 */
[----:B------:R-:W-:Y:S01]  /*0fd0*/  IMAD R26, R6, UR8, R26 ;  /* 0x00000008061a7c24 */ /* 0x000fe2000f8e021a */
[----:B------:R-:W4:Y:S01]  /*0fe0*/  LDCU.64 UR8, c[0x0][0x398] ;  /* 0x00007300ff0877ac */ /* 0x000f220008000a00 */
[----:B------:R-:W2:Y:S01]  /*0ff0*/  LDC.64 R6, c[0x0][0x460] ;  /* 0x00011800ff067b82 */ /* 0x000ea20000000a00 */
[----:B------:R-:W-:-:S04]  /*1000*/  IMAD.WIDE.U32 R34, R24, R10, R34 ;  /* 0x0000000a18227225 */ /* 0x000fc800078e0022 */
[----:B------:R-:W-:Y:S02]  /*1010*/  IMAD.IADD R35, R35, 0x1, R8 ;  /* 0x0000000123237824 */ /* 0x000fe400078e0208 */
[----:B-1----:R-:W-:Y:S02]  /*1020*/  IMAD R8, R23, R4, RZ ;  /* 0x0000000417087224 */ /* 0x002fe400078e02ff */
[----:B-----5:R-:W-:-:S04]  /*1030*/  IMAD.WIDE.U32 R34, R145, R12, R34 ;  /* 0x0000000c91227225 */ /* 0x020fc800078e0022 */
[----:B------:R-:W-:Y:S02]  /*1040*/  IMAD R35, R145, R13, R35 ;  /* 0x0000000d91237224 */ /* 0x000fe400078e0223 */
[----:B------:R-:W-:-:S04]  /*1050*/  IMAD.WIDE.U32 R12, R24, R4, RZ ;  /* 0x00000004180c7225 */ /* 0x000fc800078e00ff */
[----:B------:R-:W-:Y:S01]  /*1060*/  IMAD R8, R24, R5, R8 ;  /* 0x0000000518087224 */ /* 0x000fe200078e0208 */
[----:B------:R-:W-:Y:S01]  /*1070*/  LOP3.LUT R12, R12, 0x18, R144, 0xf8, !PT ;  /* 0x000000180c0c7812 */ /* 0x000fe200078ef890 */
[----:B------:R-:W-:Y:S02]  /*1080*/  IMAD.IADD R21, R33, 0x1, R20 ;  /* 0x0000000121157824 */ /* 0x000fe400078e0214 */
[----:B------:R-:W-:Y:S01]  /*1090*/  IMAD.MOV.U32 R20, RZ, RZ, R32 ;  /* 0x000000ffff147224 */ /* 0x000fe200078e0020 */
[----:B------:R-:W-:Y:S01]  /*10a0*/  @P4 BAR.SYNC.DEFER_BLOCKING 0x0 ;  /* 0x0000000000004b1d */ /* 0x000fe20000010000 */
[----:B------:R-:W-:Y:S01]  /*10b0*/  IMAD.WIDE.U32 R32, R14, R10, R34 ;  /* 0x0000000a0e207225 */ /* 0x000fe200078e0022 */
[----:B--2---:R-:W-:Y:S02]  /*10c0*/  ISETP.NE.U32.AND P1, PT, R6, RZ, PT ;  /* 0x000000ff0600720c */ /* 0x004fe40003f25070 */
[----:B------:R-:W-:Y:S01]  /*10d0*/  SEL R6, RZ, 0x2000, P3 ;  /* 0x00002000ff067807 */ /* 0x000fe20001800000 */
[----:B------:R-:W-:Y:S01]  /*10e0*/  IMAD.IADD R13, R13, 0x1, R8 ;  /* 0x000000010d0d7824 */ /* 0x000fe200078e0208 */
[----:B---3--:R-:W-:Y:S01]  /*10f0*/  LEA R162, P0, R32, UR6, 0x1 ;  /* 0x0000000620a27c11 */ /* 0x008fe2000f8008ff */
[----:B------:R-:W-:Y:S01]  /*1100*/  IMAD R163, R14, R11, R33 ;  /* 0x0000000b0ea37224 */ /* 0x000fe200078e0221 */
[----:B------:R-:W-:Y:S01]  /*1110*/  ISETP.NE.AND.EX P1, PT, R7, RZ, PT, P1 ;  /* 0x000000ff0700720c */ /* 0x000fe20003f25310 */
[----:B----4-:R-:W-:Y:S01]  /*1120*/  IMAD.WIDE.U32 R12, R146, UR8, R12 ;  /* 0x00000008920c7c25 */ /* 0x010fe2000f8e000c */
[C---:B------:R-:W-:Y:S01]  /*1130*/  SHF.L.U64.HI R8, R10.reuse, 0x6, R11 ;  /* 0x000000060a087819 */ /* 0x040fe2000001020b */
[----:B------:R-:W1:Y:S01]  /*1140*/  S2R R7, SR_TID.X ;  /* 0x0000000000077919 */ /* 0x000e620000002100 */
[----:B------:R-:W-:Y:S01]  /*1150*/  SHF.L.U32 R11, R10, 0x6, RZ ;  /* 0x000000060a0b7819 */ /* 0x000fe200000006ff */
[----:B------:R-:W-:Y:S01]  /*1160*/  IMAD R13, R146, UR9, R13 ;  /* 0x00000009920d7c24 */ /* 0x000fe2000f8e020d */
[----:B------:R-:W-:Y:S01]  /*1170*/  LEA.HI.X R163, R32, UR7, R163, 0x1, P0 ;  /* 0x0000000720a37c11 */ /* 0x000fe200080f0ca3 */
[----:B------:R-:W-:Y:S01]  /*1180*/  IMAD.MOV.U32 R18, RZ, RZ, R30 ;  /* 0x000000ffff127224 */ /* 0x000fe200078e001e */
[----:B------:R-:W2:Y:S01]  /*1190*/  LDCU.64 UR6, c[0x0][0x380] ;  /* 0x00007000ff0677ac */ /* 0x000ea20008000a00 */
[----:B------:R-:W-:Y:S01]  /*11a0*/  LEA R30, P0, R11, R162, 0x1 ;  /* 0x000000a20b1e7211 */ /* 0x000fe200078008ff */
[----:B------:R-:W-:Y:S01]  /*11b0*/  IMAD.IADD R27, R29, 0x1, R26 ;  /* 0x000000011d1b7824 */ /* 0x000fe200078e021a */
[----:B------:R-:W-:Y:S01]  /*11c0*/  SEL R25, R25, RZ, P1 ;  /* 0x000000ff19197207 */ /* 0x000fe20000800000 */
[----:B------:R-:W-:Y:S01]  /*11d0*/  IMAD.MOV.U32 R26, RZ, RZ, R28 ;  /* 0x000000ffff1a7224 */ /* 0x000fe200078e001c */
[----:B------:R-:W-:Y:S01]  /*11e0*/  LEA.HI.X R31, R11, R163, R8, 0x1, P0 ;  /* 0x000000a30b1f7211 */ /* 0x000fe200000f0c08 */
[C---:B------:R-:W-:Y:S01]  /*11f0*/  IMAD.WIDE.U32 R28, R145.reuse, UR10, R12 ;  /* 0x0000000a911c7c25 */ /* 0x040fe2000f8e000c */
[----:B------:R-:W-:Y:S01]  /*1200*/  UIMAD.WIDE UR8, UR19, UR20, URZ ;  /* 0x00000014130872a5 */ /* 0x000fe2000f8e02ff */
[----:B------:R-:W3:Y:S01]  /*1210*/  LDC.64 R12, c[0x0][0x5f8] ;  /* 0x00017e00ff0c7b82 */ /* 0x000ee20000000a00 */
[----:B------:R-:W-:Y:S01]  /*1220*/  IADD3 R24, P0, PT, R24, R25, RZ ;  /* 0x0000001918187210 */ /* 0x000fe20007f1e0ff */
[----:B------:R-:W-:Y:S01]  /*1230*/  IMAD R29, R145, UR11, R29 ;  /* 0x0000000b911d7c24 */ /* 0x000fe2000f8e021d */
[----:B------:R-:W-:Y:S01]  /*1240*/  UIMAD UR20, UR19, UR20, URZ ;  /* 0x00000014131472a4 */ /* 0x000fe2000f8e02ff */
[----:B------:R-:W-:Y:S01]  /*1250*/  IMAD.SHL.U32 R8, R4, 0x40, RZ ;  /* 0x0000004004087824 */ /* 0x000fe200078e00ff */
[----:B------:R-:W-:Y:S01]  /*1260*/  IADD3.X R23, PT, PT, RZ, R23, RZ, P0, !PT ;  /* 0x00000017ff177210 */ /* 0x000fe200007fe4ff */
[----:B------:R-:W-:Y:S01]  /*1270*/  IMAD R22, R24, UR9, RZ ;  /* 0x0000000918167c24 */ /* 0x000fe2000f8e02ff */
[----:B------:R-:W4:Y:S01]  /*1280*/  LDCU.64 UR10, c[0x0][0x570] ;  /* 0x0000ae00ff0a77ac */ /* 0x000f220008000a00 */
[----:B------:R-:W5:Y:S01]  /*1290*/  LDC.64 R10, c[0x0][0x3b8] ;  /* 0x0000ee00ff0a7b82 */ /* 0x000f620000000a00 */
[----:B------:R-:W-:Y:S01]  /*12a0*/  IMAD.WIDE.U32 R28, R14, R4, R28 ;  /* 0x000000040e1c7225 */ /* 0x000fe200078e001c */
[----:B------:R-:W-:Y:S01]  /*12b0*/  @!PT LDS RZ, [RZ] ;  /* 0x00000000fffff984 */ /* 0x000fe20000000800 */
[----:B------:R-:W-:Y:S01]  /*12c0*/  @!PT LDS RZ, [RZ] ;  /* 0x00000000fffff984 */ /* 0x000fe20000000800 */
[----:B------:R-:W-:Y:S01]  /*12d0*/  @!PT LDS RZ, [RZ] ;  /* 0x00000000fffff984 */ /* 0x000fe20000000800 */
[----:B------:R1:W-:Y:S01]  /*12e0*/  LDGSTS.E.BYPASS.LTC128B.128 [R147+0x4000], desc[UR14][R162.64] ;  /* 0x04000000a2937fae */ /* 0x0003e2000b981a0e */
[----:B------:R-:W-:-:S02]  /*12f0*/  USHF.L.U32 UR17, UR20, 0x7, URZ ;  /* 0x0000000714117899 */ /* 0x000fc400080006ff */
[----:B------:R-:W-:Y:S01]  /*1300*/  IMAD R22, R23, UR8, R22 ;  /* 0x0000000817167c24 */ /* 0x000fe2000f8e0216 */
[----:B------:R-:W-:Y:S01]  /*1310*/  SHF.L.U64.HI R23, R4, 0x6, R5 ;  /* 0x0000000604177819 */ /* 0x000fe20000010205 */
[----:B------:R-:W-:Y:S01]  /*1320*/  IMAD R161, R14, R5, R29 ;  /* 0x000000050ea17224 */ /* 0x000fe200078e021d */
[----:B--2---:R-:W-:Y:S01]  /*1330*/  LEA R160, P0, R28, UR6, 0x1 ;  /* 0x000000061ca07c11 */ /* 0x004fe2000f8008ff */
[----:B------:R-:W2:Y:S01]  /*1340*/  LDC.64 R4, c[0x0][0x3c0] ;  /* 0x0000f000ff047b82 */ /* 0x000ea20000000a00 */
[----:B------:R-:W-:Y:S01]  /*1350*/  IMAD.WIDE.U32 R24, R24, UR8, R26 ;  /* 0x0000000818187c25 */ /* 0x000fe2000f8e001a */
[----:B------:R-:W-:Y:S01]  /*1360*/  USHF.R.S32.HI UR6, URZ, 0x1f, UR18 ;  /* 0x0000001fff067899 */ /* 0x000fe20008011412 */
[----:B------:R-:W-:Y:S01]  /*1370*/  LEA.HI.X R161, R28, UR7, R161, 0x1, P0 ;  /* 0x000000071ca17c11 */ /* 0x000fe200080f0ca1 */
[----:B------:R-:W-:Y:S01]  /*1380*/  UIADD3 UR18, UP0, UPT, UR16, UR18, URZ ;  /* 0x0000001210127290 */ /* 0x000fe2000ff1e0ff */
[----:B------:R-:W-:Y:S01]  /*1390*/  LEA R26, P0, R8, R160, 0x1 ;  /* 0x000000a0081a7211 */ /* 0x000fe200078008ff */
[----:B------:R-:W4:Y:S01]  /*13a0*/  LDCU.64 UR8, c[0x0][0x388] ;  /* 0x00007100ff0877ac */ /* 0x000f220008000a00 */
[----:B---3--:R-:W-:Y:S01]  /*13b0*/  IMAD.WIDE.U32 R28, R16, R12, RZ ;  /* 0x0000000c101c7225 */ /* 0x008fe200078e00ff */
[----:B------:R-:W-:Y:S01]  /*13c0*/  IADD3 R22, PT, PT, R25, R22, RZ ;  /* 0x0000001619167210 */ /* 0x000fe20007ffe0ff */
[----:B------:R3:W-:Y:S01]  /*13d0*/  LDGSTS.E.BYPASS.LTC128B.128 [R147+0x5000], desc[UR14][R30.64] ;  /* 0x050000001e937fae */ /* 0x0007e2000b981a0e */
[----:B------:R-:W-:Y:S01]  /*13e0*/  LEA.HI.X R27, R8, R161, R23, 0x1, P0 ;  /* 0x000000a1081b7211 */ /* 0x000fe200000f0c17 */
[----:B------:R-:W-:Y:S01]  /*13f0*/  ULEA.HI.X.SX32 UR16, UR16, UR6, 0x1, UP0 ;  /* 0x0000000610107291 */ /* 0x000fe200080f0eff */
[----:B-1----:R-:W-:Y:S01]  /*1400*/  LOP3.LUT R8, R7, 0x1f, RZ, 0xc0, !PT ;  /* 0x0000001f07087812 */ /* 0x002fe200078ec0ff */
[----:B------:R-:W-:Y:S01]  /*1410*/  IMAD R13, R16, R13, R29 ;  /* 0x0000000d100d7224 */ /* 0x000fe200078e021d */
[----:B------:R-:W-:Y:S01]  /*1420*/  SEL R23, R28, RZ, P4 ;  /* 0x000000ff1c177207 */ /* 0x000fe20002000000 */
[----:B------:R-:W1:Y:S01]  /*1430*/  LDCU.64 UR6, c[0x0][0x390] ;  /* 0x00007200ff0677ac */ /* 0x000e620008000a00 */
[----:B------:R-:W-:-:S02]  /*1440*/  IMAD.IADD R171, R147, 0x1, R6 ;  /* 0x0000000193ab7824 */ /* 0x000fc400078e0206 */
[----:B------:R-:W-:Y:S01]  /*1450*/  IMAD R12, R3, UR20, R8 ;  /* 0x00000014030c7c24 */ /* 0x000fe2000f8e0208 */
[----:B------:R-:W-:Y:S01]  /*1460*/  SEL R13, R13, RZ, P4 ;  /* 0x000000ff0d0d7207 */ /* 0x000fe20002000000 */
[----:B-----5:R-:W-:Y:S01]  /*1470*/  IMAD R16, R10, UR16, RZ ;  /* 0x000000100a107c24 */ /* 0x020fe2000f8e02ff */
[----:B------:R3:W-:Y:S01]  /*1480*/  LDGSTS.E.BYPASS.LTC128B.128 [R171], desc[UR14][R160.64] ;  /* 0x00000000a0ab7fae */ /* 0x0007e2000b981a0e */
[----:B------:R-:W-:Y:S01]  /*1490*/  IMAD R17, R170, 0x80, R17 ;  /* 0x00000080aa117824 */ /* 0x000fe200078e0211 */
[----:B------:R-:W-:Y:S01]  /*14a0*/  IADD3 R23, P1, P0, R12, R24, R23 ;  /* 0x000000180c177210 */ /* 0x000fe2000783e017 */
[----:B------:R-:W-:Y:S01]  /*14b0*/  IMAD R16, R11, UR18, R16 ;  /* 0x000000120b107c24 */ /* 0x000fe2000f8e0210 */
[----:B------:R3:W-:Y:S01]  /*14c0*/  LDGSTS.E.BYPASS.LTC128B.128 [R171+0x1000], desc[UR14][R26.64] ;  /* 0x010000001aab7fae */ /* 0x0007e2000b981a0e */
[----:B------:R-:W-:Y:S01]  /*14d0*/  IMAD.WIDE.U32 R24, R10, UR18, R20 ;  /* 0x000000120a187c25 */ /* 0x000fe2000f8e0014 */
[----:B------:R-:W-:-:S03]  /*14e0*/  SHF.R.S32.HI R21, RZ, 0x1f, R12 ;  /* 0x0000001fff157819 */ /* 0x000fc6000001140c */
[C---:B--2---:R-:W-:Y:S01]  /*14f0*/  IMAD R12, R4.reuse, UR16, RZ ;  /* 0x00000010040c7c24 */ /* 0x044fe2000f8e02ff */
[----:B------:R-:W-:Y:S01]  /*1500*/  IADD3.X R13, PT, PT, R21, R22, R13, P1, P0 ;  /* 0x00000016150d7210 */ /* 0x000fe20000fe040d */
[----:B------:R-:W-:Y:S01]  /*1510*/  IMAD.IADD R25, R25, 0x1, R16 ;  /* 0x0000000119197824 */ /* 0x000fe200078e0210 */
[----:B------:R-:W-:Y:S01]  /*1520*/  IADD3 R23, P1, PT, R23, UR17, RZ ;  /* 0x0000001117177c10 */ /* 0x000fe2000ff3e0ff */
[----:B------:R-:W-:Y:S02]  /*1530*/  IMAD R12, R5, UR18, R12 ;  /* 0x00000012050c7c24 */ /* 0x000fe4000f8e020c */
[----:B------:R-:W-:Y:S01]  /*1540*/  IMAD.WIDE.U32 R20, R4, UR18, R18 ;  /* 0x0000001204147c25 */ /* 0x000fe2000f8e0012 */
[----:B----4-:R-:W-:-:S03]  /*1550*/  LEA R178, P3, R23, UR10, 0x2 ;  /* 0x0000000a17b27c11 */ /* 0x010fc6000f8610ff */
[----:B------:R-:W-:Y:S01]  /*1560*/  IMAD.WIDE.U32 R24, R14, R10, R24 ;  /* 0x0000000a0e187225 */ /* 0x000fe200078e0018 */
[----:B------:R-:W-:-:S03]  /*1570*/  IADD3 R21, PT, PT, R21, R12, RZ ;  /* 0x0000000c15157210 */ /* 0x000fc60007ffe0ff */
[----:B------:R-:W-:Y:S01]  /*1580*/  IMAD.U32 R16, RZ, RZ, UR17 ;  /* 0x00000011ff107e24 */ /* 0x000fe2000f8e00ff */
[----:B------:R-:W-:Y:S01]  /*1590*/  LEA R18, P0, R10, R24, 0x6 ;  /* 0x000000180a127211 */ /* 0x000fe200078030ff */
[C---:B------:R-:W-:Y:S02]  /*15a0*/  IMAD R12, R14.reuse, R11, R25 ;  /* 0x0000000b0e0c7224 */ /* 0x040fe400078e0219 */
[----:B------:R-:W-:Y:S01]  /*15b0*/  IMAD.WIDE.U32 R20, R14, R4, R20 ;  /* 0x000000040e147225 */ /* 0x000fe200078e0014 */
[----:B------:R-:W-:Y:S02]  /*15c0*/  LEA.HI.X.SX32 R16, R16, R13, 0x1, P1 ;  /* 0x0000000d10107211 */ /* 0x000fe400008f0eff */
[----:B------:R-:W-:Y:S01]  /*15d0*/  LEA.HI.X R11, R10, R12, R11, 0x6, P0 ;  /* 0x0000000c0a0b7211 */ /* 0x000fe200000f340b */
[----:B------:R-:W-:Y:S01]  /*15e0*/  IMAD R13, R14, R5, R21 ;  /* 0x000000050e0d7224 */ /* 0x000fe200078e0215 */
[----:B------:R-:W-:Y:S01]  /*15f0*/  LEA R22, P1, R24, UR8, 0x1 ;  /* 0x0000000818167c11 */ /* 0x000fe2000f8208ff */
[----:B------:R-:W-:Y:S01]  /*1600*/  IMAD.WIDE R180, R17, 0x4, R180 ;  /* 0x0000000411b47825 */ /* 0x000fe200078e02b4 */
[----:B------:R-:W-:-:S02]  /*1610*/  LEA R10, P0, R18, UR8, 0x1 ;  /* 0x00000008120a7c11 */ /* 0x000fc4000f8008ff */
[----:B------:R-:W-:Y:S01]  /*1620*/  LEA.HI.X R179, R23, UR11, R16, 0x2, P3 ;  /* 0x0000000b17b37c11 */ /* 0x000fe200098f1410 */
[----:B------:R-:W-:Y:S01]  /*1630*/  IMAD.WIDE R158, R15, 0x4, R158 ;  /* 0x000000040f9e7825 */ /* 0x000fe200078e029e */
[----:B------:R-:W-:Y:S02]  /*1640*/  LEA.HI.X R23, R24, UR9, R12, 0x1, P1 ;  /* 0x0000000918177c11 */ /* 0x000fe400088f0c0c */
[----:B------:R-:W-:Y:S02]  /*1650*/  LEA.HI.X R11, R18, UR9, R11, 0x1, P0 ;  /* 0x00000009120b7c11 */ /* 0x000fe400080f0c0b */
[----:B------:R-:W-:Y:S01]  /*1660*/  LEA R12, P0, R4, R20, 0x6 ;  /* 0x00000014040c7211 */ /* 0x000fe200078030ff */
[----:B------:R3:W-:Y:S01]  /*1670*/  LDGSTS.E.BYPASS.LTC128B.128 [R147+0x6000], desc[UR14][R22.64] ;  /* 0x0600000016937fae */ /* 0x0007e2000b981a0e */
[----:B-1----:R-:W-:Y:S02]  /*1680*/  LEA R18, P1, R20, UR6, 0x1 ;  /* 0x0000000614127c11 */ /* 0x002fe4000f8208ff */
[----:B------:R-:W-:Y:S01]  /*1690*/  LEA.HI.X R5, R4, R13, R5, 0x6, P0 ;  /* 0x0000000d04057211 */ /* 0x000fe200000f3405 */
[----:B------:R3:W-:Y:S01]  /*16a0*/  LDGSTS.E.BYPASS.LTC128B.128 [R147+0x7000], desc[UR14][R10.64] ;  /* 0x070000000a937fae */ /* 0x0007e2000b981a0e */
[----:B------:R-:W-:-:S02]  /*16b0*/  LEA R4, P0, R12, UR6, 0x1 ;  /* 0x000000060c047c11 */ /* 0x000fc4000f8008ff */
[----:B------:R-:W-:Y:S02]  /*16c0*/  LEA.HI.X R19, R20, UR7, R13, 0x1, P1 ;  /* 0x0000000714137c11 */ /* 0x000fe400088f0c0d */
[----:B------:R-:W-:-:S03]  /*16d0*/  LEA.HI.X R5, R12, UR7, R5, 0x1, P0 ;  /* 0x000000070c057c11 */ /* 0x000fc600080f0c05 */
[----:B------:R3:W-:Y:S04]  /*16e0*/  LDGSTS.E.BYPASS.LTC128B.128 [R147+0x8000], desc[UR14][R18.64] ;  /* 0x0800000012937fae */ /* 0x0007e8000b981a0e */
[----:B------:R3:W-:Y:S04]  /*16f0*/  LDGSTS.E.BYPASS.LTC128B.128 [R147+0x9000], desc[UR14][R4.64] ;  /* 0x0900000004937fae */ /* 0x0007e8000b981a0e */
[----:B------:R-:W0:Y:S01]  /*1700*/  LDGDEPBAR ;  /* 0x00000000000079af */ /* 0x000e220000000000 */
[----:B------:R-:W-:Y:S05]  /*1710*/  @!P2 BRA `(.L_x_1252) ;  /* 0x0000004c00b4a947 */ /* 0x000fea0003800000 */
[----:B------:R-:W1:Y:S01]  /*1720*/  LDC.64 R12, c[0x0][0x528] ;  /* 0x00014a00ff0c7b82 */ /* 0x000e620000000a00 */
[----:B------:R-:W-:Y:S01]  /*1730*/  IMAD.WIDE.U32 R14, R143, 0x4, R180 ;  /* 0x000000048f0e7825 */ /* 0x000fe200078e00b4 */
[----:B------:R-:W-:-:S03]  /*1740*/  SHF.R.U32.HI R7, RZ, 0x6, R7 ;  /* 0x00000006ff077819 */ /* 0x000fc60000011607 */
[----:B---3--:R-:W-:Y:S01]  /*1750*/  IMAD R10, R146, UR19, R145 ;  /* 0x00000013920a7c24 */ /* 0x008fe2000f8e0291 */
[----:B------:R-:W5:Y:S01]  /*1760*/  LDG.E R169, desc[UR14][R14.64] ;  /* 0x0000000e0ea97981 */ /* 0x000f62000c1e1900 */
[----:B------:R-:W-:Y:S01]  /*1770*/  USHF.L.U32 UR9, UR20, 0x3, URZ ;  /* 0x0000000314097899 */ /* 0x000fe200080006ff */
[----:B------:R-:W2:Y:S01]  /*1780*/  LDC R156, c[0x0][0x44c] ;  /* 0x00011300ff9c7b82 */ /* 0x000ea20000000800 */
[----:B------:R-:W3:Y:S01]  /*1790*/  LDCU UR6, c[0x0][0x3e0] ;  /* 0x00007c00ff0677ac */ /* 0x000ee20008000800 */
[----:B------:R-:W5:Y:S01]  /*17a0*/  LDG.E R168, desc[UR14][R14.64+0x20] ;  /* 0x0000200e0ea87981 */ /* 0x000f62000c1e1900 */
[----:B------:R-:W4:Y:S03]  /*17b0*/  LDCU UR8, c[0x0][0x45c] ;  /* 0x00008b80ff0877ac */ /* 0x000f260008000800 */
[----:B------:R-:W5:Y:S01]  /*17c0*/  LDG.E R167, desc[UR14][R14.64+0x100] ;  /* 0x0001000e0ea77981 */ /* 0x000f62000c1e1900 */
[----:B------:R-:W1:Y:S03]  /*17d0*/  LDCU.U8 UR7, c[0x0][0x4f8] ;  /* 0x00009f00ff0777ac */ /* 0x000e660008000000 */
[----:B------:R-:W5:Y:S04]  /*17e0*/  LDG.E R166, desc[UR14][R14.64+0x120] ;  /* 0x0001200e0ea67981 */ /* 0x000f68000c1e1900 */
[----:B-1----:R-:W3:Y:S04]  /*17f0*/  LDG.E.64 R4, desc[UR14][R12.64] ;  /* 0x0000000e0c047981 */ /* 0x002ee8000c1e1b00 */
[----:B------:R1:W4:Y:S01]  /*1800*/  LDG.E.64 R164, desc[UR14][R12.64+0x8] ;  /* 0x0000080e0ca47981 */ /* 0x000322000c1e1b00 */
[----:B------:R-:W-:-:S02]  /*1810*/  IMAD.IADD R132, R140, 0x1, R6 ;  /* 0x000000018c847824 */ /* 0x000fc400078e0206 */
[----:B------:R-:W-:Y:S01]  /*1820*/  IMAD.MOV.U32 R95, RZ, RZ, RZ ;  /* 0x000000ffff5f7224 */ /* 0x000fe200078e00ff */
[----:B-1----:R-:W-:Y:S01]  /*1830*/  LOP3.LUT R12, R3, 0x3, RZ, 0xc0, !PT ;  /* 0x00000003030c7812 */ /* 0x002fe200078ec0ff */
[----:B------:R-:W-:-:S04]  /*1840*/  IMAD.U32 R3, RZ, RZ, UR12 ;  /* 0x0000000cff037e24 */ /* 0x000fc8000f8e00ff */
[----:B------:R-:W-:Y:S01]  /*1850*/  IMAD R9, R9, 0x8, R12 ;  /* 0x0000000809097824 */ /* 0x000fe200078e020c */
[----:B---3--:R-:W-:Y:S01]  /*1860*/  R2UR UR17, R5 ;  /* 0x00000000051172ca */ /* 0x008fe200000e0000 */
[----:B------:R-:W-:Y:S01]  /*1870*/  IMAD.SHL.U32 R5, R10, 0x20, RZ ;  /* 0x000000200a057824 */ /* 0x000fe200078e00ff */
[----:B------:R-:W-:-:S05]  /*1880*/  LOP3.LUT R10, R7, 0xe, RZ, 0xc0, !PT ;  /* 0x0000000e070a7812 */ /* 0x000fca00078ec0ff */
[----:B------:R-:W-:Y:S01]  /*1890*/  IMAD R3, R3, 0x4, R10 ;  /* 0x0000000403037824 */ /* 0x000fe200078e020a */
[----:B----4-:R-:W-:Y:S02]  /*18a0*/  IADD3 R176, P1, P0, R5, R164, R8 ;  /* 0x000000a405b07210 */ /* 0x010fe4000783e008 */
[----:B------:R-:W-:Y:S01]  /*18b0*/  SHF.R.S32.HI R164, RZ, 0x1f, R5 ;  /* 0x0000001fffa47819 */ /* 0x000fe20000011405 */
[C---:B------:R-:W-:Y:S01]  /*18c0*/  VIADD R5, R3.reuse, 0x1 ;  /* 0x0000000103057836 */ /* 0x040fe20000000000 */
[----:B------:R-:W-:Y:S01]  /*18d0*/  R2UR UR24, R4 ;  /* 0x00000000041872ca */ /* 0x000fe200000e0000 */
[----:B------:R-:W-:Y:S01]  /*18e0*/  IMAD.WIDE.U32 R176, R176, -0x2daee0ad, RZ ;  /* 0xd2511f53b0b07825 */ /* 0x000fe200078e00ff */
[----:B------:R-:W-:Y:S02]  /*18f0*/  LOP3.LUT R7, R3, UR17, RZ, 0x3c, !PT ;  /* 0x0000001103077c12 */ /* 0x000fe4000f8e3cff */
[----:B------:R-:W-:Y:S01]  /*1900*/  LOP3.LUT R5, R5, UR17, RZ, 0x3c, !PT ;  /* 0x0000001105057c12 */ /* 0x000fe2000f8e3cff */
[----:B------:R-:W-:Y:S01]  /*1910*/  IMAD.IADD R3, R139, 0x1, R6 ;  /* 0x000000018b037824 */ /* 0x000fe200078e0206 */
[----:B------:R-:W-:-:S02]  /*1920*/  IADD3.X R164, PT, PT, R164, R165, RZ, P1, P0 ;  /* 0x000000a5a4a47210 */ /* 0x000fc40000fe04ff */
[C---:B------:R-:W-:Y:S02]  /*1930*/  LOP3.LUT R174, R177.reuse, R7, RZ, 0x3c, !PT ;  /* 0x00000007b1ae7212 */ /* 0x040fe400078e3cff */
[----:B------:R-:W-:Y:S01]  /*1940*/  LOP3.LUT R172, R177, R5, RZ, 0x3c, !PT ;  /* 0x00000005b1ac7212 */ /* 0x000fe200078e3cff */
[----:B------:R-:W-:Y:S02]  /*1950*/  UIADD3 UR23, UPT, UPT, UR17, -0x4498517b, URZ ;  /* 0xbb67ae8511177890 */ /* 0x000fe4000fffe0ff */
[----:B------:R-:W-:Y:S02]  /*1960*/  UIADD3 UR22, UPT, UPT, UR17, 0x76cf5d0a, URZ ;  /* 0x76cf5d0a11167890 */ /* 0x000fe4000fffe0ff */
[----:B------:R-:W-:Y:S02]  /*1970*/  UIADD3 UR21, UPT, UPT, UR17, 0x32370b8f, URZ ;  /* 0x32370b8f11157890 */ /* 0x000fe4000fffe0ff */
[----:B------:R-:W-:Y:S02]  /*1980*/  UIADD3 UR20, UPT, UPT, UR17, -0x126145ec, URZ ;  /* 0xed9eba1411147890 */ /* 0x000fe4000fffe0ff */
[----:B------:R-:W-:-:S02]  /*1990*/  UIADD3 UR19, UPT, UPT, UR17, -0x56f99767, URZ ;  /* 0xa906689911137890 */ /* 0x000fc4000fffe0ff */
[----:B------:R-:W-:Y:S01]  /*19a0*/  UIADD3 UR17, UPT, UPT, UR17, 0x646e171e, URZ ;  /* 0x646e171e11117890 */ /* 0x000fe2000fffe0ff */
[----:B------:R-:W-:Y:S01]  /*19b0*/  IADD3 R165, PT, PT, R9, -0x8, RZ ;  /* 0xfffffff809a57810 */ /* 0x000fe20007ffe0ff */
[----:B------:R-:W-:-:S04]  /*19c0*/  IMAD.WIDE.U32 R174, R174, -0x326172a9, RZ ;  /* 0xcd9e8d57aeae7825 */ /* 0x000fc800078e00ff */
[----:B--2---:R-:W-:-:S07]  /*19d0*/  IMAD.WIDE.U32 R172, R172, -0x326172a9, RZ ;  /* 0xcd9e8d57acac7825 */ /* 0x004fce00078e00ff */
.L_x_1255:
[----:B-----5:R-:W-:Y:S01]  /*19e0*/  FSETP.NEU.FTZ.AND P0, PT, R169, -INF , PT ;  /* 0xff800000a900780b */ /* 0x020fe20003f1d000 */
[----:B------:R-:W0:Y:S01]  /*19f0*/  LDGDEPBAR ;  /* 0x00000000000079af */ /* 0x000e220000000000 */
[----:B------:R-:W-:Y:S02]  /*1a00*/  IMAD R142, R141, 0x2, R132 ;  /* 0x000000028d8e7824 */ /* 0x000fe400078e0284 */
[----:B------:R-:W-:Y:S01]  /*1a10*/  FMUL.FTZ R242, R169, 1.4426950216293334961 ;  /* 0x3fb8aa3ba9f27820 */ /* 0x000fe20000410000 */
[----:B------:R-:W-:Y:S01]  /*1a20*/  FMUL.FTZ R249, R166, 1.4426950216293334961 ;  /* 0x3fb8aa3ba6f97820 */ /* 0x000fe20000410000 */
[----:B------:R-:W-:Y:S01]  /*1a30*/  FMUL.FTZ R248, R168, 1.4426950216293334961 ;  /* 0x3fb8aa3ba8f87820 */ /* 0x000fe20000410000 */
[----:B------:R-:W-:Y:S01]  /*1a40*/  FMUL.FTZ R245, R167, 1.4426950216293334961 ;  /* 0x3fb8aa3ba7f57820 */ /* 0x000fe20000410000 */
[C---:B------:R-:W-:Y:S01]  /*1a50*/  IMAD.WIDE.U32 R202, R165.reuse, -0x326172a9, RZ ;  /* 0xcd9e8d57a5ca7825 */ /* 0x040fe200078e00ff */
[----:B------:R-:W-:Y:S01]  /*1a60*/  FSEL R242, R242, RZ, P0 ;  /* 0x000000fff2f27208 */ /* 0x000fe20000000000 */
[----:B------:R-:W-:Y:S01]  /*1a70*/  UIADD3 UR11, UPT, UPT, UR24, 0x3c6ef372, URZ ;  /* 0x3c6ef372180b7890 */ /* 0x000fe2000fffe0ff */
[----:B------:R-:W-:Y:S01]  /*1a80*/  FSETP.NEU.FTZ.AND P0, PT, R168, -INF , PT ;  /* 0xff800000a800780b */ /* 0x000fe20003f1d000 */
[----:B------:R-:W-:Y:S01]  /*1a90*/  UIADD3 UR10, UPT, UPT, UR24, -0x61c88647, URZ ;  /* 0x9e3779b9180a7890 */ /* 0x000fe2000fffe0ff */
[----:B------:R-:W-:Y:S01]  /*1aa0*/  LOP3.LUT R190, R164, UR24, R203, 0x96, !PT ;  /* 0x00000018a4be7c12 */ /* 0x000fe2000f8e96cb */
[----:B------:R-:W-:Y:S01]  /*1ab0*/  VIADD R214, R165, 0x4 ;  /* 0x00000004a5d67836 */ /* 0x000fe20000000000 */
[----:B------:R-:W-:Y:S02]  /*1ac0*/  FSEL R248, R248, RZ, P0 ;  /* 0x000000fff8f87208 */ /* 0x000fe40000000000 */
[----:B------:R-:W-:Y:S01]  /*1ad0*/  FSETP.NEU.FTZ.AND P0, PT, R167, -INF , PT ;  /* 0xff800000a700780b */ /* 0x000fe20003f1d000 */
[----:B------:R-:W-:Y:S01]  /*1ae0*/  IMAD.WIDE.U32 R222, R190, -0x2daee0ad, RZ ;  /* 0xd2511f53bede7825 */ /* 0x000fe200078e00ff */
[----:B------:R-:W-:Y:S02]  /*1af0*/  LOP3.LUT R210, R202, UR10, R175, 0x96, !PT ;  /* 0x0000000acad27c12 */ /* 0x000fe4000f8e96af */
[----:B------:R-:W-:Y:S01]  /*1b00*/  FSEL R245, R245, RZ, P0 ;  /* 0x000000fff5f57208 */ /* 0x000fe20000000000 */
[----:B------:R-:W-:Y:S01]  /*1b10*/  IMAD.WIDE.U32 R214, R214, -0x326172a9, RZ ;  /* 0xcd9e8d57d6d67825 */ /* 0x000fe200078e00ff */
[----:B------:R-:W-:Y:S02]  /*1b20*/  FSETP.NEU.FTZ.AND P0, PT, R166, -INF , PT ;  /* 0xff800000a600780b */ /* 0x000fe40003f1d000 */
[----:B------:R-:W-:Y:S01]  /*1b30*/  LOP3.LUT R196, R176, UR23, R223, 0x96, !PT ;  /* 0x00000017b0c47c12 */ /* 0x000fe2000f8e96df */
[----:B------:R-:W-:Y:S04]  /*1b40*/  DEPBAR.LE SB0, 0x0 ;  /* 0x000080000000791a */ /* 0x000fe80000000000 */
[----:B------:R-:W-:Y:S01]  /*1b50*/  FSEL R249, R249, RZ, P0 ;  /* 0x000000fff9f97208 */ /* 0x000fe20000000000 */
[----:B------:R-:W-:Y:S01]  /*1b60*/  BAR.SYNC.DEFER_BLOCKING 0x0 ;  /* 0x0000000000007b1d */ /* 0x000fe20000010000 */
[----:B------:R-:W-:Y:S01]  /*1b70*/  LOP3.LUT R191, R164, UR24, R215, 0x96, !PT ;  /* 0x00000018a4bf7c12 */ /* 0x000fe2000f8e96d7 */
[----:B------:R-:W-:Y:S01]  /*1b80*/  IMAD.WIDE.U32 R210, R210, -0x2daee0ad, RZ ;  /* 0xd2511f53d2d27825 */ /* 0x000fe200078e00ff */
[C---:B------:R-:W-:Y:S02]  /*1b90*/  LEA R208, P0, R143.reuse, R158, 0x2 ;  /* 0x0000009e8fd07211 */ /* 0x040fe400078010ff */
[----:B------:R-:W-:Y:S01]  /*1ba0*/  LOP3.LUT R202, R202, UR10, R173, 0x96, !PT ;  /* 0x0000000acaca7c12 */ /* 0x000fe2000f8e96ad */
[----:B------:R-:W-:Y:S01]  /*1bb0*/  IMAD.WIDE.U32 R218, R196, -0x326172a9, RZ ;  /* 0xcd9e8d57c4da7825 */ /* 0x000fe200078e00ff */
[----:B------:R-:W-:Y:S02]  /*1bc0*/  LEA.HI.X R209, R143, R159, RZ, 0x2, P0 ;  /* 0x0000009f8fd17211 */ /* 0x000fe400000f14ff */
[----:B------:R-:W-:Y:S01]  /*1bd0*/  LOP3.LUT R200, R214, UR10, R175, 0x96, !PT ;  /* 0x0000000ad6c87c12 */ /* 0x000fe2000f8e96af */
        /* <DEDUP_REMOVED lines=8> */
[----:B------:R-:W-:Y:S02]  /*1c60*/  LOP3.LUT R222, R222, UR22, R203, 0x96, !PT ;  /* 0x00000016dede7c12 */ /* 0x000fe4000f8e96cb */
[----:B------:R-:W-:Y:S01]  /*1c70*/  LOP3.LUT R203, R172, UR11, R219, 0x96, !PT ;  /* 0x0000000baccb7c12 */ /* 0x000fe2000f8e96db */
[----:B------:R-:W-:Y:S01]  /*1c80*/  IMAD.WIDE.U32 R224, R224, -0x326172a9, RZ ;  /* 0xcd9e8d57e0e07825 */ /* 0x000fe200078e00ff */
[----:B------:R-:W-:Y:S01]  /*1c90*/  LOP3.LUT R206, R236, UR22, R201, 0x96, !PT ;  /* 0x00000016ecce7c12 */ /* 0x000fe2000f8e96c9 */
[----:B------:R-:W-:Y:S02]  /*1ca0*/  LDSM.16.M88.4 R100, [R132] ;  /* 0x000000008464783b */ /* 0x000fe40000000200 */
[----:B------:R-:W-:Y:S01]  /*1cb0*/  IMAD.WIDE.U32 R212, R198, -0x2daee0ad, RZ ;  /* 0xd2511f53c6d47825 */ /* 0x000fe200078e00ff */
[----:B------:R-:W-:Y:S03]  /*1cc0*/  LOP3.LUT R220, R218, UR10, R225, 0x96, !PT ;  /* 0x0000000adadc7c12 */ /* 0x000fe6000f8e96e1 */
[----:B------:R-:W-:Y:S01]  /*1cd0*/  IMAD.WIDE.U32 R216, R197, -0x326172a9, RZ ;  /* 0xcd9e8d57c5d87825 */ /* 0x000fe200078e00ff */
[----:B------:R-:W-:Y:S01]  /*1ce0*/  LOP3.LUT R201, R210, UR21, R213, 0x96, !PT ;  /* 0x00000015d2c97c12 */ /* 0x000fe2000f8e96d5 */
[----:B------:R-:W1:Y:S02]  /*1cf0*/  LDSM.16.M88.4 R104, [R138] ;  /* 0x000000008a68783b */ /* 0x000e640000000200 */
[----:B------:R-:W-:Y:S01]  /*1d00*/  IMAD.WIDE.U32 R228, R203, -0x2daee0ad, RZ ;  /* 0xd2511f53cbe47825 */ /* 0x000fe200078e00ff */
[----:B------:R-:W-:Y:S03]  /*1d10*/  LOP3.LUT R204, R172, UR11, R217, 0x96, !PT ;  /* 0x0000000baccc7c12 */ /* 0x000fe6000f8e96d9 */
        /* <DEDUP_REMOVED lines=8> */
[----:B------:R-:W-:Y:S04]  /*1da0*/  IMAD.WIDE.U32 R230, R204, -0x2daee0ad, RZ ;  /* 0xd2511f53cce67825 */ /* 0x000fe800078e00ff */
[----:B------:R-:W-:Y:S01]  /*1db0*/  IMAD.WIDE.U32 R206, R206, -0x326172a9, RZ ;  /* 0xcd9e8d57cece7825 */ /* 0x000fe200078e00ff */
[----:B------:R-:W-:Y:S01]  /*1dc0*/  LOP3.LUT R214, R214, UR21, R231, 0x96, !PT ;  /* 0x00000015d6d67c12 */ /* 0x000fe2000f8e96e7 */
[----:B------:R-:W4:Y:S02]  /*1dd0*/  LDSM.16.M88.4 R116, [R138+0x800] ;  /* 0x000800008a74783b */ /* 0x000f240000000200 */
[----:B------:R-:W-:Y:S04]  /*1de0*/  IMAD.WIDE.U32 R222, R222, -0x326172a9, RZ ;  /* 0xcd9e8d57dede7825 */ /* 0x000fe800078e00ff */
[----:B------:R-:W-:Y:S01]  /*1df0*/  IMAD.WIDE.U32 R236, R236, -0x326172a9, RZ ;  /* 0xcd9e8d57ecec7825 */ /* 0x000fe200078e00ff */
[----:B------:R-:W-:Y:S01]  /*1e00*/  LOP3.LUT R218, R218, UR10, R223, 0x96, !PT ;  /* 0x0000000adada7c12 */ /* 0x000fe2000f8e96df */
[----:B------:R-:W4:Y:S04]  /*1e10*/  LDSM.16.M88.4 R120, [R138+0xc00] ;  /* 0x000c00008a78783b */ /* 0x000f280000000200 */
[----:B------:R-:W-:Y:S01]  /*1e20*/  IMAD.WIDE.U32 R218, R218, -0x2daee0ad, RZ ;  /* 0xd2511f53dada7825 */ /* 0x000fe200078e00ff */
[-C--:B-1----:R-:W-:Y:S03]  /*1e30*/  HMMA.16816.F32.BF16 R4, R100, R104.reuse, RZ ;  /* 0x000000686404723c */ /* 0x082fe600000418ff */
[----:B------:R-:W-:Y:S01]  /*1e40*/  LDSM.16.M88.4 R124, [R142] ;  /* 0x000000008e7c783b */ /* 0x000fe20000000200 */
[----:B------:R-:W-:Y:S04]  /*1e50*/  LOP3.LUT R228, R228, UR20, R219, 0x96, !PT ;  /* 0x00000014e4e47c12 */ /* 0x000fe8000f8e96db */
[C---:B--2---:R-:W-:Y:S03]  /*1e60*/  HMMA.16816.F32.BF16 R8, R108.reuse, R104, RZ ;  /* 0x000000686c08723c */ /* 0x044fe600000418ff */
[----:B------:R-:W1:Y:S01]  /*1e70*/  LDSM.16.M88.4 R128, [R137] ;  /* 0x000000008980783b */ /* 0x000e620000000200 */
[----:B------:R-:W-:Y:S04]  /*1e80*/  IMAD.WIDE.U32 R228, R228, -0x326172a9, RZ ;  /* 0xcd9e8d57e4e47825 */ /* 0x000fe800078e00ff */
[-C--:B------:R-:W-:Y:S03]  /*1e90*/  HMMA.16816.F32.BF16 R12, R108, R106.reuse, RZ ;  /* 0x0000006a6c0c723c */ /* 0x080fe600000418ff */
[----:B------:R-:W2:Y:S04]  /*1ea0*/  LDG.E R195, desc[UR14][R208.64] ;  /* 0x0000000ed0c37981 */ /* 0x000ea8000c1e1900 */
[----:B------:R-:W2:Y:S01]  /*1eb0*/  LDG.E R194, desc[UR14][R208.64+0x20] ;  /* 0x0000200ed0c27981 */ /* 0x000ea2000c1e1900 */
[C---:B------:R-:W-:Y:S03]  /*1ec0*/  HMMA.16816.F32.BF16 R16, R100.reuse, R106, RZ ;  /* 0x0000006a6410723c */ /* 0x040fe600000418ff */
[----:B------:R-:W1:Y:S05]  /*1ed0*/  LDSM.16.M88.4 R104, [R142+0x1000] ;  /* 0x001000008e68783b */ /* 0x000e6a0000000200 */
[-C--:B---3--:R-:W-:Y:S03]  /*1ee0*/  HMMA.16816.F32.BF16 R20, R100, R112.reuse, RZ ;  /* 0x000000706414723c */ /* 0x088fe600000418ff */
[----:B------:R-:W5:Y:S04]  /*1ef0*/  LDG.E R193, desc[UR14][R208.64+0x100] ;  /* 0x0001000ed0c17981 */ /* 0x000f68000c1e1900 */
[----:B------:R3:W5:Y:S01]  /*1f00*/  LDG.E R192, desc[UR14][R208.64+0x120] ;  /* 0x0001200ed0c07981 */ /* 0x000762000c1e1900 */
[C---:B------:R-:W-:Y:S08]  /*1f10*/  HMMA.16816.F32.BF16 R24, R108.reuse, R112, RZ ;  /* 0x000000706c18723c */ /* 0x040ff000000418ff */
[-C--:B------:R-:W-:Y:S08]  /*1f20*/  HMMA.16816.F32.BF16 R28, R108, R114.reuse, RZ ;  /* 0x000000726c1c723c */ /* 0x080ff000000418ff */
[C---:B------:R-:W-:Y:S02]  /*1f30*/  HMMA.16816.F32.BF16 R32, R100.reuse, R114, RZ ;  /* 0x000000726420723c */ /* 0x040fe400000418ff */
[C---:B---3--:R-:W-:Y:S06]  /*1f40*/  LOP3.LUT R208, R216.reuse, UR10, R207, 0x96, !PT ;  /* 0x0000000ad8d07c12 */ /* 0x048fec000f8e96cf */
[-C--:B----4-:R-:W-:Y:S01]  /*1f50*/  HMMA.16816.F32.BF16 R36, R100, R116.reuse, RZ ;  /* 0x000000746424723c */ /* 0x090fe200000418ff */
[----:B------:R-:W-:Y:S01]  /*1f60*/  LOP3.LUT R216, R216, UR10, R237, 0x96, !PT ;  /* 0x0000000ad8d87c12 */ /* 0x000fe2000f8e96ed */
[----:B------:R-:W-:Y:S01]  /*1f70*/  UIADD3 UR10, UPT, UPT, UR24, 0x1715609d, URZ ;  /* 0x1715609d180a7890 */ /* 0x000fe2000fffe0ff */
[----:B------:R-:W-:Y:S05]  /*1f80*/  IMAD.WIDE.U32 R208, R208, -0x2daee0ad, RZ ;  /* 0xd2511f53d0d07825 */ /* 0x000fea00078e00ff */
[C---:B------:R-:W-:Y:S08]  /*1f90*/  HMMA.16816.F32.BF16 R40, R108.reuse, R116, RZ ;  /* 0x000000746c28723c */ /* 0x040ff000000418ff */
[-C--:B------:R-:W-:Y:S08]  /*1fa0*/  HMMA.16816.F32.BF16 R44, R108, R118.reuse, RZ ;  /* 0x000000766c2c723c */ /* 0x080ff000000418ff */
[C---:B------:R-:W-:Y:S08]  /*1fb0*/  HMMA.16816.F32.BF16 R48, R100.reuse, R118, RZ ;  /* 0x000000766430723c */ /* 0x040ff000000418ff */
[-C--:B------:R-:W-:Y:S08]  /*1fc0*/  HMMA.16816.F32.BF16 R52, R100, R120.reuse, RZ ;  /* 0x000000786434723c */ /* 0x080ff000000418ff */
[C---:B------:R-:W-:Y:S08]  /*1fd0*/  HMMA.16816.F32.BF16 R56, R108.reuse, R120, RZ ;  /* 0x000000786c38723c */ /* 0x040ff000000418ff */
[-C--:B------:R-:W-:Y:S01]  /*1fe0*/  HMMA.16816.F32.BF16 R60, R108, R122.reuse, RZ ;  /* 0x0000007a6c3c723c */ /* 0x080fe200000418ff */
[----:B------:R-:W-:Y:S07]  /*1ff0*/  LDSM.16.M88.4 R108, [R137+0x800] ;  /* 0x00080000896c783b */ /* 0x000fee0000000200 */
[----:B------:R-:W-:Y:S01]  /*2000*/  HMMA.16816.F32.BF16 R64, R100, R122, RZ ;  /* 0x0000007a6440723c */ /* 0x000fe200000418ff */
[----:B------:R-:W3:Y:S07]  /*2010*/  LDSM.16.M88.4 R100, [R137+0x400] ;  /* 0x000400008964783b */ /* 0x000eee0000000200 */
[-C--:B-1----:R-:W-:Y:S08]  /*2020*/  HMMA.16816.F32.BF16 R4, R124, R128.reuse, R4 ;  /* 0x000000807c04723c */ /* 0x082ff00000041804 */
[C---:B------:R-:W-:Y:S08]  /*2030*/  HMMA.16816.F32.BF16 R8, R104.reuse, R128, R8 ;  /* 0x000000806808723c */ /* 0x040ff00000041808 */
[-C--:B------:R-:W-:Y:S03]  /*2040*/  HMMA.16816.F32.BF16 R12, R104, R130.reuse, R12 ;  /* 0x00000082680c723c */ /* 0x080fe6000004180c */
[----:B------:R-:W-:Y:S01]  /*2050*/  FFMA.FTZ R184, R7, UR8, -R248 ;  /* 0x0000000807b87c23 */ /* 0x000fe200080108f8 */
[--C-:B------:R-:W-:Y:S01]  /*2060*/  FFMA.FTZ R182, R4, UR8, -R242.reuse ;  /* 0x0000000804b67c23 */ /* 0x100fe200080108f2 */
[----:B------:R-:W-:Y:S01]  /*2070*/  FFMA.FTZ R187, R5, UR8, -R242 ;  /* 0x0000000805bb7c23 */ /* 0x000fe200080108f2 */
[----:B------:R-:W-:Y:S02]  /*2080*/  FFMA.FTZ R183, R6, UR8, -R248 ;  /* 0x0000000806b77c23 */ /* 0x000fe400080108f8 */
[C---:B------:R-:W-:Y:S01]  /*2090*/  HMMA.16816.F32.BF16 R16, R124.reuse, R130, R16 ;  /* 0x000000827c10723c */ /* 0x040fe20000041810 */
[----:B------:R-:W-:Y:S03]  /*20a0*/  MUFU.EX2 R184, R184 ;  /* 0x000000b800b87308 */ /* 0x000fe60000000800 */
[--C-:B------:R-:W-:Y:S01]  /*20b0*/  FFMA.FTZ R185, R8, UR8, -R245.reuse ;  /* 0x0000000808b97c23 */ /* 0x100fe200080108f5 */
[----:B------:R-:W-:Y:S01]  /*20c0*/  FFMA.FTZ R186, R9, UR8, -R245 ;  /* 0x0000000809ba7c23 */ /* 0x000fe200080108f5 */
[--C-:B------:R-:W-:Y:S01]  /*20d0*/  FFMA.FTZ R188, R10, UR8, -R249.reuse ;  /* 0x000000080abc7c23 */ /* 0x100fe200080108f9 */
[--C-:B------:R-:W-:Y:S04]  /*20e0*/  FFMA.FTZ R189, R11, UR8, -R249.reuse ;  /* 0x000000080bbd7c23 */ /* 0x100fe800080108f9 */
[----:B------:R-:W1:Y:S01]  /*20f0*/  MUFU.EX2 R182, R182 ;  /* 0x000000b600b67308 */ /* 0x000e620000000800 */
[-C--:B---3--:R-:W-:Y:S03]  /*2100*/  HMMA.16816.F32.BF16 R20, R124, R100.reuse, R20 ;  /* 0x000000647c14723c */ /* 0x088fe60000041814 */
[--C-:B------:R-:W-:Y:S01]  /*2110*/  FFMA.FTZ R199, R14, UR8, -R249.reuse ;  /* 0x000000080ec77c23 */ /* 0x100fe200080108f9 */
[----:B------:R-:W-:Y:S01]  /*2120*/  FFMA.FTZ R205, R15, UR8, -R249 ;  /* 0x000000080fcd7c23 */ /* 0x000fe200080108f9 */
[--C-:B------:R-:W-:Y:S01]  /*2130*/  FFMA.FTZ R190, R12, UR8, -R245.reuse ;  /* 0x000000080cbe7c23 */ /* 0x100fe200080108f5 */
[----:B------:R-:W-:Y:S03]  /*2140*/  FFMA.FTZ R191, R13, UR8, -R245 ;  /* 0x000000080dbf7c23 */ /* 0x000fe600080108f5 */
[----:B------:R3:W-:Y:S01]  /*2150*/  MUFU.EX2 R196, R199 ;  /* 0x000000c700c47308 */ /* 0x0007e20000000800 */
[C---:B------:R-:W-:Y:S04]  /*2160*/  HMMA.16816.F32.BF16 R24, R104.reuse, R100, R24 ;  /* 0x000000646818723c */ /* 0x040fe80000041818 */
[----:B------:R-:W-:Y:S01]  /*2170*/  FFMA.FTZ R211, R17, UR8, -R242 ;  /* 0x0000000811d37c23 */ /* 0x000fe200080108f2 */
[----:B------:R-:W-:Y:S01]  /*2180*/  FFMA.FTZ R207, R18, UR8, -R248 ;  /* 0x0000000812cf7c23 */ /* 0x000fe200080108f8 */
[--C-:B------:R-:W-:Y:S03]  /*2190*/  FFMA.FTZ R198, R16, UR8, -R242.reuse ;  /* 0x0000000810c67c23 */ /* 0x100fe600080108f2 */
[----:B------:R4:W-:Y:S01]  /*21a0*/  MUFU.EX2 R197, R205 ;  /* 0x000000cd00c57308 */ /* 0x0009e20000000800 */
[-C--:B------:R-:W-:Y:S03]  /*21b0*/  HMMA.16816.F32.BF16 R28, R104, R102.reuse, R28 ;  /* 0x00000066681c723c */ /* 0x080fe6000004181c */
[----:B------:R-:W-:Y:S06]  /*21c0*/  FFMA.FTZ R215, R20, UR8, -R242 ;  /* 0x0000000814d77c23 */ /* 0x000fec00080108f2 */
[----:B------:R-:W1:Y:S01]  /*21d0*/  MUFU.EX2 R187, R187 ;  /* 0x000000bb00bb7308 */ /* 0x000e620000000800 */
[----:B---3--:R-:W-:Y:S01]  /*21e0*/  LOP3.LUT R199, R174, UR11, R217, 0x96, !PT ;  /* 0x0000000baec77c12 */ /* 0x008fe2000f8e96d9 */
[----:B------:R-:W-:Y:S01]  /*21f0*/  UIADD3 UR11, UPT, UPT, UR24, 0x78dde6e4, URZ ;  /* 0x78dde6e4180b7890 */ /* 0x000fe2000fffe0ff */
[C---:B------:R-:W-:Y:S04]  /*2200*/  HMMA.16816.F32.BF16 R32, R124.reuse, R102, R32 ;  /* 0x000000667c20723c */ /* 0x040fe80000041820 */
[----:B------:R-:W-:Y:S01]  /*2210*/  IMAD.WIDE.U32 R216, R216, -0x2daee0ad, RZ ;  /* 0xd2511f53d8d87825 */ /* 0x000fe200078e00ff */
[----:B------:R-:W-:Y:S02]  /*2220*/  LOP3.LUT R204, R224, UR11, R227, 0x96, !PT ;  /* 0x0000000be0cc7c12 */ /* 0x000fe4000f8e96e3 */
[----:B------:R-:W3:Y:S01]  /*2230*/  MUFU.EX2 R183, R183 ;  /* 0x000000b700b77308 */ /* 0x000ee20000000800 */
[----:B----4-:R-:W-:Y:S01]  /*2240*/  FFMA.FTZ R205, R19, UR8, -R248 ;  /* 0x0000000813cd7c23 */ /* 0x010fe200080108f8 */
[----:B------:R-:W-:Y:S01]  /*2250*/  IMAD.WIDE.U32 R212, R199, -0x2daee0ad, RZ ;  /* 0xd2511f53c7d47825 */ /* 0x000fe200078e00ff */
[----:B------:R-:W-:Y:S01]  /*2260*/  LOP3.LUT R230, R230, UR20, R217, 0x96, !PT ;  /* 0x00000014e6e67c12 */ /* 0x000fe2000f8e96d9 */
[-C--:B------:R-:W-:Y:S03]  /*2270*/  HMMA.16816.F32.BF16 R36, R124, R108.reuse, R36 ;  /* 0x0000006c7c24723c */ /* 0x080fe60000041824 */
[----:B------:R-:W-:Y:S01]  /*2280*/  LOP3.LUT R203, R200, UR21, R213, 0x96, !PT ;  /* 0x00000015c8cb7c12 */ /* 0x000fe2000f8e96d5 */
[----:B------:R-:W-:Y:S01]  /*2290*/  IMAD.WIDE.U32 R224, R202, -0x326172a9, RZ ;  /* 0xcd9e8d57cae07825 */ /* 0x000fe200078e00ff */
[----:B------:R-:W-:Y:S01]  /*22a0*/  LOP3.LUT R212, R212, UR20, R209, 0x96, !PT ;  /* 0x00000014d4d47c12 */ /* 0x000fe2000f8e96d1 */
[----:B------:R4:W-:Y:S02]  /*22b0*/  MUFU.EX2 R199, R211 ;  /* 0x000000d300c77308 */ /* 0x0009e40000000800 */
[----:B------:R-:W-:Y:S01]  /*22c0*/  FFMA.FTZ R217, R27, UR8, -R249 ;  /* 0x000000081bd97c23 */ /* 0x000fe200080108f9 */
[----:B------:R-:W-:Y:S01]  /*22d0*/  IMAD.WIDE.U32 R232, R204, -0x2daee0ad, RZ ;  /* 0xd2511f53cce87825 */ /* 0x000fe200078e00ff */
[----:B------:R-:W-:Y:S01]  /*22e0*/  LOP3.LUT R209, R224, UR10, R229, 0x96, !PT ;  /* 0x0000000ae0d17c12 */ /* 0x000fe2000f8e96e5 */
[C---:B------:R-:W-:Y:S05]  /*22f0*/  HMMA.16816.F32.BF16 R40, R104.reuse, R108, R40 ;  /* 0x0000006c6828723c */ /* 0x040fea0000041828 */
[----:B------:R1:W-:Y:S01]  /*2300*/  MUFU.EX2 R202, R215 ;  /* 0x000000d700ca7308 */ /* 0x0003e20000000800 */
[----:B------:R-:W-:Y:S04]  /*2310*/  IMAD.WIDE.U32 R212, R212, -0x326172a9, RZ ;  /* 0xcd9e8d57d4d47825 */ /* 0x000fe800078e00ff */
[----:B------:R-:W-:Y:S01]  /*2320*/  FFMA.FTZ R250, R32, UR8, -R242 ;  /* 0x0000000820fa7c23 */ /* 0x000fe200080108f2 */
[-C--:B------:R-:W-:Y:S03]  /*2330*/  HMMA.16816.F32.BF16 R44, R104, R110.reuse, R44 ;  /* 0x0000006e682c723c */ /* 0x080fe6000004182c */
[----:B------:R-:W-:Y:S01]  /*2340*/  IMAD.WIDE.U32 R230, R230, -0x326172a9, RZ ;  /* 0xcd9e8d57e6e67825 */ /* 0x000fe200078e00ff */
[----:B------:R3:W-:Y:S03]  /*2350*/  MUFU.EX2 R200, R207 ;  /* 0x000000cf00c87308 */ /* 0x0007e60000000800 */
[----:B------:R-:W-:Y:S01]  /*2360*/  FFMA.FTZ R247, R31, UR8, -R249 ;  /* 0x000000081ff77c23 */ /* 0x000fe200080108f9 */
[----:B----4-:R-:W-:Y:S01]  /*2370*/  IMAD.WIDE.U32 R210, R210, -0x326172a9, RZ ;  /* 0xcd9e8d57d2d27825 */ /* 0x010fe200078e00ff */
[C---:B------:R-:W-:Y:S04]  /*2380*/  HMMA.16816.F32.BF16 R48, R124.reuse, R110, R48 ;  /* 0x0000006e7c30723c */ /* 0x040fe80000041830 */
[----:B------:R-:W-:Y:S01]  /*2390*/  LOP3.LUT R211, R226, UR10, R211, 0x96, !PT ;  /* 0x0000000ae2d37c12 */ /* 0x000fe2000f8e96d3 */
[----:B------:R4:W-:Y:S01]  /*23a0*/  MUFU.EX2 R201, R205 ;  /* 0x000000cd00c97308 */ /* 0x0009e20000000800 */
[----:B-1----:R-:W-:Y:S01]  /*23b0*/  FFMA.FTZ R215, R22, UR8, -R248 ;  /* 0x0000000816d77c23 */ /* 0x002fe200080108f8 */
[----:B------:R-:W-:Y:S04]  /*23c0*/  IMAD.WIDE.U32 R226, R203, -0x326172a9, RZ ;  /* 0xcd9e8d57cbe27825 */ /* 0x000fe800078e00ff */
[----:B------:R-:W-:Y:S01]  /*23d0*/  FFMA.FTZ R41, R41, UR8, -R245 ;  /* 0x0000000829297c23 */ /* 0x000fe200080108f5 */
[----:B------:R-:W-:Y:S01]  /*23e0*/  FFMA.FTZ R42, R42, UR8, -R249 ;  /* 0x000000082a2a7c23 */ /* 0x000fe200080108f9 */
[----:B------:R-:W-:Y:S01]  /*23f0*/  FFMA.FTZ R203, R21, UR8, -R242 ;  /* 0x0000000815cb7c23 */ /* 0x000fe200080108f2 */
[----:B------:R-:W-:Y:S01]  /*2400*/  LOP3.LUT R206, R206, UR11, R227, 0x96, !PT ;  /* 0x0000000bcece7c12 */ /* 0x000fe2000f8e96e3 */
[----:B------:R1:W-:Y:S01]  /*2410*/  MUFU.EX2 R204, R215 ;  /* 0x000000d700cc7308 */ /* 0x0003e20000000800 */
[----:B---3--:R-:W-:Y:S01]  /*2420*/  LOP3.LUT R207, R226, UR10, R213, 0x96, !PT ;  /* 0x0000000ae2cf7c12 */ /* 0x008fe2000f8e96d5 */
[----:B------:R-:W-:Y:S04]  /*2430*/  IMAD.WIDE.U32 R226, R211, -0x2daee0ad, RZ ;  /* 0xd2511f53d3e27825 */ /* 0x000fe800078e00ff */
[--C-:B------:R-:W-:Y:S01]  /*2440*/  FFMA.FTZ R211, R23, UR8, -R248.reuse ;  /* 0x0000000817d37c23 */ /* 0x100fe200080108f8 */
[----:B------:R-:W-:Y:S01]  /*2450*/  FFMA.FTZ R44, R44, UR8, -R245 ;  /* 0x000000082c2c7c23 */ /* 0x000fe200080108f5 */
[--C-:B------:R-:W-:Y:S01]  /*2460*/  FFMA.FTZ R51, R51, UR8, -R248.reuse ;  /* 0x0000000833337c23 */ /* 0x100fe200080108f8 */
[----:B------:R-:W-:Y:S01]  /*2470*/  PRMT R213, R226, 0x7770, RZ ;  /* 0x00007770e2d57816 */ /* 0x000fe200000000ff */
[----:B------:R-:W-:Y:S01]  /*2480*/  FFMA.FTZ R50, R50, UR8, -R248 ;  /* 0x0000000832327c23 */ /* 0x000fe200080108f8 */
[----:B----4-:R-:W-:Y:S01]  /*2490*/  LOP3.LUT R205, R222, UR11, R225, 0x96, !PT ;  /* 0x0000000bdecd7c12 */ /* 0x010fe2000f8e96e1 */
[----:B------:R-:W-:Y:S01]  /*24a0*/  IMAD.WIDE.U32 R222, R214, -0x326172a9, RZ ;  /* 0xcd9e8d57d6de7825 */ /* 0x000fe200078e00ff */
[----:B------:R-:W-:Y:S01]  /*24b0*/  LOP3.LUT R214, R220, UR19, R233, 0x96, !PT ;  /* 0x00000013dcd67c12 */ /* 0x000fe2000f8e96e9 */
[----:B------:R-:W3:Y:S01]  /*24c0*/  MUFU.EX2 R185, R185 ;  /* 0x000000b900b97308 */ /* 0x000ee20000000800 */
[----:B------:R-:W-:Y:S01]  /*24d0*/  LOP3.LUT R220, R232, UR17, R227, 0x96, !PT ;  /* 0x00000011e8dc7c12 */ /* 0x000fe2000f8e96e3 */
[----:B------:R-:W-:Y:S01]  /*24e0*/  IMAD.WIDE.U32 R232, R205, -0x2daee0ad, RZ ;  /* 0xd2511f53cde87825 */ /* 0x000fe200078e00ff */
[----:B------:R-:W-:Y:S02]  /*24f0*/  LOP3.LUT R236, R236, UR11, R223, 0x96, !PT ;  /* 0x0000000becec7c12 */ /* 0x000fe4000f8e96df */
[----:B------:R-:W-:Y:S01]  /*2500*/  LOP3.LUT R225, R222, UR10, R231, 0x96, !PT ;  /* 0x0000000adee17c12 */ /* 0x000fe2000f8e96e7 */
[----:B-1----:R-:W-:Y:S01]  /*2510*/  FFMA.FTZ R215, R24, UR8, -R245 ;  /* 0x0000000818d77c23 */ /* 0x002fe200080108f5 */
[----:B------:R-:W-:Y:S03]  /*2520*/  LOP3.LUT R227, R218, UR19, R233, 0x96, !PT ;  /* 0x00000013dae37c12 */ /* 0x000fe6000f8e96e9 */
[----:B------:R1:W-:Y:S01]  /*2530*/  MUFU.EX2 R205, R211 ;  /* 0x000000d300cd7308 */ /* 0x0003e20000000800 */
[----:B------:R-:W-:Y:S01]  /*2540*/  ISETP.LE.U32.AND P6, PT, R213, UR7, PT ;  /* 0x00000007d5007c0c */ /* 0x000fe2000bfc3070 */
[----:B------:R-:W-:Y:S01]  /*2550*/  IMAD.WIDE.U32 R218, R206, -0x2daee0ad, RZ ;  /* 0xd2511f53ceda7825 */ /* 0x000fe200078e00ff */
[C---:B------:R-:W-:Y:S01]  /*2560*/  PRMT R224, R226.reuse, 0x7772, RZ ;  /* 0x00007772e2e07816 */ /* 0x040fe200000000ff */
[----:B------:R-:W-:Y:S01]  /*2570*/  UIADD3 UR10, UPT, UPT, UR24, -0x4ab325aa, URZ ;  /* 0xb54cda56180a7890 */ /* 0x000fe2000fffe0ff */
[C---:B------:R-:W-:Y:S01]  /*2580*/  PRMT R231, R226.reuse, 0x7773, RZ ;  /* 0x00007773e2e77816 */ /* 0x040fe200000000ff */
[----:B------:R-:W-:Y:S01]  /*2590*/  IMAD.WIDE.U32 R222, R209, -0x2daee0ad, RZ ;  /* 0xd2511f53d1de7825 */ /* 0x000fe200078e00ff */
[----:B------:R-:W-:Y:S03]  /*25a0*/  PRMT R209, R226, 0x7771, RZ ;  /* 0x00007771e2d17816 */ /* 0x000fe600000000ff */
[----:B------:R4:W-:Y:S01]  /*25b0*/  MUFU.EX2 R206, R215 ;  /* 0x000000d700ce7308 */ /* 0x0009e20000000800 */
[----:B------:R-:W-:Y:S01]  /*25c0*/  IMAD.WIDE.U32 R236, R236, -0x2daee0ad, RZ ;  /* 0xd2511f53ecec7825 */ /* 0x000fe200078e00ff */
[----:B------:R-:W-:Y:S02]  /*25d0*/  ISETP.GT.U32.AND P5, PT, R209, UR7, PT ;  /* 0x00000007d1007c0c */ /* 0x000fe4000bfa4070 */
[----:B------:R-:W-:Y:S01]  /*25e0*/  LOP3.LUT R239, R232, UR17, R223, 0x96, !PT ;  /* 0x00000011e8ef7c12 */ /* 0x000fe2000f8e96df */
[----:B------:R-:W-:Y:S01]  /*25f0*/  IMAD.WIDE.U32 R232, R207, -0x2daee0ad, RZ ;  /* 0xd2511f53cfe87825 */ /* 0x000fe200078e00ff */
[----:B------:R-:W-:Y:S04]  /*2600*/  LOP3.LUT R229, R216, UR19, R237, 0x96, !PT ;  /* 0x00000013d8e57c12 */ /* 0x000fe8000f8e96ed */
[----:B------:R3:W-:Y:S01]  /*2610*/  MUFU.EX2 R209, R217 ;  /* 0x000000d900d17308 */ /* 0x0007e20000000800 */
[----:B-1----:R-:W-:Y:S01]  /*2620*/  LOP3.LUT R211, R208, UR19, R219, 0x96, !PT ;  /* 0x00000013d0d37c12 */ /* 0x002fe2000f8e96db */
[----:B------:R-:W-:Y:S01]  /*2630*/  FFMA.FTZ R207, R25, UR8, -R245 ;  /* 0x0000000819cf7c23 */ /* 0x000fe200080108f5 */
[----:B------:R-:W-:Y:S01]  /*2640*/  PRMT R226, R222, 0x7770, RZ ;  /* 0x00007770dee27816 */ /* 0x000fe200000000ff */
[----:B------:R-:W-:Y:S01]  /*2650*/  FFMA.FTZ R208, R26, UR8, -R249 ;  /* 0x000000081ad07c23 */ /* 0x000fe200080108f9 */
[C---:B------:R-:W-:Y:S01]  /*2660*/  PRMT R243, R222.reuse, 0x7771, RZ ;  /* 0x00007771def37816 */ /* 0x040fe200000000ff */
[----:B------:R-:W-:Y:S01]  /*2670*/  IMAD.WIDE.U32 R240, R211, -0x326172a9, RZ ;  /* 0xcd9e8d57d3f07825 */ /* 0x000fe200078e00ff */
[C---:B------:R-:W-:Y:S03]  /*2680*/  PRMT R246, R222.reuse, 0x7772, RZ ;  /* 0x00007772def67816 */ /* 0x040fe600000000ff */
[----:B------:R-:W1:Y:S01]  /*2690*/  MUFU.EX2 R190, R190 ;  /* 0x000000be00be7308 */ /* 0x000e620000000800 */
[----:B------:R-:W-:Y:S01]  /*26a0*/  PRMT R244, R222, 0x7773, RZ ;  /* 0x00007773def47816 */ /* 0x000fe200000000ff */
[----:B----4-:R-:W-:Y:S01]  /*26b0*/  IMAD.WIDE.U32 R214, R214, -0x326172a9, RZ ;  /* 0xcd9e8d57d6d67825 */ /* 0x010fe200078e00ff */
[C---:B------:R-:W-:Y:S02]  /*26c0*/  PRMT R216, R240.reuse, 0x7770, RZ ;  /* 0x00007770f0d87816 */ /* 0x040fe400000000ff */
[----:B------:R-:W-:Y:S01]  /*26d0*/  PRMT R238, R240, 0x7771, RZ ;  /* 0x00007771f0ee7816 */ /* 0x000fe200000000ff */
[----:B------:R-:W-:Y:S01]  /*26e0*/  FFMA.FTZ R211, R29, UR8, -R245 ;  /* 0x000000081dd37c23 */ /* 0x000fe200080108f5 */
[----:B------:R-:W-:Y:S01]  /*26f0*/  LOP3.LUT R213, R210, UR10, R215, 0x96, !PT ;  /* 0x0000000ad2d57c12 */ /* 0x000fe2000f8e96d7 */
[----:B------:R-:W-:Y:S01]  /*2700*/  FFMA.FTZ R210, R28, UR8, -R245 ;  /* 0x000000081cd27c23 */ /* 0x000fe200080108f5 */
[----:B------:R-:W-:Y:S01]  /*2710*/  LOP3.LUT R215, R212, UR10, R241, 0x96, !PT ;  /* 0x0000000ad4d77c12 */ /* 0x000fe2000f8e96f1 */
[----:B------:R-:W4:Y:S01]  /*2720*/  MUFU.EX2 R186, R186 ;  /* 0x000000ba00ba7308 */ /* 0x000f220000000800 */
[C---:B------:R-:W-:Y:S02]  /*2730*/  LOP3.LUT R212, R213.reuse, 0xffff, RZ, 0xc0, !PT ;  /* 0x0000ffffd5d47812 */ /* 0x040fe400078ec0ff */
[C---:B------:R-:W-:Y:S02]  /*2740*/  PRMT R237, R240.reuse, 0x7772, RZ ;  /* 0x00007772f0ed7816 */ /* 0x040fe400000000ff */
[----:B---3--:R-:W-:Y:S01]  /*2750*/  PRMT R217, R240, 0x7773, RZ ;  /* 0x00007773f0d97816 */ /* 0x008fe200000000ff */
[----:B------:R-:W-:Y:S01]  /*2760*/  FFMA.FTZ R240, R30, UR8, -R249 ;  /* 0x000000081ef07c23 */ /* 0x000fe200080108f9 */
[----:B------:R-:W-:Y:S03]  /*2770*/  LOP3.LUT R223, R218, UR17, R233, 0x96, !PT ;  /* 0x00000011dadf7c12 */ /* 0x000fe6000f8e96e9 */
[----:B------:R-:W3:Y:S01]  /*2780*/  MUFU.EX2 R188, R188 ;  /* 0x000000bc00bc7308 */ /* 0x000ee20000000800 */
[----:B------:R-:W-:Y:S02]  /*2790*/  SHF.R.U32.HI R241, RZ, 0x8, R212 ;  /* 0x00000008fff17819 */ /* 0x000fe400000116d4 */
[C---:B------:R-:W-:Y:S02]  /*27a0*/  PRMT R218, R214.reuse, 0x7770, RZ ;  /* 0x00007770d6da7816 */ /* 0x040fe400000000ff */
[C---:B------:R-:W-:Y:S02]  /*27b0*/  PRMT R222, R214.reuse, 0x7771, RZ ;  /* 0x00007771d6de7816 */ /* 0x040fe400000000ff */
[C---:B------:R-:W-:Y:S03]  /*27c0*/  PRMT R219, R214.reuse, 0x7772, RZ ;  /* 0x00007772d6db7816 */ /* 0x040fe600000000ff */
[----:B------:R2:W-:Y:S01]  /*27d0*/  MUFU.EX2 R212, R240 ;  /* 0x000000f000d47308 */ /* 0x0005e20000000800 */
[----:B------:R-:W-:Y:S02]  /*27e0*/  PRMT R221, R214, 0x7773, RZ ;  /* 0x00007773d6dd7816 */ /* 0x000fe400000000ff */
[----:B------:R-:W-:Y:S02]  /*27f0*/  LOP3.LUT R214, R213, 0xff, RZ, 0xc0, !PT ;  /* 0x000000ffd5d67812 */ /* 0x000fe400078ec0ff */
[----:B------:R-:W-:Y:S02]  /*2800*/  LOP3.LUT R241, R241, 0xffff, RZ, 0xc0, !PT ;  /* 0x0000fffff1f17812 */ /* 0x000fe400078ec0ff */
[----:B------:R-:W-:Y:S03]  /*2810*/  ISETP.LE.U32.AND P2, PT, R214, UR7, PT ;  /* 0x00000007d6007c0c */ /* 0x000fe6000bf43070 */
[----:B------:R-:W3:Y:S01]  /*2820*/  MUFU.EX2 R189, R189 ;  /* 0x000000bd00bd7308 */ /* 0x000ee20000000800 */
[--C-:B------:R-:W-:Y:S02]  /*2830*/  SHF.R.U32.HI R214, RZ, 0x18, R213.reuse ;  /* 0x00000018ffd67819 */ /* 0x100fe400000116d5 */
[----:B------:R-:W-:Y:S02]  /*2840*/  PRMT R213, R213, 0x7632, R213 ;  /* 0x00007632d5d57816 */ /* 0x000fe400000000d5 */
[----:B------:R-:W-:Y:S02]  /*2850*/  ISETP.LE.U32.AND P4, PT, R214, UR7, PT ;  /* 0x00000007d6007c0c */ /* 0x000fe4000bf83070 */
[----:B------:R-:W-:Y:S03]  /*2860*/  ISETP.LE.U32.AND P1, PT, R241, UR7, PT ;  /* 0x00000007f1007c0c */ /* 0x000fe6000bf23070 */
[----:B------:R-:W3:Y:S01]  /*2870*/  MUFU.EX2 R191, R191 ;  /* 0x000000bf00bf7308 */ /* 0x000ee20000000800 */
[----:B------:R-:W-:Y:S02]  /*2880*/  LOP3.LUT R241, R215, 0xffff, RZ, 0xc0, !PT ;  /* 0x0000ffffd7f17812 */ /* 0x000fe400078ec0ff */
[----:B------:R-:W-:Y:S01]  /*2890*/  LOP3.LUT R214, R213, 0xff, RZ, 0xc0, !PT ;  /* 0x000000ffd5d67812 */ /* 0x000fe200078ec0ff */
[----:B------:R-:W-:Y:S01]  /*28a0*/  @!P2 FADD.FTZ R182, -R182, -RZ ;  /* 0x800000ffb6b6a221 */ /* 0x000fe20000010100 */
[----:B------:R-:W-:Y:S02]  /*28b0*/  SHF.R.U32.HI R241, RZ, 0x8, R241 ;  /* 0x00000008fff17819 */ /* 0x000fe400000116f1 */
[----:B------:R-:W-:Y:S03]  /*28c0*/  ISETP.LE.U32.AND P0, PT, R214, UR7, PT ;  /* 0x00000007d6007c0c */ /* 0x000fe6000bf03070 */
[----:B------:R-:W3:Y:S01]  /*28d0*/  MUFU.EX2 R198, R198 ;  /* 0x000000c600c67308 */ /* 0x000ee20000000800 */
[C---:B--2---:R-:W-:Y:S01]  /*28e0*/  PRMT R240, R215.reuse, 0x7632, R240 ;  /* 0x00007632d7f07816 */ /* 0x044fe200000000f0 */
[----:B------:R-:W-:Y:S01]  /*28f0*/  @!P4 FADD.FTZ R184, -R184, -RZ ;  /* 0x800000ffb8b8c221 */ /* 0x000fe20000010100 */
[----:B------:R-:W-:Y:S01]  /*2900*/  LOP3.LUT R214, R215, 0xff, RZ, 0xc0, !PT ;  /* 0x000000ffd7d67812 */ /* 0x000fe200078ec0ff */
[----:B------:R-:W-:Y:S01]  /*2910*/  @!P1 FADD.FTZ R187, -R187, -RZ ;  /* 0x800000ffbbbb9221 */ /* 0x000fe20000010100 */
[----:B------:R-:W-:Y:S02]  /*2920*/  LOP3.LUT R241, R241, 0xffff, RZ, 0xc0, !PT ;  /* 0x0000fffff1f17812 */ /* 0x000fe400078ec0ff */
[----:B------:R-:W-:Y:S03]  /*2930*/  LOP3.LUT R240, R240, 0xff, RZ, 0xc0, !PT ;  /* 0x000000fff0f07812 */ /* 0x000fe600078ec0ff */
[----:B------:R-:W2:Y:S01]  /*2940*/  MUFU.EX2 R203, R203 ;  /* 0x000000cb00cb7308 */ /* 0x000ea20000000800 */
[----:B------:R-:W-:Y:S02]  /*2950*/  ISETP.LE.U32.AND P3, PT, R214, UR7, PT ;  /* 0x00000007d6007c0c */ /* 0x000fe4000bf63070 */
[----:B------:R-:W-:Y:S01]  /*2960*/  ISETP.LE.U32.AND P4, PT, R216, UR7, PT ;  /* 0x00000007d8007c0c */ /* 0x000fe2000bf83070 */
[----:B------:R-:W-:Y:S01]  /*2970*/  @!P0 FADD.FTZ R183, -R183, -RZ ;  /* 0x800000ffb7b78221 */ /* 0x000fe20000010100 */
[----:B------:R-:W-:Y:S01]  /*2980*/  ISETP.LE.U32.AND P2, PT, R241, UR7, PT ;  /* 0x00000007f1007c0c */ /* 0x000fe2000bf43070 */
[----:B------:R-:W-:Y:S01]  /*2990*/  FFMA.FTZ R241, R34, UR8, -R248 ;  /* 0x0000000822f17c23 */ /* 0x000fe200080108f8 */
[----:B------:R-:W-:Y:S03]  /*29a0*/  ISETP.LE.U32.AND P1, PT, R240, UR7, PT ;  /* 0x00000007f0007c0c */ /* 0x000fe6000bf23070 */
[----:B------:R-:W2:Y:S01]  /*29b0*/  MUFU.EX2 R207, R207 ;  /* 0x000000cf00cf7308 */ /* 0x000ea20000000800 */
[----:B------:R-:W-:Y:S02]  /*29c0*/  SHF.R.U32.HI R240, RZ, 0x18, R215 ;  /* 0x00000018fff07819 */ /* 0x000fe400000116d7 */
[----:B------:R-:W-:Y:S02]  /*29d0*/  PRMT R234, R232, 0x7771, RZ ;  /* 0x00007771e8ea7816 */ /* 0x000fe400000000ff */
[----:B------:R-:W-:Y:S01]  /*29e0*/  ISETP.LE.U32.AND P0, PT, R240, UR7, PT ;  /* 0x00000007f0007c0c */ /* 0x000fe2000bf03070 */
[----:B------:R-:W-:Y:S01]  /*29f0*/  @!P3 FADD.FTZ R185, -R185, -RZ ;  /* 0x800000ffb9b9b221 */ /* 0x000fe20000010100 */
[----:B------:R-:W-:Y:S01]  /*2a00*/  ISETP.GT.U32.AND P3, PT, R238, UR7, PT ;  /* 0x00000007ee007c0c */ /* 0x000fe2000bf64070 */
[----:B------:R-:W-:Y:S01]  /*2a10*/  FFMA.FTZ R240, R36, UR8, -R242 ;  /* 0x0000000824f07c23 */ /* 0x000fe200080108f2 */
[----:B------:R-:W-:Y:S01]  /*2a20*/  PRMT R235, R232, 0x7770, RZ ;  /* 0x00007770e8eb7816 */ /* 0x000fe200000000ff */
[----:B-1----:R-:W-:Y:S01]  /*2a30*/  @!P4 FADD.FTZ R190, -R190, -RZ ;  /* 0x800000ffbebec221 */ /* 0x002fe20000010100 */
[----:B------:R-:W-:Y:S01]  /*2a40*/  ISETP.LE.U32.AND P4, PT, R218, UR7, PT ;  /* 0x00000007da007c0c */ /* 0x000fe2000bf83070 */
[----:B----4-:R-:W-:Y:S01]  /*2a50*/  @!P2 FADD.FTZ R186, -R186, -RZ ;  /* 0x800000ffbabaa221 */ /* 0x010fe20000010100 */
[----:B------:R-:W-:Y:S01]  /*2a60*/  ISETP.GT.U32.AND P2, PT, R237, UR7, PT ;  /* 0x00000007ed007c0c */ /* 0x000fe2000bf44070 */
[----:B---3--:R-:W-:Y:S01]  /*2a70*/  @!P1 FADD.FTZ R188, -R188, -RZ ;  /* 0x800000ffbcbc9221 */ /* 0x008fe20000010100 */
[----:B------:R-:W-:Y:S01]  /*2a80*/  ISETP.GT.U32.AND P1, PT, R217, UR7, PT ;  /* 0x00000007d9007c0c */ /* 0x000fe2000bf24070 */
[----:B------:R1:W-:Y:S01]  /*2a90*/  MUFU.EX2 R218, R240 ;  /* 0x000000f000da7308 */ /* 0x0003e20000000800 */
[----:B------:R-:W-:Y:S01]  /*2aa0*/  LOP3.LUT R237, R220, 0xff, RZ, 0xc0, !PT ;  /* 0x000000ffdced7812 */ /* 0x000fe200078ec0ff */
[----:B------:R-:W-:Y:S01]  /*2ab0*/  @!P0 FADD.FTZ R189, -R189, -RZ ;  /* 0x800000ffbdbd8221 */ /* 0x000fe20000010100 */
[----:B------:R-:W-:Y:S01]  /*2ac0*/  PRMT R233, R232, 0x7772, RZ ;  /* 0x00007772e8e97816 */ /* 0x000fe200000000ff */
[----:B------:R-:W-:Y:S01]  /*2ad0*/  @P3 FADD.FTZ R191, -R191, -RZ ;  /* 0x800000ffbfbf3221 */ /* 0x000fe20000010100 */
[----:B------:R-:W-:Y:S01]  /*2ae0*/  ISETP.LE.U32.AND P0, PT, R237, UR7, PT ;  /* 0x00000007ed007c0c */ /* 0x000fe2000bf03070 */
[----:B------:R-:W-:Y:S01]  /*2af0*/  FFMA.FTZ R238, R35, UR8, -R248 ;  /* 0x0000000823ee7c23 */ /* 0x000fe200080108f8 */
[----:B------:R-:W-:Y:S01]  /*2b00*/  SHF.R.U32.HI R237, RZ, 0x18, R220 ;  /* 0x00000018ffed7819 */ /* 0x000fe200000116dc */
[----:B------:R-:W-:Y:S01]  /*2b10*/  @!P4 FADD.FTZ R198, -R198, -RZ ;  /* 0x800000ffc6c6c221 */ /* 0x000fe20000010100 */
[----:B------:R-:W-:Y:S01]  /*2b20*/  ISETP.GT.U32.AND P4, PT, R221, UR7, PT ;  /* 0x00000007dd007c0c */ /* 0x000fe2000bf84070 */
[----:B------:R-:W-:Y:S01]  /*2b30*/  @P2 FADD.FTZ R196, -R196, -RZ ;  /* 0x800000ffc4c42221 */ /* 0x000fe20000010100 */
[----:B------:R-:W-:Y:S01]  /*2b40*/  ISETP.LE.U32.AND P3, PT, R237, UR7, PT ;  /* 0x00000007ed007c0c */ /* 0x000fe2000bf63070 */
[----:B------:R-:W-:Y:S01]  /*2b50*/  FFMA.FTZ R237, R37, UR8, -R242 ;  /* 0x0000000825ed7c23 */ /* 0x000fe200080108f2 */
[----:B------:R-:W-:Y:S01]  /*2b60*/  ISETP.GT.U32.AND P2, PT, R222, UR7, PT ;  /* 0x00000007de007c0c */ /* 0x000fe2000bf44070 */
[----:B------:R-:W-:Y:S01]  /*2b70*/  @P1 FADD.FTZ R197, -R197, -RZ ;  /* 0x800000ffc5c51221 */ /* 0x000fe20000010100 */
[----:B------:R-:W-:Y:S01]  /*2b80*/  ISETP.GT.U32.AND P1, PT, R219, UR7, PT ;  /* 0x00000007db007c0c */ /* 0x000fe2000bf24070 */
[----:B------:R3:W-:Y:S01]  /*2b90*/  MUFU.EX2 R217, R238 ;  /* 0x000000ee00d97308 */ /* 0x0007e20000000800 */
[----:B------:R-:W-:Y:S01]  /*2ba0*/  LOP3.LUT R222, R220, 0xffff, RZ, 0xc0, !PT ;  /* 0x0000ffffdcde7812 */ /* 0x000fe200078ec0ff */
[----:B-1----:R-:W-:Y:S01]  /*2bb0*/  FFMA.FTZ R240, R38, UR8, -R248 ;  /* 0x0000000826f07c23 */ /* 0x002fe200080108f8 */
[----:B------:R-:W-:Y:S01]  /*2bc0*/  PRMT R220, R220, 0x7632, R220 ;  /* 0x00007632dcdc7816 */ /* 0x000fe200000000dc */
[----:B------:R-:W-:Y:S01]  /*2bd0*/  @!P0 FADD.FTZ R202, -R202, -RZ ;  /* 0x800000ffcaca8221 */ /* 0x000fe20000010100 */
[----:B------:R-:W-:Y:S01]  /*2be0*/  SHF.R.U32.HI R222, RZ, 0x8, R222 ;  /* 0x00000008ffde7819 */ /* 0x000fe200000116de */
[----:B------:R-:W-:Y:S01]  /*2bf0*/  @P4 FADD.FTZ R201, -R201, -RZ ;  /* 0x800000ffc9c94221 */ /* 0x000fe20000010100 */
[----:B------:R-:W-:Y:S03]  /*2c00*/  LOP3.LUT R221, R220, 0xff, RZ, 0xc0, !PT ;  /* 0x000000ffdcdd7812 */ /* 0x000fe600078ec0ff */
[----:B------:R1:W-:Y:S01]  /*2c10*/  MUFU.EX2 R219, R237 ;  /* 0x000000ed00db7308 */ /* 0x0003e20000000800 */
[----:B------:R-:W-:Y:S01]  /*2c20*/  LOP3.LUT R222, R222, 0xffff, RZ, 0xc0, !PT ;  /* 0x0000ffffdede7812 */ /* 0x000fe200078ec0ff */
[----:B------:R-:W-:Y:S01]  /*2c30*/  @P2 FADD.FTZ R199, -R199, -RZ ;  /* 0x800000ffc7c72221 */ /* 0x000fe20000010100 */
[----:B------:R-:W-:Y:S01]  /*2c40*/  ISETP.LE.U32.AND P2, PT, R221, UR7, PT ;  /* 0x00000007dd007c0c */ /* 0x000fe2000bf43070 */
[----:B------:R-:W-:Y:S01]  /*2c50*/  @P1 FADD.FTZ R200, -R200, -RZ ;  /* 0x800000ffc8c81221 */ /* 0x000fe20000010100 */
[----:B------:R-:W-:Y:S01]  /*2c60*/  ISETP.LE.U32.AND P1, PT, R222, UR7, PT ;  /* 0x00000007de007c0c */ /* 0x000fe2000bf23070 */
[----:B------:R-:W-:Y:S01]  /*2c70*/  @!P3 FADD.FTZ R205, -R205, -RZ ;  /* 0x800000ffcdcdb221 */ /* 0x000fe20000010100 */
[C---:B------:R-:W-:Y:S03]  /*2c80*/  PRMT R222, R223.reuse, 0x7632, R222 ;  /* 0x00007632dfde7816 */ /* 0x040fe600000000de */
[----:B------:R4:W-:Y:S01]  /*2c90*/  MUFU.EX2 R220, R240 ;  /* 0x000000f000dc7308 */ /* 0x0009e20000000800 */
[C---:B---3--:R-:W-:Y:S02]  /*2ca0*/  LOP3.LUT R238, R223.reuse, 0xff, RZ, 0xc0, !PT ;  /* 0x000000ffdfee7812 */ /* 0x048fe400078ec0ff */
[----:B------:R-:W-:Y:S02]  /*2cb0*/  ISETP.GT.U32.AND P3, PT, R224, UR7, PT ;  /* 0x00000007e0007c0c */ /* 0x000fe4000bf64070 */
[----:B------:R-:W-:Y:S02]  /*2cc0*/  ISETP.LE.U32.AND P4, PT, R238, UR7, PT ;  /* 0x00000007ee007c0c */ /* 0x000fe4000bf83070 */
[----:B------:R-:W-:Y:S03]  /*2cd0*/  PRMT R232, R232, 0x7773, RZ ;  /* 0x00007773e8e87816 */ /* 0x000fe600000000ff */
[----:B------:R-:W-:Y:S01]  /*2ce0*/  MUFU.EX2 R224, R42 ;  /* 0x0000002a00e07308 */ /* 0x000fe20000000800 */
[----:B-1----:R-:W-:Y:S01]  /*2cf0*/  LOP3.LUT R237, R223, 0xffff, RZ, 0xc0, !PT ;  /* 0x0000ffffdfed7812 */ /* 0x002fe200078ec0ff */
[----:B--2---:R-:W-:Y:S01]  /*2d00*/  @!P1 FADD.FTZ R203, -R203, -RZ ;  /* 0x800000ffcbcb9221 */ /* 0x004fe20000010100 */
[----:B------:R-:W-:Y:S02]  /*2d10*/  @!P2 FADD.FTZ R204, -R204, -RZ ;  /* 0x800000ffcccca221 */ /* 0x000fe40000010100 */
[----:B------:R-:W-:Y:S05]  /*2d20*/  SHF.R.U32.HI R237, RZ, 0x8, R237 ;  /* 0x00000008ffed7819 */ /* 0x000fea00000116ed */
[----:B------:R1:W2:Y:S01]  /*2d30*/  MUFU.EX2 R216, R241 ;  /* 0x000000f100d87308 */ /* 0x0002a20000000800 */
[----:B------:R-:W-:Y:S01]  /*2d40*/  LOP3.LUT R237, R237, 0xffff, RZ, 0xc0, !PT ;  /* 0x0000ffffeded7812 */ /* 0x000fe200078ec0ff */
[----:B----4-:R-:W-:Y:S01]  /*2d50*/  FFMA.FTZ R240, R40, UR8, -R245 ;  /* 0x0000000828f07c23 */ /* 0x010fe200080108f5 */
[----:B------:R-:W-:Y:S01]  /*2d60*/  LOP3.LUT R40, R222, 0xff, RZ, 0xc0, !PT ;  /* 0x000000ffde287812 */ /* 0x000fe200078ec0ff */
[----:B------:R-:W-:Y:S01]  /*2d70*/  @!P4 FADD.FTZ R206, -R206, -RZ ;  /* 0x800000ffcecec221 */ /* 0x000fe20000010100 */
[----:B------:R-:W-:Y:S01]  /*2d80*/  ISETP.LE.U32.AND P1, PT, R237, UR7, PT ;  /* 0x00000007ed007c0c */ /* 0x000fe2000bf23070 */
[----:B------:R-:W-:Y:S01]  /*2d90*/  FFMA.FTZ R237, R43, UR8, -R249 ;  /* 0x000000082bed7c23 */ /* 0x000fe200080108f9 */
[----:B------:R-:W-:Y:S03]  /*2da0*/  ISETP.LE.U32.AND P0, PT, R40, UR7, PT ;  /* 0x0000000728007c0c */ /* 0x000fe6000bf03070 */
[----:B------:R3:W4:Y:S01]  /*2db0*/  MUFU.EX2 R214, R250 ;  /* 0x000000fa00d67308 */ /* 0x0007220000000800 */
[----:B------:R-:W-:Y:S02]  /*2dc0*/  SHF.R.U32.HI R40, RZ, 0x18, R223 ;  /* 0x00000018ff287819 */ /* 0x000fe400000116df */
[----:B------:R-:W-:Y:S02]  /*2dd0*/  ISETP.LE.U32.AND P4, PT, R235, UR7, PT ;  /* 0x00000007eb007c0c */ /* 0x000fe4000bf83070 */
[----:B------:R-:W-:Y:S05]  /*2de0*/  ISETP.LE.U32.AND P2, PT, R40, UR7, PT ;  /* 0x0000000728007c0c */ /* 0x000fea000bf43070 */
[----:B------:R-:W4:Y:S01]  /*2df0*/  MUFU.EX2 R211, R211 ;  /* 0x000000d300d37308 */ /* 0x000f220000000800 */
[----:B-1----:R-:W-:Y:S01]  /*2e00*/  FFMA.FTZ R241, R39, UR8, -R248 ;  /* 0x0000000827f17c23 */ /* 0x002fe200080108f8 */
[----:B------:R-:W-:Y:S01]  /*2e10*/  @!P1 FADD.FTZ R207, -R207, -RZ ;  /* 0x800000ffcfcf9221 */ /* 0x000fe20000010100 */
[----:B------:R-:W-:Y:S01]  /*2e20*/  ISETP.GT.U32.AND P1, PT, R234, UR7, PT ;  /* 0x00000007ea007c0c */ /* 0x000fe2000bf24070 */
[----:B------:R-:W-:Y:S04]  /*2e30*/  IMAD.WIDE.U32 R234, R227, -0x326172a9, RZ ;  /* 0xcd9e8d57e3ea7825 */ /* 0x000fe800078e00ff */
[----:B------:R-:W-:Y:S01]  /*2e40*/  FFMA.FTZ R227, R45, UR8, -R245 ;  /* 0x000000082de37c23 */ /* 0x000fe200080108f5 */
[----:B--2---:R-:W-:Y:S01]  /*2e50*/  @P3 FADD.FTZ R216, -R216, -RZ ;  /* 0x800000ffd8d83221 */ /* 0x004fe20000010100 */
[----:B------:R-:W1:Y:S01]  /*2e60*/  MUFU.EX2 R210, R210 ;  /* 0x000000d200d27308 */ /* 0x000e620000000800 */
[----:B------:R-:W-:Y:S01]  /*2e70*/  PRMT R238, R234, 0x7770, RZ ;  /* 0x00007770eaee7816 */ /* 0x000fe200000000ff */
[----:B------:R-:W-:Y:S01]  /*2e80*/  @!P2 FADD.FTZ R209, -R209, -RZ ;  /* 0x800000ffd1d1a221 */ /* 0x000fe20000010100 */
[----:B------:R-:W-:Y:S01]  /*2e90*/  ISETP.LE.U32.AND P2, PT, R226, UR7, PT ;  /* 0x00000007e2007c0c */ /* 0x000fe2000bf43070 */
[----:B---3--:R-:W-:Y:S01]  /*2ea0*/  IMAD.WIDE.U32 R250, R225, -0x2daee0ad, RZ ;  /* 0xd2511f53e1fa7825 */ /* 0x008fe200078e00ff */
[----:B------:R-:W-:Y:S03]  /*2eb0*/  PRMT R45, R234, 0x7772, RZ ;  /* 0x00007772ea2d7816 */ /* 0x000fe600000000ff */
[----:B----4-:R-:W-:Y:S02]  /*2ec0*/  @!P6 FADD.FTZ R214, -R214, -RZ ;  /* 0x800000ffd6d6e221 */ /* 0x010fe40000010100 */
[----:B------:R-:W2:Y:S01]  /*2ed0*/  MUFU.EX2 R208, R208 ;  /* 0x000000d000d07308 */ /* 0x000ea20000000800 */
[----:B------:R-:W-:Y:S01]  /*2ee0*/  @P1 FADD.FTZ R211, -R211, -RZ ;  /* 0x800000ffd3d31221 */ /* 0x000fe20000010100 */
[----:B------:R-:W-:Y:S02]  /*2ef0*/  ISETP.GT.U32.AND P1, PT, R232, UR7, PT ;  /* 0x00000007e8007c0c */ /* 0x000fe4000bf24070 */
[----:B------:R-:W-:Y:S06]  /*2f00*/  LOP3.LUT R232, R239, 0xff, RZ, 0xc0, !PT ;  /* 0x000000ffefe87812 */ /* 0x000fec00078ec0ff */
[----:B------:R-:W-:Y:S01]  /*2f10*/  MUFU.EX2 R221, R241 ;  /* 0x000000f100dd7308 */ /* 0x000fe20000000800 */
[----:B-1----:R-:W-:Y:S01]  /*2f20*/  @!P4 FADD.FTZ R210, -R210, -RZ ;  /* 0x800000ffd2d2c221 */ /* 0x002fe20000010100 */
[----:B------:R-:W-:Y:S01]  /*2f30*/  ISETP.GT.U32.AND P4, PT, R233, UR7, PT ;  /* 0x00000007e9007c0c */ /* 0x000fe2000bf84070 */
[----:B------:R-:W-:Y:S07]  /*2f40*/  FFMA.FTZ R233, R49, UR8, -R242 ;  /* 0x0000000831e97c23 */ /* 0x000fee00080108f2 */
[----:B------:R1:W-:Y:S01]  /*2f50*/  MUFU.EX2 R222, R240 ;  /* 0x000000f000de7308 */ /* 0x0003e20000000800 */
[----:B--2---:R-:W-:Y:S01]  /*2f60*/  @!P0 FADD.FTZ R208, -R208, -RZ ;  /* 0x800000ffd0d08221 */ /* 0x004fe20000010100 */
[----:B------:R-:W-:Y:S02]  /*2f70*/  ISETP.GT.U32.AND P0, PT, R231, UR7, PT ;  /* 0x00000007e7007c0c */ /* 0x000fe4000bf04070 */
[----:B------:R-:W-:Y:S01]  /*2f80*/  LOP3.LUT R231, R228, UR10, R235, 0x96, !PT ;  /* 0x0000000ae4e77c12 */ /* 0x000fe2000f8e96eb */
[--C-:B------:R-:W-:Y:S01]  /*2f90*/  FFMA.FTZ R228, R46, UR8, -R249.reuse ;  /* 0x000000082ee47c23 */ /* 0x100fe200080108f9 */
[----:B------:R-:W-:Y:S01]  /*2fa0*/  @P4 FADD.FTZ R212, -R212, -RZ ;  /* 0x800000ffd4d44221 */ /* 0x000fe20000010100 */
[----:B------:R-:W-:Y:S03]  /*2fb0*/  ISETP.LE.U32.AND P4, PT, R232, UR7, PT ;  /* 0x00000007e8007c0c */ /* 0x000fe6000bf83070 */
[----:B------:R2:W-:Y:S01]  /*2fc0*/  MUFU.EX2 R223, R41 ;  /* 0x0000002900df7308 */ /* 0x0005e20000000800 */
[----:B------:R-:W-:Y:S04]  /*2fd0*/  PRMT R232, R231, 0x7632, R232 ;  /* 0x00007632e7e87816 */ /* 0x000fe800000000e8 */
[----:B------:R-:W-:Y:S01]  /*2fe0*/  LOP3.LUT R232, R232, 0xff, RZ, 0xc0, !PT ;  /* 0x000000ffe8e87812 */ /* 0x000fe200078ec0ff */
[----:B------:R-:W-:Y:S04]  /*2ff0*/  @P0 FADD.FTZ R217, -R217, -RZ ;  /* 0x800000ffd9d90221 */ /* 0x000fe80000010100 */
[----:B------:R3:W-:Y:S01]  /*3000*/  MUFU.EX2 R225, R237 ;  /* 0x000000ed00e17308 */ /* 0x0007e20000000800 */
[----:B-1----:R-:W-:Y:S04]  /*3010*/  IMAD.WIDE.U32 R240, R229, -0x326172a9, RZ ;  /* 0xcd9e8d57e5f07825 */ /* 0x002fe800078e00ff */
[----:B------:R-:W-:Y:S01]  /*3020*/  FFMA.FTZ R229, R47, UR8, -R249 ;  /* 0x000000082fe57c23 */ /* 0x000fe200080108f9 */
[C---:B------:R-:W-:Y:S04]  /*3030*/  PRMT R235, R240.reuse, 0x7771, RZ ;  /* 0x00007771f0eb7816 */ /* 0x040fe800000000ff */
[----:B------:R1:W-:Y:S01]  /*3040*/  MUFU.EX2 R226, R44 ;  /* 0x0000002c00e27308 */ /* 0x0003e20000000800 */
[----:B--2---:R-:W2:Y:S01]  /*3050*/  LDSM.16.M88.4 R40, [R137+0xc00] ;  /* 0x000c00008928783b */ /* 0x004ea20000000200 */
[C---:B------:R-:W-:Y:S02]  /*3060*/  PRMT R46, R240.reuse, 0x7773, RZ ;  /* 0x00007773f02e7816 */ /* 0x040fe400000000ff */
[----:B------:R-:W-:Y:S06]  /*3070*/  PRMT R47, R240, 0x7772, RZ ;  /* 0x00007772f02f7816 */ /* 0x000fec00000000ff */
[----:B------:R4:W4:Y:S01]  /*3080*/  MUFU.EX2 R213, R247 ;  /* 0x000000f700d57308 */ /* 0x0009220000000800 */
[C---:B---3--:R-:W-:Y:S09]  /*3090*/  PRMT R237, R234.reuse, 0x7771, RZ ;  /* 0x00007771eaed7816 */ /* 0x048ff200000000ff */
[----:B------:R-:W-:Y:S01]  /*30a0*/  MUFU.EX2 R227, R227 ;  /* 0x000000e300e37308 */ /* 0x000fe20000000800 */
[----:B-1----:R-:W-:Y:S02]  /*30b0*/  PRMT R44, R234, 0x7773, RZ ;  /* 0x00007773ea2c7816 */ /* 0x002fe400000000ff */
[----:B------:R-:W-:Y:S02]  /*30c0*/  LOP3.LUT R234, R230, UR10, R241, 0x96, !PT ;  /* 0x0000000ae6ea7c12 */ /* 0x000fe4000f8e96f1 */
[----:B------:R-:W-:Y:S05]  /*30d0*/  LOP3.LUT R230, R231, 0xff, RZ, 0xc0, !PT ;  /* 0x000000ffe7e67812 */ /* 0x000fea00078ec0ff */
[----:B------:R-:W-:Y:S01]  /*30e0*/  MUFU.EX2 R229, R229 ;  /* 0x000000e500e57308 */ /* 0x000fe20000000800 */
[--C-:B----4-:R-:W-:Y:S01]  /*30f0*/  FFMA.FTZ R247, R33, UR8, -R242.reuse ;  /* 0x0000000821f77c23 */ /* 0x110fe200080108f2 */
[----:B------:R-:W-:Y:S01]  /*3100*/  @P1 FADD.FTZ R213, -R213, -RZ ;  /* 0x800000ffd5d51221 */ /* 0x000fe20000010100 */
[----:B------:R-:W-:Y:S01]  /*3110*/  ISETP.LE.U32.AND P1, PT, R230, UR7, PT ;  /* 0x00000007e6007c0c */ /* 0x000fe2000bf23070 */
[----:B------:R-:W-:Y:S01]  /*3120*/  FFMA.FTZ R230, R48, UR8, -R242 ;  /* 0x0000000830e67c23 */ /* 0x000fe200080108f2 */
[----:B------:R-:W-:Y:S02]  /*3130*/  SHF.R.U32.HI R48, RZ, 0x18, R231 ;  /* 0x00000018ff307819 */ /* 0x000fe400000116e7 */
[----:B------:R-:W-:Y:S03]  /*3140*/  LOP3.LUT R231, R231, 0xffff, RZ, 0xc0, !PT ;  /* 0x0000ffffe7e77812 */ /* 0x000fe600078ec0ff */
[----:B------:R-:W1:Y:S01]  /*3150*/  MUFU.EX2 R215, R247 ;  /* 0x000000f700d77308 */ /* 0x000e620000000800 */
[----:B------:R-:W-:Y:S02]  /*3160*/  ISETP.LE.U32.AND P6, PT, R48, UR7, PT ;  /* 0x0000000730007c0c */ /* 0x000fe4000bfc3070 */
[----:B------:R-:W-:Y:S04]  /*3170*/  SHF.R.U32.HI R48, RZ, 0x8, R231 ;  /* 0x00000008ff307819 */ /* 0x000fe800000116e7 */
[----:B------:R-:W-:Y:S01]  /*3180*/  LOP3.LUT R49, R48, 0xffff, RZ, 0xc0, !PT ;  /* 0x0000ffff30317812 */ /* 0x000fe200078ec0ff */
[----:B------:R-:W-:Y:S01]  /*3190*/  @!P1 FADD.FTZ R218, -R218, -RZ ;  /* 0x800000ffdada9221 */ /* 0x000fe20000010100 */
[-C--:B--2---:R-:W-:Y:S01]  /*31a0*/  HMMA.16816.F32.BF16 R52, R124, R40.reuse, R52 ;  /* 0x000000287c34723c */ /* 0x084fe20000041834 */
[----:B------:R-:W2:Y:S02]  /*31b0*/  MUFU.EX2 R230, R230 ;  /* 0x000000e600e67308 */ /* 0x000ea40000000800 */
[----:B------:R-:W-:Y:S02]  /*31c0*/  ISETP.LE.U32.AND P3, PT, R49, UR7, PT ;  /* 0x0000000731007c0c */ /* 0x000fe4000bf63070 */
[C---:B------:R-:W-:Y:S01]  /*31d0*/  LOP3.LUT R49, R234.reuse, 0xff, RZ, 0xc0, !PT ;  /* 0x000000ffea317812 */ /* 0x040fe200078ec0ff */
[----:B------:R-:W-:Y:S01]  /*31e0*/  @!P6 FADD.FTZ R221, -R221, -RZ ;  /* 0x800000ffdddde221 */ /* 0x000fe20000010100 */
[----:B------:R-:W-:Y:S01]  /*31f0*/  LOP3.LUT R48, R234, 0xffff, RZ, 0xc0, !PT ;  /* 0x0000ffffea307812 */ /* 0x000fe200078ec0ff */
[C---:B------:R-:W-:Y:S03]  /*3200*/  HMMA.16816.F32.BF16 R56, R104.reuse, R40, R56 ;  /* 0x000000286838723c */ /* 0x040fe60000041838 */
[----:B------:R-:W-:Y:S01]  /*3210*/  MUFU.EX2 R231, R233 ;  /* 0x000000e900e77308 */ /* 0x000fe20000000800 */
[----:B-1----:R-:W-:Y:S01]  /*3220*/  @P5 FADD.FTZ R215, -R215, -RZ ;  /* 0x800000ffd7d75221 */ /* 0x002fe20000010100 */
[----:B------:R-:W-:Y:S02]  /*3230*/  ISETP.LE.U32.AND P5, PT, R232, UR7, PT ;  /* 0x00000007e8007c0c */ /* 0x000fe4000bfa3070 */
[----:B------:R-:W-:Y:S01]  /*3240*/  ISETP.LE.U32.AND P0, PT, R49, UR7, PT ;  /* 0x0000000731007c0c */ /* 0x000fe2000bf03070 */
[-C--:B------:R-:W-:Y:S05]  /*3250*/  HMMA.16816.F32.BF16 R60, R104, R42.reuse, R60 ;  /* 0x0000002a683c723c */ /* 0x080fea000004183c */
[----:B------:R-:W1:Y:S01]  /*3260*/  MUFU.EX2 R228, R228 ;  /* 0x000000e400e47308 */ /* 0x000e620000000800 */
[----:B------:R-:W-:Y:S01]  /*3270*/  PRMT R49, R234, 0x7632, R49 ;  /* 0x00007632ea317816 */ /* 0x000fe20000000031 */
[----:B------:R-:W-:Y:S01]  /*3280*/  @!P3 FADD.FTZ R219, -R219, -RZ ;  /* 0x800000ffdbdbb221 */ /* 0x000fe20000010100 */
[----:B------:R-:W-:Y:S01]  /*3290*/  SHF.R.U32.HI R48, RZ, 0x8, R48 ;  /* 0x00000008ff307819 */ /* 0x000fe20000011630 */
[----:B------:R-:W-:Y:S01]  /*32a0*/  FFMA.FTZ R52, R52, UR8, -R242 ;  /* 0x0000000834347c23 */ /* 0x000fe200080108f2 */
[----:B------:R-:W-:Y:S01]  /*32b0*/  LOP3.LUT R247, R236, UR17, R251, 0x96, !PT ;  /* 0x00000011ecf77c12 */ /* 0x000fe2000f8e96fb */
[----:B------:R-:W-:Y:S04]  /*32c0*/  HMMA.16816.F32.BF16 R64, R124, R42, R64 ;  /* 0x0000002a7c40723c */ /* 0x000fe80000041840 */
[----:B------:R-:W-:Y:S01]  /*32d0*/  MUFU.EX2 R233, R51 ;  /* 0x0000003300e97308 */ /* 0x000fe20000000800 */
[----:B------:R-:W-:Y:S01]  /*32e0*/  LOP3.LUT R49, R49, 0xff, RZ, 0xc0, !PT ;  /* 0x000000ff31317812 */ /* 0x000fe200078ec0ff */
[----:B------:R-:W-:Y:S01]  /*32f0*/  @!P5 FADD.FTZ R220, -R220, -RZ ;  /* 0x800000ffdcdcd221 */ /* 0x000fe20000010100 */
[----:B------:R-:W-:Y:S01]  /*3300*/  PRMT R236, R240, 0x7770, RZ ;  /* 0x00007770f0ec7816 */ /* 0x000fe200000000ff */
[----:B------:R-:W-:Y:S01]  /*3310*/  @!P0 FADD.FTZ R222, -R222, -RZ ;  /* 0x800000ffdede8221 */ /* 0x000fe20000010100 */
[----:B------:R-:W-:Y:S01]  /*3320*/  LOP3.LUT R48, R48, 0xffff, RZ, 0xc0, !PT ;  /* 0x0000ffff30307812 */ /* 0x000fe200078ec0ff */
[----:B------:R-:W-:Y:S01]  /*3330*/  FFMA.FTZ R56, R56, UR8, -R245 ;  /* 0x0000000838387c23 */ /* 0x000fe200080108f5 */
[----:B------:R-:W-:Y:S01]  /*3340*/  ISETP.LE.U32.AND P3, PT, R49, UR7, PT ;  /* 0x0000000731007c0c */ /* 0x000fe2000bf63070 */
[----:B------:R-:W-:Y:S01]  /*3350*/  FFMA.FTZ R58, R58, UR8, -R249 ;  /* 0x000000083a3a7c23 */ /* 0x000fe200080108f9 */
[----:B------:R-:W-:Y:S01]  /*3360*/  ISETP.LE.U32.AND P1, PT, R48, UR7, PT ;  /* 0x0000000730007c0c */ /* 0x000fe2000bf23070 */
[----:B------:R-:W-:Y:S01]  /*3370*/  MUFU.EX2 R232, R50 ;  /* 0x0000003200e87308 */ /* 0x000fe20000000800 */
[----:B------:R-:W-:Y:S01]  /*3380*/  ISETP.LE.U32.AND P6, PT, R236, UR7, PT ;  /* 0x00000007ec007c0c */ /* 0x000fe2000bfc3070 */
[----:B------:R-:W-:Y:S01]  /*3390*/  FFMA.FTZ R57, R57, UR8, -R245 ;  /* 0x0000000839397c23 */ /* 0x000fe200080108f5 */
[----:B------:R-:W-:Y:S01]  /*33a0*/  SHF.R.U32.HI R48, RZ, 0x18, R234 ;  /* 0x00000018ff307819 */ /* 0x000fe200000116ea */
[--C-:B------:R-:W-:Y:S01]  /*33b0*/  FFMA.FTZ R53, R53, UR8, -R242.reuse ;  /* 0x0000000835357c23 */ /* 0x100fe200080108f2 */
[----:B------:R-:W-:Y:S01]  /*33c0*/  ISETP.GT.U32.AND P0, PT, R235, UR7, PT ;  /* 0x00000007eb007c0c */ /* 0x000fe2000bf04070 */
[----:B------:R-:W-:Y:S01]  /*33d0*/  FFMA.FTZ R64, R64, UR8, -R242 ;  /* 0x0000000840407c23 */ /* 0x000fe200080108f2 */
[----:B------:R-:W-:Y:S03]  /*33e0*/  ISETP.LE.U32.AND P5, PT, R48, UR7, PT ;  /* 0x0000000730007c0c */ /* 0x000fe6000bfa3070 */
[----:B------:R-:W3:Y:S01]  /*33f0*/  MUFU.EX2 R234, R52 ;  /* 0x0000003400ea7308 */ /* 0x000ee20000000800 */
[----:B------:R-:W-:Y:S01]  /*3400*/  SHF.R.U32.HI R40, RZ, 0x18, R239 ;  /* 0x00000018ff287819 */ /* 0x000fe200000116ef */
[----:B------:R-:W-:Y:S01]  /*3410*/  @!P3 FADD.FTZ R224, -R224, -RZ ;  /* 0x800000ffe0e0b221 */ /* 0x000fe20000010100 */
[----:B------:R-:W-:Y:S01]  /*3420*/  ISETP.GT.U32.AND P3, PT, R46, UR7, PT ;  /* 0x000000072e007c0c */ /* 0x000fe2000bf64070 */
[----:B------:R-:W-:Y:S01]  /*3430*/  @!P1 FADD.FTZ R223, -R223, -RZ ;  /* 0x800000ffdfdf9221 */ /* 0x000fe20000010100 */
[----:B------:R-:W-:Y:S01]  /*3440*/  ISETP.GT.U32.AND P1, PT, R47, UR7, PT ;  /* 0x000000072f007c0c */ /* 0x000fe2000bf24070 */
[----:B------:R-:W-:Y:S01]  /*3450*/  @!P6 FADD.FTZ R226, -R226, -RZ ;  /* 0x800000ffe2e2e221 */ /* 0x000fe20000010100 */
[----:B------:R-:W-:Y:S03]  /*3460*/  ISETP.LE.U32.AND P6, PT, R238, UR7, PT ;  /* 0x00000007ee007c0c */ /* 0x000fe6000bfc3070 */
[----:B------:R-:W-:Y:S01]  /*3470*/  MUFU.EX2 R240, R58 ;  /* 0x0000003a00f07308 */ /* 0x000fe20000000800 */
[----:B------:R-:W-:Y:S01]  /*3480*/  PRMT R42, R247, 0x7632, R42 ;  /* 0x00007632f72a7816 */ /* 0x000fe2000000002a */
[----:B------:R-:W-:Y:S01]  /*3490*/  @P0 FADD.FTZ R227, -R227, -RZ ;  /* 0x800000ffe3e30221 */ /* 0x000fe20000010100 */
[----:B------:R-:W-:Y:S01]  /*34a0*/  ISETP.GT.U32.AND P0, PT, R237, UR7, PT ;  /* 0x00000007ed007c0c */ /* 0x000fe2000bf04070 */
[----:B------:R-:W-:Y:S01]  /*34b0*/  @!P5 FADD.FTZ R225, -R225, -RZ ;  /* 0x800000ffe1e1d221 */ /* 0x000fe20000010100 */
[----:B------:R-:W-:Y:S01]  /*34c0*/  ISETP.LE.U32.AND P5, PT, R40, UR7, PT ;  /* 0x0000000728007c0c */ /* 0x000fe2000bfa3070 */
[----:B------:R-:W-:Y:S01]  /*34d0*/  FFMA.FTZ R242, R65, UR8, -R242 ;  /* 0x0000000841f27c23 */ /* 0x000fe200080108f2 */
[----:B------:R-:W-:Y:S01]  /*34e0*/  PRMT R40, R239, 0x7632, R40 ;  /* 0x00007632ef287816 */ /* 0x000fe20000000028 */
[----:B------:R-:W-:Y:S01]  /*34f0*/  @P3 FADD.FTZ R229, -R229, -RZ ;  /* 0x800000ffe5e53221 */ /* 0x000fe20000010100 */
[----:B------:R-:W-:Y:S01]  /*3500*/  ISETP.GT.U32.AND P3, PT, R44, UR7, PT ;  /* 0x000000072c007c0c */ /* 0x000fe2000bf64070 */
[----:B------:R-:W4:Y:S01]  /*3510*/  MUFU.EX2 R238, R56 ;  /* 0x0000003800ee7308 */ /* 0x000f220000000800 */
[----:B------:R-:W-:Y:S01]  /*3520*/  LOP3.LUT R40, R40, 0xff, RZ, 0xc0, !PT ;  /* 0x000000ff28287812 */ /* 0x000fe200078ec0ff */
[----:B--2---:R-:W-:Y:S01]  /*3530*/  @!P6 FADD.FTZ R230, -R230, -RZ ;  /* 0x800000ffe6e6e221 */ /* 0x004fe20000010100 */
[----:B------:R-:W-:Y:S01]  /*3540*/  LOP3.LUT R42, R42, 0xff, RZ, 0xc0, !PT ;  /* 0x000000ff2a2a7812 */ /* 0x000fe200078ec0ff */
[----:B-1----:R-:W-:Y:S01]  /*3550*/  @P1 FADD.FTZ R228, -R228, -RZ ;  /* 0x800000ffe4e41221 */ /* 0x002fe20000010100 */
[----:B------:R-:W-:Y:S01]  /*3560*/  ISETP.LE.U32.AND P6, PT, R40, UR7, PT ;  /* 0x0000000728007c0c */ /* 0x000fe2000bfc3070 */
[----:B------:R-:W-:Y:S01]  /*3570*/  @P0 FADD.FTZ R231, -R231, -RZ ;  /* 0x800000ffe7e70221 */ /* 0x000fe20000010100 */
[----:B------:R-:W-:Y:S01]  /*3580*/  LOP3.LUT R40, R247, 0xff, RZ, 0xc0, !PT ;  /* 0x000000fff7287812 */ /* 0x000fe200078ec0ff */
[----:B---3--:R-:W-:Y:S01]  /*3590*/  @!P4 FADD.FTZ R234, -R234, -RZ ;  /* 0x800000ffeaeac221 */ /* 0x008fe20000010100 */
[----:B------:R-:W-:Y:S01]  /*35a0*/  F2FP.RELU.BF16.F32.PACK_AB R43, R184, R183 ;  /* 0x000000b7b82b723e */ /* 0x000fe200000018ff */
[----:B------:R-:W-:Y:S01]  /*35b0*/  MUFU.EX2 R235, R53 ;  /* 0x0000003500eb7308 */ /* 0x000fe20000000800 */
[----:B------:R-:W-:Y:S01]  /*35c0*/  ISETP.LE.U32.AND P0, PT, R40, UR7, PT ;  /* 0x0000000728007c0c */ /* 0x000fe2000bf03070 */
[----:B------:R-:W-:Y:S01]  /*35d0*/  @P3 FADD.FTZ R233, -R233, -RZ ;  /* 0x800000ffe9e93221 */ /* 0x000fe20000010100 */
[----:B------:R-:W-:Y:S01]  /*35e0*/  LOP3.LUT R40, R247, 0xffff, RZ, 0xc0, !PT ;  /* 0x0000fffff7287812 */ /* 0x000fe200078ec0ff */
[----:B------:R1:W-:Y:S01]  /*35f0*/  STS [R148+0x400], R43 ;  /* 0x0004002b94007388 */ /* 0x0003e20000000800 */
[----:B------:R-:W-:Y:S01]  /*3600*/  LOP3.LUT R41, R239, 0xffff, RZ, 0xc0, !PT ;  /* 0x0000ffffef297812 */ /* 0x000fe200078ec0ff */
[----:B------:R-:W-:Y:S01]  /*3610*/  FFMA.FTZ R54, R54, UR8, -R248 ;  /* 0x0000000836367c23 */ /* 0x000fe200080108f8 */
[----:B------:R-:W-:Y:S03]  /*3620*/  SHF.R.U32.HI R40, RZ, 0x8, R40 ;  /* 0x00000008ff287819 */ /* 0x000fe60000011628 */
[----:B------:R-:W2:Y:S01]  /*3630*/  MUFU.EX2 R239, R57 ;  /* 0x0000003900ef7308 */ /* 0x000ea20000000800 */
[----:B------:R-:W-:Y:S01]  /*3640*/  ISETP.GT.U32.AND P1, PT, R45, UR7, PT ;  /* 0x000000072d007c0c */ /* 0x000fe2000bf24070 */
[--C-:B------:R-:W-:Y:S01]  /*3650*/  FFMA.FTZ R55, R55, UR8, -R248.reuse ;  /* 0x0000000837377c23 */ /* 0x100fe200080108f8 */
[----:B------:R-:W-:Y:S01]  /*3660*/  LOP3.LUT R40, R40, 0xffff, RZ, 0xc0, !PT ;  /* 0x0000ffff28287812 */ /* 0x000fe200078ec0ff */
[--C-:B------:R-:W-:Y:S01]  /*3670*/  FFMA.FTZ R66, R66, UR8, -R248.reuse ;  /* 0x0000000842427c23 */ /* 0x100fe200080108f8 */
[----:B------:R-:W-:Y:S01]  /*3680*/  ISETP.LE.U32.AND P3, PT, R42, UR7, PT ;  /* 0x000000072a007c0c */ /* 0x000fe2000bf63070 */
[----:B----4-:R-:W-:Y:S01]  /*3690*/  @!P0 FADD.FTZ R238, -R238, -RZ ;  /* 0x800000ffeeee8221 */ /* 0x010fe20000010100 */
[----:B------:R-:W-:Y:S03]  /*36a0*/  ISETP.LE.U32.AND P4, PT, R40, UR7, PT ;  /* 0x0000000728007c0c */ /* 0x000fe6000bf83070 */
[----:B------:R-:W-:Y:S01]  /*36b0*/  MUFU.EX2 R242, R242 ;  /* 0x000000f200f27308 */ /* 0x000fe20000000800 */
[----:B------:R-:W-:Y:S01]  /*36c0*/  SHF.R.U32.HI R41, RZ, 0x8, R41 ;  /* 0x00000008ff297819 */ /* 0x000fe20000011629 */
[----:B------:R-:W-:Y:S01]  /*36d0*/  FFMA.FTZ R248, R67, UR8, -R248 ;  /* 0x0000000843f87c23 */ /* 0x000fe200080108f8 */
[----:B------:R-:W-:Y:S01]  /*36e0*/  PRMT R42, R250, 0x7770, RZ ;  /* 0x00007770fa2a7816 */ /* 0x000fe200000000ff */
[----:B------:R-:W-:Y:S01]  /*36f0*/  FFMA.FTZ R59, R59, UR8, -R249 ;  /* 0x000000083b3b7c23 */ /* 0x000fe200080108f9 */
[----:B------:R-:W-:Y:S01]  /*3700*/  LOP3.LUT R41, R41, 0xffff, RZ, 0xc0, !PT ;  /* 0x0000ffff29297812 */ /* 0x000fe200078ec0ff */
[----:B------:R-:W-:Y:S01]  /*3710*/  @P1 FADD.FTZ R232, -R232, -RZ ;  /* 0x800000ffe8e81221 */ /* 0x000fe20000010100 */
[----:B------:R-:W-:Y:S03]  /*3720*/  PRMT R40, R250, 0x7772, RZ ;  /* 0x00007772fa287816 */ /* 0x000fe600000000ff */
[----:B------:R-:W3:Y:S01]  /*3730*/  MUFU.EX2 R236, R54 ;  /* 0x0000003600ec7308 */ /* 0x000ee20000000800 */
[----:B------:R-:W-:Y:S01]  /*3740*/  F2FP.RELU.BF16.F32.PACK_AB R47, R187, R182 ;  /* 0x000000b6bb2f723e */ /* 0x000fe200000018ff */
[----:B------:R-:W-:Y:S01]  /*3750*/  @!P3 FADD.FTZ R240, -R240, -RZ ;  /* 0x800000fff0f0b221 */ /* 0x000fe20000010100 */
[----:B------:R-:W-:Y:S01]  /*3760*/  ISETP.LE.U32.AND P1, PT, R41, UR7, PT ;  /* 0x0000000729007c0c */ /* 0x000fe2000bf23070 */
[----:B--2---:R-:W-:Y:S01]  /*3770*/  @!P4 FADD.FTZ R239, -R239, -RZ ;  /* 0x800000ffefefc221 */ /* 0x004fe20000010100 */
[----:B------:R-:W-:Y:S01]  /*3780*/  PRMT R41, R250, 0x7771, RZ ;  /* 0x00007771fa297816 */ /* 0x000fe200000000ff */
[----:B------:R2:W-:Y:S01]  /*3790*/  STS [R148], R47 ;  /* 0x0000002f94007388 */ /* 0x0005e20000000800 */
[----:B------:R-:W-:Y:S03]  /*37a0*/  ISETP.LE.U32.AND P0, PT, R42, UR7, PT ;  /* 0x000000072a007c0c */ /* 0x000fe6000bf03070 */
[----:B------:R-:W4:Y:S01]  /*37b0*/  MUFU.EX2 R237, R55 ;  /* 0x0000003700ed7308 */ /* 0x000f220000000800 */
[----:B------:R-:W-:Y:S01]  /*37c0*/  ISETP.GT.U32.AND P3, PT, R40, UR7, PT ;  /* 0x0000000728007c0c */ /* 0x000fe2000bf64070 */
[----:B------:R-:W-:Y:S01]  /*37d0*/  FFMA.FTZ R60, R60, UR8, -R245 ;  /* 0x000000083c3c7c23 */ /* 0x000fe200080108f5 */
[----:B------:R-:W-:Y:S01]  /*37e0*/  F2FP.RELU.BF16.F32.PACK_AB R42, R199, R198 ;  /* 0x000000c6c72a723e */ /* 0x000fe200000018ff */
[----:B------:R-:W-:Y:S01]  /*37f0*/  FFMA.FTZ R62, R62, UR8, -R249 ;  /* 0x000000083e3e7c23 */ /* 0x000fe200080108f9 */
[----:B------:R-:W-:Y:S01]  /*3800*/  F2FP.RELU.BF16.F32.PACK_AB R40, R201, R200 ;  /* 0x000000c8c928723e */ /* 0x000fe200000018ff */
[----:B------:R-:W-:Y:S01]  /*3810*/  FFMA.FTZ R245, R61, UR8, -R245 ;  /* 0x000000083df57c23 */ /* 0x000fe200080108f5 */
[----:B------:R-:W-:Y:S01]  /*3820*/  ISETP.GT.U32.AND P4, PT, R41, UR7, PT ;  /* 0x0000000729007c0c */ /* 0x000fe2000bf84070 */
[----:B------:R4:W-:Y:S01]  /*3830*/  STS [R151], R42 ;  /* 0x0000002a97007388 */ /* 0x0009e20000000800 */
[----:B------:R-:W-:Y:S01]  /*3840*/  F2FP.RELU.BF16.F32.PACK_AB R41, R186, R185 ;  /* 0x000000b9ba29723e */ /* 0x000fe200000018ff */
[----:B------:R-:W-:Y:S01]  /*3850*/  @!P1 FADD.FTZ R235, -R235, -RZ ;  /* 0x800000ffebeb9221 */ /* 0x000fe20000010100 */
[----:B------:R-:W-:Y:S01]  /*3860*/  F2FP.RELU.BF16.F32.PACK_AB R45, R189, R188 ;  /* 0x000000bcbd2d723e */ /* 0x000fe200000018ff */
[----:B------:R4:W-:Y:S01]  /*3870*/  STS [R151+0x400], R40 ;  /* 0x0004002897007388 */ /* 0x0009e20000000800 */
[----:B------:R-:W-:Y:S01]  /*3880*/  F2FP.RELU.BF16.F32.PACK_AB R46, R191, R190 ;  /* 0x000000bebf2e723e */ /* 0x000fe200000018ff */
[----:B------:R-:W4:Y:S01]  /*3890*/  MUFU.EX2 R241, R64 ;  /* 0x0000004000f17308 */ /* 0x000f220000000800 */
[----:B------:R-:W-:Y:S01]  /*38a0*/  F2FP.RELU.BF16.F32.PACK_AB R44, R197, R196 ;  /* 0x000000c4c52c723e */ /* 0x000fe200000018ff */
[----:B------:R4:W-:Y:S01]  /*38b0*/  STS [R148+0x2000], R41 ;  /* 0x0020002994007388 */ /* 0x0009e20000000800 */
[----:B-1----:R-:W-:Y:S01]  /*38c0*/  F2FP.RELU.BF16.F32.PACK_AB R43, R203, R202 ;  /* 0x000000cacb2b723e */ /* 0x002fe200000018ff */
[----:B------:R-:W-:Y:S01]  /*38d0*/  FFMA.FTZ R249, R63, UR8, -R249 ;  /* 0x000000083ff97c23 */ /* 0x000fe200080108f9 */
[----:B------:R-:W-:Y:S01]  /*38e0*/  ISETP.GT.U32.AND P1, PT, R243, UR7, PT ;  /* 0x00000007f3007c0c */ /* 0x000fe2000bf24070 */
[----:B------:R1:W-:Y:S01]  /*38f0*/  STS [R148+0x2400], R45 ;  /* 0x0024002d94007388 */ /* 0x0003e20000000800 */
[----:B------:R-:W-:Y:S03]  /*3900*/  SHF.R.U32.HI R247, RZ, 0x18, R247 ;  /* 0x00000018fff77819 */ /* 0x000fe600000116f7 */
[----:B------:R-:W1:Y:S01]  /*3910*/  MUFU.EX2 R248, R248 ;  /* 0x000000f800f87308 */ /* 0x000e620000000800 */
[----:B--2---:R-:W-:Y:S01]  /*3920*/  F2FP.RELU.BF16.F32.PACK_AB R47, R205, R204 ;  /* 0x000000cccd2f723e */ /* 0x004fe200000018ff */
[----:B------:R2:W-:Y:S01]  /*3930*/  STS [R151+0x2000], R46 ;  /* 0x0020002e97007388 */ /* 0x0005e20000000800 */
[----:B------:R-:W-:Y:S01]  /*3940*/  F2FP.RELU.BF16.F32.PACK_AB R49, R221, R220 ;  /* 0x000000dcdd31723e */ /* 0x000fe200000018ff */
[----:B---3--:R-:W-:Y:S01]  /*3950*/  @!P6 FADD.FTZ R236, -R236, -RZ ;  /* 0x800000ffecece221 */ /* 0x008fe20000010100 */
[----:B----4-:R-:W-:Y:S01]  /*3960*/  @!P5 FADD.FTZ R237, -R237, -RZ ;  /* 0x800000ffededd221 */ /* 0x010fe20000010100 */
[----:B------:R3:W-:Y:S01]  /*3970*/  STS [R151+0x2400], R44 ;  /* 0x0024002c97007388 */ /* 0x0007e20000000800 */
[----:B------:R-:W-:Y:S03]  /*3980*/  ISETP.GT.U32.AND P6, PT, R246, UR7, PT ;  /* 0x00000007f6007c0c */ /* 0x000fe6000bfc4070 */
[----:B------:R-:W-:Y:S01]  /*3990*/  MUFU.EX2 R243, R59 ;  /* 0x0000003b00f37308 */ /* 0x000fe20000000800 */
[----:B------:R-:W-:Y:S01]  /*39a0*/  ISETP.GT.U32.AND P5, PT, R244, UR7, PT ;  /* 0x00000007f4007c0c */ /* 0x000fe2000bfa4070 */
[----:B------:R4:W-:Y:S01]  /*39b0*/  STS [R152], R43 ;  /* 0x0000002b98007388 */ /* 0x0009e20000000800 */
[----:B------:R-:W-:Y:S01]  /*39c0*/  F2FP.RELU.BF16.F32.PACK_AB R42, R215, R214 ;  /* 0x000000d6d72a723e */ /* 0x000fe200000018ff */
[----:B------:R-:W-:Y:S01]  /*39d0*/  @P1 FADD.FTZ R242, -R242, -RZ ;  /* 0x800000fff2f21221 */ /* 0x000fe20000010100 */
[----:B------:R-:W-:Y:S01]  /*39e0*/  ISETP.LE.U32.AND P1, PT, R247, UR7, PT ;  /* 0x00000007f7007c0c */ /* 0x000fe2000bf23070 */
[----:B------:R4:W-:Y:S01]  /*39f0*/  STS [R152+0x400], R47 ;  /* 0x0004002f98007388 */ /* 0x0009e20000000800 */
[----:B------:R-:W-:Y:S03]  /*3a00*/  F2FP.RELU.BF16.F32.PACK_AB R40, R217, R216 ;  /* 0x000000d8d928723e */ /* 0x000fe600000018ff */
[----:B------:R-:W3:Y:S01]  /*3a10*/  MUFU.EX2 R247, R66 ;  /* 0x0000004200f77308 */ /* 0x000ee20000000800 */
[----:B------:R-:W-:Y:S01]  /*3a20*/  F2FP.RELU.BF16.F32.PACK_AB R50, R231, R230 ;  /* 0x000000e6e732723e */ /* 0x000fe200000018ff */
[----:B------:R4:W-:Y:S01]  /*3a30*/  STS [R155], R42 ;  /* 0x0000002a9b007388 */ /* 0x0009e20000000800 */
[----:B------:R-:W-:Y:S01]  /*3a40*/  F2FP.RELU.BF16.F32.PACK_AB R41, R207, R206 ;  /* 0x000000cecf29723e */ /* 0x000fe200000018ff */
[----:B------:R-:W-:Y:S01]  /*3a50*/  @!P2 FADD.FTZ R241, -R241, -RZ ;  /* 0x800000fff1f1a221 */ /* 0x000fe20000010100 */
[----:B------:R-:W-:Y:S01]  /*3a60*/  F2FP.RELU.BF16.F32.PACK_AB R48, R233, R232 ;  /* 0x000000e8e930723e */ /* 0x000fe200000018ff */
[----:B------:R4:W-:Y:S01]  /*3a70*/  STS [R155+0x400], R40 ;  /* 0x000400289b007388 */ /* 0x0009e20000000800 */
[----:B-1----:R-:W-:Y:S03]  /*3a80*/  F2FP.RELU.BF16.F32.PACK_AB R45, R209, R208 ;  /* 0x000000d0d12d723e */ /* 0x002fe600000018ff */
[----:B------:R-:W1:Y:S01]  /*3a90*/  MUFU.EX2 R244, R60 ;  /* 0x0000003c00f47308 */ /* 0x000e620000000800 */
[----:B------:R-:W-:Y:S01]  /*3aa0*/  PRMT R250, R250, 0x7773, RZ ;  /* 0x00007773fafa7816 */ /* 0x000fe200000000ff */
[----:B------:R1:W-:Y:S01]  /*3ab0*/  STS [R152+0x2000], R41 ;  /* 0x0020002998007388 */ /* 0x0003e20000000800 */
[----:B--2---:R-:W-:Y:S01]  /*3ac0*/  F2FP.RELU.BF16.F32.PACK_AB R46, R211, R210 ;  /* 0x000000d2d32e723e */ /* 0x004fe200000018ff */
[----:B------:R-:W-:Y:S01]  /*3ad0*/  @P5 FADD.FTZ R248, -R248, -RZ ;  /* 0x800000fff8f85221 */ /* 0x000fe20000010100 */
[----:B------:R-:W-:Y:S01]  /*3ae0*/  ISETP.GT.U32.AND P2, PT, R250, UR7, PT ;  /* 0x00000007fa007c0c */ /* 0x000fe2000bf44070 */
[----:B------:R2:W-:Y:S01]  /*3af0*/  STS [R152+0x2400], R45 ;  /* 0x0024002d98007388 */ /* 0x0005e20000000800 */
[----:B---3--:R-:W-:Y:S03]  /*3b00*/  F2FP.RELU.BF16.F32.PACK_AB R44, R213, R212 ;  /* 0x000000d4d52c723e */ /* 0x008fe600000018ff */
[----:B------:R-:W3:Y:S01]  /*3b10*/  MUFU.EX2 R246, R62 ;  /* 0x0000003e00f67308 */ /* 0x000ee20000000800 */
[----:B------:R-:W-:Y:S01]  /*3b20*/  @P6 FADD.FTZ R247, -R247, -RZ ;  /* 0x800000fff7f76221 */ /* 0x000fe20000010100 */
[----:B------:R-:W-:Y:S01]  /*3b30*/  STS [R155+0x2000], R46 ;  /* 0x0020002e9b007388 */ /* 0x000fe20000000800 */
[----:B----4-:R-:W-:Y:S01]  /*3b40*/  F2FP.RELU.BF16.F32.PACK_AB R43, R219, R218 ;  /* 0x000000dadb2b723e */ /* 0x010fe200000018ff */
[----:B------:R-:W-:Y:S01]  /*3b50*/  @!P1 FADD.FTZ R243, -R243, -RZ ;  /* 0x800000fff3f39221 */ /* 0x000fe20000010100 */
[----:B------:R-:W-:Y:S01]  /*3b60*/  F2FP.RELU.BF16.F32.PACK_AB R55, R239, R238 ;  /* 0x000000eeef37723e */ /* 0x000fe200000018ff */
[----:B------:R4:W-:Y:S01]  /*3b70*/  STS [R155+0x2400], R44 ;  /* 0x0024002c9b007388 */ /* 0x0009e20000000800 */
[----:B------:R-:W-:Y:S03]  /*3b80*/  F2FP.RELU.BF16.F32.PACK_AB R47, R223, R222 ;  /* 0x000000dedf2f723e */ /* 0x000fe600000018ff */
[----:B------:R-:W2:Y:S01]  /*3b90*/  MUFU.EX2 R245, R245 ;  /* 0x000000f500f57308 */ /* 0x000ea20000000800 */
[----:B------:R-:W-:Y:S01]  /*3ba0*/  F2FP.RELU.BF16.F32.PACK_AB R56, R248, R247 ;  /* 0x000000f7f838723e */ /* 0x000fe200000018ff */
[----:B------:R4:W-:Y:S01]  /*3bb0*/  STS [R150], R43 ;  /* 0x0000002b96007388 */ /* 0x0009e20000000800 */
[----:B------:R-:W-:Y:S01]  /*3bc0*/  F2FP.RELU.BF16.F32.PACK_AB R42, R229, R228 ;  /* 0x000000e4e52a723e */ /* 0x000fe200000018ff */
[----:B-1----:R-:W-:Y:S01]  /*3bd0*/  @!P0 FADD.FTZ R244, -R244, -RZ ;  /* 0x800000fff4f48221 */ /* 0x002fe20000010100 */
[----:B------:R-:W-:Y:S01]  /*3be0*/  F2FP.RELU.BF16.F32.PACK_AB R53, R243, R240 ;  /* 0x000000f0f335723e */ /* 0x000fe200000018ff */
[----:B------:R-:W-:Y:S01]  /*3bf0*/  STS [R150+0x400], R49 ;  /* 0x0004003196007388 */ /* 0x000fe20000000800 */
[----:B------:R-:W-:Y:S03]  /*3c00*/  F2FP.RELU.BF16.F32.PACK_AB R40, R242, R241 ;  /* 0x000000f1f228723e */ /* 0x000fe600000018ff */
[----:B------:R-:W1:Y:S01]  /*3c10*/  MUFU.EX2 R249, R249 ;  /* 0x000000f900f97308 */ /* 0x000e620000000800 */
[----:B---3--:R-:W-:Y:S01]  /*3c20*/  @P3 FADD.FTZ R246, -R246, -RZ ;  /* 0x800000fff6f63221 */ /* 0x008fe20000010100 */
[----:B------:R-:W-:Y:S01]  /*3c30*/  STS [R153], R50 ;  /* 0x0000003299007388 */ /* 0x000fe20000000800 */
[----:B------:R-:W-:Y:S01]  /*3c40*/  F2FP.RELU.BF16.F32.PACK_AB R41, R237, R236 ;  /* 0x000000eced29723e */ /* 0x000fe200000018ff */
[----:B------:R-:W-:Y:S01]  /*3c50*/  VIADD R250, R170, 0x1 ;  /* 0x00000001aafa7836 */ /* 0x000fe20000000000 */
[----:B------:R-:W-:Y:S01]  /*3c60*/  FSETP.GE.FTZ.AND P0, PT, R182, RZ, PT ;  /* 0x000000ffb600720b */ /* 0x000fe20003f16000 */
[----:B------:R-:W-:Y:S01]  /*3c70*/  STS [R153+0x400], R48 ;  /* 0x0004003099007388 */ /* 0x000fe20000000800 */
[----:B--2---:R-:W-:Y:S01]  /*3c80*/  F2FP.RELU.BF16.F32.PACK_AB R45, R225, R224 ;  /* 0x000000e0e12d723e */ /* 0x004fe200000018ff */
[----:B------:R-:W-:Y:S02]  /*3c90*/  @P4 FADD.FTZ R245, -R245, -RZ ;  /* 0x800000fff5f54221 */ /* 0x000fe40000010100 */
[----:B------:R-:W-:Y:S01]  /*3ca0*/  STS [R150+0x2000], R47 ;  /* 0x0020002f96007388 */ /* 0x000fe20000000800 */
[----:B------:R-:W-:Y:S02]  /*3cb0*/  FSETP.GE.FTZ.AND P5, PT, R187, RZ, PT ;  /* 0x000000ffbb00720b */ /* 0x000fe40003fb6000 */
[----:B------:R-:W-:Y:S01]  /*3cc0*/  FSETP.GE.FTZ.AND P4, PT, R198, RZ, PT ;  /* 0x000000ffc600720b */ /* 0x000fe20003f96000 */
[----:B------:R-:W-:Y:S01]  /*3cd0*/  STS [R150+0x2400], R45 ;  /* 0x0024002d96007388 */ /* 0x000fe20000000800 */
[----:B----4-:R-:W-:Y:S01]  /*3ce0*/  F2FP.RELU.BF16.F32.PACK_AB R44, R227, R226 ;  /* 0x000000e2e32c723e */ /* 0x010fe200000018ff */
[----:B-1----:R-:W-:Y:S02]  /*3cf0*/  @P2 FADD.FTZ R249, -R249, -RZ ;  /* 0x800000fff9f92221 */ /* 0x002fe40000010100 */
[----:B------:R-:W-:Y:S01]  /*3d00*/  STS [R153+0x2400], R42 ;  /* 0x0024002a99007388 */ /* 0x000fe20000000800 */
[----:B------:R-:W-:Y:S02]  /*3d10*/  F2FP.RELU.BF16.F32.PACK_AB R43, R235, R234 ;  /* 0x000000eaeb2b723e */ /* 0x000fe400000018ff */
[----:B------:R-:W-:Y:S01]  /*3d20*/  F2FP.RELU.BF16.F32.PACK_AB R54, R245, R244 ;  /* 0x000000f4f536723e */ /* 0x000fe200000018ff */
[----:B------:R-:W-:Y:S01]  /*3d30*/  STS [R153+0x2000], R44 ;  /* 0x0020002c99007388 */ /* 0x000fe20000000800 */
[----:B------:R-:W-:Y:S02]  /*3d40*/  F2FP.RELU.BF16.F32.PACK_AB R52, R249, R246 ;  /* 0x000000f6f934723e */ /* 0x000fe400000018ff */
[----:B------:R-:W-:Y:S01]  /*3d50*/  FSETP.GE.FTZ.AND P3, PT, R199, RZ, PT ;  /* 0x000000ffc700720b */ /* 0x000fe20003f76000 */
[----:B------:R-:W-:Y:S01]  /*3d60*/  STS [R154], R43 ;  /* 0x0000002b9a007388 */ /* 0x000fe20000000800 */
[----:B------:R-:W-:Y:S02]  /*3d70*/  FSETP.GE.FTZ.AND P1, PT, R203, RZ, PT ;  /* 0x000000ffcb00720b */ /* 0x000fe40003f36000 */
[----:B------:R-:W-:Y:S01]  /*3d80*/  FSETP.GE.FTZ.AND P2, PT, R202, RZ, PT ;  /* 0x000000ffca00720b */ /* 0x000fe20003f56000 */
        /* <DEDUP_REMOVED lines=38> */
[C---:B------:R-:W-:Y:S05]  /*3ff0*/  FADD.FTZ R252, -R195.reuse, R4 ;  /* 0x00000004c3fc7221 */ /* 0x040fea0000010100 */
[C---:B------:R-:W-:Y:S04]  /*4000*/  HMMA.16816.F32.BF16 R16, R104.reuse, R110, R16 ;  /* 0x0000006e6810723c */ /* 0x040fe80000041810 */
[----:B------:R-:W-:Y:S02]  /*4010*/  FSEL R251, R252, R195, P0 ;  /* 0x000000c3fcfb7208 */ /* 0x000fe40000000000 */
[----:B------:R-:W-:Y:S02]  /*4020*/  ISETP.NE.AND P0, PT, R250, 0x1, PT ;  /* 0x00000001fa00780c */ /* 0x000fe40003f05270 */
[-C--:B------:R-:W-:Y:S03]  /*4030*/  HMMA.16816.F32.BF16 R20, R104, R116.reuse, R20 ;  /* 0x000000746814723c */ /* 0x080fe60000041814 */
[----:B------:R-:W-:Y:S01]  /*4040*/  FMUL.FTZ R251, R182, R251 ;  /* 0x000000fbb6fb7220 */ /* 0x000fe20000410000 */
[C---:B------:R-:W-:Y:S04]  /*4050*/  FADD.FTZ R182, -R195.reuse, R5 ;  /* 0x00000005c3b67221 */ /* 0x040fe80000010100 */
[C---:B------:R-:W-:Y:S04]  /*4060*/  HMMA.16816.F32.BF16 R24, R112.reuse, R116, R24 ;  /* 0x000000747018723c */ /* 0x040fe80000041818 */
[C---:B------:R-:W-:Y:S01]  /*4070*/  FADD.FTZ R250, -R195.reuse, R16 ;  /* 0x00000010c3fa7221 */ /* 0x040fe20000010100 */
[C---:B------:R-:W-:Y:S01]  /*4080*/  FADD.FTZ R252, -R195.reuse, R17 ;  /* 0x00000011c3fc7221 */ /* 0x040fe20000010100 */
[-C--:B------:R-:W-:Y:S02]  /*4090*/  FSEL R182, R182, R195.reuse, P5 ;  /* 0x000000c3b6b67208 */ /* 0x080fe40002800000 */
[-C--:B------:R-:W-:Y:S03]  /*40a0*/  HMMA.16816.F32.BF16 R28, R112, R118.reuse, R28 ;  /* 0x00000076701c723c */ /* 0x080fe6000004181c */
[-C--:B------:R-:W-:Y:S01]  /*40b0*/  FSEL R5, R250, R195.reuse, P4 ;  /* 0x000000c3fa057208 */ /* 0x080fe20002000000 */
[----:B------:R-:W-:Y:S01]  /*40c0*/  FADD.FTZ R250, -R195, R21 ;  /* 0x00000015c3fa7221 */ /* 0x000fe20000010100 */
[----:B------:R-:W-:Y:S01]  /*40d0*/  FSEL R252, R252, R195, P3 ;  /* 0x000000c3fcfc7208 */ /* 0x000fe20001800000 */
[----:B------:R-:W-:Y:S01]  /*40e0*/  FMUL.FTZ R182, R187, R182 ;  /* 0x000000b6bbb67220 */ /* 0x000fe20000410000 */
[----:B------:R-:W-:Y:S01]  /*40f0*/  FSETP.GE.FTZ.AND P4, PT, R214, RZ, PT ;  /* 0x000000ffd600720b */ /* 0x000fe20003f96000 */
[C---:B------:R-:W-:Y:S04]  /*4100*/  HMMA.16816.F32.BF16 R32, R104.reuse, R118, R32 ;  /* 0x000000766820723c */ /* 0x040fe80000041820 */
[----:B------:R-:W-:Y:S01]  /*4110*/  FMUL.FTZ R198, R198, R5 ;  /* 0x00000005c6c67220 */ /* 0x000fe20000410000 */
[----:B------:R-:W-:Y:S01]  /*4120*/  FMUL.FTZ R199, R199, R252 ;  /* 0x000000fcc7c77220 */ /* 0x000fe20000410000 */
[----:B------:R-:W-:Y:S01]  /*4130*/  FSEL R250, R250, R195, P1 ;  /* 0x000000c3fafa7208 */ /* 0x000fe20000800000 */
[----:B------:R-:W-:Y:S01]  /*4140*/  FADD.FTZ R118, -R195, R20 ;  /* 0x00000014c3767221 */ /* 0x000fe20000010100 */
[-C--:B---3--:R-:W-:Y:S03]  /*4150*/  HMMA.16816.F32.BF16 R36, R104, R120.reuse, R36 ;  /* 0x000000786824723c */ /* 0x088fe60000041824 */
[----:B------:R-:W-:Y:S01]  /*4160*/  F2FP.BF16.F32.PACK_AB R251, R182, R251 ;  /* 0x000000fbb6fb723e */ /* 0x000fe200000010ff */
[----:B------:R-:W-:Y:S01]  /*4170*/  FMUL.FTZ R250, R203, R250 ;  /* 0x000000facbfa7220 */ /* 0x000fe20000410000 */
[----:B------:R-:W-:Y:S02]  /*4180*/  F2FP.BF16.F32.PACK_AB R198, R199, R198 ;  /* 0x000000c6c7c6723e */ /* 0x000fe400000010ff */
[----:B------:R-:W-:Y:S01]  /*4190*/  FSETP.GE.FTZ.AND P1, PT, R219, RZ, PT ;  /* 0x000000ffdb00720b */ /* 0x000fe20003f36000 */
[C---:B------:R-:W-:Y:S04]  /*41a0*/  HMMA.16816.F32.BF16 R40, R112.reuse, R120, R40 ;  /* 0x000000787028723c */ /* 0x040fe80000041828 */
[-C--:B------:R-:W-:Y:S01]  /*41b0*/  FSEL R187, R118, R195.reuse, P2 ;  /* 0x000000c376bb7208 */ /* 0x080fe20001000000 */
[C---:B------:R-:W-:Y:S01]  /*41c0*/  FADD.FTZ R182, -R195.reuse, R32 ;  /* 0x00000020c3b67221 */ /* 0x040fe20000010100 */
[----:B------:R-:W-:Y:S02]  /*41d0*/  FSETP.GE.FTZ.AND P2, PT, R218, RZ, PT ;  /* 0x000000ffda00720b */ /* 0x000fe40003f56000 */
[----:B------:R-:W-:Y:S01]  /*41e0*/  FSETP.GE.FTZ.AND P5, PT, R230, RZ, PT ;  /* 0x000000ffe600720b */ /* 0x000fe20003fb6000 */
[-C--:B------:R-:W-:Y:S03]  /*41f0*/  HMMA.16816.F32.BF16 R44, R112, R122.reuse, R44 ;  /* 0x0000007a702c723c */ /* 0x080fe6000004182c */
[-C--:B------:R-:W-:Y:S01]  /*4200*/  FSEL R203, R182, R195.reuse, P4 ;  /* 0x000000c3b6cb7208 */ /* 0x080fe20002000000 */
[----:B------:R-:W-:Y:S01]  /*4210*/  FADD.FTZ R199, -R195, R37 ;  /* 0x00000025c3c77221 */ /* 0x000fe20000010100 */
[----:B------:R-:W-:Y:S01]  /*4220*/  FSETP.GE.FTZ.AND P4, PT, R231, RZ, PT ;  /* 0x000000ffe700720b */ /* 0x000fe20003f96000 */
[----:B------:R-:W-:Y:S01]  /*4230*/  FADD.FTZ R252, -R195, R36 ;  /* 0x00000024c3fc7221 */ /* 0x000fe20000010100 */
[----:B------:R-:W-:Y:S01]  /*4240*/  FSETP.GE.FTZ.AND P3, PT, R215, RZ, PT ;  /* 0x000000ffd700720b */ /* 0x000fe20003f76000 */
[C---:B------:R-:W-:Y:S04]  /*4250*/  HMMA.16816.F32.BF16 R48, R104.reuse, R122, R48 ;  /* 0x0000007a6830723c */ /* 0x040fe80000041830 */
[----:B------:R-:W-:Y:S01]  /*4260*/  FSEL R182, R199, R195, P1 ;  /* 0x000000c3c7b67208 */ /* 0x000fe20000800000 */
[----:B------:R-:W-:Y:S01]  /*4270*/  FMUL.FTZ R187, R202, R187 ;  /* 0x000000bbcabb7220 */ /* 0x000fe20000410000 */
[----:B------:R-:W-:Y:S01]  /*4280*/  FSETP.GE.FTZ.AND P1, PT, R242, RZ, PT ;  /* 0x000000fff200720b */ /* 0x000fe20003f36000 */
[----:B------:R-:W-:Y:S01]  /*4290*/  FADD.FTZ R202, -R195, R33 ;  /* 0x00000021c3ca7221 */ /* 0x000fe20000010100 */
[-C--:B------:R-:W-:Y:S01]  /*42a0*/  FSEL R252, R252, R195.reuse, P2 ;  /* 0x000000c3fcfc7208 */ /* 0x080fe20001000000 */
[-C--:B------:R-:W-:Y:S03]  /*42b0*/  HMMA.16816.F32.BF16 R52, R104, R124.reuse, R52 ;  /* 0x0000007c6834723c */ /* 0x080fe60000041834 */
[----:B------:R-:W-:Y:S01]  /*42c0*/  FSETP.GE.FTZ.AND P2, PT, R235, RZ, PT ;  /* 0x000000ffeb00720b */ /* 0x000fe20003f56000 */
[----:B------:R-:W-:Y:S01]  /*42d0*/  FMUL.FTZ R219, R219, R182 ;  /* 0x000000b6dbdb7220 */ /* 0x000fe20000410000 */
[----:B------:R-:W-:Y:S01]  /*42e0*/  FSEL R202, R202, R195, P3 ;  /* 0x000000c3caca7208 */ /* 0x000fe20001800000 */
[----:B------:R-:W-:Y:S01]  /*42f0*/  FMUL.FTZ R203, R214, R203 ;  /* 0x000000cbd6cb7220 */ /* 0x000fe20000410000 */
[----:B------:R-:W-:Y:S01]  /*4300*/  FSETP.GE.FTZ.AND P3, PT, R234, RZ, PT ;  /* 0x000000ffea00720b */ /* 0x000fe20003f76000 */
[C---:B------:R-:W-:Y:S04]  /*4310*/  HMMA.16816.F32.BF16 R56, R112.reuse, R124, R56 ;  /* 0x0000007c7038723c */ /* 0x040fe80000041838 */
[----:B------:R-:W-:Y:S01]  /*4320*/  F2FP.BF16.F32.PACK_AB R187, R250, R187 ;  /* 0x000000bbfabb723e */ /* 0x000fe200000010ff */
[C---:B------:R-:W-:Y:S01]  /*4330*/  FADD.FTZ R48, -R195.reuse, R48 ;  /* 0x00000030c3307221 */ /* 0x040fe20000010100 */
[----:B------:R-:W-:Y:S01]  /*4340*/  FADD.FTZ R182, -R195, R49 ;  /* 0x00000031c3b67221 */ /* 0x000fe20000010100 */
[----:B------:R-:W-:Y:S01]  /*4350*/  FMUL.FTZ R202, R215, R202 ;  /* 0x000000cad7ca7220 */ /* 0x000fe20000410000 */
[-C--:B------:R-:W-:Y:S03]  /*4360*/  HMMA.16816.F32.BF16 R60, R112, R126.reuse, R60 ;  /* 0x0000007e703c723c */ /* 0x080fe6000004183c */
[-C--:B------:R-:W-:Y:S01]  /*4370*/  FSEL R49, R48, R195.reuse, P5 ;  /* 0x000000c330317208 */ /* 0x080fe20002800000 */
[C---:B------:R-:W-:Y:S01]  /*4380*/  FADD.FTZ R214, -R195.reuse, R53 ;  /* 0x00000035c3d67221 */ /* 0x040fe20000010100 */
[----:B------:R-:W-:Y:S01]  /*4390*/  FSEL R182, R182, R195, P4 ;  /* 0x000000c3b6b67208 */ /* 0x000fe20002000000 */
[----:B------:R-:W-:Y:S01]  /*43a0*/  FADD.FTZ R52, -R195, R52 ;  /* 0x00000034c3347221 */ /* 0x000fe20000010100 */
[----:B------:R-:W-:Y:S01]  /*43b0*/  F2FP.BF16.F32.PACK_AB R202, R202, R203 ;  /* 0x000000cbcaca723e */ /* 0x000fe200000010ff */
[----:B------:R-:W-:Y:S04]  /*43c0*/  HMMA.16816.F32.BF16 R64, R104, R126, R64 ;  /* 0x0000007e6840723c */ /* 0x000fe80000041840 */
[----:B------:R-:W-:Y:S01]  /*43d0*/  FSEL R214, R214, R195, P2 ;  /* 0x000000c3d6d67208 */ /* 0x000fe20001000000 */
[----:B------:R-:W-:Y:S01]  /*43e0*/  FMUL.FTZ R49, R230, R49 ;  /* 0x00000031e6317220 */ /* 0x000fe20000410000 */
[----:B------:R-:W-:Y:S01]  /*43f0*/  FSETP.GE.FTZ.AND P2, PT, R241, RZ, PT ;  /* 0x000000fff100720b */ /* 0x000fe20003f56000 */
[----:B------:R-:W-:Y:S01]  /*4400*/  FMUL.FTZ R182, R231, R182 ;  /* 0x000000b6e7b67220 */ /* 0x000fe20000410000 */
[----:B------:R-:W-:Y:S01]  /*4410*/  FSEL R53, R52, R195, P3 ;  /* 0x000000c334357208 */ /* 0x000fe20001800000 */
[----:B------:R-:W-:Y:S01]  /*4420*/  FMUL.FTZ R252, R218, R252 ;  /* 0x000000fcdafc7220 */ /* 0x000fe20000410000 */
[----:B------:R-:W-:Y:S02]  /*4430*/  FMUL.FTZ R214, R235, R214 ;  /* 0x000000d6ebd67220 */ /* 0x000fe40000410000 */
[----:B------:R-:W-:Y:S01]  /*4440*/  F2FP.BF16.F32.PACK_AB R182, R182, R49 ;  /* 0x00000031b6b6723e */ /* 0x000fe200000010ff */
[----:B------:R-:W-:Y:S01]  /*4450*/  FMUL.FTZ R53, R234, R53 ;  /* 0x00000035ea357220 */ /* 0x000fe20000410000 */
[----:B------:R-:W-:Y:S01]  /*4460*/  F2FP.BF16.F32.PACK_AB R219, R219, R252 ;  /* 0x000000fcdbdb723e */ /* 0x000fe200000010ff */
[----:B------:R-:W-:Y:S03]  /*4470*/  FADD.FTZ R49, -R194, R7 ;  /* 0x00000007c2317221 */ /* 0x000fe60000010100 */
[----:B------:R-:W-:Y:S01]  /*4480*/  F2FP.BF16.F32.PACK_AB R53, R214, R53 ;  /* 0x00000035d635723e */ /* 0x000fe200000010ff */
[C---:B------:R-:W-:Y:S05]  /*4490*/  FADD.FTZ R64, -R195.reuse, R64 ;  /* 0x00000040c3407221 */ /* 0x040fea0000010100 */
[----:B------:R-:W-:Y:S01]  /*44a0*/  FSEL R64, R64, R195, P2 ;  /* 0x000000c340407208 */ /* 0x000fe20001000000 */
[----:B------:R-:W-:Y:S01]  /*44b0*/  @P1 FADD.FTZ R195, -R195, R65 ;  /* 0x00000041c3c31221 */ /* 0x000fe20000010100 */
[----:B------:R-:W-:Y:S01]  /*44c0*/  FSETP.GE.FTZ.AND P2, PT, R183, RZ, PT ;  /* 0x000000ffb700720b */ /* 0x000fe20003f56000 */
[----:B------:R-:W-:Y:S01]  /*44d0*/  FADD.FTZ R65, -R194, R6 ;  /* 0x00000006c2417221 */ /* 0x000fe20000010100 */
[----:B------:R-:W-:Y:S01]  /*44e0*/  FSETP.GE.FTZ.AND P1, PT, R184, RZ, PT ;  /* 0x000000ffb800720b */ /* 0x000fe20003f36000 */
[----:B------:R-:W-:Y:S01]  /*44f0*/  FMUL.FTZ R241, R241, R64 ;  /* 0x00000040f1f17220 */ /* 0x000fe20000410000 */
[----:B------:R-:W-:Y:S02]  /*4500*/  FMUL.FTZ R242, R242, R195 ;  /* 0x000000c3f2f27220 */ /* 0x000fe40000410000 */
        /* <DEDUP_REMOVED lines=25> */
.L_x_1253:
[C---:B------:R-:W-:Y:S01]  /*46a0*/  FADD.FTZ R7, -R194.reuse, R22 ;  /* 0x00000016c2077221 */ /* 0x040fe20000010100 */
[C---:B------:R-:W-:Y:S01]  /*46b0*/  FADD.FTZ R5, -R194.reuse, R18 ;  /* 0x00000012c2057221 */ /* 0x040fe20000010100 */
[----:B------:R-:W-:Y:S01]  /*46c0*/  FADD.FTZ R19, -R194, R19 ;  /* 0x00000013c2137221 */ /* 0x000fe20000010100 */
[----:B------:R-:W-:Y:S01]  /*46d0*/  FSETP.GE.FTZ.AND P1, PT, R204, RZ, PT ;  /* 0x000000ffcc00720b */ /* 0x000fe20003f36000 */
[----:B-1----:R-:W-:Y:S01]  /*46e0*/  FADD.FTZ R17, -R194, R34 ;  /* 0x00000022c2117221 */ /* 0x002fe20000010100 */
[----:B------:R-:W-:Y:S01]  /*46f0*/  FSETP.GE.FTZ.AND P3, PT, R200, RZ, PT ;  /* 0x000000ffc800720b */ /* 0x000fe20003f76000 */
[C---:B------:R-:W-:Y:S01]  /*4700*/  FADD.FTZ R23, -R194.reuse, R23 ;  /* 0x00000017c2177221 */ /* 0x040fe20000010100 */
[----:B------:R-:W-:Y:S01]  /*4710*/  FSETP.GE.FTZ.AND P2, PT, R201, RZ, PT ;  /* 0x000000ffc900720b */ /* 0x000fe20003f56000 */
[C---:B------:R-:W-:Y:S01]  /*4720*/  FADD.FTZ R35, -R194.reuse, R35 ;  /* 0x00000023c2237221 */ /* 0x040fe20000010100 */
[-C--:B------:R-:W-:Y:S01]  /*4730*/  FSEL R7, R7, R194.reuse, P1 ;  /* 0x000000c207077208 */ /* 0x080fe20000800000 */
        /* <DEDUP_REMOVED lines=11> */
[----:B------:R-:W-:Y:S01]  /*47f0*/  FSEL R17, R17, R194, P1 ;  /* 0x000000c211117208 */ /* 0x000fe20000800000 */
[----:B------:R-:W-:Y:S01]  /*4800*/  FMUL.FTZ R48, R183, R48 ;  /* 0x00000030b7307220 */ /* 0x000fe20000410000 */
[----:B------:R-:W-:Y:S01]  /*4810*/  FSETP.GE.FTZ.AND P1, PT, R221, RZ, PT ;  /* 0x000000ffdd00720b */ /* 0x000fe20003f36000 */
        /* <DEDUP_REMOVED lines=10> */
[----:B------:R-:W-:Y:S01]  /*48c0*/  FADD.FTZ R5, -R194, R50 ;  /* 0x00000032c2057221 */ /* 0x000fe20000010100 */
[----:B------:R-:W-:Y:S01]  /*48d0*/  FSETP.GE.FTZ.AND P6, PT, R232, RZ, PT ;  /* 0x000000ffe800720b */ /* 0x000fe20003fd6000 */
[----:B------:R-:W-:Y:S01]  /*48e0*/  FADD.FTZ R21, -R194, R66 ;  /* 0x00000042c2157221 */ /* 0x000fe20000010100 */
[----:B------:R-:W-:Y:S01]  /*48f0*/  FSETP.GE.FTZ.AND P5, PT, R233, RZ, PT ;  /* 0x000000ffe900720b */ /* 0x000fe20003fb6000 */
[----:B------:R-:W-:Y:S01]  /*4900*/  FMUL.FTZ R18, R221, R18 ;  /* 0x00000012dd127220 */ /* 0x000fe20000410000 */
[----:B------:R-:W-:Y:S01]  /*4910*/  FSETP.GE.FTZ.AND P2, PT, R220, RZ, PT ;  /* 0x000000ffdc00720b */ /* 0x000fe20003f56000 */
[----:B------:R-:W-:Y:S01]  /*4920*/  STS [R148+-0x8000], R251 ;  /* 0xff8000fb94007388 */ /* 0x000fe20000000800 */
[----:B------:R-:W-:Y:S01]  /*4930*/  F2FP.BF16.F32.PACK_AB R7, R6, R7 ;  /* 0x000000070607723e */ /* 0x000fe200000010ff */
[----:B-----5:R-:W-:Y:S01]  /*4940*/  FADD.FTZ R8, -R193, R8 ;  /* 0x00000008c1087221 */ /* 0x020fe20000010100 */
[----:B------:R-:W-:Y:S01]  /*4950*/  F2FP.BF16.F32.PACK_AB R16, R16, R17 ;  /* 0x000000111010723e */ /* 0x000fe200000010ff */
[----:B------:R-:W-:Y:S01]  /*4960*/  FADD.FTZ R17, -R194, R54 ;  /* 0x00000036c2117221 */ /* 0x000fe20000010100 */
        /* <DEDUP_REMOVED lines=19> */
[----:B------:R-:W-:Y:S01]  /*4aa0*/  @P1 FADD.FTZ R194, -R194, R67 ;  /* 0x00000043c2c21221 */ /* 0x000fe20000010100 */
[----:B------:R-:W-:Y:S01]  /*4ab0*/  F2FP.BF16.F32.PACK_AB R6, R6, R5 ;  /* 0x000000050606723e */ /* 0x000fe200000010ff */
[----:B------:R1:W-:Y:S01]  /*4ac0*/  STS [R151+-0x7c00], R4 ;  /* 0xff84000497007388 */ /* 0x0003e20000000800 */
[----:B------:R-:W-:Y:S01]  /*4ad0*/  F2FP.BF16.F32.PACK_AB R19, R18, R19 ;  /* 0x000000131213723e */ /* 0x000fe200000010ff */
[----:B------:R-:W-:Y:S01]  /*4ae0*/  FMUL.FTZ R22, R247, R22 ;  /* 0x00000016f7167220 */ /* 0x000fe20000410000 */
[----:B------:R-:W-:Y:S01]  /*4af0*/  FMUL.FTZ R5, R248, R194 ;  /* 0x000000c2f8057220 */ /* 0x000fe20000410000 */
[----:B------:R-:W-:Y:S01]  /*4b00*/  FADD.FTZ R18, -R193, R9 ;  /* 0x00000009c1127221 */ /* 0x000fe20000010100 */
[----:B------:R-:W-:Y:S01]  /*4b10*/  FSETP.GE.FTZ.AND P1, PT, R185, RZ, PT ;  /* 0x000000ffb900720b */ /* 0x000fe20003f36000 */
[----:B------:R-:W-:Y:S01]  /*4b20*/  FMUL.FTZ R17, R236, R17 ;  /* 0x00000011ec117220 */ /* 0x000fe20000410000 */
[----:B------:R-:W-:Y:S01]  /*4b30*/  FSETP.GE.FTZ.AND P3, PT, R186, RZ, PT ;  /* 0x000000ffba00720b */ /* 0x000fe20003f76000 */
[----:B------:R-:W-:Y:S01]  /*4b40*/  FMUL.FTZ R20, R237, R20 ;  /* 0x00000014ed147220 */ /* 0x000fe20000410000 */
[----:B------:R-:W-:Y:S01]  /*4b50*/  F2FP.BF16.F32.PACK_AB R32, R5, R22 ;  /* 0x000000160520723e */ /* 0x000fe200000010ff */
[----:B------:R-:W-:Y:S01]  /*4b60*/  STS [R151+-0x8000], R198 ;  /* 0xff8000c697007388 */ /* 0x000fe20000000800 */
[-C--:B------:R-:W-:Y:S01]  /*4b70*/  FSEL R8, R8, R193.reuse, P1 ;  /* 0x000000c108087208 */ /* 0x080fe20000800000 */
[C---:B------:R-:W-:Y:S01]  /*4b80*/  FADD.FTZ R56, -R193.reuse, R56 ;  /* 0x00000038c1387221 */ /* 0x040fe20000010100 */
[----:B------:R-:W-:Y:S01]  /*4b90*/  FSEL R5, R18, R193, P3 ;  /* 0x000000c112057208 */ /* 0x000fe20001800000 */
[----:B------:R-:W-:Y:S01]  /*4ba0*/  FADD.FTZ R18, -R193, R57 ;  /* 0x00000039c1127221 */ /* 0x000fe20000010100 */
[----:B------:R-:W-:Y:S01]  /*4bb0*/  F2FP.BF16.F32.PACK_AB R17, R20, R17 ;  /* 0x000000111411723e */ /* 0x000fe200000010ff */
[----:B------:R-:W-:Y:S01]  /*4bc0*/  FMUL.FTZ R8, R185, R8 ;  /* 0x00000008b9087220 */ /* 0x000fe20000410000 */
[----:B------:R-:W-:Y:S01]  /*4bd0*/  FADD.FTZ R20, -R193, R13 ;  /* 0x0000000dc1147221 */ /* 0x000fe20000010100 */
[----:B------:R-:W-:Y:S01]  /*4be0*/  FMUL.FTZ R5, R186, R5 ;  /* 0x00000005ba057220 */ /* 0x000fe20000410000 */
[----:B------:R-:W-:Y:S01]  /*4bf0*/  FSETP.GE.FTZ.AND P1, PT, R191, RZ, PT ;  /* 0x000000ffbf00720b */ /* 0x000fe20003f36000 */
[----:B------:R-:W-:Y:S01]  /*4c00*/  FADD.FTZ R60, -R193, R60 ;  /* 0x0000003cc13c7221 */ /* 0x000fe20000010100 */
[----:B------:R-:W-:Y:S01]  /*4c10*/  FSETP.GE.FTZ.AND P5, PT, R207, RZ, PT ;  /* 0x000000ffcf00720b */ /* 0x000fe20003fb6000 */
[----:B------:R-:W-:Y:S01]  /*4c20*/  FADD.FTZ R11, -R192, R11 ;  /* 0x0000000bc00b7221 */ /* 0x000fe20000010100 */
[----:B------:R-:W-:Y:S01]  /*4c30*/  F2FP.BF16.F32.PACK_AB R5, R5, R8 ;  /* 0x000000080505723e */ /* 0x000fe200000010ff */
[C---:B------:R-:W-:Y:S01]  /*4c40*/  FADD.FTZ R8, -R193.reuse, R25 ;  /* 0x00000019c1087221 */ /* 0x040fe20000010100 */
[-C--:B------:R-:W-:Y:S01]  /*4c50*/  FSEL R20, R20, R193.reuse, P1 ;  /* 0x000000c114147208 */ /* 0x080fe20000800000 */
[----:B-1----:R-:W-:Y:S01]  /*4c60*/  FADD.FTZ R4, -R193, R29 ;  /* 0x0000001dc1047221 */ /* 0x002fe20000010100 */
[----:B------:R-:W-:Y:S01]  /*4c70*/  FSETP.GE.FTZ.AND P1, PT, R206, RZ, PT ;  /* 0x000000ffce00720b */ /* 0x000fe20003f36000 */
[----:B------:R1:W-:Y:S01]  /*4c80*/  STS [R148+-0x6000], R5 ;  /* 0xffa0000594007388 */ /* 0x0003e20000000800 */
[----:B------:R-:W-:Y:S01]  /*4c90*/  FSETP.GE.FTZ.AND P2, PT, R190, RZ, PT ;  /* 0x000000ffbe00720b */ /* 0x000fe20003f56000 */
[----:B------:R-:W-:Y:S01]  /*4ca0*/  FMUL.FTZ R20, R191, R20 ;  /* 0x00000014bf147220 */ /* 0x000fe20000410000 */
        /* <DEDUP_REMOVED lines=26> */
[----:B-1----:R-:W-:Y:S01]  /*4e50*/  FADD.FTZ R5, -R192, R30 ;  /* 0x0000001ec0057221 */ /* 0x002fe20000010100 */
[----:B------:R-:W-:Y:S01]  /*4e60*/  FSETP.GE.FTZ.AND P1, PT, R245, RZ, PT ;  /* 0x000000fff500720b */ /* 0x000fe20003f36000 */
[----:B------:R-:W-:Y:S01]  /*4e70*/  IMAD R52, R156, UR6, RZ ;  /* 0x000000069c347c24 */ /* 0x000fe2000f8e02ff */
[-C--:B------:R-:W-:Y:S01]  /*4e80*/  FSEL R23, R44, R193.reuse, P6 ;  /* 0x000000c12c177208 */ /* 0x080fe20003000000 */
[----:B------:R-:W-:Y:S01]  /*4e90*/  FMUL.FTZ R12, R223, R12 ;  /* 0x0000000cdf0c7220 */ /* 0x000fe20000410000 */
[----:B------:R-:W-:Y:S02]  /*4ea0*/  FSEL R8, R8, R193, P5 ;  /* 0x000000c108087208 */ /* 0x000fe40002800000 */
[----:B------:R-:W-:Y:S01]  /*4eb0*/  FSETP.GE.FTZ.AND P2, PT, R222, RZ, PT ;  /* 0x000000ffde00720b */ /* 0x000fe20003f56000 */
[----:B------:R-:W-:Y:S01]  /*4ec0*/  FMUL.FTZ R23, R226, R23 ;  /* 0x00000017e2177220 */ /* 0x000fe20000410000 */
[----:B------:R-:W-:Y:S01]  /*4ed0*/  FSETP.GE.FTZ.AND P4, PT, R238, RZ, PT ;  /* 0x000000ffee00720b */ /* 0x000fe20003f96000 */
[----:B------:R-:W-:Y:S01]  /*4ee0*/  FMUL.FTZ R8, R227, R8 ;  /* 0x00000008e3087220 */ /* 0x000fe20000410000 */
[----:B------:R-:W-:Y:S02]  /*4ef0*/  FSETP.GE.FTZ.AND P3, PT, R239, RZ, PT ;  /* 0x000000ffef00720b */ /* 0x000fe40003f76000 */
[----:B------:R-:W-:Y:S02]  /*4f00*/  FSEL R21, R40, R193, P2 ;  /* 0x000000c128157208 */ /* 0x000fe40001000000 */
[----:B------:R-:W-:Y:S01]  /*4f10*/  F2FP.BF16.F32.PACK_AB R4, R4, R9 ;  /* 0x000000090404723e */ /* 0x000fe200000010ff */
[----:B------:R-:W-:Y:S01]  /*4f20*/  FADD.FTZ R9, -R192, R10 ;  /* 0x0000000ac0097221 */ /* 0x000fe20000010100 */
[----:B------:R-:W-:Y:S01]  /*4f30*/  FSETP.GE.FTZ.AND P2, PT, R244, RZ, PT ;  /* 0x000000fff400720b */ /* 0x000fe20003f56000 */
[----:B------:R-:W-:Y:S01]  /*4f40*/  FMUL.FTZ R21, R222, R21 ;  /* 0x00000015de157220 */ /* 0x000fe20000410000 */
[-C--:B------:R-:W-:Y:S02]  /*4f50*/  FSEL R25, R56, R193.reuse, P4 ;  /* 0x000000c138197208 */ /* 0x080fe40002000000 */
[----:B------:R-:W-:Y:S02]  /*4f60*/  FSEL R18, R18, R193, P3 ;  /* 0x000000c112127208 */ /* 0x000fe40001800000 */
        /* <DEDUP_REMOVED lines=17> */
[----:B------:R-:W-:Y:S01]  /*5080*/  FMUL.FTZ R22, R245, R193 ;  /* 0x000000c1f5167220 */ /* 0x000fe20000410000 */
[-C--:B------:R-:W-:Y:S02]  /*5090*/  FSEL R23, R23, R192.reuse, P2 ;  /* 0x000000c017177208 */ /* 0x080fe40001000000 */
[----:B------:R-:W-:Y:S01]  /*50a0*/  FSEL R12, R15, R192, P1 ;  /* 0x000000c00f0c7208 */ /* 0x000fe20000800000 */
[----:B------:R-:W-:Y:S01]  /*50b0*/  FADD.FTZ R15, -R192, R42 ;  /* 0x0000002ac00f7221 */ /* 0x000fe20000010100 */
[----:B------:R-:W-:Y:S01]  /*50c0*/  F2FP.BF16.F32.PACK_AB R9, R10, R9 ;  /* 0x000000090a09723e */ /* 0x000fe200000010ff */
[----:B------:R-:W-:Y:S01]  /*50d0*/  FMUL.FTZ R23, R196, R23 ;  /* 0x00000017c4177220 */ /* 0x000fe20000410000 */
[----:B------:R-:W-:Y:S01]  /*50e0*/  FSETP.GE.FTZ.AND P1, PT, R209, RZ, PT ;  /* 0x000000ffd100720b */ /* 0x000fe20003f36000 */
[----:B------:R-:W-:Y:S01]  /*50f0*/  FMUL.FTZ R12, R197, R12 ;  /* 0x0000000cc50c7220 */ /* 0x000fe20000410000 */
[----:B------:R-:W-:Y:S01]  /*5100*/  FSETP.GE.FTZ.AND P2, PT, R208, RZ, PT ;  /* 0x000000ffd000720b */ /* 0x000fe20003f56000 */
[----:B------:R-:W-:Y:S01]  /*5110*/  STS [R148+-0x5c00], R9 ;  /* 0xffa4000994007388 */ /* 0x000fe20000000800 */
[-C--:B------:R-:W-:Y:S01]  /*5120*/  FSEL R10, R27, R192.reuse, P1 ;  /* 0x000000c01b0a7208 */ /* 0x080fe20000800000 */
        /* <DEDUP_REMOVED lines=17> */
[----:B------:R-:W-:Y:S01]  /*5240*/  FSETP.GE.FTZ.AND P2, PT, R224, RZ, PT ;  /* 0x000000ffe000720b */ /* 0x000fe20003f56000 */
[----:B------:R-:W-:Y:S01]  /*5250*/  STS [R155+-0x8000], R202 ;  /* 0xff8000ca9b007388 */ /* 0x000fe20000000800 */
[----:B------:R-:W-:Y:S02]  /*5260*/  FSETP.GE.FTZ.AND P1, PT, R225, RZ, PT ;  /* 0x000000ffe100720b */ /* 0x000fe40003f36000 */
[----:B------:R-:W-:Y:S01]  /*5270*/  F2FP.BF16.F32.PACK_AB R14, R14, R5 ;  /* 0x000000050e0e723e */ /* 0x000fe200000010ff */
[----:B------:R-:W-:Y:S01]  /*5280*/  STS [R155+-0x7c00], R16 ;  /* 0xff8400109b007388 */ /* 0x000fe20000000800 */
[----:B------:R-:W-:Y:S01]  /*5290*/  F2FP.BF16.F32.PACK_AB R33, R18, R25 ;  /* 0x000000191221723e */ /* 0x000fe200000010ff */
[----:B------:R-:W-:Y:S01]  /*52a0*/  FADD.FTZ R25, -R192, R58 ;  /* 0x0000003ac0197221 */ /* 0x000fe20000010100 */
[-C--:B------:R-:W-:Y:S01]  /*52b0*/  FSEL R15, R15, R192.reuse, P2 ;  /* 0x000000c00f0f7208 */ /* 0x080fe20001000000 */
[----:B------:R-:W-:Y:S01]  /*52c0*/  STS [R152+-0x6000], R13 ;  /* 0xffa0000d98007388 */ /* 0x000fe20000000800 */
[----:B------:R-:W-:Y:S02]  /*52d0*/  FSEL R18, R43, R192, P1 ;  /* 0x000000c02b127208 */ /* 0x000fe40000800000 */
        /* <DEDUP_REMOVED lines=8> */
[----:B------:R-:W-:Y:S01]  /*5360*/  FSETP.GE.FTZ.AND P1, PT, R249, RZ, PT ;  /* 0x000000fff900720b */ /* 0x000fe20003f36000 */
[----:B------:R-:W-:Y:S01]  /*5370*/  STS [R155+-0x5c00], R14 ;  /* 0xffa4000e9b007388 */ /* 0x000fe20000000800 */
[----:B------:R-:W-:Y:S01]  /*5380*/  FMUL.FTZ R23, R228, R23 ;  /* 0x00000017e4177220 */ /* 0x000fe20000410000 */
[----:B------:R-:W-:Y:S01]  /*5390*/  FMUL.FTZ R10, R229, R10 ;  /* 0x0000000ae50a7220 */ /* 0x000fe20000410000 */
[----:B------:R-:W-:Y:S01]  /*53a0*/  F2FP.BF16.F32.PACK_AB R15, R18, R15 ;  /* 0x0000000f120f723e */ /* 0x000fe200000010ff */
        /* <DEDUP_REMOVED lines=8> */
[-C--:B------:R-:W-:Y:S01]  /*5430*/  FSEL R22, R59, R192.reuse, P3 ;  /* 0x000000c03b167208 */ /* 0x080fe20001800000 */
        /* <DEDUP_REMOVED lines=8> */
[----:B------:R-:W-:Y:S02]  /*54c0*/  STS [R150+-0x5c00], R15 ;  /* 0xffa4000f96007388 */ /* 0x000fe40000000800 */
[----:B------:R-:W-:Y:S01]  /*54d0*/  FMUL.FTZ R27, R246, R27 ;  /* 0x0000001bf61b7220 */ /* 0x000fe20000410000 */
[----:B------:R-:W-:Y:S01]  /*54e0*/  FMUL.FTZ R192, R249, R192 ;  /* 0x000000c0f9c07220 */ /* 0x000fe20000410000 */
[----:B------:R-:W-:Y:S01]  /*54f0*/  STS [R153+-0x6000], R8 ;  /* 0xffa0000899007388 */ /* 0x000fe20000000800 */
[----:B------:R-:W-:Y:S03]  /*5500*/  F2FP.BF16.F32.PACK_AB R29, R22, R25 ;  /* 0x00000019161d723e */ /* 0x000fe600000010ff */
        /* <DEDUP_REMOVED lines=89> */
.L_x_1254:
        /* <DEDUP_REMOVED lines=181> */
.L_x_1252:
[----:B------:R-:W1:Y:S01]  /*65f0*/  S2R R3, SR_TID.X ;  /* 0x0000000000037919 */ /* 0x000e620000002100 */
[----:B------:R-:W2:Y:S01]  /*6600*/  LDCU UR6, c[0x0][0x500] ;  /* 0x0000a000ff0677ac */ /* 0x000ea20008000800 */
[----:B---3--:R-:W-:Y:S02]  /*6610*/  LOP3.LUT R4, R144, 0x18, RZ, 0xc0, !PT ;  /* 0x0000001890047812 */ /* 0x008fe400078ec0ff */
[----:B------:R-:W-:Y:S01]  /*6620*/  MOV R5, RZ ;  /* 0x000000ff00057202 */ /* 0x000fe20000000f00 */
[----:B------:R-:W3:Y:S01]  /*6630*/  LDCU UR7, c[0x0][0x4fc] ;  /* 0x00009f80ff0777ac */ /* 0x000ee20008000800 */
[----:B------:R-:W4:Y:S01]  /*6640*/  LDCU.64 UR8, c[0x0][0x5a8] ;  /* 0x0000b500ff0877ac */ /* 0x000f220008000a00 */
        /* <DEDUP_REMOVED lines=8> */
[----:B---3--:R-:W-:Y:S01]  /*66d0*/  FMUL.FTZ R68, R68, UR7 ;  /* 0x0000000744447c20 */ /* 0x008fe20008410000 */
        /* <DEDUP_REMOVED lines=25> */
[----:B------:R-:W1:Y:S01]  /*6870*/  LDCU.64 UR6, c[0x0][0x5b0] ;  /* 0x0000b600ff0677ac */ /* 0x000e620008000a00 */
[----:B------:R-:W-:Y:S01]  /*6880*/  F2FP.BF16.F32.PACK_AB R84, R85, R84 ;  /* 0x000000545554723e */ /* 0x000fe200000010ff */
[----:B------:R-:W-:Y:S01]  /*6890*/  BAR.SYNC.DEFER_BLOCKING 0x0 ;  /* 0x0000000000007b1d */ /* 0x000fe20000010000 */
[----:B------:R-:W-:Y:S01]  /*68a0*/  F2FP.BF16.F32.PACK_AB R86, R87, R86 ;  /* 0x000000565756723e */ /* 0x000fe200000010ff */
[----:B----4-:R-:W-:Y:S01]  /*68b0*/  IMAD.WIDE.U32 R8, R146, UR8, R4 ;  /* 0x0000000892087c25 */ /* 0x010fe2000f8e0004 */
[----:B------:R-:W-:-:S02]  /*68c0*/  F2FP.BF16.F32.PACK_AB R96, R97, R96 ;  /* 0x000000606160723e */ /* 0x000fc400000010ff */
[----:B------:R-:W-:Y:S01]  /*68d0*/  F2FP.BF16.F32.PACK_AB R98, R99, R98 ;  /* 0x000000626362723e */ /* 0x000fe200000010ff */
[C---:B------:R-:W-:Y:S01]  /*68e0*/  IMAD R9, R146.reuse, UR9, R9 ;  /* 0x0000000992097c24 */ /* 0x040fe2000f8e0209 */
[----:B------:R-:W-:Y:S01]  /*68f0*/  IADD3 R25, PT, PT, R149, -R6, RZ ;  /* 0x8000000695197210 */ /* 0x000fe20007ffe0ff */
[----:B------:R-:W2:Y:S01]  /*6900*/  LDCU.64 UR8, c[0x0][0x5d8] ;  /* 0x0000bb00ff0877ac */ /* 0x000ea20008000a00 */
[----:B------:R-:W-:Y:S01]  /*6910*/  F2FP.BF16.F32.PACK_AB R88, R89, R88 ;  /* 0x000000585958723e */ /* 0x000fe200000010ff */
[----:B------:R-:W3:Y:S01]  /*6920*/  LDC.64 R6, c[0x0][0x5c0] ;  /* 0x00017000ff067b82 */ /* 0x000ee20000000a00 */
[----:B------:R-:W-:Y:S01]  /*6930*/  F2FP.BF16.F32.PACK_AB R90, R91, R90 ;  /* 0x0000005a5b5a723e */ /* 0x000fe200000010ff */
[----:B------:R-:W4:Y:S01]  /*6940*/  S2R R3, SR_TID.X ;  /* 0x0000000000037919 */ /* 0x000f220000002100 */
[----:B------:R-:W-:Y:S02]  /*6950*/  F2FP.BF16.F32.PACK_AB R92, R93, R92 ;  /* 0x0000005c5d5c723e */ /* 0x000fe400000010ff */
[----:B------:R-:W-:Y:S01]  /*6960*/  F2FP.BF16.F32.PACK_AB R94, R95, R94 ;  /* 0x0000005e5f5e723e */ /* 0x000fe200000010ff */
[C---:B-1----:R-:W-:Y:S01]  /*6970*/  IMAD.WIDE.U32 R10, R146.reuse, UR6, R4 ;  /* 0x00000006920a7c25 */ /* 0x042fe2000f8e0004 */
[----:B------:R-:W-:Y:S01]  /*6980*/  F2FP.BF16.F32.PACK_AB R68, R69, R68 ;  /* 0x000000444544723e */ /* 0x000fe200000010ff */
[----:B------:R-:W1:Y:S01]  /*6990*/  LDC.64 R4, c[0x0][0x5c8] ;  /* 0x00017200ff047b82 */ /* 0x000e620000000a00 */
[----:B------:R-:W-:Y:S01]  /*69a0*/  F2FP.BF16.F32.PACK_AB R70, R71, R70 ;  /* 0x000000464746723e */ /* 0x000fe200000010ff */
[----:B------:R-:W-:Y:S01]  /*69b0*/  IMAD R11, R146, UR7, R11 ;  /* 0x00000007920b7c24 */ /* 0x000fe2000f8e020b */
[----:B------:R-:W-:Y:S01]  /*69c0*/  F2FP.BF16.F32.PACK_AB R80, R81, R80 ;  /* 0x000000505150723e */ /* 0x000fe200000010ff */
[----:B------:R-:W4:Y:S01]  /*69d0*/  LDCU.64 UR6, c[0x0][0x5e0] ;  /* 0x0000bc00ff0677ac */ /* 0x000f220008000a00 */
[----:B------:R-:W-:Y:S01]  /*69e0*/  F2FP.BF16.F32.PACK_AB R82, R83, R82 ;  /* 0x000000525352723e */ /* 0x000fe200000010ff */
[----:B------:R-:W-:Y:S01]  /*69f0*/  STS [R149], R84 ;  /* 0x0000005495007388 */ /* 0x000fe20000000800 */
[----:B------:R-:W-:Y:S01]  /*6a00*/  F2FP.BF16.F32.PACK_AB R72, R73, R72 ;  /* 0x000000484948723e */ /* 0x000fe200000010ff */
[----:B--2---:R-:W-:Y:S01]  /*6a10*/  IMAD.WIDE.U32 R30, R145, UR8, R8 ;  /* 0x00000008911e7c25 */ /* 0x004fe2000f8e0008 */
[----:B------:R-:W-:Y:S01]  /*6a20*/  F2FP.BF16.F32.PACK_AB R74, R75, R74 ;  /* 0x0000004a4b4a723e */ /* 0x000fe200000010ff */
[----:B------:R-:W-:Y:S01]  /*6a30*/  STS [R149+0x200], R86 ;  /* 0x0002005695007388 */ /* 0x000fe20000000800 */
[----:B------:R-:W-:Y:S01]  /*6a40*/  F2FP.BF16.F32.PACK_AB R76, R77, R76 ;  /* 0x0000004c4d4c723e */ /* 0x000fe200000010ff */
[----:B------:R-:W-:Y:S01]  /*6a50*/  IMAD R31, R145, UR9, R31 ;  /* 0x00000009911f7c24 */ /* 0x000fe2000f8e021f */
[----:B------:R-:W-:Y:S01]  /*6a60*/  F2FP.BF16.F32.PACK_AB R78, R79, R78 ;  /* 0x0000004e4f4e723e */ /* 0x000fe200000010ff */
[----:B------:R-:W-:Y:S01]  /*6a70*/  STS [R25+0x20], R96 ;  /* 0x0000206019007388 */ /* 0x000fe20000000800 */
[----:B------:R-:W2:Y:S01]  /*6a80*/  LDCU.128 UR8, c[0x0][0x560] ;  /* 0x0000ac00ff0877ac */ /* 0x000ea20008000c00 */
[----:B---3--:R-:W-:-:S02]  /*6a90*/  IMAD R26, R6, UR16, RZ ;  /* 0x00000010061a7c24 */ /* 0x008fc4000f8e02ff */
[----:B------:R-:W-:Y:S04]  /*6aa0*/  STS [R25+0x220], R98 ;  /* 0x0002206219007388 */ /* 0x000fe80000000800 */
[----:B------:R-:W-:Y:S01]  /*6ab0*/  STS [R149+0x1000], R88 ;  /* 0x0010005895007388 */ /* 0x000fe20000000800 */
[----:B----4-:R-:W-:-:S03]  /*6ac0*/  IMAD.WIDE.U32 R28, R145, UR6, R10 ;  /* 0x00000006911c7c25 */ /* 0x010fc6000f8e000a */
[----:B------:R-:W-:Y:S01]  /*6ad0*/  STS [R149+0x1200], R90 ;  /* 0x0012005a95007388 */ /* 0x000fe20000000800 */
[----:B------:R-:W-:Y:S01]  /*6ae0*/  IMAD R29, R145, UR7, R29 ;  /* 0x00000007911d7c24 */ /* 0x000fe2000f8e021d */
[----:B------:R-:W-:Y:S01]  /*6af0*/  SHF.R.U32.HI R3, RZ, 0x2, R3 ;  /* 0x00000002ff037819 */ /* 0x000fe20000011603 */
[C---:B-1----:R-:W-:Y:S01]  /*6b00*/  IMAD R24, R4.reuse, UR16, RZ ;  /* 0x0000001004187c24 */ /* 0x042fe2000f8e02ff */
[----:B------:R-:W-:Y:S01]  /*6b10*/  STS [R25+0x1020], R92 ;  /* 0x0010205c19007388 */ /* 0x000fe20000000800 */
[----:B------:R-:W-:-:S03]  /*6b20*/  IMAD.WIDE.U32 R28, R4, UR18, R28 ;  /* 0x00000012041c7c25 */ /* 0x000fc6000f8e001c */
[----:B------:R-:W-:Y:S01]  /*6b30*/  STS [R25+0x1220], R94 ;  /* 0x0012205e19007388 */ /* 0x000fe20000000800 */
[----:B------:R-:W-:-:S03]  /*6b40*/  IMAD R24, R5, UR18, R24 ;  /* 0x0000001205187c24 */ /* 0x000fc6000f8e0218 */
[----:B------:R-:W-:Y:S02]  /*6b50*/  STS [R149+0x2000], R68 ;  /* 0x0020004495007388 */ /* 0x000fe40000000800 */
[----:B------:R-:W-:Y:S02]  /*6b60*/  IADD3 R29, PT, PT, R29, R24, RZ ;  /* 0x000000181d1d7210 */ /* 0x000fe40007ffe0ff */
[----:B------:R-:W-:Y:S01]  /*6b70*/  STS [R149+0x2200], R70 ;  /* 0x0022004695007388 */ /* 0x000fe20000000800 */
[----:B------:R-:W-:-:S03]  /*6b80*/  IMAD.WIDE.U32 R28, R3, R4, R28 ;  /* 0x00000004031c7225 */ /* 0x000fc600078e001c */
[----:B------:R-:W-:Y:S04]  /*6b90*/  STS [R25+0x2020], R80 ;  /* 0x0020205019007388 */ /* 0x000fe80000000800 */
[----:B------:R-:W-:Y:S01]  /*6ba0*/  STS [R25+0x2220], R82 ;  /* 0x0022205219007388 */ /* 0x000fe20000000800 */
[----:B--2---:R-:W-:-:S03]  /*6bb0*/  LEA R32, P0, R28, UR10, 0x1 ;  /* 0x0000000a1c207c11 */ /* 0x004fc6000f8008ff */
[----:B------:R-:W-:Y:S04]  /*6bc0*/  STS [R149+0x3000], R72 ;  /* 0x0030004895007388 */ /* 0x000fe80000000800 */
[----:B------:R-:W-:Y:S04]  /*6bd0*/  STS [R149+0x3200], R74 ;  /* 0x0032004a95007388 */ /* 0x000fe80000000800 */
[----:B------:R-:W-:Y:S04]  /*6be0*/  STS [R25+0x3020], R76 ;  /* 0x0030204c19007388 */ /* 0x000fe80000000800 */
[----:B------:R1:W-:Y:S01]  /*6bf0*/  STS [R25+0x3220], R78 ;  /* 0x0032204e19007388 */ /* 0x0003e20000000800 */
[----:B------:R-:W-:Y:S01]  /*6c00*/  BAR.SYNC.DEFER_BLOCKING 0x0 ;  /* 0x0000000000007b1d */ /* 0x000fe20000010000 */
[----:B-1----:R-:W-:-:S02]  /*6c10*/  IMAD R25, R7, UR18, R26 ;  /* 0x0000001207197c24 */ /* 0x002fc4000f8e021a */
[----:B------:R-:W-:-:S03]  /*6c20*/  IMAD.WIDE.U32 R26, R6, UR18, R30 ;  /* 0x00000012061a7c25 */ /* 0x000fc6000f8e001e */
[----:B------:R-:W1:Y:S04]  /*6c30*/  LDS.128 R20, [R147+0x6000] ;  /* 0x0060000093147984 */ /* 0x000e680000000c00 */
[----:B------:R-:W2:Y:S01]  /*6c40*/  LDS.128 R16, [R147+0x7000] ;  /* 0x0070000093107984 */ /* 0x000ea20000000c00 */
[----:B------:R-:W-:-:S03]  /*6c50*/  IADD3 R27, PT, PT, R27, R25, RZ ;  /* 0x000000191b1b7210 */ /* 0x000fc60007ffe0ff */
[----:B------:R-:W3:Y:S01]  /*6c60*/  LDS.128 R12, [R147+0x8000] ;  /* 0x00800000930c7984 */ /* 0x000ee20000000c00 */
[----:B------:R-:W-:-:S03]  /*6c70*/  IMAD.WIDE.U32 R26, R3, R6, R26 ;  /* 0x00000006031a7225 */ /* 0x000fc600078e001a */
[----:B------:R-:W4:Y:S01]  /*6c80*/  LDS.128 R8, [R147+0x9000] ;  /* 0x0090000093087984 */ /* 0x000f220000000c00 */
[C---:B------:R-:W-:Y:S01]  /*6c90*/  IMAD R24, R3.reuse, R7, R27 ;  /* 0x0000000703187224 */ /* 0x040fe200078e021b */
[----:B------:R-:W-:Y:S01]  /*6ca0*/  LEA R30, P1, R26, UR8, 0x1 ;  /* 0x000000081a1e7c11 */ /* 0x000fe2000f8208ff */
[----:B------:R-:W-:-:S03]  /*6cb0*/  IMAD R3, R3, R5, R29 ;  /* 0x0000000503037224 */ /* 0x000fc600078e021d */
[----:B------:R-:W-:Y:S02]  /*6cc0*/  LEA.HI.X R31, R26, UR9, R24, 0x1, P1 ;  /* 0x000000091a1f7c11 */ /* 0x000fe400088f0c18 */
[----:B------:R-:W-:Y:S02]  /*6cd0*/  LEA R24, P1, R6, R30, 0x7 ;  /* 0x0000001e06187211 */ /* 0x000fe400078238ff */
[----:B------:R-:W-:Y:S02]  /*6ce0*/  LEA.HI.X R33, R28, UR11, R3, 0x1, P0 ;  /* 0x0000000b1c217c11 */ /* 0x000fe400080f0c03 */
[----:B------:R-:W-:Y:S02]  /*6cf0*/  LEA R26, P0, R4, R32, 0x7 ;  /* 0x00000020041a7211 */ /* 0x000fe400078038ff */
[----:B------:R-:W-:Y:S02]  /*6d00*/  LEA.HI.X R25, R6, R31, R7, 0x7, P1 ;  /* 0x0000001f06197211 */ /* 0x000fe400008f3c07 */
[----:B------:R-:W-:Y:S01]  /*6d10*/  LEA.HI.X R27, R4, R33, R5, 0x7, P0 ;  /* 0x00000021041b7211 */ /* 0x000fe200000f3c05 */
[----:B-1----:R1:W-:Y:S04]  /*6d20*/  STG.E.128 desc[UR14][R30.64], R20 ;  /* 0x000000141e007986 */ /* 0x0023e8000c101d0e */
[----:B--2---:R1:W-:Y:S04]  /*6d30*/  STG.E.128 desc[UR14][R24.64], R16 ;  /* 0x0000001018007986 */ /* 0x0043e8000c101d0e */
[----:B---3--:R1:W-:Y:S04]  /*6d40*/  STG.E.128 desc[UR14][R32.64], R12 ;  /* 0x0000000c20007986 */ /* 0x0083e8000c101d0e */
[----:B----4-:R1:W-:Y:S02]  /*6d50*/  STG.E.128 desc[UR14][R26.64], R8 ;  /* 0x000000081a007986 */ /* 0x0103e4000c101d0e */
.L_x_1249:
        /* <DEDUP_REMOVED lines=10> */
.L_x_1257:
        /* <DEDUP_REMOVED lines=16> */
.L_x_1608:


//--------------------- .text._ZN5flash44flash_bwd_dq_dk_dv_loop_seqk_parallel_kernelI23Flash_bwd_kernel_traitsILi32ELi128ELi128ELi8ELi4ELi4ELi4ELb0ELb0EN7cutlass10bfloat16_tE19Flash_kernel_traitsILi32ELi128ELi128ELi8ES3_EELb0ELb0ELb0ELb0ELb1ELb1ELb1EEEvNS_16Flash_bwd_paramsE --------------------------
	.section	.text._ZN5flash44flash_bwd_dq_dk_dv_loop_seqk_parallel_kernelI23Flash_bwd_kernel_traitsILi32ELi128ELi128ELi8ELi4ELi4ELi4ELb0ELb0EN7cutlass10bfloat16_tE19Flash_kernel_traitsILi32ELi128ELi128ELi8ES3_EELb0ELb0ELb0ELb0ELb1ELb1ELb1EEEvNS_16Flash_bwd_paramsE,"ax",@progbits
	.align	128
        .global         _ZN5flash44flash_bwd_dq_dk_dv_loop_seqk_parallel_kernelI23Flash_bwd_kernel_traitsILi32ELi128ELi128ELi8ELi4ELi4ELi4ELb0ELb0EN7cutlass10bfloat16_tE19Flash_kernel_traitsILi32ELi128ELi128ELi8ES3_EELb0ELb0ELb0ELb0ELb1ELb1ELb1EEEvNS_16Flash_bwd_paramsE
        .type           _ZN5flash44flash_bwd_dq_dk_dv_loop_seqk_parallel_kernelI23Flash_bwd_kernel_traitsILi32ELi128ELi128ELi8ELi4ELi4ELi4ELb0ELb0EN7cutlass10bfloat16_tE19Flash_kernel_traitsILi32ELi128ELi128ELi8ES3_EELb0ELb0ELb0ELb0ELb1ELb1ELb1EEEvNS_16Flash_bwd_paramsE,@function
        .size           _ZN5flash44flash_bwd_dq_dk_dv_loop_seqk_parallel_kernelI23Flash_bwd_kernel_traitsILi32ELi128ELi128ELi8ELi4ELi4ELi4ELb0ELb0EN7cutlass10bfloat16_tE19Flash_kernel_traitsILi32ELi128ELi128ELi8ES3_EELb0ELb0ELb0ELb0ELb1ELb1ELb1EEEvNS_16Flash_bwd_paramsE,(.L_x_1609 - _ZN5flash44flash_bwd_dq_dk_dv_loop_seqk_parallel_kernelI23Flash_bwd_kernel_traitsILi32ELi128ELi128ELi8ELi4ELi4ELi4ELb0ELb0EN7cutlass10bfloat16_tE19Flash_kernel_traitsILi32ELi128ELi128ELi8ES3_EELb0ELb0ELb0ELb0ELb1ELb1ELb1EEEvNS_16Flash_bwd_paramsE)
        .other          _ZN5flash44flash_bwd_dq_dk_dv_loop_seqk_parallel_kernelI23Flash_bwd_kernel_traitsILi32ELi128ELi128ELi8ELi4ELi4ELi4ELb0ELb0EN7cutlass10bfloat16_tE19Flash_kernel_traitsILi32ELi128ELi128ELi8ES3_EELb0ELb0ELb0ELb0ELb1ELb1ELb1EEEvNS_16Flash_bwd_paramsE,@"STO_CUDA_ENTRY STV_DEFAULT"
_ZN5flash44flash_bwd_dq_dk_dv_loop_seqk_parallel_kernelI23Flash_bwd_kernel_traitsILi32ELi128ELi128ELi8ELi4ELi4ELi4ELb0ELb0EN7cutlass10bfloat16_tE19Flash_kernel_traitsILi32ELi128ELi128ELi8ES3_EELb0ELb0ELb0ELb0ELb1ELb1ELb1EEEvNS_16Flash_bwd_paramsE:
.text._ZN5flash44flash_bwd_dq_dk_dv_loop_seqk_parallel_kernelI23Flash_bwd_kernel_traitsILi32ELi128ELi128ELi8ELi4ELi4ELi4ELb0ELb0EN7cutlass10bfloat16_tE19Flash_kernel_traitsILi32ELi128ELi128ELi8ES3_EELb0ELb0ELb0ELb0ELb1ELb1ELb1EEEvNS_16Flash_bwd_paramsE:
        /* <DEDUP_REMOVED lines=35> */
.L_x_1265:
        /* <DEDUP_REMOVED lines=72> */
.L_x_1259:
[----:B------:R-:W1:Y:S01]  /*06b0*/  LDCU UR35, c[0x0][0x3e0] ;  /* 0x00007c00ff2377ac */ /* 0x000e620008000800 */
[----:B------:R-:W2:Y:S01]  /*06c0*/  LDCU UR44, c[0x0][0x444] ;  /* 0x00008880ff2c77ac */ /* 0x000ea20008000800 */
[----:B-1----:R-:W-:-:S04]  /*06d0*/  UIMAD UR35, UR33, UR35, UR26 ;  /* 0x00000023212372a4 */ /* 0x002fc8000f8e021a */
[----:B--2---:R-:W-:-:S12]  /*06e0*/  UIMAD UR35, UR35, UR44, URZ ;  /* 0x0000002c232372a4 */ /* 0x004fd8000f8e02ff */
.L_x_1260:
[----:B------:R-:W1:Y:S01]  /*06f0*/  S2R R125, SR_TID.X ;  /* 0x00000000007d7919 */ /* 0x000e620000002100 */
[----:B------:R-:W2:Y:S01]  /*0700*/  LDCU.64 UR4, c[0x0][0x3a8] ;  /* 0x00007500ff0477ac */ /* 0x000ea20008000a00 */
[----:B------:R-:W3:Y:S01]  /*0710*/  LDC.64 R14, c[0x0][0x3b0] ;  /* 0x0000ec00ff0e7b82 */ /* 0x000ee20000000a00 */
[----:B------:R-:W-:Y:S01]  /*0720*/  IMAD.MOV.U32 R3, RZ, RZ, RZ ;  /* 0x000000ffff037224 */ /* 0x000fe200078e00ff */
[----:B------:R-:W-:Y:S01]  /*0730*/  ISETP.NE.AND P2, PT, RZ, UR40, PT ;  /* 0x00000028ff007c0c */ /* 0x000fe2000bf45270 */
[----:B------:R-:W4:Y:S01]  /*0740*/  LDCU.64 UR14, c[0x0][0x588] ;  /* 0x0000b100ff0e77ac */ /* 0x000f220008000a00 */
[----:B------:R-:W-:Y:S02]  /*0750*/  CS2R R94, SRZ ;  /* 0x00000000005e7805 */ /* 0x000fe4000001ff00 */
[----:B------:R-:W-:Y:S02]  /*0760*/  CS2R R92, SRZ ;  /* 0x00000000005c7805 */ /* 0x000fe4000001ff00 */
[----:B------:R-:W-:Y:S01]  /*0770*/  CS2R R98, SRZ ;  /* 0x0000000000627805 */ /* 0x000fe2000001ff00 */
[----:B------:R-:W5:Y:S01]  /*0780*/  LDCU.64 UR12, c[0x0][0x3a0] ;  /* 0x00007400ff0c77ac */ /* 0x000f620008000a00 */
[----:B------:R-:W3:Y:S01]  /*0790*/  LDC.64 R20, c[0x0][0x590] ;  /* 0x00016400ff147b82 */ /* 0x000ee20000000a00 */
[----:B------:R-:W-:-:S02]  /*07a0*/  CS2R R96, SRZ ;  /* 0x0000000000607805 */ /* 0x000fc4000001ff00 */
[----:B------:R-:W-:Y:S01]  /*07b0*/  CS2R R90, SRZ ;  /* 0x00000000005a7805 */ /* 0x000fe2000001ff00 */
[----:B------:R-:W3:Y:S01]  /*07c0*/  LDCU.64 UR6, c[0x0][0x3d0] ;  /* 0x00007a00ff0677ac */ /* 0x000ee20008000a00 */
[----:B------:R-:W-:Y:S02]  /*07d0*/  CS2R R88, SRZ ;  /* 0x0000000000587805 */ /* 0x000fe4000001ff00 */
[----:B------:R-:W-:Y:S02]  /*07e0*/  CS2R R86, SRZ ;  /* 0x0000000000567805 */ /* 0x000fe4000001ff00 */
[----:B------:R-:W-:Y:S01]  /*07f0*/  CS2R R84, SRZ ;  /* 0x0000000000547805 */ /* 0x000fe2000001ff00 */
[----:B------:R-:W3:Y:S01]  /*0800*/  LDCU.64 UR20, c[0x0][0x3d8] ;  /* 0x00007b00ff1477ac */ /* 0x000ee20008000a00 */
[----:B------:R-:W3:Y:S01]  /*0810*/  LDC.64 R22, c[0x0][0x598] ;  /* 0x00016600ff167b82 */ /* 0x000ee20000000a00 */
[----:B--2---:R-:W-:Y:S02]  /*0820*/  MOV R8, UR4 ;  /* 0x0000000400087c02 */ /* 0x004fe40008000f00 */
[----:B------:R-:W-:Y:S01]  /*0830*/  CS2R R78, SRZ ;  /* 0x00000000004e7805 */ /* 0x000fe2000001ff00 */
[----:B------:R-:W2:Y:S01]  /*0840*/  LDCU.64 UR16, c[0x0][0x398] ;  /* 0x00007300ff1077ac */ /* 0x000ea20008000a00 */
[----:B------:R-:W-:Y:S01]  /*0850*/  MOV R13, UR5 ;  /* 0x00000005000d7c02 */ /* 0x000fe20008000f00 */
[----:B----4-:R-:W-:Y:S01]  /*0860*/  IMAD.U32 R4, RZ, RZ, UR14 ;  /* 0x0000000eff047e24 */ /* 0x010fe2000f8e00ff */
[----:B------:R-:W-:Y:S01]  /*0870*/  CS2R R76, SRZ ;  /* 0x00000000004c7805 */ /* 0x000fe2000001ff00 */
[----:B------:R-:W-:Y:S01]  /*0880*/  ULEA UR41, UR41, 0xffffff80, 0x7 ;  /* 0xffffff8029297891 */ /* 0x000fe2000f8e38ff */
[----:B------:R-:W-:Y:S01]  /*0890*/  IMAD.U32 R10, RZ, RZ, UR15 ;  /* 0x0000000fff0a7e24 */ /* 0x000fe2000f8e00ff */
[----:B------:R-:W4:Y:S01]  /*08a0*/  LDCU.64 UR4, c[0x0][0x460] ;  /* 0x00008c00ff0477ac */ /* 0x000f220008000a00 */
[----:B-----5:R-:W-:Y:S01]  /*08b0*/  IMAD.U32 R6, RZ, RZ, UR12 ;  /* 0x0000000cff067e24 */ /* 0x020fe2000f8e00ff */
[----:B------:R-:W-:-:S02]  /*08c0*/  CS2R R82, SRZ ;  /* 0x0000000000527805 */ /* 0x000fc4000001ff00 */
[----:B------:R-:W-:Y:S01]  /*08d0*/  CS2R R80, SRZ ;  /* 0x0000000000507805 */ /* 0x000fe2000001ff00 */
[----:B------:R-:W-:Y:S01]  /*08e0*/  USHF.R.S32.HI UR43, URZ, 0x1f, UR41 ;  /* 0x0000001fff2b7899 */ /* 0x000fe20008011429 */
[----:B-1----:R-:W-:Y:S01]  /*08f0*/  IMAD.SHL.U32 R105, R125, 0x8, RZ ;  /* 0x000000087d697824 */ /* 0x002fe200078e00ff */
[----:B------:R-:W-:Y:S01]  /*0900*/  SHF.R.U32.HI R24, RZ, 0x2, R125 ;  /* 0x00000002ff187819 */ /* 0x000fe2000001167d */
[C---:B---3--:R-:W-:Y:S01]  /*0910*/  IMAD.WIDE.U32 R16, R14.reuse, UR41, RZ ;  /* 0x000000290e107c25 */ /* 0x048fe2000f8e00ff */
[----:B------:R-:W-:Y:S01]  /*0920*/  UIMAD.WIDE.U32 UR46, UR33, UR44, URZ ;  /* 0x0000002c212e72a5 */ /* 0x000fe2000f8e00ff */
[----:B------:R-:W-:Y:S02]  /*0930*/  CS2R R74, SRZ ;  /* 0x00000000004a7805 */ /* 0x000fe4000001ff00 */
[----:B------:R-:W-:Y:S01]  /*0940*/  LOP3.LUT R2, R105, 0x18, RZ, 0xc0, !PT ;  /* 0x0000001869027812 */ /* 0x000fe200078ec0ff */
[----:B------:R-:W-:Y:S01]  /*0950*/  IMAD R18, R14, UR43, RZ ;  /* 0x0000002b0e127c24 */ /* 0x000fe2000f8e02ff */
[----:B------:R-:W-:Y:S01]  /*0960*/  ULOP3.LUT UR45, UR36, 0x80000001, URZ, 0xc0, !UPT ;  /* 0x80000001242d7892 */ /* 0x000fe2000f8ec0ff */
[----:B------:R1:W-:Y:S01]  /*0970*/  STL [R1+0x24], R24 ;  /* 0x0000241801007387 */ /* 0x0003e20000100800 */
[----:B------:R-:W3:Y:S01]  /*0980*/  LDCU.64 UR14, c[0x0][0x570] ;  /* 0x0000ae00ff0e77ac */ /* 0x000ee20008000a00 */
[----:B------:R-:W-:Y:S01]  /*0990*/  IMAD.WIDE.U32 R4, R4, UR33, R2 ;  /* 0x0000002104047c25 */ /* 0x000fe2000f8e0002 */
[----:B------:R-:W-:-:S02]  /*09a0*/  CS2R R72, SRZ ;  /* 0x0000000000487805 */ /* 0x000fc4000001ff00 */
[----:B------:R-:W-:Y:S01]  /*09b0*/  CS2R R70, SRZ ;  /* 0x0000000000467805 */ /* 0x000fe2000001ff00 */
[----:B----4-:R-:W-:Y:S01]  /*09c0*/  UISETP.NE.U32.AND UP1, UPT, UR4, URZ, UPT ;  /* 0x000000ff0400728c */ /* 0x010fe2000bf25070 */
[--C-:B------:R-:W-:Y:S01]  /*09d0*/  IMAD.WIDE.U32 R6, R6, UR33, R2.reuse ;  /* 0x0000002106067c25 */ /* 0x100fe2000f8e0002 */
[----:B------:R-:W-:Y:S01]  /*09e0*/  UISETP.NE.AND UP2, UPT, UR45, 0x1, UPT ;  /* 0x000000012d00788c */ /* 0x000fe2000bf45270 */
[----:B------:R-:W-:Y:S01]  /*09f0*/  CS2R R68, SRZ ;  /* 0x0000000000447805 */ /* 0x000fe2000001ff00 */
[----:B------:R-:W-:Y:S01]  /*0a00*/  UISETP.NE.AND.EX UP1, UPT, UR5, URZ, UPT, UP1 ;  /* 0x000000ff0500728c */ /* 0x000fe2000bf25310 */
[----:B------:R-:W-:Y:S01]  /*0a10*/  IMAD.WIDE.U32 R8, R8, UR33, R2 ;  /* 0x0000002108087c25 */ /* 0x000fe2000f8e0002 */
[----:B------:R-:W-:Y:S01]  /*0a20*/  LOP3.LUT R2, R16, R2, RZ, 0xfc, !PT ;  /* 0x0000000210027212 */ /* 0x000fe200078efcff */
[----:B------:R-:W4:Y:S02]  /*0a30*/  LDCU UR5, c[0x0][0x3e0] ;  /* 0x00007c00ff0577ac */ /* 0x000f240008000800 */
[----:B------:R-:W-:Y:S01]  /*0a40*/  IMAD.U32 R3, RZ, RZ, UR13 ;  /* 0x0000000dff037e24 */ /* 0x000fe2000f8e00ff */
[----:B------:R-:W5:Y:S01]  /*0a50*/  LDCU.64 UR12, c[0x0][0x3c8] ;  /* 0x00007900ff0c77ac */ /* 0x000f620008000a00 */
[----:B------:R-:W-:-:S02]  /*0a60*/  IMAD R11, R10, UR33, R5 ;  /* 0x000000210a0b7c24 */ /* 0x000fc4000f8e0205 */
[----:B------:R-:W-:Y:S01]  /*0a70*/  IMAD R7, R3, UR33, R7 ;  /* 0x0000002103077c24 */ /* 0x000fe2000f8e0207 */
[----:B------:R-:W-:Y:S01]  /*0a80*/  UMOV UR4, UR24 ;  /* 0x0000001800047c82 */ /* 0x000fe20008000000 */
[----:B------:R-:W-:Y:S01]  /*0a90*/  IMAD R3, R15, UR41, R18 ;  /* 0x000000290f037c24 */ /* 0x000fe2000f8e0212 */
[----:B------:R-:W-:Y:S01]  /*0aa0*/  USEL UR42, UR42, URZ, UP1 ;  /* 0x000000ff2a2a7287 */ /* 0x000fe20008800000 */
[----:B------:R-:W-:Y:S01]  /*0ab0*/  IMAD.MOV.U32 R10, RZ, RZ, R4 ;  /* 0x000000ffff0a7224 */ /* 0x000fe200078e0004 */
[----:B------:R-:W-:Y:S01]  /*0ac0*/  ULEA UR37, UR36, UR37, 0x7 ;  /* 0x0000002524257291 */ /* 0x000fe2000f8e38ff */
[----:B------:R-:W-:Y:S01]  /*0ad0*/  IMAD R5, R13, UR33, R9 ;  /* 0x000000210d057c24 */ /* 0x000fe2000f8e0209 */
[----:B------:R-:W-:Y:S01]  /*0ae0*/  UIADD3 UR42, UP1, UPT, UR41, UR42, URZ ;  /* 0x0000002a292a7290 */ /* 0x000fe2000ff3e0ff */
[----:B------:R-:W-:Y:S02]  /*0af0*/  IMAD.MOV.U32 R4, RZ, RZ, R8 ;  /* 0x000000ffff047224 */ /* 0x000fe400078e0008 */
[C---:B------:R-:W-:Y:S01]  /*0b00*/  IMAD R8, R12.reuse, UR6, RZ ;  /* 0x000000060c087c24 */ /* 0x040fe2000f8e02ff */
[----:B----4-:R-:W-:Y:S01]  /*0b10*/  UIMAD.WIDE.U32 UR50, UR46, UR5, URZ ;  /* 0x000000052e3272a5 */ /* 0x010fe2000f8e00ff */
[----:B------:R-:W-:Y:S01]  /*0b20*/  IMAD R9, R12, UR20, RZ ;  /* 0x000000140c097c24 */ /* 0x000fe2000f8e02ff */
[----:B--2---:R-:W-:Y:S01]  /*0b30*/  MOV R12, UR16 ;  /* 0x00000010000c7c02 */ /* 0x004fe20008000f00 */
[----:B------:R-:W-:Y:S01]  /*0b40*/  IMAD.IADD R3, R17, 0x1, R3 ;  /* 0x0000000111037824 */ /* 0x000fe200078e0203 */
[----:B------:R-:W2:Y:S01]  /*0b50*/  LDCU UR16, c[0x0][0x44c] ;  /* 0x00008980ff1077ac */ /* 0x000ea20008000800 */
[----:B------:R-:W-:-:S02]  /*0b60*/  IMAD R13, R0, UR7, R8 ;  /* 0x00000007000d7c24 */ /* 0x000fc4000f8e0208 */
[C---:B------:R-:W-:Y:S02]  /*0b70*/  IMAD R16, R0.reuse, UR21, R9 ;  /* 0x0000001500107c24 */ /* 0x040fe4000f8e0209 */
[C---:B------:R-:W-:Y:S01]  /*0b80*/  IMAD.WIDE.U32 R6, R0.reuse, UR6, R6 ;  /* 0x0000000600067c25 */ /* 0x040fe2000f8e0006 */
[----:B------:R-:W4:Y:S03]  /*0b90*/  LDCU.64 UR6, c[0x0][0x550] ;  /* 0x0000aa00ff0677ac */ /* 0x000f260008000a00 */
[----:B------:R-:W-:Y:S01]  /*0ba0*/  IMAD.WIDE.U32 R8, R0, UR20, R4 ;  /* 0x0000001400087c25 */ /* 0x000fe2000f8e0004 */
[----:B------:R-:W-:Y:S01]  /*0bb0*/  MOV R18, R6 ;  /* 0x0000000600127202 */ /* 0x000fe20000000f00 */
[----:B------:R-:W-:Y:S02]  /*0bc0*/  USHF.R.S32.HI UR20, URZ, 0x1f, UR44 ;  /* 0x0000001fff147899 */ /* 0x000fe4000801142c */
[----:B------:R-:W-:Y:S01]  /*0bd0*/  IMAD.WIDE.U32 R4, R12, UR33, R2 ;  /* 0x000000210c047c25 */ /* 0x000fe2000f8e0002 */
[----:B------:R-:W-:-:S02]  /*0be0*/  USHF.R.S32.HI UR44, URZ, 0x1f, UR38 ;  /* 0x0000001fff2c7899 */ /* 0x000fc40008011426 */
[----:B------:R-:W-:Y:S01]  /*0bf0*/  UIMAD UR20, UR20, UR33, URZ ;  /* 0x00000021141472a4 */ /* 0x000fe2000f8e02ff */
[----:B------:R-:W-:Y:S01]  /*0c00*/  IMAD.U32 R0, RZ, RZ, UR17 ;  /* 0x00000011ff007e24 */ /* 0x000fe2000f8e00ff */
[----:B--2---:R-:W-:Y:S01]  /*0c10*/  UIMAD UR48, UR26, UR16, URZ ;  /* 0x000000101a3072a4 */ /* 0x004fe2000f8e02ff */
[----:B------:R-:W-:Y:S01]  /*0c20*/  IMAD R2, R20, UR43, RZ ;  /* 0x0000002b14027c24 */ /* 0x000fe2000f8e02ff */
[----:B------:R-:W-:Y:S01]  /*0c30*/  UIADD3 UR20, UPT, UPT, UR47, UR20, URZ ;  /* 0x000000142f147290 */ /* 0x000fe2000fffe0ff */
[----:B------:R-:W-:Y:S01]  /*0c40*/  IMAD R5, R0, UR33, R5 ;  /* 0x0000002100057c24 */ /* 0x000fe2000f8e0205 */
[----:B------:R-:W-:Y:S01]  /*0c50*/  USHF.R.S32.HI UR49, URZ, 0x1f, UR48 ;  /* 0x0000001fff317899 */ /* 0x000fe20008011430 */
[----:B-----5:R-:W-:Y:S01]  /*0c60*/  IMAD.U32 R0, RZ, RZ, UR12 ;  /* 0x0000000cff007e24 */ /* 0x020fe2000f8e00ff */
[----:B------:R-:W-:Y:S01]  /*0c70*/  UIMAD UR20, UR20, UR5, URZ ;  /* 0x00000005141472a4 */ /* 0x000fe2000f8e02ff */
[----:B------:R-:W-:Y:S01]  /*0c80*/  IMAD.IADD R19, R7, 0x1, R13 ;  /* 0x0000000107137824 */ /* 0x000fe200078e020d */
[----:B------:R-:W-:Y:S01]  /*0c90*/  UIMAD.WIDE.U32 UR48, UR50, UR16, UR48 ;  /* 0x00000010323072a5 */ /* 0x000fe2000f8e0030 */
[----:B------:R-:W-:Y:S01]  /*0ca0*/  IMAD.WIDE.U32 R4, R0, UR26, R4 ;  /* 0x0000001a00047c25 */ /* 0x000fe2000f8e0004 */
[----:B------:R-:W-:-:S02]  /*0cb0*/  UIMAD.WIDE UR52, UR5, UR16, URZ ;  /* 0x00000010053472a5 */ /* 0x000fc4000f8e02ff */
[----:B------:R-:W-:Y:S01]  /*0cc0*/  UIMAD UR21, UR5, UR16, URZ ;  /* 0x00000010051572a4 */ /* 0x000fe2000f8e02ff */
[----:B------:R-:W-:Y:S01]  /*0cd0*/  IMAD.U32 R0, RZ, RZ, UR13 ;  /* 0x0000000dff007e24 */ /* 0x000fe2000f8e00ff */
[----:B------:R-:W2:Y:S01]  /*0ce0*/  LDCU.64 UR12, c[0x0][0x380] ;  /* 0x00007000ff0c77ac */ /* 0x000ea20008000a00 */
[----:B------:R-:W-:Y:S02]  /*0cf0*/  IMAD R7, R21, UR41, R2 ;  /* 0x0000002915077c24 */ /* 0x000fe4000f8e0202 */
[----:B------:R-:W-:Y:S01]  /*0d00*/  IMAD.WIDE.U32 R2, R20, UR41, R10 ;  /* 0x0000002914027c25 */ /* 0x000fe2000f8e000a */
[----:B------:R-:W-:Y:S01]  /*0d10*/  UIADD3.X UR43, UPT, UPT, URZ, UR43, URZ, UP1, !UPT ;  /* 0x0000002bff2b7290 */ /* 0x000fe20008ffe4ff */
[----:B------:R-:W5:Y:S01]  /*0d20*/  LDC.64 R10, c[0x0][0x3b8] ;  /* 0x0000ee00ff0a7b82 */ /* 0x000f620000000a00 */
[----:B------:R-:W-:Y:S01]  /*0d30*/  UIADD3 UR17, UP0, UPT, UR39, UR38, URZ ;  /* 0x0000002627117290 */ /* 0x000fe2000ff1e0ff */
[----:B------:R-:W-:Y:S01]  /*0d40*/  IMAD.IADD R3, R3, 0x1, R7 ;  /* 0x0000000103037824 */ /* 0x000fe200078e0207 */
[----:B------:R-:W-:Y:S01]  /*0d50*/  SHF.L.U64.HI R7, R14, 0x6, R15 ;  /* 0x000000060e077819 */ /* 0x000fe2000001020f */
[----:B------:R-:W-:Y:S01]  /*0d60*/  IMAD R5, R0, UR26, R5 ;  /* 0x0000001a00057c24 */ /* 0x000fe2000f8e0205 */
[----:B------:R-:W-:Y:S01]  /*0d70*/  ULEA.HI.X.SX32 UR44, UR39, UR44, 0x1, UP0 ;  /* 0x0000002c272c7291 */ /* 0x000fe200080f0eff */
[----:B------:R-:W-:Y:S01]  /*0d80*/  IMAD.WIDE.U32 R2, R22, UR26, R2 ;  /* 0x0000001a16027c25 */ /* 0x000fe2000f8e0002 */
[----:B------:R-:W-:-:S03]  /*0d90*/  UISETP.GE.AND UP0, UPT, UR34, 0x1, UPT ;  /* 0x000000012200788c */ /* 0x000fc6000bf06270 */
[C---:B------:R-:W-:Y:S02]  /*0da0*/  IMAD R0, R24.reuse, R15, RZ ;  /* 0x0000000f18007224 */ /* 0x040fe400078e02ff */
[----:B------:R-:W-:-:S04]  /*0db0*/  IMAD.WIDE.U32 R4, R24, R14, R4 ;  /* 0x0000000e18047225 */ /* 0x000fc800078e0004 */
[----:B------:R-:W-:Y:S01]  /*0dc0*/  IMAD R3, R23, UR26, R3 ;  /* 0x0000001a17037c24 */ /* 0x000fe2000f8e0203 */
[----:B------:R-:W-:Y:S01]  /*0dd0*/  @P2 BAR.SYNC.DEFER_BLOCKING 0x0 ;  /* 0x0000000000002b1d */ /* 0x000fe20000010000 */
[----:B------:R-:W-:Y:S01]  /*0de0*/  IMAD.IADD R5, R5, 0x1, R0 ;  /* 0x0000000105057824 */ /* 0x000fe200078e0200 */
[----:B--2---:R-:W-:Y:S01]  /*0df0*/  LEA R25, P0, R4, UR12, 0x1 ;  /* 0x0000000c04197c11 */ /* 0x004fe2000f8008ff */
[----:B------:R-:W-:Y:S01]  /*0e00*/  IMAD.SHL.U32 R6, R14, 0x40, RZ ;  /* 0x000000400e067824 */ /* 0x000fe200078e00ff */
[----:B------:R-:W-:Y:S01]  /*0e10*/  USHF.R.S32.HI UR12, URZ, 0x1f, UR5 ;  /* 0x0000001fff0c7899 */ /* 0x000fe20008011405 */
[----:B------:R-:W-:Y:S01]  /*0e20*/  IMAD R0, R24, R21, RZ ;  /* 0x0000001518007224 */ /* 0x000fe200078e02ff */
[----:B------:R-:W-:Y:S01]  /*0e30*/  LEA.HI.X R26, R4, UR13, R5, 0x1, P0 ;  /* 0x0000000d041a7c11 */ /* 0x000fe200080f0c05 */
[----:B------:R-:W-:Y:S01]  /*0e40*/  IMAD.WIDE.U32 R2, R24, R20, R2 ;  /* 0x0000001418027225 */ /* 0x000fe200078e0002 */
[----:B------:R-:W-:Y:S01]  /*0e50*/  LEA R22, P0, R6, R25, 0x1 ;  /* 0x0000001906167211 */ /* 0x000fe200078008ff */
[----:B------:R-:W-:Y:S01]  /*0e60*/  UIMAD UR12, UR12, UR46, UR20 ;  /* 0x0000002e0c0c72a4 */ /* 0x000fe2000f8e0214 */
[----:B------:R-:W2:Y:S01]  /*0e70*/  LDC.64 R14, c[0x0][0x3c0] ;  /* 0x0000f000ff0e7b82 */ /* 0x000ea20000000a00 */
[----:B------:R-:W-:Y:S01]  /*0e80*/  IMAD.IADD R17, R9, 0x1, R16 ;  /* 0x0000000109117824 */ /* 0x000fe200078e0210 */
[----:B------:R-:W-:Y:S01]  /*0e90*/  IADD3 R0, PT, PT, R3, R0, RZ ;  /* 0x0000000003007210 */ /* 0x000fe20007ffe0ff */
[----:B------:R-:W3:Y:S01]  /*0ea0*/  S2R R9, SR_CTAID.X ;  /* 0x0000000000097919 */ /* 0x000ee20000002500 */
[----:B----4-:R-:W-:Y:S01]  /*0eb0*/  LEA R27, P1, R2, UR6, 0x1 ;  /* 0x00000006021b7c11 */ /* 0x010fe2000f8208ff */
[----:B------:R-:W-:Y:S01]  /*0ec0*/  UIADD3 UR12, UPT, UPT, UR51, UR12, URZ ;  /* 0x0000000c330c7290 */ /* 0x000fe2000fffe0ff */
[----:B------:R-:W-:Y:S01]  /*0ed0*/  LEA.HI.X R23, R6, R26, R7, 0x1, P0 ;  /* 0x0000001a06177211 */ /* 0x000fe200000f0c07 */
[----:B------:R-:W-:Y:S01]  /*0ee0*/  USHF.R.S32.HI UR6, URZ, 0x1f, UR16 ;  /* 0x0000001fff067899 */ /* 0x000fe20008011410 */
[----:B------:R-:W-:Y:S01]  /*0ef0*/  LEA.HI.X R28, R2, UR7, R0, 0x1, P1 ;  /* 0x00000007021c7c11 */ /* 0x000fe200088f0c00 */
[C---:B------:R-:W-:Y:S01]  /*0f00*/  IMAD.SHL.U32 R0, R20.reuse, 0x40, RZ ;  /* 0x0000004014007824 */ /* 0x040fe200078e00ff */
[----:B------:R-:W3:Y:S01]  /*0f10*/  LDC.64 R6, c[0x0][0x5f8] ;  /* 0x00017e00ff067b82 */ /* 0x000ee20000000a00 */
[----:B------:R-:W-:Y:S01]  /*0f20*/  SHF.L.U64.HI R2, R20, 0x6, R21 ;  /* 0x0000000614027819 */ /* 0x000fe20000010215 */
[----:B------:R-:W-:Y:S01]  /*0f30*/  UIMAD UR12, UR12, UR16, URZ ;  /* 0x000000100c0c72a4 */ /* 0x000fe2000f8e02ff */
[----:B------:R-:W-:Y:S01]  /*0f40*/  LOP3.LUT R3, R105, 0xd8, RZ, 0xc0, !PT ;  /* 0x000000d869037812 */ /* 0x000fe200078ec0ff */
[----:B------:R-:W-:Y:S01]  /*0f50*/  UIMAD UR5, UR53, UR42, URZ ;  /* 0x0000002a350572a4 */ /* 0x000fe2000f8e02ff */
[C---:B------:R-:W-:Y:S01]  /*0f60*/  LEA R4, P0, R0.reuse, R27, 0x1 ;  /* 0x0000001b00047211 */ /* 0x040fe200078008ff */
[----:B------:R-:W-:Y:S01]  /*0f70*/  UIMAD UR6, UR6, UR50, UR12 ;  /* 0x00000032060672a4 */ /* 0x000fe2000f8e020c */
[----:B------:R-:W-:Y:S01]  /*0f80*/  MOV R16, R8 ;  /* 0x0000000800107202 */ /* 0x000fe20000000f00 */
[----:B------:R-:W-:Y:S01]  /*0f90*/  UIMAD UR5, UR52, UR43, UR5 ;  /* 0x0000002b340572a4 */ /* 0x000fe2000f8e0205 */
[-C--:B------:R-:W-:Y:S01]  /*0fa0*/  LEA.HI.X R5, R0, R28.reuse, R2, 0x1, P0 ;  /* 0x0000001c00057211 */ /* 0x080fe200000f0c02 */
[----:B------:R-:W-:Y:S01]  /*0fb0*/  IMAD.MOV.U32 R2, RZ, RZ, R27 ;  /* 0x000000ffff027224 */ /* 0x000fe200078e001b */
[----:B------:R-:W-:Y:S01]  /*0fc0*/  LOP3.LUT R0, R3, 0x18, R125, 0x78, !PT ;  /* 0x0000001803007812 */ /* 0x000fe200078e787d */
[----:B------:R-:W-:Y:S01]  /*0fd0*/  UIADD3 UR7, UPT, UPT, UR49, UR6, URZ ;  /* 0x0000000631077290 */ /* 0x000fe2000fffe0ff */
[----:B------:R-:W-:Y:S01]  /*0fe0*/  MOV R3, R28 ;  /* 0x0000001c00037202 */ /* 0x000fe20000000f00 */
[----:B------:R-:W4:Y:S01]  /*0ff0*/  LDCU.64 UR12, c[0x0][0x388] ;  /* 0x00007100ff0c77ac */ /* 0x000f220008000a00 */
[----:B------:R-:W-:Y:S01]  /*1000*/  LOP3.LUT R0, R0, 0x1f20, R105, 0xf8, !PT ;  /* 0x00001f2000007812 */ /* 0x000fe200078ef869 */
[----:B------:R1:W-:Y:S01]  /*1010*/  STL [R1+0x10], R25 ;  /* 0x0000101901007387 */ /* 0x0003e20000100800 */
[----:B------:R-:W-:Y:S01]  /*1020*/  SHF.R.U32.HI R20, RZ, 0x5, R125 ;  /* 0x00000005ff147819 */ /* 0x000fe2000001167d */
[----:B------:R-:W-:Y:S01]  /*1030*/  UMOV UR6, UR48 ;  /* 0x0000003000067c82 */ /* 0x000fe20008000000 */
[----:B------:R-:W-:Y:S01]  /*1040*/  LEA R12, R0, UR4, 0x1 ;  /* 0x00000004000c7c11 */ /* 0x000fe2000f8e08ff */
[----:B------:R-:W-:Y:S01]  /*1050*/  UIMAD.WIDE.U32 UR6, UR52, UR42, UR6 ;  /* 0x0000002a340672a5 */ /* 0x000fe2000f8e0006 */
[----:B------:R-:W-:Y:S01]  /*1060*/  LOP3.LUT R8, R125, 0x1f, RZ, 0xc0, !PT ;  /* 0x0000001f7d087812 */ /* 0x000fe200078ec0ff */
[----:B------:R1:W-:Y:S02]  /*1070*/  STL [R1+0xc], R26 ;  /* 0x00000c1a01007387 */ /* 0x0003e40000100800 */
[----:B------:R-:W-:-:S02]  /*1080*/  UIADD3 UR5, UPT, UPT, UR7, UR5, URZ ;  /* 0x0000000507057290 */ /* 0x000fc4000fffe0ff */
[----:B------:R-:W-:Y:S01]  /*1090*/  @!PT LDS RZ, [RZ] ;  /* 0x00000000fffff984 */ /* 0x000fe20000000800 */
[----:B------:R-:W-:Y:S01]  /*10a0*/  @!PT LDS RZ, [RZ] ;  /* 0x00000000fffff984 */ /* 0x000fe20000000800 */
[----:B------:R-:W-:Y:S01]  /*10b0*/  @!PT LDS RZ, [RZ] ;  /* 0x00000000fffff984 */ /* 0x000fe20000000800 */
[----:B------:R3:W-:Y:S01]  /*10c0*/  LDGSTS.E.BYPASS.LTC128B.128 [R12+0x4000], desc[UR30][R2.64] ;  /* 0x04000000020c7fae */ /* 0x0007e2000b981a1e */
[----:B------:R-:W-:-:S03]  /*10d0*/  IMAD R8, R20, UR21, R8 ;  /* 0x0000001514087c24 */ /* 0x000fc6000f8e0208 */
[----:B------:R2:W-:Y:S04]  /*10e0*/  LDGSTS.E.BYPASS.LTC128B.128 [R12+0x5000], desc[UR30][R4.64] ;  /* 0x05000000040c7fae */ /* 0x0005e8000b981a1e */
[----:B------:R1:W-:Y:S04]  /*10f0*/  STL [R1+0x8], R27 ;  /* 0x0000081b01007387 */ /* 0x0003e80000100800 */
[----:B------:R1:W-:Y:S01]  /*1100*/  STL [R1+0x4], R28 ;  /* 0x0000041c01007387 */ /* 0x0003e20000100800 */
[----:B---3--:R-:W-:-:S04]  /*1110*/  IMAD.WIDE.U32 R2, R9, R6, RZ ;  /* 0x0000000609027225 */ /* 0x008fc800078e00ff */
[----:B--2---:R-:W-:Y:S01]  /*1120*/  IMAD R4, R14, UR44, RZ ;  /* 0x0000002c0e047c24 */ /* 0x004fe2000f8e02ff */
[----:B------:R-:W-:Y:S01]  /*1130*/  SEL R0, R2, RZ, P2 ;  /* 0x000000ff02007207 */ /* 0x000fe20001000000 */
[----:B------:R-:W-:Y:S01]  /*1140*/  IMAD R2, R9, R7, R3 ;  /* 0x0000000709027224 */ /* 0x000fe200078e0203 */
[----:B------:R-:W-:Y:S01]  /*1150*/  SHF.R.S32.HI R3, RZ, 0x1f, R8 ;  /* 0x0000001fff037819 */ /* 0x000fe20000011408 */
[----:B------:R-:W-:Y:S01]  /*1160*/  IMAD.MOV.U32 R5, RZ, RZ, R26 ;  /* 0x000000ffff057224 */ /* 0x000fe200078e001a */
[----:B------:R-:W-:Y:S01]  /*1170*/  IADD3 R6, P1, P0, R8, UR6, R0 ;  /* 0x0000000608067c10 */ /* 0x000fe2000f83e000 */
[----:B-----5:R-:W-:Y:S01]  /*1180*/  IMAD R0, R10, UR44, RZ ;  /* 0x0000002c0a007c24 */ /* 0x020fe2000f8e02ff */
[----:B------:R-:W-:Y:S01]  /*1190*/  SEL R2, R2, RZ, P2 ;  /* 0x000000ff02027207 */ /* 0x000fe20001000000 */
[----:B------:R-:W-:Y:S01]  /*11a0*/  USHF.L.U32 UR6, UR21, 0x7, URZ ;  /* 0x0000000715067899 */ /* 0x000fe200080006ff */
[----:B------:R-:W-:Y:S02]  /*11b0*/  IMAD R8, R15, UR17, R4 ;  /* 0x000000110f087c24 */ /* 0x000fe4000f8e0204 */
[----:B------:R-:W-:Y:S01]  /*11c0*/  IADD3.X R13, PT, PT, R3, UR5, R2, P1, P0 ;  /* 0x00000005030d7c10 */ /* 0x000fe20008fe0402 */
[----:B------:R-:W-:Y:S01]  /*11d0*/  USEL UR5, URZ, 0x2000, UP2 ;  /* 0x00002000ff057887 */ /* 0x000fe20009000000 */
[----:B------:R-:W-:-:S02]  /*11e0*/  IMAD R0, R11, UR17, R0 ;  /* 0x000000110b007c24 */ /* 0x000fc4000f8e0200 */
[----:B------:R-:W-:-:S04]  /*11f0*/  IMAD.WIDE.U32 R2, R10, UR17, R18 ;  /* 0x000000110a027c25 */ /* 0x000fc8000f8e0012 */
[----:B------:R-:W-:Y:S01]  /*1200*/  VIADD R18, R12, UR5 ;  /* 0x000000050c127c36 */ /* 0x000fe20008000000 */
[----:B------:R-:W-:Y:S01]  /*1210*/  IADD3 R3, PT, PT, R3, R0, RZ ;  /* 0x0000000003037210 */ /* 0x000fe20007ffe0ff */
[----:B------:R-:W-:Y:S01]  /*1220*/  IMAD.MOV.U32 R4, RZ, RZ, R25 ;  /* 0x000000ffff047224 */ /* 0x000fe200078e0019 */
[----:B------:R-:W-:Y:S01]  /*1230*/  IADD3 R0, P0, PT, R6, UR6, RZ ;  /* 0x0000000606007c10 */ /* 0x000fe2000ff1e0ff */
[----:B------:R-:W-:Y:S01]  /*1240*/  IMAD.U32 R9, RZ, RZ, UR6 ;  /* 0x00000006ff097e24 */ /* 0x000fe2000f8e00ff */
[----:B------:R-:W2:Y:S01]  /*1250*/  LDCU.64 UR6, c[0x0][0x390] ;  /* 0x00007200ff0677ac */ /* 0x000ea20008000a00 */
[----:B------:R-:W-:Y:S01]  /*1260*/  IMAD.WIDE.U32 R6, R14, UR17, R16 ;  /* 0x000000110e067c25 */ /* 0x000fe2000f8e0010 */
[----:B------:R3:W-:Y:S01]  /*1270*/  LDGSTS.E.BYPASS.LTC128B.128 [R18], desc[UR30][R4.64] ;  /* 0x0000000004127fae */ /* 0x0007e2000b981a1e */
[----:B------:R-:W-:Y:S01]  /*1280*/  LEA R242, P1, R0, UR14, 0x2 ;  /* 0x0000000e00f27c11 */ /* 0x000fe2000f8210ff */
[----:B------:R-:W-:Y:S01]  /*1290*/  ULEA UR14, UR36, UR35, 0x7 ;  /* 0x00000023240e7291 */ /* 0x000fe2000f8e38ff */
[----:B------:R-:W-:Y:S01]  /*12a0*/  LEA.HI.X.SX32 R13, R9, R13, 0x1, P0 ;  /* 0x0000000d090d7211 */ /* 0x000fe200000f0eff */
[----:B------:R1:W-:Y:S01]  /*12b0*/  LDGSTS.E.BYPASS.LTC128B.128 [R18+0x1000], desc[UR30][R22.64] ;  /* 0x0100000016127fae */ /* 0x0003e2000b981a1e */
[----:B------:R-:W-:-:S02]  /*12c0*/  IADD3 R7, PT, PT, R7, R8, RZ ;  /* 0x0000000807077210 */ /* 0x000fc40007ffe0ff */
[----:B------:R-:W-:Y:S01]  /*12d0*/  LEA.HI.X R243, R0, UR15, R13, 0x2, P1 ;  /* 0x0000000f00f37c11 */ /* 0x000fe200088f140d */
[----:B---3--:R-:W-:-:S04]  /*12e0*/  IMAD.WIDE.U32 R4, R24, R10, R2 ;  /* 0x0000000a18047225 */ /* 0x008fc800078e0002 */
[----:B------:R-:W-:Y:S01]  /*12f0*/  IMAD R5, R24, R11, R5 ;  /* 0x0000000b18057224 */ /* 0x000fe200078e0205 */
[----:B------:R-:W-:Y:S01]  /*1300*/  LEA R9, P0, R10, R4, 0x6 ;  /* 0x000000040a097211 */ /* 0x000fe200078030ff */
[----:B------:R-:W-:-:S03]  /*1310*/  IMAD.WIDE.U32 R2, R24, R14, R6 ;  /* 0x0000000e18027225 */ /* 0x000fc600078e0006 */
[----:B------:R-:W-:Y:S01]  /*1320*/  LEA.HI.X R6, R10, R5, R11, 0x6, P0 ;  /* 0x000000050a067211 */ /* 0x000fe200000f340b */
[----:B------:R-:W-:Y:S01]  /*1330*/  IMAD R0, R24, R15, R3 ;  /* 0x0000000f18007224 */ /* 0x000fe200078e0203 */
[----:B----4-:R-:W-:Y:S02]  /*1340*/  LEA R10, P2, R4, UR12, 0x1 ;  /* 0x0000000c040a7c11 */ /* 0x010fe4000f8408ff */
[C---:B------:R-:W-:Y:S02]  /*1350*/  LEA R8, P1, R9.reuse, UR12, 0x1 ;  /* 0x0000000c09087c11 */ /* 0x040fe4000f8208ff */
[----:B------:R-:W-:Y:S02]  /*1360*/  LEA R3, P0, R14, R2, 0x6 ;  /* 0x000000020e037211 */ /* 0x000fe400078030ff */
[----:B------:R-:W-:Y:S02]  /*1370*/  LEA.HI.X R11, R4, UR13, R5, 0x1, P2 ;  /* 0x0000000d040b7c11 */ /* 0x000fe400090f0c05 */
[----:B------:R-:W-:Y:S01]  /*1380*/  LEA.HI.X R9, R9, UR13, R6, 0x1, P1 ;  /* 0x0000000d09097c11 */ /* 0x000fe200088f0c06 */
[----:B------:R-:W3:Y:S01]  /*1390*/  LDCU.64 UR12, c[0x0][0x420] ;  /* 0x00008400ff0c77ac */ /* 0x000ee20008000a00 */
[----:B------:R-:W-:Y:S01]  /*13a0*/  LEA.HI.X R5, R14, R0, R15, 0x6, P0 ;  /* 0x000000000e057211 */ /* 0x000fe200000f340f */
[----:B------:R1:W-:Y:S01]  /*13b0*/  LDGSTS.E.BYPASS.LTC128B.128 [R12+0x6000], desc[UR30][R10.64] ;  /* 0x060000000a0c7fae */ /* 0x0003e2000b981a1e */
[----:B--2---:R-:W-:-:S02]  /*13c0*/  LEA R6, P1, R2, UR6, 0x1 ;  /* 0x0000000602067c11 */ /* 0x004fc4000f8208ff */
[C---:B------:R-:W-:Y:S01]  /*13d0*/  LEA R4, P0, R3.reuse, UR6, 0x1 ;  /* 0x0000000603047c11 */ /* 0x040fe2000f8008ff */
[----:B------:R1:W-:Y:S01]  /*13e0*/  LDGSTS.E.BYPASS.LTC128B.128 [R12+0x7000], desc[UR30][R8.64] ;  /* 0x07000000080c7fae */ /* 0x0003e2000b981a1e */
[----:B------:R-:W-:Y:S01]  /*13f0*/  LEA.HI.X R7, R2, UR7, R0, 0x1, P1 ;  /* 0x0000000702077c11 */ /* 0x000fe200088f0c00 */
[----:B------:R-:W-:Y:S01]  /*1400*/  IMAD.SHL.U32 R2, R20, 0x10, RZ ;  /* 0x0000001014027824 */ /* 0x000fe200078e00ff */
[----:B------:R-:W-:Y:S01]  /*1410*/  LEA.HI.X R5, R3, UR7, R5, 0x1, P0 ;  /* 0x0000000703057c11 */ /* 0x000fe200080f0c05 */
[----:B------:R-:W2:Y:S02]  /*1420*/  LDCU.64 UR6, c[0x0][0x5e8] ;  /* 0x0000bd00ff0677ac */ /* 0x000ea40008000a00 */
[----:B------:R1:W-:Y:S01]  /*1430*/  LDGSTS.E.BYPASS.LTC128B.128 [R12+0x8000], desc[UR30][R6.64] ;  /* 0x08000000060c7fae */ /* 0x0003e2000b981a1e */
[----:B------:R-:W-:-:S03]  /*1440*/  LOP3.LUT R2, R2, 0x30, RZ, 0xc0, !PT ;  /* 0x0000003002027812 */ /* 0x000fc600078ec0ff */
[----:B------:R1:W-:Y:S01]  /*1450*/  LDGSTS.E.BYPASS.LTC128B.128 [R12+0x9000], desc[UR30][R4.64] ;  /* 0x09000000040c7fae */ /* 0x0003e2000b981a1e */
[----:B------:R-:W-:Y:S01]  /*1460*/  LOP3.LUT R2, R2, 0x7, R24, 0xf8, !PT ;  /* 0x0000000702027812 */ /* 0x000fe200078ef818 */
[----:B---3--:R-:W-:Y:S02]  /*1470*/  UIMAD.WIDE UR34, UR37, 0x4, UR12 ;  /* 0x00000004252278a5 */ /* 0x008fe4000f8e020c */
[----:B------:R-:W0:Y:S01]  /*1480*/  LDGDEPBAR ;  /* 0x00000000000079af */ /* 0x000e220000000000 */
[----:B--2---:R-:W-:Y:S01]  /*1490*/  UIMAD.WIDE UR14, UR14, 0x4, UR6 ;  /* 0x000000040e0e78a5 */ /* 0x004fe2000f8e0206 */
[----:B------:R-:W-:Y:S11]  /*14a0*/  BRA.U !UP0, `(.L_x_1261) ;  /* 0x0000005108507547 */ /* 0x000ff6000b800000 */
[----:B------:R-:W-:Y:S01]  /*14b0*/  IMAD.MOV.U32 R3, RZ, RZ, 0x4 ;  /* 0x00000004ff037424 */ /* 0x000fe200078e00ff */
[--C-:B------:R-:W-:Y:S01]  /*14c0*/  SHF.R.U32.HI R0, RZ, 0x4, R125.reuse ;  /* 0x00000004ff007819 */ /* 0x100fe2000001167d */
[----:B------:R-:W-:Y:S01]  /*14d0*/  IMAD.SHL.U32 R116, R125, 0x20, RZ ;  /* 0x000000207d747824 */ /* 0x000fe200078e00ff */
[----:B-1----:R-:W-:Y:S01]  /*14e0*/  SHF.R.U32.HI R5, RZ, 0x1, R125 ;  /* 0x00000001ff057819 */ /* 0x002fe2000001167d */
[----:B------:R-:W-:-:S04]  /*14f0*/  IMAD.WIDE.U32 R2, R2, R3, UR34 ;  /* 0x0000002202027e25 */ /* 0x000fc8000f8e0003 */
[C---:B------:R-:W-:Y:S01]  /*1500*/  IMAD.SHL.U32 R6, R125.reuse, 0x10, RZ ;  /* 0x000000107d067824 */ /* 0x040fe200078e00ff */
[----:B------:R-:W2:Y:S01]  /*1510*/  LDG.E R10, desc[UR30][R2.64] ;  /* 0x0000001e020a7981 */ /* 0x000ea2000c1e1900 */
[----:B------:R-:W-:Y:S01]  /*1520*/  IMAD.SHL.U32 R4, R125, 0x4, RZ ;  /* 0x000000047d047824 */ /* 0x000fe200078e00ff */
[----:B------:R-:W-:Y:S02]  /*1530*/  USHF.L.U32 UR21, UR21, 0x3, URZ ;  /* 0x0000000315157899 */ /* 0x000fe400080006ff */
[----:B------:R-:W3:Y:S01]  /*1540*/  LDG.E R9, desc[UR30][R2.64+0x20] ;  /* 0x0000201e02097981 */ /* 0x000ee2000c1e1900 */
[----:B------:R-:W1:Y:S03]  /*1550*/  LDCU UR6, c[0x0][0x3e0] ;  /* 0x00007c00ff0677ac */ /* 0x000e660008000800 */
[----:B------:R-:W4:Y:S01]  /*1560*/  LDG.E R8, desc[UR30][R2.64+0x100] ;  /* 0x0001001e02087981 */ /* 0x000f22000c1e1900 */
[----:B------:R-:W1:Y:S03]  /*1570*/  LDCU UR12, c[0x0][0x50c] ;  /* 0x0000a180ff0c77ac */ /* 0x000e660008000800 */
[----:B------:R5:W4:Y:S01]  /*1580*/  LDG.E R7, desc[UR30][R2.64+0x120] ;  /* 0x0001201e02077981 */ /* 0x000b22000c1e1900 */
[----:B------:R-:W-:Y:S01]  /*1590*/  LOP3.LUT R0, R0, 0x8, RZ, 0xc0, !PT ;  /* 0x0000000800007812 */ /* 0x000fe200078ec0ff */
[----:B------:R-:W-:Y:S01]  /*15a0*/  IMAD.MOV.U32 R118, RZ, RZ, 0x20 ;  /* 0x00000020ff767424 */ /* 0x000fe200078e00ff */
[----:B------:R-:W-:Y:S01]  /*15b0*/  LOP3.LUT R4, R4, 0x18, RZ, 0xc0, !PT ;  /* 0x0000001804047812 */ /* 0x000fe200078ec0ff */
[----:B------:R-:W1:Y:S01]  /*15c0*/  LDCU UR7, c[0x0][0x45c] ;  /* 0x00008b80ff0777ac */ /* 0x000e620008000800 */
[----:B------:R-:W-:-:S02]  /*15d0*/  LOP3.LUT R0, R0, 0x10, R125, 0xf8, !PT ;  /* 0x0000001000007812 */ /* 0x000fc400078ef87d */
[----:B------:R-:W1:Y:S02]  /*15e0*/  S2R R125, SR_TID.X ;  /* 0x00000000007d7919 */ /* 0x000e640000002100 */
[----:B------:R-:W-:-:S04]  /*15f0*/  LOP3.LUT R0, R0, 0xc0, R116, 0xf8, !PT ;  /* 0x000000c000007812 */ /* 0x000fc800078ef874 */
[----:B------:R-:W-:Y:S02]  /*1600*/  LOP3.LUT R0, R0, R4, RZ, 0x3c, !PT ;  /* 0x0000000400007212 */ /* 0x000fe400078e3cff */
[----:B-----5:R-:W-:Y:S02]  /*1610*/  LOP3.LUT R3, R116, 0x120, RZ, 0xc0, !PT ;  /* 0x0000012074037812 */ /* 0x020fe400078ec0ff */
[----:B------:R-:W-:Y:S02]  /*1620*/  LOP3.LUT R2, R4, 0xc0, R116, 0xf8, !PT ;  /* 0x000000c004027812 */ /* 0x000fe400078ef874 */
[----:B------:R-:W-:Y:S02]  /*1630*/  LOP3.LUT R3, R3, 0x600, R6, 0xf8, !PT ;  /* 0x0000060003037812 */ /* 0x000fe400078ef806 */
[----:B------:R-:W-:Y:S02]  /*1640*/  LOP3.LUT R2, R2, 0x8, R5, 0x78, !PT ;  /* 0x0000000802027812 */ /* 0x000fe400078e7805 */
[----:B------:R-:W-:-:S02]  /*1650*/  LOP3.LUT R116, R0, 0x120, R116, 0xf8, !PT ;  /* 0x0000012000747812 */ /* 0x000fc400078ef874 */
[----:B------:R-:W-:Y:S01]  /*1660*/  LOP3.LUT R117, R3, R2, RZ, 0xfc, !PT ;  /* 0x0000000203757212 */ /* 0x000fe200078efcff */
[C---:B-1----:R-:W-:Y:S01]  /*1670*/  IMAD.SHL.U32 R127, R125.reuse, 0x20, RZ ;  /* 0x000000207d7f7824 */ /* 0x042fe200078e00ff */
[----:B------:R-:W-:Y:S01]  /*1680*/  SHF.R.U32.HI R122, RZ, 0x1, R125 ;  /* 0x00000001ff7a7819 */ /* 0x000fe2000001167d */
[C---:B------:R-:W-:Y:S01]  /*1690*/  IMAD.SHL.U32 R2, R125.reuse, 0x10, RZ ;  /* 0x000000107d027824 */ /* 0x040fe200078e00ff */
[C---:B------:R-:W-:Y:S01]  /*16a0*/  LOP3.LUT R124, R125.reuse, 0x8, RZ, 0xc0, !PT ;  /* 0x000000087d7c7812 */ /* 0x040fe200078ec0ff */
[----:B------:R-:W-:Y:S01]  /*16b0*/  IMAD.SHL.U32 R5, R125, 0x2, RZ ;  /* 0x000000027d057824 */ /* 0x000fe200078e00ff */
[----:B------:R-:W-:Y:S01]  /*16c0*/  LOP3.LUT R4, R127, 0x20, RZ, 0xc0, !PT ;  /* 0x000000207f047812 */ /* 0x000fe200078ec0ff */
[----:B------:R-:W-:Y:S01]  /*16d0*/  IMAD.SHL.U32 R126, R125, 0x40, RZ ;  /* 0x000000407d7e7824 */ /* 0x000fe200078e00ff */
[----:B------:R-:W-:Y:S01]  /*16e0*/  LOP3.LUT R3, R127, 0x120, RZ, 0xc0, !PT ;  /* 0x000001207f037812 */ /* 0x000fe200078ec0ff */
[----:B------:R-:W-:Y:S01]  /*16f0*/  IMAD.SHL.U32 R0, R125, 0x4, RZ ;  /* 0x000000047d007824 */ /* 0x000fe200078e00ff */
[----:B------:R-:W-:-:S02]  /*1700*/  LOP3.LUT R4, R4, 0x3800, R2, 0xf8, !PT ;  /* 0x0000380004047812 */ /* 0x000fc400078ef802 */
[----:B------:R-:W-:Y:S02]  /*1710*/  LOP3.LUT R6, R2, 0x1c0, RZ, 0xc0, !PT ;  /* 0x000001c002067812 */ /* 0x000fe400078ec0ff */
[--C-:B------:R-:W-:Y:S02]  /*1720*/  LOP3.LUT R3, R3, 0x600, R2.reuse, 0xf8, !PT ;  /* 0x0000060003037812 */ /* 0x100fe400078ef802 */
[----:B------:R-:W-:Y:S02]  /*1730*/  LOP3.LUT R4, R4, 0x100, R2, 0xf8, !PT ;  /* 0x0000010004047812 */ /* 0x000fe400078ef802 */
[----:B------:R-:W-:Y:S02]  /*1740*/  LOP3.LUT R2, R5, 0xe006, R126, 0xc8, !PT ;  /* 0x0000e00605027812 */ /* 0x000fe400078ec87e */
[----:B------:R-:W-:Y:S02]  /*1750*/  LOP3.LUT R6, R6, 0x38, R5, 0xf8, !PT ;  /* 0x0000003806067812 */ /* 0x000fe400078ef805 */
[----:B------:R-:W-:-:S02]  /*1760*/  LOP3.LUT R5, R2, 0xc00, R127, 0xf8, !PT ;  /* 0x00000c0002057812 */ /* 0x000fc400078ef87f */
[----:B------:R-:W-:Y:S02]  /*1770*/  LOP3.LUT R128, R0, 0x18, RZ, 0xc0, !PT ;  /* 0x0000001800807812 */ /* 0x000fe400078ec0ff */
[----:B------:R-:W-:Y:S02]  /*1780*/  LOP3.LUT R5, R5, R6, RZ, 0xfc, !PT ;  /* 0x0000000605057212 */ /* 0x000fe400078efcff */
[----:B------:R-:W-:-:S04]  /*1790*/  LOP3.LUT R0, R128, 0xc0, R127, 0xf8, !PT ;  /* 0x000000c080007812 */ /* 0x000fc800078ef87f */
[----:B------:R-:W-:Y:S02]  /*17a0*/  LOP3.LUT R2, R0, 0x8, R122, 0x78, !PT ;  /* 0x0000000800027812 */ /* 0x000fe400078e787a */
[----:B------:R-:W-:Y:S01]  /*17b0*/  LOP3.LUT R121, R4, R0, R124, 0xf6, !PT ;  /* 0x0000000004797212 */ /* 0x000fe200078ef67c */
[----:B------:R-:W-:Y:S01]  /*17c0*/  IMAD.MOV.U32 R0, RZ, RZ, 0x20 ;  /* 0x00000020ff007424 */ /* 0x000fe200078e00ff */
[----:B------:R-:W-:Y:S01]  /*17d0*/  LOP3.LUT R119, R3, R2, RZ, 0xfc, !PT ;  /* 0x0000000203777212 */ /* 0x000fe200078efcff */
[----:B------:R-:W-:Y:S01]  /*17e0*/  IMAD.MOV.U32 R2, RZ, RZ, 0x10 ;  /* 0x00000010ff027424 */ /* 0x000fe200078e00ff */
[----:B--2---:R1:W-:Y:S04]  /*17f0*/  STL [R1+0x20], R10 ;  /* 0x0000200a01007387 */ /* 0x0043e80000100800 */
[----:B---3--:R1:W-:Y:S04]  /*1800*/  STL [R1+0x1c], R9 ;  /* 0x00001c0901007387 */ /* 0x0083e80000100800 */
[----:B----4-:R1:W-:Y:S04]  /*1810*/  STL [R1+0x18], R8 ;  /* 0x0000180801007387 */ /* 0x0103e80000100800 */
[----:B------:R1:W-:Y:S04]  /*1820*/  STL [R1+0x14], R7 ;  /* 0x0000140701007387 */ /* 0x0003e80000100800 */
[----:B------:R1:W-:Y:S04]  /*1830*/  STL [R1+0x2c], R5 ;  /* 0x00002c0501007387 */ /* 0x0003e80000100800 */
[----:B------:R1:W-:Y:S01]  /*1840*/  STL [R1], R18 ;  /* 0x0000001201007387 */ /* 0x0003e20000100800 */
[----:B------:R-:W-:Y:S01]  /*1850*/  LOP3.LUT P1, RZ, R125, 0x4, RZ, 0xc0, !PT ;  /* 0x000000047dff7812 */ /* 0x000fe2000782c0ff */
[----:B------:R-:W-:Y:S01]  /*1860*/  IMAD.MOV.U32 R95, RZ, RZ, RZ ;  /* 0x000000ffff5f7224 */ /* 0x000fe200078e00ff */
[----:B------:R-:W-:-:S02]  /*1870*/  LOP3.LUT R120, R126, 0x200, RZ, 0xc0, !PT ;  /* 0x000002007e787812 */ /* 0x000fc400078ec0ff */
[C---:B------:R-:W-:Y:S02]  /*1880*/  R2P PR, R125.reuse, 0x18 ;  /* 0x000000187d007804 */ /* 0x040fe40000000000 */
[----:B------:R-:W-:Y:S02]  /*1890*/  LOP3.LUT P0, RZ, R125, 0x2, RZ, 0xc0, !PT ;  /* 0x000000027dff7812 */ /* 0x000fe4000780c0ff */
[----:B------:R-:W-:Y:S02]  /*18a0*/  LEA R117, R117, UR4, 0x1 ;  /* 0x0000000475757c11 */ /* 0x000fe4000f8e08ff */
[----:B------:R-:W-:Y:S02]  /*18b0*/  SEL R3, R0, 0xffffffe0, !P3 ;  /* 0xffffffe000037807 */ /* 0x000fe40005800000 */
[----:B------:R-:W-:Y:S01]  /*18c0*/  LEA R116, R116, UR4, 0x1 ;  /* 0x0000000474747c11 */ /* 0x000fe2000f8e08ff */
[----:B------:R-:W-:Y:S01]  /*18d0*/  VIADD R117, R117, UR5 ;  /* 0x0000000575757c36 */ /* 0x000fe20008000000 */
[----:B------:R-:W-:Y:S01]  /*18e0*/  SEL R123, R0, 0xffffffe0, !P1 ;  /* 0xffffffe0007b7807 */ /* 0x000fe20004800000 */
[----:B------:R1:W-:Y:S01]  /*18f0*/  STL [R1+0x28], R3 ;  /* 0x0000280301007387 */ /* 0x0003e20000100800 */
[----:B------:R-:W-:Y:S01]  /*1900*/  SEL R0, R2, 0xfffffff0, !P1 ;  /* 0xfffffff002007807 */ /* 0x000fe20004800000 */
[----:B------:R-:W-:Y:S01]  /*1910*/  VIADD R116, R116, UR5 ;  /* 0x0000000574747c36 */ /* 0x000fe20008000000 */
[----:B------:R-:W-:Y:S01]  /*1920*/  SEL R118, R118, 0xffffffe0, !P0 ;  /* 0xffffffe076767807 */ /* 0x000fe20004000000 */
[----:B------:R-:W-:Y:S01]  /*1930*/  UMOV UR5, UR15 ;  /* 0x0000000f00057c82 */ /* 0x000fe20008000000 */
[----:B------:R-:W-:-:S07]  /*1940*/  LOP3.LUT R120, R120, 0xc00, R127, 0xf8, !PT ;  /* 0x00000c0078787812 */ /* 0x000fce00078ef87f */
.L_x_1264:
[----:B------:R-:W2:Y:S01]  /*1950*/  LDL R2, [R1+0x20] ;  /* 0x0000200001027983 */ /* 0x000ea20000100800 */
[----:B------:R-:W-:Y:S01]  /*1960*/  UMOV UR4, UR23 ;  /* 0x0000001700047c82 */ /* 0x000fe20008000000 */
[----:B------:R-:W-:Y:S01]  /*1970*/  IADD3 R112, PT, PT, R117, R123, RZ ;  /* 0x0000007b75707210 */ /* 0x000fe20007ffe0ff */
[----:B------:R-:W-:Y:S01]  /*1980*/  UIADD3 UR13, UPT, UPT, UR36, 0x1, URZ ;  /* 0x00000001240d7890 */ /* 0x000fe2000fffe0ff */
[----:B------:R-:W0:Y:S01]  /*1990*/  LDGDEPBAR ;  /* 0x00000000000079af */ /* 0x000e220000000000 */
[----:B------:R-:W-:Y:S02]  /*19a0*/  LEA R0, R121, UR4, 0x1 ;  /* 0x0000000479007c11 */ /* 0x000fe4000f8e08ff */
[----:B------:R-:W-:Y:S05]  /*19b0*/  UISETP.NE.AND UP0, UPT, UR13, 0x1, UPT ;  /* 0x000000010d00788c */ /* 0x000fea000bf05270 */
[----:B------:R-:W3:Y:S01]  /*19c0*/  LDL R133, [R1+0x1c] ;  /* 0x00001c0001857983 */ /* 0x000ee20000100800 */
[----:B-1----:R-:W-:Y:S03]  /*19d0*/  IADD3 R3, PT, PT, R123, R0, RZ ;  /* 0x000000007b037210 */ /* 0x002fe60007ffe0ff */
        /* <DEDUP_REMOVED lines=18> */
[----:B------:R-:W1:Y:S08]  /*1b00*/  LDSM.16.M88.4 R60, [R117+0x1000] ;  /* 0x00100000753c783b */ /* 0x000e700000000200 */
[----:B------:R-:W1:Y:S08]  /*1b10*/  LDSM.16.M88.4 R32, [R0+0x6400] ;  /* 0x006400000020783b */ /* 0x000e700000000200 */
[----:B------:R-:W1:Y:S08]  /*1b20*/  LDSM.16.M88.4 R48, [R0+0x6800] ;  /* 0x006800000030783b */ /* 0x000e700000000200 */
[----:B------:R-:W1:Y:S02]  /*1b30*/  LDSM.16.M88.4 R100, [R0+0x6c00] ;  /* 0x006c00000064783b */ /* 0x000e640000000200 */
[-C--:B-1----:R-:W-:Y:S06]  /*1b40*/  HMMA.16816.F32.BF16 R4, R64, R16.reuse, RZ ;  /* 0x000000104004723c */ /* 0x082fec00000418ff */
[----:B------:R-:W-:Y:S02]  /*1b50*/  LDSM.16.M88.4 R104, [R112] ;  /* 0x000000007068783b */ /* 0x000fe40000000200 */
[C---:B------:R-:W-:Y:S06]  /*1b60*/  HMMA.16816.F32.BF16 R8, R60.reuse, R16, RZ ;  /* 0x000000103c08723c */ /* 0x040fec00000418ff */
[----:B------:R-:W1:Y:S02]  /*1b70*/  LDSM.16.M88.4 R108, [R3+0x6000] ;  /* 0x00600000036c783b */ /* 0x000e640000000200 */
[-C--:B------:R-:W-:Y:S06]  /*1b80*/  HMMA.16816.F32.BF16 R12, R60, R18.reuse, RZ ;  /* 0x000000123c0c723c */ /* 0x080fec00000418ff */
[----:B------:R-:W1:Y:S02]  /*1b90*/  LDSM.16.M88.4 R112, [R112+0x1000] ;  /* 0x001000007070783b */ /* 0x000e640000000200 */
        /* <DEDUP_REMOVED lines=14> */
[C---:B------:R-:W-:Y:S08]  /*1c80*/  HMMA.16816.F32.BF16 R8, R112.reuse, R108, R8 ;  /* 0x0000006c7008723c */ /* 0x040ff00000041808 */
        /* <DEDUP_REMOVED lines=11> */
[----:B--2---:R-:W-:Y:S01]  /*1d40*/  FSETP.NEU.FTZ.AND P0, PT, R2, -INF , PT ;  /* 0xff8000000200780b */ /* 0x004fe20003f1d000 */
[----:B------:R-:W-:Y:S01]  /*1d50*/  FMUL.FTZ R11, R11, UR12 ;  /* 0x0000000c0b0b7c20 */ /* 0x000fe20008410000 */
[----:B------:R-:W-:Y:S01]  /*1d60*/  FMUL.FTZ R15, R15, UR12 ;  /* 0x0000000c0f0f7c20 */ /* 0x000fe20008410000 */
[----:B------:R-:W-:Y:S01]  /*1d70*/  FMUL.FTZ R13, R13, UR12 ;  /* 0x0000000c0d0d7c20 */ /* 0x000fe20008410000 */
[----:B------:R-:W-:Y:S01]  /*1d80*/  FMUL.FTZ R14, R14, UR12 ;  /* 0x0000000c0e0e7c20 */ /* 0x000fe20008410000 */
[----:B------:R-:W-:Y:S04]  /*1d90*/  FMUL.FTZ R12, R12, UR12 ;  /* 0x0000000c0c0c7c20 */ /* 0x000fe80008410000 */
[----:B------:R2:W-:Y:S01]  /*1da0*/  MUFU.TANH R251, R10 ;  /* 0x0000000a00fb7308 */ /* 0x0005e20000002400 */
[----:B------:R-:W-:Y:S01]  /*1db0*/  FMUL.FTZ R17, R17, UR12 ;  /* 0x0000000c11117c20 */ /* 0x000fe20008410000 */
[----:B------:R-:W-:Y:S01]  /*1dc0*/  FMUL.FTZ R18, R18, UR12 ;  /* 0x0000000c12127c20 */ /* 0x000fe20008410000 */
[----:B------:R-:W-:Y:S01]  /*1dd0*/  FMUL.FTZ R19, R19, UR12 ;  /* 0x0000000c13137c20 */ /* 0x000fe20008410000 */
[----:B------:R-:W-:Y:S06]  /*1de0*/  FMUL.FTZ R16, R16, UR12 ;  /* 0x0000000c10107c20 */ /* 0x000fec0008410000 */
[----:B------:R-:W-:Y:S10]  /*1df0*/  MUFU.TANH R127, R7 ;  /* 0x00000007007f7308 */ /* 0x000ff40000002400 */
[----:B------:R4:W4:Y:S01]  /*1e00*/  MUFU.TANH R129, R5 ;  /* 0x0000000500817308 */ /* 0x0009220000002400 */
[----:B--2---:R-:W-:Y:S05]  /*1e10*/  FMUL.FTZ R10, R2, 1.4426950216293334961 ;  /* 0x3fb8aa3b020a7820 */ /* 0x004fea0000410000 */
[----:B------:R-:W-:Y:S04]  /*1e20*/  FSEL R10, R10, RZ, P0 ;  /* 0x000000ff0a0a7208 */ /* 0x000fe80000000000 */
[----:B------:R-:W2:Y:S01]  /*1e30*/  MUFU.TANH R228, R13 ;  /* 0x0000000d00e47308 */ /* 0x000ea20000002400 */
[----:B---3--:R-:W-:Y:S01]  /*1e40*/  FSETP.NEU.FTZ.AND P0, PT, R133, -INF , PT ;  /* 0xff8000008500780b */ /* 0x008fe20003f1d000 */
[--C-:B-1----:R-:W-:Y:S08]  /*1e50*/  FFMA.FTZ R2, R130, UR7, -R10.reuse ;  /* 0x0000000782027c23 */ /* 0x102ff0000801080a */
[----:B------:R1:W-:Y:S01]  /*1e60*/  MUFU.EX2 R165, R2 ;  /* 0x0000000200a57308 */ /* 0x0003e20000000800 */
[----:B----4-:R-:W3:Y:S09]  /*1e70*/  LDSM.16.M88.4 R4, [R3+0x6400] ;  /* 0x006400000304783b */ /* 0x010ef20000000200 */
[----:B------:R-:W4:Y:S10]  /*1e80*/  MUFU.TANH R249, R14 ;  /* 0x0000000e00f97308 */ /* 0x000f340000002400 */
[----:B------:R2:W-:Y:S01]  /*1e90*/  MUFU.TANH R234, R9 ;  /* 0x0000000900ea7308 */ /* 0x0005e20000002400 */
[----:B-1----:R-:W-:Y:S09]  /*1ea0*/  FFMA.FTZ R2, R129, UR7, -R10 ;  /* 0x0000000781027c23 */ /* 0x002ff2000801080a */
[----:B------:R1:W-:Y:S10]  /*1eb0*/  MUFU.EX2 R169, R2 ;  /* 0x0000000200a97308 */ /* 0x0003f40000000800 */
[----:B------:R4:W-:Y:S01]  /*1ec0*/  MUFU.TANH R235, R8 ;  /* 0x0000000800eb7308 */ /* 0x0009e20000002400 */
[----:B--2---:R-:W-:Y:S05]  /*1ed0*/  FMUL.FTZ R9, R133, 1.4426950216293334961 ;  /* 0x3fb8aa3b85097820 */ /* 0x004fea0000410000 */
[----:B------:R-:W-:Y:S04]  /*1ee0*/  FSEL R9, R9, RZ, P0 ;  /* 0x000000ff09097208 */ /* 0x000fe80000000000 */
[----:B------:R2:W2:Y:S01]  /*1ef0*/  MUFU.TANH R248, R15 ;  /* 0x0000000f00f87308 */ /* 0x0004a20000002400 */
[----:B------:R-:W-:Y:S01]  /*1f00*/  FSETP.NEU.FTZ.AND P0, PT, R132, -INF , PT ;  /* 0xff8000008400780b */ /* 0x000fe20003f1d000 */
[-C--:B---3--:R-:W-:Y:S03]  /*1f10*/  HMMA.16816.F32.BF16 R20, R104, R4.reuse, R20 ;  /* 0x000000046814723c */ /* 0x088fe60000041814 */
[----:B-1----:R-:W-:Y:S05]  /*1f20*/  FFMA.FTZ R2, R128, UR7, -R9 ;  /* 0x0000000780027c23 */ /* 0x002fea0008010809 */
[----:B------:R1:W3:Y:S01]  /*1f30*/  MUFU.TANH R14, R16 ;  /* 0x00000010000e7308 */ /* 0x0002e20000002400 */
[----:B----4-:R-:W-:Y:S01]  /*1f40*/  FMUL.FTZ R8, R132, 1.4426950216293334961 ;  /* 0x3fb8aa3b84087820 */ /* 0x010fe20000410000 */
[C---:B------:R-:W-:Y:S04]  /*1f50*/  HMMA.16816.F32.BF16 R24, R112.reuse, R4, R24 ;  /* 0x000000047018723c */ /* 0x040fe80000041818 */
[----:B------:R-:W-:Y:S04]  /*1f60*/  FSEL R8, R8, RZ, P0 ;  /* 0x000000ff08087208 */ /* 0x000fe80000000000 */
[----:B------:R4:W-:Y:S01]  /*1f70*/  MUFU.EX2 R197, R2 ;  /* 0x0000000200c57308 */ /* 0x0009e20000000800 */
[----:B------:R-:W-:Y:S01]  /*1f80*/  FSETP.NEU.FTZ.AND P0, PT, R131, -INF , PT ;  /* 0xff8000008300780b */ /* 0x000fe20003f1d000 */
[----:B--2---:R-:W2:Y:S01]  /*1f90*/  LDL R15, [R1+0x2c] ;  /* 0x00002c00010f7983 */ /* 0x004ea20000100800 */
[----:B------:R-:W-:Y:S01]  /*1fa0*/  FFMA.FTZ R4, R228, UR7, -R8 ;  /* 0x00000007e4047c23 */ /* 0x000fe20008010808 */
[-C--:B------:R-:W-:Y:S03]  /*1fb0*/  HMMA.16816.F32.BF16 R28, R112, R6.reuse, R28 ;  /* 0x00000006701c723c */ /* 0x080fe6000004181c */
[----:B------:R-:W-:Y:S03]  /*1fc0*/  FMUL.FTZ R20, R20, UR12 ;  /* 0x0000000c14147c20 */ /* 0x000fe60008410000 */
[----:B------:R-:W-:Y:S01]  /*1fd0*/  MUFU.EX2 R219, R4 ;  /* 0x0000000400db7308 */ /* 0x000fe20000000800 */
[----:B-1----:R-:W-:Y:S01]  /*1fe0*/  SHF.R.U32.HI R16, RZ, 0x2, R125 ;  /* 0x00000002ff107819 */ /* 0x002fe2000001167d */
[----:B------:R-:W-:Y:S01]  /*1ff0*/  FMUL.FTZ R21, R21, UR12 ;  /* 0x0000000c15157c20 */ /* 0x000fe20008410000 */
[----:B------:R-:W-:Y:S01]  /*2000*/  FMUL.FTZ R22, R22, UR12 ;  /* 0x0000000c16167c20 */ /* 0x000fe20008410000 */
[C---:B------:R-:W-:Y:S02]  /*2010*/  HMMA.16816.F32.BF16 R32, R104.reuse, R6, R32 ;  /* 0x000000066820723c */ /* 0x040fe40000041820 */
[----:B------:R-:W-:Y:S04]  /*2020*/  STL [R1+0x24], R16 ;  /* 0x0000241001007387 */ /* 0x000fe80000100800 */
[----:B------:R-:W1:Y:S01]  /*2030*/  MUFU.TANH R13, R17 ;  /* 0x00000011000d7308 */ /* 0x000e620000002400 */
[--C-:B----4-:R-:W-:Y:S01]  /*2040*/  FFMA.FTZ R2, R127, UR7, -R9.reuse ;  /* 0x000000077f027c23 */ /* 0x110fe20008010809 */
[----:B------:R-:W-:Y:S01]  /*2050*/  FMUL.FTZ R23, R23, UR12 ;  /* 0x0000000c17177c20 */ /* 0x000fe20008410000 */
[----:B------:R-:W-:Y:S01]  /*2060*/  FMUL.FTZ R24, R24, UR12 ;  /* 0x0000000c18187c20 */ /* 0x000fe20008410000 */
[----:B------:R-:W-:Y:S01]  /*2070*/  FMUL.FTZ R25, R25, UR12 ;  /* 0x0000000c19197c20 */ /* 0x000fe20008410000 */
[----:B------:R-:W-:Y:S01]  /*2080*/  FMUL.FTZ R26, R26, UR12 ;  /* 0x0000000c1a1a7c20 */ /* 0x000fe20008410000 */
[----:B------:R-:W-:Y:S01]  /*2090*/  FMUL.FTZ R27, R27, UR12 ;  /* 0x0000000c1b1b7c20 */ /* 0x000fe20008410000 */
[----:B------:R-:W-:Y:S03]  /*20a0*/  FMUL.FTZ R29, R29, UR12 ;  /* 0x0000000c1d1d7c20 */ /* 0x000fe60008410000 */
[----:B------:R4:W-:Y:S01]  /*20b0*/  MUFU.EX2 R196, R2 ;  /* 0x0000000200c47308 */ /* 0x0009e20000000800 */
[----:B------:R-:W-:Y:S01]  /*20c0*/  FMUL.FTZ R30, R30, UR12 ;  /* 0x0000000c1e1e7c20 */ /* 0x000fe20008410000 */
[----:B------:R-:W-:Y:S01]  /*20d0*/  FMUL.FTZ R31, R31, UR12 ;  /* 0x0000000c1f1f7c20 */ /* 0x000fe20008410000 */
[----:B------:R-:W-:Y:S01]  /*20e0*/  FMUL.FTZ R28, R28, UR12 ;  /* 0x0000000c1c1c7c20 */ /* 0x000fe20008410000 */
[----:B------:R-:W-:Y:S06]  /*20f0*/  FMUL.FTZ R32, R32, UR12 ;  /* 0x0000000c20207c20 */ /* 0x000fec0008410000 */
[----:B------:R-:W1:Y:S01]  /*2100*/  MUFU.TANH R199, R18 ;  /* 0x0000001200c77308 */ /* 0x000e620000002400 */
[----:B------:R-:W-:Y:S01]  /*2110*/  FMUL.FTZ R33, R33, UR12 ;  /* 0x0000000c21217c20 */ /* 0x000fe20008410000 */
[----:B------:R-:W-:Y:S01]  /*2120*/  FMUL.FTZ R34, R34, UR12 ;  /* 0x0000000c22227c20 */ /* 0x000fe20008410000 */
[----:B------:R-:W-:Y:S07]  /*2130*/  FMUL.FTZ R35, R35, UR12 ;  /* 0x0000000c23237c20 */ /* 0x000fee0008410000 */
[----:B------:R-:W-:Y:S01]  /*2140*/  MUFU.TANH R198, R19 ;  /* 0x0000001300c67308 */ /* 0x000fe20000002400 */
[----:B----4-:R-:W-:Y:S05]  /*2150*/  FMUL.FTZ R2, R131, 1.4426950216293334961 ;  /* 0x3fb8aa3b83027820 */ /* 0x010fea0000410000 */
[----:B------:R-:W-:Y:S04]  /*2160*/  FSEL R2, R2, RZ, P0 ;  /* 0x000000ff02027208 */ /* 0x000fe80000000000 */
[----:B------:R-:W-:Y:S01]  /*2170*/  MUFU.TANH R211, R29 ;  /* 0x0000001d00d37308 */ /* 0x000fe20000002400 */
[--C-:B------:R-:W-:Y:S09]  /*2180*/  FFMA.FTZ R4, R249, UR7, -R2.reuse ;  /* 0x00000007f9047c23 */ /* 0x100ff20008010802 */
[----:B------:R4:W-:Y:S10]  /*2190*/  MUFU.EX2 R245, R4 ;  /* 0x0000000400f57308 */ /* 0x0009f40000000800 */
[----:B------:R-:W-:Y:S10]  /*21a0*/  MUFU.TANH R239, R30 ;  /* 0x0000001e00ef7308 */ /* 0x000ff40000002400 */
[----:B------:R3:W1:Y:S01]  /*21b0*/  MUFU.TANH R250, R11 ;  /* 0x0000000b00fa7308 */ /* 0x0006620000002400 */
[----:B----4-:R-:W-:Y:S09]  /*21c0*/  FFMA.FTZ R4, R248, UR7, -R2 ;  /* 0x00000007f8047c23 */ /* 0x010ff20008010802 */
[----:B------:R4:W-:Y:S10]  /*21d0*/  MUFU.EX2 R244, R4 ;  /* 0x0000000400f47308 */ /* 0x0009f40000000800 */
[----:B------:R-:W-:Y:S01]  /*21e0*/  MUFU.TANH R238, R31 ;  /* 0x0000001f00ee7308 */ /* 0x000fe20000002400 */
[----:B---3--:R-:W-:Y:S09]  /*21f0*/  FFMA.FTZ R11, R235, UR7, -R8 ;  /* 0x00000007eb0b7c23 */ /* 0x008ff20008010808 */
[----:B------:R3:W-:Y:S01]  /*2200*/  MUFU.EX2 R225, R11 ;  /* 0x0000000b00e17308 */ /* 0x0007e20000000800 */
[----:B----4-:R-:W-:Y:S09]  /*2210*/  FFMA.FTZ R4, R14, UR7, -R10 ;  /* 0x000000070e047c23 */ /* 0x010ff2000801080a */
[----:B------:R1:W-:Y:S10]  /*2220*/  MUFU.EX2 R161, R4 ;  /* 0x0000000400a17308 */ /* 0x0003f40000000800 */
[----:B------:R-:W-:Y:S01]  /*2230*/  MUFU.TANH R77, R32 ;  /* 0x00000020004d7308 */ /* 0x000fe20000002400 */
[----:B---3--:R-:W-:Y:S09]  /*2240*/  FFMA.FTZ R11, R234, UR7, -R8 ;  /* 0x00000007ea0b7c23 */ /* 0x008ff20008010808 */
[----:B------:R3:W-:Y:S01]  /*2250*/  MUFU.EX2 R224, R11 ;  /* 0x0000000b00e07308 */ /* 0x0007e20000000800 */
[----:B-1----:R-:W-:Y:S09]  /*2260*/  FFMA.FTZ R4, R13, UR7, -R10 ;  /* 0x000000070d047c23 */ /* 0x002ff2000801080a */
[----:B------:R1:W-:Y:S10]  /*2270*/  MUFU.EX2 R160, R4 ;  /* 0x0000000400a07308 */ /* 0x0003f40000000800 */
[----:B------:R-:W-:Y:S01]  /*2280*/  MUFU.TANH R76, R33 ;  /* 0x00000021004c7308 */ /* 0x000fe20000002400 */
[--C-:B---3--:R-:W-:Y:S09]  /*2290*/  FFMA.FTZ R11, R251, UR7, -R2.reuse ;  /* 0x00000007fb0b7c23 */ /* 0x108ff20008010802 */
[----:B------:R3:W-:Y:S01]  /*22a0*/  MUFU.EX2 R247, R11 ;  /* 0x0000000b00f77308 */ /* 0x0007e20000000800 */
[--C-:B-1----:R-:W-:Y:S09]  /*22b0*/  FFMA.FTZ R4, R199, UR7, -R9.reuse ;  /* 0x00000007c7047c23 */ /* 0x102ff20008010809 */
[----:B------:R1:W-:Y:S10]  /*22c0*/  MUFU.EX2 R184, R4 ;  /* 0x0000000400b87308 */ /* 0x0003f40000000800 */
[----:B------:R-:W-:Y:S01]  /*22d0*/  MUFU.TANH R181, R34 ;  /* 0x0000002200b57308 */ /* 0x000fe20000002400 */
[----:B---3--:R-:W-:Y:S09]  /*22e0*/  FFMA.FTZ R11, R250, UR7, -R2 ;  /* 0x00000007fa0b7c23 */ /* 0x008ff20008010802 */
[----:B------:R-:W3:Y:S01]  /*22f0*/  MUFU.TANH R230, R12 ;  /* 0x0000000c00e67308 */ /* 0x000ee20000002400 */
[--C-:B-1----:R-:W-:Y:S09]  /*2300*/  FFMA.FTZ R4, R198, UR7, -R9.reuse ;  /* 0x00000007c6047c23 */ /* 0x102ff20008010809 */
[----:B------:R1:W-:Y:S10]  /*2310*/  MUFU.EX2 R183, R4 ;  /* 0x0000000400b77308 */ /* 0x0003f40000000800 */
[----:B------:R3:W-:Y:S10]  /*2320*/  MUFU.EX2 R246, R11 ;  /* 0x0000000b00f67308 */ /* 0x0007f40000000800 */
[----:B------:R-:W-:Y:S01]  /*2330*/  MUFU.TANH R180, R35 ;  /* 0x0000002300b47308 */ /* 0x000fe20000002400 */
[----:B-1----:R-:W1:Y:S09]  /*2340*/  LDSM.16.M88.4 R4, [R3+0x6800] ;  /* 0x006800000304783b */ /* 0x002e720000000200 */
[----:B------:R-:W4:Y:S01]  /*2350*/  MUFU.TANH R79, R20 ;  /* 0x00000014004f7308 */ /* 0x000f220000002400 */
[----:B---3--:R-:W-:Y:S09]  /*2360*/  FFMA.FTZ R11, R230, UR7, -R8 ;  /* 0x00000007e60b7c23 */ /* 0x008ff20008010808 */
[----:B------:R4:W-:Y:S10]  /*2370*/  MUFU.EX2 R220, R11 ;  /* 0x0000000b00dc7308 */ /* 0x0009f40000000800 */
[----:B------:R-:W3:Y:S10]  /*2380*/  MUFU.TANH R78, R21 ;  /* 0x00000015004e7308 */ /* 0x000ef40000002400 */
[----:B------:R-:W2:Y:S01]  /*2390*/  MUFU.TANH R191, R22 ;  /* 0x0000001600bf7308 */ /* 0x000ea20000002400 */
[----:B----4-:R-:W-:Y:S09]  /*23a0*/  FFMA.FTZ R11, R79, UR7, -R10 ;  /* 0x000000074f0b7c23 */ /* 0x010ff2000801080a */
[----:B------:R3:W-:Y:S01]  /*23b0*/  MUFU.EX2 R156, R11 ;  /* 0x0000000b009c7308 */ /* 0x0007e20000000800 */
[-C--:B-1----:R-:W-:Y:S09]  /*23c0*/  HMMA.16816.F32.BF16 R36, R104, R4.reuse, R36 ;  /* 0x000000046824723c */ /* 0x082ff20000041824 */
[----:B------:R-:W1:Y:S01]  /*23d0*/  MUFU.TANH R190, R23 ;  /* 0x0000001700be7308 */ /* 0x000e620000002400 */
[C---:B------:R-:W-:Y:S04]  /*23e0*/  HMMA.16816.F32.BF16 R40, R112.reuse, R4, R40 ;  /* 0x000000047028723c */ /* 0x040fe80000041828 */
[----:B------:R-:W-:Y:S05]  /*23f0*/  FFMA.FTZ R4, R211, UR7, -R8 ;  /* 0x00000007d3047c23 */ /* 0x000fea0008010808 */
[----:B------:R-:W4:Y:S01]  /*2400*/  MUFU.TANH R221, R24 ;  /* 0x0000001800dd7308 */ /* 0x000f220000002400 */
[-C--:B------:R-:W-:Y:S03]  /*2410*/  HMMA.16816.F32.BF16 R44, R112, R6.reuse, R44 ;  /* 0x00000006702c723c */ /* 0x080fe6000004182c */
[----:B---3--:R-:W-:Y:S01]  /*2420*/  FFMA.FTZ R11, R78, UR7, -R10 ;  /* 0x000000074e0b7c23 */ /* 0x008fe2000801080a */
[----:B------:R-:W-:Y:S01]  /*2430*/  FMUL.FTZ R12, R36, UR12 ;  /* 0x0000000c240c7c20 */ /* 0x000fe20008410000 */
[----:B------:R-:W-:Y:S01]  /*2440*/  FMUL.FTZ R37, R37, UR12 ;  /* 0x0000000c25257c20 */ /* 0x000fe20008410000 */
[----:B------:R-:W-:Y:S03]  /*2450*/  FMUL.FTZ R38, R38, UR12 ;  /* 0x0000000c26267c20 */ /* 0x000fe60008410000 */
[----:B------:R3:W-:Y:S01]  /*2460*/  MUFU.EX2 R203, R4 ;  /* 0x0000000400cb7308 */ /* 0x0007e20000000800 */
[C---:B------:R-:W-:Y:S04]  /*2470*/  HMMA.16816.F32.BF16 R48, R104.reuse, R6, R48 ;  /* 0x000000066830723c */ /* 0x040fe80000041830 */
[----:B------:R-:W-:Y:S01]  /*2480*/  FMUL.FTZ R39, R39, UR12 ;  /* 0x0000000c27277c20 */ /* 0x000fe20008410000 */
        /* <DEDUP_REMOVED lines=10> */
[--C-:B---3--:R-:W-:Y:S01]  /*2530*/  FFMA.FTZ R4, R239, UR7, -R2.reuse ;  /* 0x00000007ef047c23 */ /* 0x108fe20008010802 */
[----:B------:R-:W-:Y:S01]  /*2540*/  FMUL.FTZ R48, R48, UR12 ;  /* 0x0000000c30307c20 */ /* 0x000fe20008410000 */
[----:B------:R-:W-:Y:S01]  /*2550*/  FMUL.FTZ R49, R49, UR12 ;  /* 0x0000000c31317c20 */ /* 0x000fe20008410000 */
[----:B------:R-:W-:Y:S01]  /*2560*/  FMUL.FTZ R50, R50, UR12 ;  /* 0x0000000c32327c20 */ /* 0x000fe20008410000 */
[----:B------:R-:W-:Y:S05]  /*2570*/  FMUL.FTZ R51, R51, UR12 ;  /* 0x0000000c33337c20 */ /* 0x000fea0008410000 */
[----:B------:R3:W-:Y:S01]  /*2580*/  MUFU.EX2 R233, R4 ;  /* 0x0000000400e97308 */ /* 0x0007e20000000800 */
[--C-:B--2---:R-:W-:Y:S09]  /*2590*/  FFMA.FTZ R11, R191, UR7, -R9.reuse ;  /* 0x00000007bf0b7c23 */ /* 0x104ff20008010809 */
[----:B------:R1:W-:Y:S10]  /*25a0*/  MUFU.EX2 R179, R11 ;  /* 0x0000000b00b37308 */ /* 0x0003f40000000800 */
[----:B------:R-:W-:Y:S01]  /*25b0*/  MUFU.TANH R227, R46 ;  /* 0x0000002e00e37308 */ /* 0x000fe20000002400 */
[----:B---3--:R-:W-:Y:S01]  /*25c0*/  FFMA.FTZ R4, R238, UR7, -R2 ;  /* 0x00000007ee047c23 */ /* 0x008fe20008010802 */
[----:B------:R-:W-:Y:S08]  /*25d0*/  LEA R133, R15, UR4, 0x1 ;  /* 0x000000040f857c11 */ /* 0x000ff0000f8e08ff */
[----:B------:R2:W-:Y:S01]  /*25e0*/  MUFU.EX2 R232, R4 ;  /* 0x0000000400e87308 */ /* 0x0005e20000000800 */
[--C-:B-1----:R-:W-:Y:S01]  /*25f0*/  FFMA.FTZ R11, R190, UR7, -R9.reuse ;  /* 0x00000007be0b7c23 */ /* 0x102fe20008010809 */
[----:B------:R-:W-:Y:S02]  /*2600*/  IADD3 R134, PT, PT, R133, 0x12040, RZ ;  /* 0x0001204085867810 */ /* 0x000fe40007ffe0ff */
[----:B------:R-:W-:Y:S06]  /*2610*/  MOV R15, 0x10 ;  /* 0x00000010000f7802 */ /* 0x000fec0000000f00 */
[----:B------:R4:W-:Y:S01]  /*2620*/  MUFU.EX2 R178, R11 ;  /* 0x0000000b00b27308 */ /* 0x0009e20000000800 */
[----:B------:R-:W-:Y:S09]  /*2630*/  SEL R15, R15, 0xfffffff0, !P1 ;  /* 0xfffffff00f0f7807 */ /* 0x000ff20004800000 */
[----:B------:R-:W1:Y:S01]  /*2640*/  MUFU.TANH R218, R25 ;  /* 0x0000001900da7308 */ /* 0x000e620000002400 */
[----:B--2---:R-:W-:Y:S09]  /*2650*/  FFMA.FTZ R4, R77, UR7, -R10 ;  /* 0x000000074d047c23 */ /* 0x004ff2000801080a */
[----:B------:R2:W-:Y:S01]  /*2660*/  MUFU.EX2 R150, R4 ;  /* 0x0000000400967308 */ /* 0x0005e20000000800 */
[----:B----4-:R-:W-:Y:S09]  /*2670*/  FFMA.FTZ R11, R221, UR7, -R8 ;  /* 0x00000007dd0b7c23 */ /* 0x010ff20008010808 */
[----:B------:R1:W-:Y:S10]  /*2680*/  MUFU.EX2 R209, R11 ;  /* 0x0000000b00d17308 */ /* 0x0003f40000000800 */
[----:B------:R-:W-:Y:S01]  /*2690*/  MUFU.TANH R226, R47 ;  /* 0x0000002f00e27308 */ /* 0x000fe20000002400 */
[----:B--2---:R-:W-:Y:S09]  /*26a0*/  FFMA.FTZ R4, R76, UR7, -R10 ;  /* 0x000000074c047c23 */ /* 0x004ff2000801080a */
[----:B------:R2:W-:Y:S01]  /*26b0*/  MUFU.EX2 R149, R4 ;  /* 0x0000000400957308 */ /* 0x0005e20000000800 */
[----:B-1----:R-:W-:Y:S09]  /*26c0*/  FFMA.FTZ R11, R218, UR7, -R8 ;  /* 0x00000007da0b7c23 */ /* 0x002ff20008010808 */
[----:B------:R-:W1:Y:S10]  /*26d0*/  MUFU.TANH R241, R26 ;  /* 0x0000001a00f17308 */ /* 0x000e740000002400 */
[----:B------:R1:W-:Y:S01]  /*26e0*/  MUFU.EX2 R208, R11 ;  /* 0x0000000b00d07308 */ /* 0x0003e20000000800 */
[--C-:B--2---:R-:W-:Y:S09]  /*26f0*/  FFMA.FTZ R4, R181, UR7, -R9.reuse ;  /* 0x00000007b5047c23 */ /* 0x104ff20008010809 */
[----:B------:R2:W-:Y:S10]  /*2700*/  MUFU.EX2 R171, R4 ;  /* 0x0000000400ab7308 */ /* 0x0005f40000000800 */
[----:B------:R-:W-:Y:S01]  /*2710*/  MUFU.TANH R73, R48 ;  /* 0x0000003000497308 */ /* 0x000fe20000002400 */
[--C-:B-1----:R-:W-:Y:S09]  /*2720*/  FFMA.FTZ R11, R241, UR7, -R2.reuse ;  /* 0x00000007f10b7c23 */ /* 0x102ff20008010802 */
[----:B------:R-:W1:Y:S01]  /*2730*/  MUFU.TANH R240, R27 ;  /* 0x0000001b00f07308 */ /* 0x000e620000002400 */
[--C-:B--2---:R-:W-:Y:S09]  /*2740*/  FFMA.FTZ R4, R180, UR7, -R9.reuse ;  /* 0x00000007b4047c23 */ /* 0x104ff20008010809 */
[----:B------:R2:W-:Y:S10]  /*2750*/  MUFU.EX2 R170, R4 ;  /* 0x0000000400aa7308 */ /* 0x0005f40000000800 */
[----:B------:R1:W-:Y:S10]  /*2760*/  MUFU.EX2 R237, R11 ;  /* 0x0000000b00ed7308 */ /* 0x0003f40000000800 */
[----:B------:R-:W-:Y:S01]  /*2770*/  MUFU.TANH R72, R49 ;  /* 0x0000003100487308 */ /* 0x000fe20000002400 */
[----:B--2---:R-:W2:Y:S09]  /*2780*/  LDSM.16.M88.4 R4, [R3+0x6c00] ;  /* 0x006c00000304783b */ /* 0x004eb20000000200 */
[----:B------:R-:W3:Y:S01]  /*2790*/  MUFU.TANH R212, R28 ;  /* 0x0000001c00d47308 */ /* 0x000ee20000002400 */
[----:B-1----:R-:W-:Y:S09]  /*27a0*/  FFMA.FTZ R11, R240, UR7, -R2 ;  /* 0x00000007f00b7c23 */ /* 0x002ff20008010802 */
[----:B------:R3:W-:Y:S10]  /*27b0*/  MUFU.EX2 R236, R11 ;  /* 0x0000000b00ec7308 */ /* 0x0007f40000000800 */
[----:B------:R-:W-:Y:S10]  /*27c0*/  MUFU.TANH R167, R50 ;  /* 0x0000003200a77308 */ /* 0x000ff40000002400 */
[----:B------:R-:W1:Y:S01]  /*27d0*/  MUFU.TANH R75, R12 ;  /* 0x0000000c004b7308 */ /* 0x000e620000002400 */
[--C-:B---3--:R-:W-:Y:S09]  /*27e0*/  FFMA.FTZ R11, R212, UR7, -R8.reuse ;  /* 0x00000007d40b7c23 */ /* 0x108ff20008010808 */
[----:B------:R1:W-:Y:S01]  /*27f0*/  MUFU.EX2 R204, R11 ;  /* 0x0000000b00cc7308 */ /* 0x0003e20000000800 */
[-C--:B--2---:R-:W-:Y:S09]  /*2800*/  HMMA.16816.F32.BF16 R52, R104, R4.reuse, R52 ;  /* 0x000000046834723c */ /* 0x084ff20000041834 */
[----:B------:R-:W-:Y:S01]  /*2810*/  MUFU.TANH R168, R51 ;  /* 0x0000003300a87308 */ /* 0x000fe20000002400 */
[C---:B------:R-:W-:Y:S04]  /*2820*/  HMMA.16816.F32.BF16 R56, R112.reuse, R4, R56 ;  /* 0x000000047038723c */ /* 0x040fe80000041838 */
[----:B------:R-:W-:Y:S05]  /*2830*/  FFMA.FTZ R4, R200, UR7, -R8 ;  /* 0x00000007c8047c23 */ /* 0x000fea0008010808 */
[----:B------:R-:W2:Y:S01]  /*2840*/  MUFU.TANH R74, R37 ;  /* 0x00000025004a7308 */ /* 0x000ea20000002400 */
[-C--:B------:R-:W-:Y:S03]  /*2850*/  HMMA.16816.F32.BF16 R60, R112, R6.reuse, R60 ;  /* 0x00000006703c723c */ /* 0x080fe6000004183c */
[----:B------:R-:W-:Y:S01]  /*2860*/  MOV R113, R130 ;  /* 0x0000008200717202 */ /* 0x000fe20000000f00 */
[----:B-1----:R-:W-:Y:S01]  /*2870*/  FFMA.FTZ R11, R75, UR7, -R10 ;  /* 0x000000074b0b7c23 */ /* 0x002fe2000801080a */
[----:B------:R-:W-:Y:S01]  /*2880*/  MOV R115, R13 ;  /* 0x0000000d00737202 */ /* 0x000fe20000000f00 */
[----:B------:R-:W-:Y:S03]  /*2890*/  FMUL.FTZ R12, R52, UR12 ;  /* 0x0000000c340c7c20 */ /* 0x000fe60008410000 */
[----:B------:R1:W-:Y:S01]  /*28a0*/  MUFU.EX2 R186, R4 ;  /* 0x0000000400ba7308 */ /* 0x0003e20000000800 */
[----:B------:R-:W-:Y:S04]  /*28b0*/  HMMA.16816.F32.BF16 R64, R104, R6, R64 ;  /* 0x000000066840723c */ /* 0x000fe80000041840 */
[----:B------:R-:W-:Y:S01]  /*28c0*/  LOP3.LUT R7, R16, 0x7, RZ, 0xc0, !PT ;  /* 0x0000000710077812 */ /* 0x000fe200078ec0ff */
[----:B------:R-:W-:Y:S01]  /*28d0*/  FMUL.FTZ R53, R53, UR12 ;  /* 0x0000000c35357c20 */ /* 0x000fe20008410000 */
[----:B------:R-:W3:Y:S03]  /*28e0*/  LDL R16, [R1+0x28] ;  /* 0x0000280001107983 */ /* 0x000ee60000100800 */
[----:B------:R2:W-:Y:S01]  /*28f0*/  MUFU.EX2 R147, R11 ;  /* 0x0000000b00937308 */ /* 0x0005e20000000800 */
[----:B------:R-:W-:Y:S01]  /*2900*/  MOV R114, R129 ;  /* 0x0000008100727202 */ /* 0x000fe20000000f00 */
[----:B------:R-:W-:Y:S01]  /*2910*/  FMUL.FTZ R54, R54, UR12 ;  /* 0x0000000c36367c20 */ /* 0x000fe20008410000 */
[----:B------:R-:W-:Y:S01]  /*2920*/  FMUL.FTZ R55, R55, UR12 ;  /* 0x0000000c37377c20 */ /* 0x000fe20008410000 */
[----:B------:R-:W-:Y:S01]  /*2930*/  FMUL.FTZ R5, R60, UR12 ;  /* 0x0000000c3c057c20 */ /* 0x000fe20008410000 */
[----:B------:R-:W-:Y:S01]  /*2940*/  FMUL.FTZ R61, R61, UR12 ;  /* 0x0000000c3d3d7c20 */ /* 0x000fe20008410000 */
[----:B------:R-:W-:Y:S01]  /*2950*/  FMUL.FTZ R62, R62, UR12 ;  /* 0x0000000c3e3e7c20 */ /* 0x000fe20008410000 */
[----:B------:R-:W-:Y:S03]  /*2960*/  FMUL.FTZ R63, R63, UR12 ;  /* 0x0000000c3f3f7c20 */ /* 0x000fe60008410000 */
[----:B------:R4:W4:Y:S01]  /*2970*/  MUFU.TANH R182, R5 ;  /* 0x0000000500b67308 */ /* 0x0009220000002400 */
        /* <DEDUP_REMOVED lines=11> */
[----:B------:R-:W-:Y:S02]  /*2a30*/  LOP3.LUT R252, R7, 0x30, R122, 0xf8, !PT ;  /* 0x0000003007fc7812 */ /* 0x000fe400078ef87a */
[----:B------:R-:W-:Y:S04]  /*2a40*/  IADD3 R7, PT, PT, R133, 0x12000, RZ ;  /* 0x0001200085077810 */ /* 0x000fe80007ffe0ff */
[----:B------:R2:W-:Y:S01]  /*2a50*/  MUFU.TANH R71, R12 ;  /* 0x0000000c00477308 */ /* 0x0005e20000002400 */
[----:B----4-:R-:W-:Y:S02]  /*2a60*/  MOV R5, UR5 ;  /* 0x0000000500057c02 */ /* 0x010fe40008000f00 */
[----:B------:R-:W-:Y:S02]  /*2a70*/  @P4 IADD3 R134, PT, PT, R7, -0x40, RZ ;  /* 0xffffffc007864810 */ /* 0x000fe40007ffe0ff */
[----:B------:R-:W-:Y:S02]  /*2a80*/  F2FP.BF16.F32.PACK_AB R7, R196, R197 ;  /* 0x000000c5c407723e */ /* 0x000fe400000010ff */
[----:B------:R-:W-:Y:S03]  /*2a90*/  IADD3 R138, PT, PT, R15, R134, RZ ;  /* 0x000000860f8a7210 */ /* 0x000fe60007ffe0ff */
[----:B------:R-:W4:Y:S01]  /*2aa0*/  MUFU.TANH R177, R38 ;  /* 0x0000002600b17308 */ /* 0x000f220000002400 */
[----:B-1----:R-:W-:Y:S01]  /*2ab0*/  FFMA.FTZ R4, R226, UR7, -R2 ;  /* 0x00000007e2047c23 */ /* 0x002fe20008010802 */
[----:B------:R1:W-:Y:S08]  /*2ac0*/  STS [R133+0x12400], R7 ;  /* 0x0124000785007388 */ /* 0x0003f00000000800 */
[----:B------:R4:W-:Y:S01]  /*2ad0*/  MUFU.EX2 R216, R4 ;  /* 0x0000000400d87308 */ /* 0x0009e20000000800 */
[----:B--2---:R-:W-:Y:S09]  /*2ae0*/  FFMA.FTZ R12, R182, UR7, -R8 ;  /* 0x00000007b60c7c23 */ /* 0x004ff20008010808 */
[----:B------:R2:W-:Y:S10]  /*2af0*/  MUFU.EX2 R146, R11 ;  /* 0x0000000b00927308 */ /* 0x0005f40000000800 */
[----:B------:R-:W-:Y:S01]  /*2b00*/  MUFU.TANH R70, R53 ;  /* 0x0000003500467308 */ /* 0x000fe20000002400 */
[--C-:B----4-:R-:W-:Y:S01]  /*2b10*/  FFMA.FTZ R4, R73, UR7, -R10.reuse ;  /* 0x0000000749047c23 */ /* 0x110fe2000801080a */
[----:B-1----:R-:W-:Y:S08]  /*2b20*/  F2FP.BF16.F32.PACK_AB R7, R246, R247 ;  /* 0x000000f7f607723e */ /* 0x002ff000000010ff */
[----:B------:R1:W-:Y:S01]  /*2b30*/  MUFU.EX2 R145, R4 ;  /* 0x0000000400917308 */ /* 0x0003e20000000800 */
[--C-:B--2---:R-:W-:Y:S09]  /*2b40*/  FFMA.FTZ R11, R177, UR7, -R9.reuse ;  /* 0x00000007b10b7c23 */ /* 0x104ff20008010809 */
[----:B------:R-:W2:Y:S10]  /*2b50*/  MUFU.TANH R174, R39 ;  /* 0x0000002700ae7308 */ /* 0x000eb40000002400 */
[----:B------:R2:W-:Y:S01]  /*2b60*/  MUFU.EX2 R164, R11 ;  /* 0x0000000b00a47308 */ /* 0x0005e20000000800 */
[----:B-1----:R-:W-:Y:S09]  /*2b70*/  FFMA.FTZ R4, R72, UR7, -R10 ;  /* 0x0000000748047c23 */ /* 0x002ff2000801080a */
[----:B------:R1:W-:Y:S10]  /*2b80*/  MUFU.EX2 R144, R4 ;  /* 0x0000000400907308 */ /* 0x0003f40000000800 */
[----:B------:R-:W-:Y:S01]  /*2b90*/  MUFU.TANH R162, R54 ;  /* 0x0000003600a27308 */ /* 0x000fe20000002400 */
[--C-:B--2---:R-:W-:Y:S09]  /*2ba0*/  FFMA.FTZ R11, R174, UR7, -R9.reuse ;  /* 0x00000007ae0b7c23 */ /* 0x104ff20008010809 */
[----:B------:R-:W2:Y:S01]  /*2bb0*/  MUFU.TANH R207, R40 ;  /* 0x0000002800cf7308 */ /* 0x000ea20000002400 */
[--C-:B-1----:R-:W-:Y:S09]  /*2bc0*/  FFMA.FTZ R4, R167, UR7, -R9.reuse ;  /* 0x00000007a7047c23 */ /* 0x102ff20008010809 */
[----:B------:R1:W-:Y:S10]  /*2bd0*/  MUFU.EX2 R158, R4 ;  /* 0x00000004009e7308 */ /* 0x0003f40000000800 */
[----:B------:R2:W-:Y:S10]  /*2be0*/  MUFU.EX2 R163, R11 ;  /* 0x0000000b00a37308 */ /* 0x0005f40000000800 */
[----:B------:R-:W-:Y:S01]  /*2bf0*/  MUFU.TANH R166, R55 ;  /* 0x0000003700a67308 */ /* 0x000fe20000002400 */
[--C-:B-1----:R-:W-:Y:S09]  /*2c00*/  FFMA.FTZ R4, R168, UR7, -R9.reuse ;  /* 0x00000007a8047c23 */ /* 0x102ff20008010809 */
[----:B------:R1:W-:Y:S01]  /*2c10*/  MUFU.EX2 R159, R4 ;  /* 0x00000004009f7308 */ /* 0x0003e20000000800 */
[----:B--2---:R-:W-:Y:S09]  /*2c20*/  FFMA.FTZ R11, R207, UR7, -R8 ;  /* 0x00000007cf0b7c23 */ /* 0x004ff20008010808 */
[----:B------:R-:W2:Y:S10]  /*2c30*/  MUFU.TANH R189, R57 ;  /* 0x0000003900bd7308 */ /* 0x000eb40000002400 */
[----:B------:R2:W-:Y:S01]  /*2c40*/  MUFU.TANH R69, R6 ;  /* 0x0000000600457308 */ /* 0x0005e20000002400 */
[----:B-1----:R-:W-:Y:S09]  /*2c50*/  FFMA.FTZ R4, R71, UR7, -R10 ;  /* 0x0000000747047c23 */ /* 0x002ff2000801080a */
[----:B------:R1:W-:Y:S10]  /*2c60*/  MUFU.EX2 R143, R4 ;  /* 0x00000004008f7308 */ /* 0x0003f40000000800 */
[----:B------:R-:W-:Y:S01]  /*2c70*/  MUFU.EX2 R195, R11 ;  /* 0x0000000b00c37308 */ /* 0x000fe20000000800 */
[----:B--2---:R-:W-:Y:S09]  /*2c80*/  FFMA.FTZ R6, R189, UR7, -R8 ;  /* 0x00000007bd067c23 */ /* 0x004ff20008010808 */
[----:B------:R-:W2:Y:S01]  /*2c90*/  MUFU.TANH R206, R41 ;  /* 0x0000002900ce7308 */ /* 0x000ea20000002400 */
[----:B-1----:R-:W-:Y:S09]  /*2ca0*/  FFMA.FTZ R4, R70, UR7, -R10 ;  /* 0x0000000746047c23 */ /* 0x002ff2000801080a */
[----:B------:R1:W-:Y:S10]  /*2cb0*/  MUFU.EX2 R142, R4 ;  /* 0x00000004008e7308 */ /* 0x0003f40000000800 */
[----:B------:R-:W-:Y:S01]  /*2cc0*/  MUFU.TANH R188, R56 ;  /* 0x0000003800bc7308 */ /* 0x000fe20000002400 */
[----:B--2---:R-:W-:Y:S09]  /*2cd0*/  FFMA.FTZ R11, R206, UR7, -R8 ;  /* 0x00000007ce0b7c23 */ /* 0x004ff20008010808 */
[----:B------:R-:W2:Y:S01]  /*2ce0*/  MUFU.TANH R215, R58 ;  /* 0x0000003a00d77308 */ /* 0x000ea20000002400 */
[--C-:B-1----:R-:W-:Y:S09]  /*2cf0*/  FFMA.FTZ R4, R162, UR7, -R9.reuse ;  /* 0x00000007a2047c23 */ /* 0x102ff20008010809 */
[----:B------:R1:W-:Y:S10]  /*2d00*/  MUFU.EX2 R153, R4 ;  /* 0x0000000400997308 */ /* 0x0003f40000000800 */
[----:B------:R2:W-:Y:S10]  /*2d10*/  MUFU.EX2 R175, R6 ;  /* 0x0000000600af7308 */ /* 0x0005f40000000800 */
[----:B------:R-:W-:Y:S01]  /*2d20*/  MUFU.EX2 R194, R11 ;  /* 0x0000000b00c27308 */ /* 0x000fe20000000800 */
[--C-:B-1----:R-:W-:Y:S09]  /*2d30*/  FFMA.FTZ R4, R166, UR7, -R9.reuse ;  /* 0x00000007a6047c23 */ /* 0x102ff20008010809 */
[----:B------:R1:W-:Y:S01]  /*2d40*/  MUFU.EX2 R154, R4 ;  /* 0x00000004009a7308 */ /* 0x0003e20000000800 */
[----:B--2---:R-:W-:Y:S09]  /*2d50*/  FFMA.FTZ R6, R215, UR7, -R2 ;  /* 0x00000007d7067c23 */ /* 0x004ff20008010802 */
[----:B------:R-:W2:Y:S10]  /*2d60*/  MUFU.TANH R231, R42 ;  /* 0x0000002a00e77308 */ /* 0x000eb40000002400 */
[----:B------:R-:W4:Y:S01]  /*2d70*/  MUFU.TANH R214, R59 ;  /* 0x0000003b00d67308 */ /* 0x000f220000002400 */
[----:B-1----:R-:W-:Y:S09]  /*2d80*/  FFMA.FTZ R4, R188, UR7, -R8 ;  /* 0x00000007bc047c23 */ /* 0x002ff20008010808 */
[----:B------:R1:W-:Y:S01]  /*2d90*/  MUFU.EX2 R176, R4 ;  /* 0x0000000400b07308 */ /* 0x0003e20000000800 */
[--C-:B--2---:R-:W-:Y:S09]  /*2da0*/  FFMA.FTZ R11, R231, UR7, -R2.reuse ;  /* 0x00000007e70b7c23 */ /* 0x104ff20008010802 */
[----:B------:R4:W-:Y:S10]  /*2db0*/  MUFU.EX2 R205, R6 ;  /* 0x0000000600cd7308 */ /* 0x0009f40000000800 */
[----:B------:R-:W-:Y:S01]  /*2dc0*/  MUFU.EX2 R223, R11 ;  /* 0x0000000b00df7308 */ /* 0x000fe20000000800 */
[----:B-1----:R-:W-:Y:S04]  /*2dd0*/  MOV R4, UR14 ;  /* 0x0000000e00047c02 */ /* 0x002fe80008000f00 */
[C---:B------:R-:W-:Y:S02]  /*2de0*/  LEA R104, P0, R252.reuse, R4, 0x2 ;  /* 0x00000004fc687211 */ /* 0x040fe400078010ff */
[----:B------:R-:W-:Y:S03]  /*2df0*/  F2FP.BF16.F32.PACK_AB R4, R169, R165 ;  /* 0x000000a5a904723e */ /* 0x000fe600000010ff */
[----:B------:R-:W1:Y:S01]  /*2e00*/  MUFU.TANH R229, R43 ;  /* 0x0000002b00e57308 */ /* 0x000e620000002400 */
[----:B------:R-:W-:Y:S01]  /*2e10*/  LEA.HI.X R105, R252, R5, RZ, 0x2, P0 ;  /* 0x00000005fc697211 */ /* 0x000fe200000f14ff */
[--C-:B----4-:R-:W-:Y:S01]  /*2e20*/  FFMA.FTZ R6, R214, UR7, -R2.reuse ;  /* 0x00000007d6067c23 */ /* 0x110fe20008010802 */
[----:B------:R-:W-:Y:S01]  /*2e30*/  F2FP.BF16.F32.PACK_AB R5, R183, R184 ;  /* 0x000000b8b705723e */ /* 0x000fe200000010ff */
[----:B------:R2:W-:Y:S04]  /*2e40*/  STS [R133+0x12000], R4 ;  /* 0x0120000485007388 */ /* 0x0005e80000000800 */
[----:B------:R-:W4:Y:S02]  /*2e50*/  LDG.E R132, desc[UR30][R104.64] ;  /* 0x0000001e68847981 */ /* 0x000f24000c1e1900 */
[----:B------:R2:W-:Y:S02]  /*2e60*/  MUFU.EX2 R202, R6 ;  /* 0x0000000600ca7308 */ /* 0x0005e40000000800 */
[----:B------:R-:W4:Y:S04]  /*2e70*/  LDG.E R131, desc[UR30][R104.64+0x20] ;  /* 0x0000201e68837981 */ /* 0x000f28000c1e1900 */
[----:B------:R-:W5:Y:S01]  /*2e80*/  LDG.E R130, desc[UR30][R104.64+0x100] ;  /* 0x0001001e68827981 */ /* 0x000f62000c1e1900 */
[----:B-1----:R-:W-:Y:S03]  /*2e90*/  FFMA.FTZ R11, R229, UR7, -R2 ;  /* 0x00000007e50b7c23 */ /* 0x002fe60008010802 */
[----:B------:R-:W1:Y:S01]  /*2ea0*/  MUFU.TANH R201, R44 ;  /* 0x0000002c00c97308 */ /* 0x000e620000002400 */
[----:B---3--:R-:W-:Y:S01]  /*2eb0*/  IADD3 R136, PT, PT, R133, R16, RZ ;  /* 0x0000001085887210 */ /* 0x008fe20007ffe0ff */
[----:B------:R3:W5:Y:S01]  /*2ec0*/  LDG.E R129, desc[UR30][R104.64+0x120] ;  /* 0x0001201e68817981 */ /* 0x000762000c1e1900 */
[----:B------:R-:W-:Y:S02]  /*2ed0*/  IADD3 R135, PT, PT, R16, R134, RZ ;  /* 0x0000008610877210 */ /* 0x000fe40007ffe0ff */
[C---:B------:R-:W-:Y:S02]  /*2ee0*/  IADD3 R139, PT, PT, R15.reuse, R136, RZ ;  /* 0x000000880f8b7210 */ /* 0x040fe40007ffe0ff */
[C---:B------:R-:W-:Y:S03]  /*2ef0*/  IADD3 R137, PT, PT, R15.reuse, R135, RZ ;  /* 0x000000870f897210 */ /* 0x040fe60007ffe0ff */
[----:B------:R1:W-:Y:S01]  /*2f00*/  MUFU.EX2 R222, R11 ;  /* 0x0000000b00de7308 */ /* 0x0003e20000000800 */
[----:B--2---:R-:W-:Y:S02]  /*2f10*/  F2FP.BF16.F32.PACK_AB R6, R160, R161 ;  /* 0x000000a1a006723e */ /* 0x004fe400000010ff */
[----:B------:R-:W-:Y:S05]  /*2f20*/  IADD3 R4, PT, PT, R15, R133, RZ ;  /* 0x000000850f047210 */ /* 0x000fea0007ffe0ff */
[----:B------:R2:W-:Y:S02]  /*2f30*/  STS [R4+0x12000], R6 ;  /* 0x0120000604007388 */ /* 0x0005e40000000800 */
[----:B------:R-:W3:Y:S02]  /*2f40*/  MUFU.TANH R185, R61 ;  /* 0x0000003d00b97308 */ /* 0x000ee40000002400 */
[----:B------:R2:W-:Y:S04]  /*2f50*/  STS [R4+0x12400], R5 ;  /* 0x0124000504007388 */ /* 0x0005e80000000800 */
[----:B------:R2:W-:Y:S01]  /*2f60*/  STS [R133+0x14400], R7 ;  /* 0x0144000785007388 */ /* 0x0005e20000000800 */
[--C-:B-1----:R-:W-:Y:S03]  /*2f70*/  FFMA.FTZ R11, R201, UR7, -R8.reuse ;  /* 0x00000007c90b7c23 */ /* 0x102fe60008010808 */
[----:B------:R-:W-:Y:S10]  /*2f80*/  MUFU.TANH R210, R62 ;  /* 0x0000003e00d27308 */ /* 0x000ff40000002400 */
[----:B------:R1:W-:Y:S01]  /*2f90*/  MUFU.EX2 R187, R11 ;  /* 0x0000000b00bb7308 */ /* 0x0003e20000000800 */
[----:B---3--:R-:W-:Y:S01]  /*2fa0*/  FFMA.FTZ R8, R185, UR7, -R8 ;  /* 0x00000007b9087c23 */ /* 0x008fe20008010808 */
[----:B--2---:R-:W-:Y:S08]  /*2fb0*/  F2FP.BF16.F32.PACK_AB R6, R219, R220 ;  /* 0x000000dcdb06723e */ /* 0x004ff000000010ff */
[----:B------:R-:W-:Y:S01]  /*2fc0*/  MUFU.TANH R68, R65 ;  /* 0x0000004100447308 */ /* 0x000fe20000002400 */
[----:B------:R-:W-:Y:S02]  /*2fd0*/  F2FP.BF16.F32.PACK_AB R5, R244, R245 ;  /* 0x000000f5f405723e */ /* 0x000fe400000010ff */
[----:B------:R-:W-:Y:S07]  /*2fe0*/  F2FP.BF16.F32.PACK_AB R7, R155, R156 ;  /* 0x0000009c9b07723e */ /* 0x000fee00000010ff */
[----:B------:R-:W2:Y:S01]  /*2ff0*/  MUFU.TANH R152, R66 ;  /* 0x0000004200987308 */ /* 0x000ea20000002400 */
[----:B-1----:R-:W-:Y:S05]  /*3000*/  F2FP.BF16.F32.PACK_AB R11, R224, R225 ;  /* 0x000000e1e00b723e */ /* 0x002fea00000010ff */
[----:B------:R-:W-:Y:S04]  /*3010*/  STS [R133+0x14000], R11 ;  /* 0x0140000b85007388 */ /* 0x000fe80000000800 */
[----:B------:R2:W-:Y:S01]  /*3020*/  MUFU.EX2 R172, R8 ;  /* 0x0000000800ac7308 */ /* 0x0005e20000000800 */
[----:B------:R1:W-:Y:S04]  /*3030*/  STS [R4+0x14000], R6 ;  /* 0x0140000604007388 */ /* 0x0003e80000000800 */
[----:B------:R3:W-:Y:S05]  /*3040*/  STS [R4+0x14400], R5 ;  /* 0x0144000504007388 */ /* 0x0007ea0000000800 */
[----:B------:R-:W-:Y:S01]  /*3050*/  MUFU.TANH R213, R63 ;  /* 0x0000003f00d57308 */ /* 0x000fe20000002400 */
[----:B------:R3:W-:Y:S09]  /*3060*/  STS [R136+0x12000], R7 ;  /* 0x0120000788007388 */ /* 0x0007f20000000800 */
[----:B------:R-:W3:Y:S01]  /*3070*/  MUFU.TANH R157, R67 ;  /* 0x00000043009d7308 */ /* 0x000ee20000002400 */
[--C-:B--2---:R-:W-:Y:S09]  /*3080*/  FFMA.FTZ R8, R152, UR7, -R9.reuse ;  /* 0x0000000798087c23 */ /* 0x104ff20008010809 */
[----:B------:R-:W-:Y:S01]  /*3090*/  MUFU.EX2 R151, R8 ;  /* 0x0000000800977308 */ /* 0x000fe20000000800 */
[----:B-1----:R-:W-:Y:S01]  /*30a0*/  F2FP.BF16.F32.PACK_AB R6, R178, R179 ;  /* 0x000000b3b206723e */ /* 0x002fe200000010ff */
[--C-:B---3--:R-:W-:Y:S04]  /*30b0*/  FFMA.FTZ R4, R69, UR7, -R10.reuse ;  /* 0x0000000745047c23 */ /* 0x108fe8000801080a */
[----:B------:R1:W-:Y:S01]  /*30c0*/  STS [R136+0x12400], R6 ;  /* 0x0124000688007388 */ /* 0x0003e20000000800 */
[----:B------:R-:W-:Y:S01]  /*30d0*/  F2FP.BF16.F32.PACK_AB R5, R149, R150 ;  /* 0x000000969505723e */ /* 0x000fe200000010ff */
[----:B------:R-:W-:Y:S02]  /*30e0*/  FFMA.FTZ R10, R68, UR7, -R10 ;  /* 0x00000007440a7c23 */ /* 0x000fe4000801080a */
[----:B------:R2:W-:Y:S01]  /*30f0*/  MUFU.EX2 R141, R4 ;  /* 0x00000004008d7308 */ /* 0x0005e20000000800 */
[----:B------:R-:W-:Y:S01]  /*3100*/  F2FP.BF16.F32.PACK_AB R7, R208, R209 ;  /* 0x000000d1d007723e */ /* 0x000fe200000010ff */
[----:B------:R-:W-:Y:S01]  /*3110*/  FFMA.FTZ R9, R157, UR7, -R9 ;  /* 0x000000079d097c23 */ /* 0x000fe20008010809 */
[----:B------:R3:W-:Y:S07]  /*3120*/  STS [R139+0x12000], R5 ;  /* 0x012000058b007388 */ /* 0x0007ee0000000800 */
[----:B------:R-:W-:Y:S10]  /*3130*/  MUFU.EX2 R140, R10 ;  /* 0x0000000a008c7308 */ /* 0x000ff40000000800 */
[----:B------:R-:W3:Y:S01]  /*3140*/  MUFU.EX2 R148, R9 ;  /* 0x0000000900947308 */ /* 0x000ee20000000800 */
[----:B--2---:R-:W-:Y:S05]  /*3150*/  F2FP.BF16.F32.PACK_AB R4, R170, R171 ;  /* 0x000000abaa04723e */ /* 0x004fea00000010ff */
[----:B------:R2:W-:Y:S01]  /*3160*/  STS [R139+0x12400], R4 ;  /* 0x012400048b007388 */ /* 0x0005e20000000800 */
[----:B-1----:R-:W-:Y:S03]  /*3170*/  F2FP.BF16.F32.PACK_AB R6, R236, R237 ;  /* 0x000000edec06723e */ /* 0x002fe600000010ff */
[----:B------:R-:W1:Y:S01]  /*3180*/  MUFU.EX2 R173, R12 ;  /* 0x0000000c00ad7308 */ /* 0x000e620000000800 */
[----:B------:R1:W-:Y:S01]  /*3190*/  STS [R136+0x14000], R7 ;  /* 0x0140000788007388 */ /* 0x0003e20000000800 */
[----:B---3--:R-:W-:Y:S03]  /*31a0*/  F2FP.BF16.F32.PACK_AB R5, R203, R204 ;  /* 0x000000cccb05723e */ /* 0x008fe600000010ff */
[----:B------:R3:W-:Y:S04]  /*31b0*/  STS [R136+0x14400], R6 ;  /* 0x0144000688007388 */ /* 0x0007e80000000800 */
[----:B------:R3:W-:Y:S01]  /*31c0*/  STS [R139+0x14000], R5 ;  /* 0x014000058b007388 */ /* 0x0007e20000000800 */
[----:B--2---:R-:W-:Y:S01]  /*31d0*/  F2FP.BF16.F32.PACK_AB R4, R232, R233 ;  /* 0x000000e9e804723e */ /* 0x004fe200000010ff */
[--C-:B-1----:R-:W-:Y:S04]  /*31e0*/  FFMA.FTZ R7, R210, UR7, -R2.reuse ;  /* 0x00000007d2077c23 */ /* 0x102fe80008010802 */
[----:B------:R1:W-:Y:S01]  /*31f0*/  STS [R139+0x14400], R4 ;  /* 0x014400048b007388 */ /* 0x0003e20000000800 */
[----:B------:R-:W-:Y:S01]  /*3200*/  FFMA.FTZ R2, R213, UR7, -R2 ;  /* 0x00000007d5027c23 */ /* 0x000fe20008010802 */
[----:B---3--:R-:W-:Y:S01]  /*3210*/  F2FP.BF16.F32.PACK_AB R6, R163, R164 ;  /* 0x000000a4a306723e */ /* 0x008fe200000010ff */
[----:B------:R2:W-:Y:S01]  /*3220*/  MUFU.EX2 R193, R7 ;  /* 0x0000000700c17308 */ /* 0x0005e20000000800 */
[----:B------:R-:W-:Y:S03]  /*3230*/  F2FP.BF16.F32.PACK_AB R5, R144, R145 ;  /* 0x000000919005723e */ /* 0x000fe600000010ff */
[----:B------:R3:W-:Y:S06]  /*3240*/  STS [R134+0x400], R6 ;  /* 0x0004000686007388 */ /* 0x0007ec0000000800 */
[----:B------:R3:W4:Y:S01]  /*3250*/  MUFU.EX2 R192, R2 ;  /* 0x0000000200c07308 */ /* 0x0007220000000800 */
[----:B--2---:R-:W-:Y:S02]  /*3260*/  F2FP.BF16.F32.PACK_AB R7, R216, R217 ;  /* 0x000000d9d807723e */ /* 0x004fe400000010ff */
[----:B-1----:R-:W-:Y:S02]  /*3270*/  F2FP.BF16.F32.PACK_AB R4, R146, R147 ;  /* 0x000000939204723e */ /* 0x002fe400000010ff */
[----:B---3--:R-:W-:Y:S03]  /*3280*/  F2FP.BF16.F32.PACK_AB R2, R148, R151 ;  /* 0x000000979402723e */ /* 0x008fe600000010ff */
[----:B------:R1:W-:Y:S01]  /*3290*/  STS [R134], R4 ;  /* 0x0000000486007388 */ /* 0x0003e20000000800 */
[----:B------:R-:W-:Y:S03]  /*32a0*/  F2FP.BF16.F32.PACK_AB R6, R194, R195 ;  /* 0x000000c3c206723e */ /* 0x000fe600000010ff */
[----:B------:R2:W-:Y:S01]  /*32b0*/  STS [R138], R5 ;  /* 0x000000058a007388 */ /* 0x0005e20000000800 */
[----:B-1----:R-:W-:Y:S02]  /*32c0*/  F2FP.BF16.F32.PACK_AB R4, R159, R158 ;  /* 0x0000009e9f04723e */ /* 0x002fe400000010ff */
[----:B--2---:R-:W-:Y:S03]  /*32d0*/  F2FP.BF16.F32.PACK_AB R5, R222, R223 ;  /* 0x000000dfde05723e */ /* 0x004fe600000010ff */
        /* <DEDUP_REMOVED lines=8> */
[----:B------:R2:W-:Y:S01]  /*3360*/  STS [R135], R6 ;  /* 0x0000000687007388 */ /* 0x0005e20000000800 */
[----:B------:R-:W-:Y:S03]  /*3370*/  F2FP.BF16.F32.PACK_AB R7, R175, R176 ;  /* 0x000000b0af07723e */ /* 0x000fe600000010ff */
[----:B------:R3:W-:Y:S04]  /*3380*/  STS [R135+0x400], R5 ;  /* 0x0004000587007388 */ /* 0x0007e80000000800 */
[----:B------:R4:W-:Y:S01]  /*3390*/  STS [R137+0x400], R2 ;  /* 0x0004000289007388 */ /* 0x0009e20000000800 */
[----:B-1----:R-:W-:Y:S02]  /*33a0*/  F2FP.BF16.F32.PACK_AB R4, R140, R141 ;  /* 0x0000008d8c04723e */ /* 0x002fe400000010ff */
[----:B--2---:R-:W-:Y:S03]  /*33b0*/  F2FP.BF16.F32.PACK_AB R6, R202, R205 ;  /* 0x000000cdca06723e */ /* 0x004fe600000010ff */
[----:B------:R1:W-:Y:S01]  /*33c0*/  STS [R137], R4 ;  /* 0x0000000489007388 */ /* 0x0003e20000000800 */
[----:B---3--:R-:W-:Y:S03]  /*33d0*/  F2FP.BF16.F32.PACK_AB R5, R172, R173 ;  /* 0x000000adac05723e */ /* 0x008fe600000010ff */
[----:B------:R-:W-:Y:S01]  /*33e0*/  STS [R135+0x2000], R7 ;  /* 0x0020000787007388 */ /* 0x000fe20000000800 */
[----:B----4-:R-:W-:Y:S03]  /*33f0*/  LEA R2, R119, UR4, 0x1 ;  /* 0x0000000477027c11 */ /* 0x010fe6000f8e08ff */
[----:B------:R-:W-:Y:S04]  /*3400*/  STS [R135+0x2400], R6 ;  /* 0x0024000687007388 */ /* 0x000fe80000000800 */
[----:B------:R-:W-:Y:S01]  /*3410*/  STS [R137+0x2000], R5 ;  /* 0x0020000589007388 */ /* 0x000fe20000000800 */
[----:B-1----:R-:W-:Y:S05]  /*3420*/  F2FP.BF16.F32.PACK_AB R4, R192, R193 ;  /* 0x000000c1c004723e */ /* 0x002fea00000010ff */
[----:B------:R-:W-:Y:S04]  /*3430*/  STS [R137+0x2400], R4 ;  /* 0x0024000489007388 */ /* 0x000fe80000000800 */
[----:B------:R-:W-:Y:S08]  /*3440*/  LDSM.16.M88.4 R64, [R2+0x4000] ;  /* 0x004000000240783b */ /* 0x000ff00000000200 */
[----:B------:R-:W1:Y:S08]  /*3450*/  LDSM.16.M88.4 R16, [R0+0x8000] ;  /* 0x008000000010783b */ /* 0x000e700000000200 */
[----:B------:R2:W3:Y:S08]  /*3460*/  LDSM.16.M88.4 R60, [R2+0x5000] ;  /* 0x00500000023c783b */ /* 0x0004f00000000200 */
[----:B------:R-:W4:Y:S08]  /*3470*/  LDSM.16.M88.4 R32, [R0+0x8400] ;  /* 0x008400000020783b */ /* 0x000f300000000200 */
[----:B------:R-:W4:Y:S01]  /*3480*/  LDSM.16.M88.4 R48, [R0+0x8800] ;  /* 0x008800000030783b */ /* 0x000f220000000200 */
[----:B--2---:R-:W-:Y:S07]  /*3490*/  IADD3 R2, PT, PT, R2, R123, RZ ;  /* 0x0000007b02027210 */ /* 0x004fee0007ffe0ff */
[----:B------:R2:W4:Y:S01]  /*34a0*/  LDSM.16.M88.4 R100, [R0+0x8c00] ;  /* 0x008c00000064783b */ /* 0x0005220000000200 */
[-C--:B-1----:R-:W-:Y:S07]  /*34b0*/  HMMA.16816.F32.BF16 R4, R64, R16.reuse, RZ ;  /* 0x000000104004723c */ /* 0x082fee00000418ff */
[----:B------:R-:W-:Y:S01]  /*34c0*/  LDSM.16.M88.4 R104, [R3+0x8000] ;  /* 0x008000000368783b */ /* 0x000fe20000000200 */
[C---:B---3--:R-:W-:Y:S07]  /*34d0*/  HMMA.16816.F32.BF16 R8, R60.reuse, R16, RZ ;  /* 0x000000103c08723c */ /* 0x048fee00000418ff */
[----:B------:R-:W-:Y:S01]  /*34e0*/  LDSM.16.M88.4 R108, [R2+0x5000] ;  /* 0x00500000026c783b */ /* 0x000fe20000000200 */
[----:B--2---:R-:W-:Y:S02]  /*34f0*/  MOV R0, R14 ;  /* 0x0000000e00007202 */ /* 0x004fe40000000f00 */
        /* <DEDUP_REMOVED lines=19> */
[C---:B------:R-:W-:Y:S04]  /*3630*/  FADD.FTZ R4, -R132.reuse, R4 ;  /* 0x0000000484047221 */ /* 0x040fe80000010100 */
[----:B------:R-:W-:Y:S01]  /*3640*/  FMUL.FTZ R4, R165, R4 ;  /* 0x00000004a5047220 */ /* 0x000fe20000410000 */
[C---:B------:R-:W-:Y:S01]  /*3650*/  HMMA.16816.F32.BF16 R16, R100.reuse, R106, R16 ;  /* 0x0000006a6410723c */ /* 0x040fe20000041810 */
[----:B------:R-:W1:Y:S07]  /*3660*/  LDSM.16.M88.4 R104, [R3+0x8400] ;  /* 0x008400000368783b */ /* 0x000e6e0000000200 */
        /* <DEDUP_REMOVED lines=8> */
[C---:B------:R-:W-:Y:S04]  /*36f0*/  HMMA.16816.F32.BF16 R40, R108.reuse, R104, R40 ;  /* 0x000000686c28723c */ /* 0x040fe80000041828 */
[----:B------:R-:W-:Y:S02]  /*3700*/  MOV R104, R114 ;  /* 0x0000007200687202 */ /* 0x000fe40000000f00 */
[----:B------:R-:W-:Y:S02]  /*3710*/  MOV R105, R115 ;  /* 0x0000007300697202 */ /* 0x000fe40000000f00 */
[----:B------:R1:W2:Y:S01]  /*3720*/  LDSM.16.M88.4 R112, [R3+0x8c00] ;  /* 0x008c00000370783b */ /* 0x0002a20000000200 */
[-C--:B------:R-:W-:Y:S08]  /*3730*/  HMMA.16816.F32.BF16 R44, R108, R106.reuse, R44 ;  /* 0x0000006a6c2c723c */ /* 0x080ff0000004182c */
[C---:B------:R-:W-:Y:S04]  /*3740*/  HMMA.16816.F32.BF16 R48, R100.reuse, R106, R48 ;  /* 0x0000006a6430723c */ /* 0x040fe80000041830 */
[----:B------:R-:W-:Y:S02]  /*3750*/  MOV R106, R104 ;  /* 0x00000068006a7202 */ /* 0x000fe40000000f00 */
[----:B------:R-:W-:Y:S02]  /*3760*/  MOV R107, R105 ;  /* 0x00000069006b7202 */ /* 0x000fe40000000f00 */
[----:B------:R-:W-:Y:S01]  /*3770*/  SHF.L.U32 R105, R125, 0x3, RZ ;  /* 0x000000037d697819 */ /* 0x000fe200000006ff */
[----:B------:R-:W-:Y:S03]  /*3780*/  FFMA.FTZ R106, -R106, R106, 1 ;  /* 0x3f8000006a6a7423 */ /* 0x000fe6000001016a */
[----:B------:R-:W-:Y:S01]  /*3790*/  LOP3.LUT R104, R105, 0x38, RZ, 0xc0, !PT ;  /* 0x0000003869687812 */ /* 0x000fe200078ec0ff */
[----:B------:R-:W-:Y:S01]  /*37a0*/  FMUL.FTZ R106, R106, UR12 ;  /* 0x0000000c6a6a7c20 */ /* 0x000fe20008410000 */
[C---:B-1----:R-:W-:Y:S04]  /*37b0*/  FADD.FTZ R3, -R132.reuse, R5 ;  /* 0x0000000584037221 */ /* 0x042fe80000010100 */
[----:B------:R-:W-:Y:S01]  /*37c0*/  FMUL.FTZ R3, R169, R3 ;  /* 0x00000003a9037220 */ /* 0x000fe20000410000 */
[----:B------:R-:W-:Y:S01]  /*37d0*/  FADD.FTZ R48, -R132, R48 ;  /* 0x0000003084307221 */ /* 0x000fe20000010100 */
[-C--:B--2---:R-:W-:Y:S08]  /*37e0*/  HMMA.16816.F32.BF16 R52, R100, R112.reuse, R52 ;  /* 0x000000706434723c */ /* 0x084ff00000041834 */
[C---:B------:R-:W-:Y:S04]  /*37f0*/  HMMA.16816.F32.BF16 R56, R108.reuse, R112, R56 ;  /* 0x000000706c38723c */ /* 0x040fe80000041838 */
[----:B------:R-:W-:Y:S02]  /*3800*/  MOV R112, R2 ;  /* 0x0000000200707202 */ /* 0x000fe40000000f00 */
[----:B------:R-:W-:Y:S02]  /*3810*/  MOV R113, R0 ;  /* 0x0000000000717202 */ /* 0x000fe40000000f00 */
[-C--:B------:R-:W-:Y:S03]  /*3820*/  HMMA.16816.F32.BF16 R60, R108, R114.reuse, R60 ;  /* 0x000000726c3c723c */ /* 0x080fe6000004183c */
[----:B------:R-:W-:Y:S01]  /*3830*/  LOP3.LUT R0, R126, 0x400, RZ, 0xc0, !PT ;  /* 0x000004007e007812 */ /* 0x000fe200078ec0ff */
[----:B------:R-:W-:Y:S01]  /*3840*/  FFMA.FTZ R5, -R112, R112, 1 ;  /* 0x3f80000070057423 */ /* 0x000fe20000010170 */
[----:B------:R-:W-:Y:S03]  /*3850*/  LOP3.LUT R2, R124, 0x30, R122, 0xf8, !PT ;  /* 0x000000307c027812 */ /* 0x000fe600078ef87a */
[----:B------:R-:W-:Y:S01]  /*3860*/  FMUL.FTZ R5, R5, UR12 ;  /* 0x0000000c05057c20 */ /* 0x000fe20008410000 */
[----:B------:R-:W-:Y:S01]  /*3870*/  LOP3.LUT R2, R2, 0x1c0, R126, 0xf8, !PT ;  /* 0x000001c002027812 */ /* 0x000fe200078ef87e */
[----:B------:R-:W-:Y:S04]  /*3880*/  HMMA.16816.F32.BF16 R64, R100, R114, R64 ;  /* 0x000000726440723c */ /* 0x000fe80000041840 */
[----:B------:R-:W-:Y:S01]  /*3890*/  FMUL.FTZ R100, R106, R3 ;  /* 0x000000036a647220 */ /* 0x000fe20000410000 */
[----:B------:R-:W-:Y:S01]  /*38a0*/  FMUL.FTZ R101, R5, R4 ;  /* 0x0000000405657220 */ /* 0x000fe20000410000 */
[C---:B------:R-:W-:Y:S01]  /*38b0*/  FADD.FTZ R4, -R132.reuse, R16 ;  /* 0x0000001084047221 */ /* 0x040fe20000010100 */
[----:B------:R-:W-:Y:S01]  /*38c0*/  FADD.FTZ R16, -R132, R21 ;  /* 0x0000001584107221 */ /* 0x000fe20000010100 */
[----:B------:R-:W-:Y:S01]  /*38d0*/  FFMA.FTZ R21, -R78, R78, 1 ;  /* 0x3f8000004e157423 */ /* 0x000fe2000001014e */
[----:B------:R-:W-:Y:S01]  /*38e0*/  LOP3.LUT R2, R2, R104, RZ, 0x3c, !PT ;  /* 0x0000006802027212 */ /* 0x000fe200078e3cff */
[----:B------:R-:W-:Y:S01]  /*38f0*/  FMUL.FTZ R4, R161, R4 ;  /* 0x00000004a1047220 */ /* 0x000fe20000410000 */
[----:B------:R-:W-:Y:S01]  /*3900*/  FMUL.FTZ R16, R155, R16 ;  /* 0x000000109b107220 */ /* 0x000fe20000410000 */
[----:B------:R-:W-:Y:S01]  /*3910*/  FMUL.FTZ R21, R21, UR12 ;  /* 0x0000000c15157c20 */ /* 0x000fe20008410000 */
[----:B------:R-:W-:Y:S01]  /*3920*/  LEA R2, R2, R0, 0x1 ;  /* 0x0000000002027211 */ /* 0x000fe200078e08ff */
[C---:B------:R-:W-:Y:S01]  /*3930*/  FADD.FTZ R0, -R132.reuse, R20 ;  /* 0x0000001484007221 */ /* 0x040fe20000010100 */
[----:B------:R-:W-:Y:S01]  /*3940*/  FFMA.FTZ R20, -R79, R79, 1 ;  /* 0x3f8000004f147423 */ /* 0x000fe2000001014f */
[----:B------:R-:W-:Y:S01]  /*3950*/  FADD.FTZ R3, -R132, R17 ;  /* 0x0000001184037221 */ /* 0x000fe20000010100 */
[----:B------:R1:W5:Y:S01]  /*3960*/  LDL.LU R79, [R1+0x5c] ;  /* 0x00005c00014f7983 */ /* 0x0003620000300800 */
[----:B------:R-:W-:Y:S01]  /*3970*/  FMUL.FTZ R0, R156, R0 ;  /* 0x000000009c007220 */ /* 0x000fe20000410000 */
[----:B------:R-:W-:Y:S01]  /*3980*/  FMUL.FTZ R20, R20, UR12 ;  /* 0x0000000c14147c20 */ /* 0x000fe20008410000 */
[----:B------:R-:W-:Y:S01]  /*3990*/  FMUL.FTZ R3, R160, R3 ;  /* 0x00000003a0037220 */ /* 0x000fe20000410000 */
[----:B------:R1:W5:Y:S01]  /*39a0*/  LDL.LU R78, [R1+0x58] ;  /* 0x00005800014e7983 */ /* 0x0003620000300800 */
[----:B------:R-:W-:Y:S01]  /*39b0*/  FFMA.FTZ R17, -R113, R113, 1 ;  /* 0x3f80000071117423 */ /* 0x000fe20000010171 */
[----:B------:R-:W-:Y:S03]  /*39c0*/  FFMA.FTZ R5, -R107, R107, 1 ;  /* 0x3f8000006b057423 */ /* 0x000fe6000001016b */
[----:B------:R-:W-:Y:S01]  /*39d0*/  FMUL.FTZ R17, R17, UR12 ;  /* 0x0000000c11117c20 */ /* 0x000fe20008410000 */
[----:B------:R-:W-:Y:S03]  /*39e0*/  FMUL.FTZ R5, R5, UR12 ;  /* 0x0000000c05057c20 */ /* 0x000fe60008410000 */
[----:B------:R-:W-:Y:S01]  /*39f0*/  FMUL.FTZ R17, R17, R4 ;  /* 0x0000000411117220 */ /* 0x000fe20000410000 */
[----:B------:R-:W-:Y:S01]  /*3a00*/  FMUL.FTZ R4, R20, R0 ;  /* 0x0000000014047220 */ /* 0x000fe20000410000 */
[----:B------:R-:W-:Y:S01]  /*3a10*/  FFMA.FTZ R20, -R74, R74, 1 ;  /* 0x3f8000004a147423 */ /* 0x000fe2000001014a */
        /* <DEDUP_REMOVED lines=8> */
[----:B------:R-:W-:Y:S01]  /*3aa0*/  FADD.FTZ R4, -R132, R36 ;  /* 0x0000002484047221 */ /* 0x000fe20000010100 */
[----:B------:R-:W-:Y:S01]  /*3ab0*/  F2FP.BF16.F32.PACK_AB R100, R5, R17 ;  /* 0x000000110564723e */ /* 0x000fe200000010ff */
[----:B------:R-:W-:Y:S01]  /*3ac0*/  FFMA.FTZ R36, -R72, R72, 1 ;  /* 0x3f80000048247423 */ /* 0x000fe20000010148 */
[----:B------:R-:W-:Y:S01]  /*3ad0*/  FMUL.FTZ R5, R149, R33 ;  /* 0x0000002195057220 */ /* 0x000fe20000410000 */
        /* <DEDUP_REMOVED lines=12> */
[----:B------:R-:W-:Y:S01]  /*3ba0*/  FMUL.FTZ R4, R145, R48 ;  /* 0x0000003091047220 */ /* 0x000fe20000410000 */
[----:B------:R-:W-:Y:S01]  /*3bb0*/  FFMA.FTZ R48, -R70, R70, 1 ;  /* 0x3f80000046307423 */ /* 0x000fe20000010146 */
[----:B------:R1:W5:Y:S01]  /*3bc0*/  LDL.LU R74, [R1+0x48] ;  /* 0x00004800014a7983 */ /* 0x0003620000300800 */
[----:B------:R-:W-:Y:S01]  /*3bd0*/  FMUL.FTZ R0, R146, R0 ;  /* 0x0000000092007220 */ /* 0x000fe20000410000 */
[----:B------:R-:W-:Y:S01]  /*3be0*/  FMUL.FTZ R20, R20, UR12 ;  /* 0x0000000c14147c20 */ /* 0x000fe20008410000 */
[----:B------:R-:W-:Y:S01]  /*3bf0*/  FMUL.FTZ R16, R16, UR12 ;  /* 0x0000000c10107c20 */ /* 0x000fe20008410000 */
[----:B------:R1:W5:Y:S01]  /*3c00*/  LDL.LU R73, [R1+0x44] ;  /* 0x0000440001497983 */ /* 0x0003620000300800 */
[----:B------:R-:W-:Y:S01]  /*3c10*/  FMUL.FTZ R32, R32, UR12 ;  /* 0x0000000c20207c20 */ /* 0x000fe20008410000 */
[----:B------:R-:W-:Y:S01]  /*3c20*/  FMUL.FTZ R20, R20, R0 ;  /* 0x0000000014147220 */ /* 0x000fe20000410000 */
[----:B------:R-:W-:Y:S01]  /*3c30*/  FMUL.FTZ R16, R16, R4 ;  /* 0x0000000410107220 */ /* 0x000fe20000410000 */
[----:B------:R1:W5:Y:S01]  /*3c40*/  LDL.LU R72, [R1+0x40] ;  /* 0x0000400001487983 */ /* 0x0003620000300800 */
[----:B------:R-:W-:Y:S01]  /*3c50*/  FMUL.FTZ R4, R37, UR12 ;  /* 0x0000000c25047c20 */ /* 0x000fe20008410000 */
[----:B------:R-:W-:Y:S01]  /*3c60*/  FMUL.FTZ R32, R32, R5 ;  /* 0x0000000520207220 */ /* 0x000fe20000410000 */
[----:B------:R-:W-:Y:S01]  /*3c70*/  F2FP.BF16.F32.PACK_AB R37, R20, R21 ;  /* 0x000000151425723e */ /* 0x000fe200000010ff */
[----:B------:R1:W5:Y:S01]  /*3c80*/  LDL.LU R71, [R1+0x3c] ;  /* 0x00003c0001477983 */ /* 0x0003620000300800 */
[----:B------:R-:W-:Y:S01]  /*3c90*/  FFMA.FTZ R21, -R69, R69, 1 ;  /* 0x3f80000045157423 */ /* 0x000fe20000010145 */
[----:B------:R-:W-:Y:S01]  /*3ca0*/  FFMA.FTZ R20, -R68, R68, 1 ;  /* 0x3f80000044147423 */ /* 0x000fe20000010144 */
[C---:B------:R-:W-:Y:S01]  /*3cb0*/  FADD.FTZ R5, -R132.reuse, R49 ;  /* 0x0000003184057221 */ /* 0x040fe20000010100 */
[----:B------:R1:W5:Y:S01]  /*3cc0*/  LDL.LU R70, [R1+0x38] ;  /* 0x0000380001467983 */ /* 0x0003620000300800 */
[----:B------:R-:W-:Y:S01]  /*3cd0*/  FADD.FTZ R0, -R132, R52 ;  /* 0x0000003484007221 */ /* 0x000fe20000010100 */
[----:B------:R-:W-:Y:S01]  /*3ce0*/  FMUL.FTZ R36, R36, UR12 ;  /* 0x0000000c24247c20 */ /* 0x000fe20008410000 */
[----:B------:R-:W-:Y:S01]  /*3cf0*/  FMUL.FTZ R5, R144, R5 ;  /* 0x0000000590057220 */ /* 0x000fe20000410000 */
[----:B------:R1:W5:Y:S01]  /*3d00*/  LDL.LU R69, [R1+0x34] ;  /* 0x0000340001457983 */ /* 0x0003620000300800 */
[----:B------:R-:W-:Y:S01]  /*3d10*/  FADD.FTZ R17, -R132, R53 ;  /* 0x0000003584117221 */ /* 0x000fe20000010100 */
[----:B------:R-:W-:Y:S01]  /*3d20*/  FMUL.FTZ R0, R143, R0 ;  /* 0x000000008f007220 */ /* 0x000fe20000410000 */
[----:B------:R-:W-:Y:S01]  /*3d30*/  FMUL.FTZ R5, R36, R5 ;  /* 0x0000000524057220 */ /* 0x000fe20000410000 */
[----:B------:R1:W5:Y:S01]  /*3d40*/  LDL.LU R68, [R1+0x30] ;  /* 0x0000300001447983 */ /* 0x0003620000300800 */
[----:B------:R-:W-:Y:S01]  /*3d50*/  FMUL.FTZ R17, R142, R17 ;  /* 0x000000118e117220 */ /* 0x000fe20000410000 */
[----:B------:R-:W-:Y:S01]  /*3d60*/  FMUL.FTZ R36, R48, UR12 ;  /* 0x0000000c30247c20 */ /* 0x000fe20008410000 */
[----:B------:R-:W-:Y:S01]  /*3d70*/  FMUL.FTZ R4, R4, R0 ;  /* 0x0000000004047220 */ /* 0x000fe20000410000 */
[----:B------:R-:W-:Y:S01]  /*3d80*/  FMUL.FTZ R21, R21, UR12 ;  /* 0x0000000c15157c20 */ /* 0x000fe20008410000 */
[----:B------:R-:W-:Y:S01]  /*3d90*/  F2FP.BF16.F32.PACK_AB R48, R32, R33 ;  /* 0x000000212030723e */ /* 0x000fe200000010ff */
[----:B------:R-:W-:Y:S01]  /*3da0*/  FMUL.FTZ R0, R36, R17 ;  /* 0x0000001124007220 */ /* 0x000fe20000410000 */
[----:B------:R-:W-:Y:S01]  /*3db0*/  F2FP.BF16.F32.PACK_AB R36, R5, R16 ;  /* 0x000000100524723e */ /* 0x000fe200000010ff */
[C---:B------:R-:W-:Y:S01]  /*3dc0*/  FADD.FTZ R16, -R132.reuse, R64 ;  /* 0x0000004084107221 */ /* 0x040fe20000010100 */
[----:B------:R-:W-:Y:S01]  /*3dd0*/  FADD.FTZ R5, -R132, R65 ;  /* 0x0000004184057221 */ /* 0x000fe20000010100 */
[----:B------:R-:W-:Y:S01]  /*3de0*/  FFMA.FTZ R17, -R128, R128, 1 ;  /* 0x3f80000080117423 */ /* 0x000fe20000010180 */
[----:B------:R-:W-:Y:S01]  /*3df0*/  F2FP.BF16.F32.PACK_AB R33, R0, R4 ;  /* 0x000000040021723e */ /* 0x000fe200000010ff */
        /* <DEDUP_REMOVED lines=8> */
[----:B------:R-:W-:Y:S01]  /*3e80*/  SHF.L.U32 R128, R125, 0x2, RZ ;  /* 0x000000027d807819 */ /* 0x000fe200000006ff */
[----:B------:R-:W-:Y:S01]  /*3e90*/  FMUL.FTZ R20, R20, UR12 ;  /* 0x0000000c14147c20 */ /* 0x000fe20008410000 */
[----:B------:R-:W-:Y:S01]  /*3ea0*/  FMUL.FTZ R17, R17, UR12 ;  /* 0x0000000c11117c20 */ /* 0x000fe20008410000 */
[----:B------:R-:W-:Y:S01]  /*3eb0*/  FMUL.FTZ R16, R16, UR12 ;  /* 0x0000000c10107c20 */ /* 0x000fe20008410000 */
[----:B------:R-:W-:Y:S01]  /*3ec0*/  LOP3.LUT R128, R128, 0x18, RZ, 0xc0, !PT ;  /* 0x0000001880807812 */ /* 0x000fe200078ec0ff */
[----:B------:R-:W-:Y:S01]  /*3ed0*/  FMUL.FTZ R20, R20, R5 ;  /* 0x0000000514147220 */ /* 0x000fe20000410000 */
[----:B------:R-:W-:Y:S01]  /*3ee0*/  SHF.L.U32 R127, R125, 0x5, RZ ;  /* 0x000000057d7f7819 */ /* 0x000fe200000006ff */
[----:B------:R-:W-:Y:S01]  /*3ef0*/  FMUL.FTZ R17, R17, R4 ;  /* 0x0000000411117220 */ /* 0x000fe20000410000 */
        /* <DEDUP_REMOVED lines=11> */
[----:B------:R-:W-:Y:S02]  /*3fb0*/  VIADD R117, R117, UR13 ;  /* 0x0000000d75757c36 */ /* 0x000fe40008000000 */
        /* <DEDUP_REMOVED lines=19> */
.L_x_1262:
[----:B------:R2:W-:Y:S01]  /*40f0*/  STS [R133+0xa000], R3 ;  /* 0x00a0000385007388 */ /* 0x0005e20000000800 */
[C---:B------:R-:W-:Y:S01]  /*4100*/  FADD.FTZ R0, -R131.reuse, R23 ;  /* 0x0000001783007221 */ /* 0x040fe20000010100 */
[----:B------:R-:W-:Y:S01]  /*4110*/  FADD.FTZ R22, -R131, R22 ;  /* 0x0000001683167221 */ /* 0x000fe20000010100 */
[----:B-1----:R-:W-:Y:S01]  /*4120*/  FFMA.FTZ R5, -R191, R191, 1 ;  /* 0x3f800000bf057423 */ /* 0x002fe200000101bf */
[----:B------:R-:W-:Y:S01]  /*4130*/  FFMA.FTZ R4, -R190, R190, 1 ;  /* 0x3f800000be047423 */ /* 0x000fe200000101be */
[----:B------:R-:W-:Y:S01]  /*4140*/  FMUL.FTZ R0, R178, R0 ;  /* 0x00000000b2007220 */ /* 0x000fe20000410000 */
[----:B------:R-:W-:Y:S01]  /*4150*/  FMUL.FTZ R22, R179, R22 ;  /* 0x00000016b3167220 */ /* 0x000fe20000410000 */
[----:B------:R-:W-:Y:S01]  /*4160*/  FMUL.FTZ R5, R5, UR12 ;  /* 0x0000000c05057c20 */ /* 0x000fe20008410000 */
[----:B------:R-:W-:Y:S01]  /*4170*/  FMUL.FTZ R4, R4, UR12 ;  /* 0x0000000c04047c20 */ /* 0x000fe20008410000 */
[----:B------:R-:W-:Y:S01]  /*4180*/  FADD.FTZ R19, -R131, R19 ;  /* 0x0000001383137221 */ /* 0x000fe20000010100 */
[----:B------:R-:W-:Y:S01]  /*4190*/  FFMA.FTZ R6, -R198, R198, 1 ;  /* 0x3f800000c6067423 */ /* 0x000fe200000101c6 */
        /* <DEDUP_REMOVED lines=8> */
[----:B------:R-:W-:Y:S01]  /*4220*/  FMUL.FTZ R19, R6, R19 ;  /* 0x0000001306137220 */ /* 0x000fe20000410000 */
[----:B------:R-:W-:Y:S01]  /*4230*/  FFMA.FTZ R6, -R180, R180, 1 ;  /* 0x3f800000b4067423 */ /* 0x000fe200000101b4 */
[----:B------:R-:W-:Y:S01]  /*4240*/  FMUL.FTZ R38, R5, R38 ;  /* 0x0000002605267220 */ /* 0x000fe20000410000 */
[----:B------:R-:W-:Y:S01]  /*4250*/  FMUL.FTZ R35, R170, R35 ;  /* 0x00000023aa237220 */ /* 0x000fe20000410000 */
[C---:B------:R-:W-:Y:S01]  /*4260*/  FADD.FTZ R18, -R131.reuse, R18 ;  /* 0x0000001283127221 */ /* 0x040fe20000010100 */
[----:B------:R-:W-:Y:S01]  /*4270*/  FMUL.FTZ R6, R6, UR12 ;  /* 0x0000000c06067c20 */ /* 0x000fe20008410000 */
[----:B--2---:R-:W-:Y:S01]  /*4280*/  F2FP.BF16.F32.PACK_AB R3, R16, R17 ;  /* 0x000000111003723e */ /* 0x004fe200000010ff */
[----:B------:R-:W-:Y:S01]  /*4290*/  FMUL.FTZ R16, R4, R0 ;  /* 0x0000000004107220 */ /* 0x000fe20000410000 */
[----:B------:R-:W-:Y:S01]  /*42a0*/  FADD.FTZ R0, -R131, R39 ;  /* 0x0000002783007221 */ /* 0x000fe20000010100 */
[----:B------:R-:W-:Y:S01]  /*42b0*/  FFMA.FTZ R4, -R174, R174, 1 ;  /* 0x3f800000ae047423 */ /* 0x000fe200000101ae */
[----:B------:R-:W-:Y:S01]  /*42c0*/  FFMA.FTZ R7, -R199, R199, 1 ;  /* 0x3f800000c7077423 */ /* 0x000fe200000101c7 */
[----:B------:R-:W-:Y:S01]  /*42d0*/  FADD.FTZ R50, -R131, R50 ;  /* 0x0000003283327221 */ /* 0x000fe20000010100 */
[----:B------:R-:W-:Y:S01]  /*42e0*/  FMUL.FTZ R0, R163, R0 ;  /* 0x00000000a3007220 */ /* 0x000fe20000410000 */
[----:B------:R-:W-:Y:S01]  /*42f0*/  FMUL.FTZ R4, R4, UR12 ;  /* 0x0000000c04047c20 */ /* 0x000fe20008410000 */
[----:B------:R-:W-:Y:S01]  /*4300*/  FMUL.FTZ R35, R6, R35 ;  /* 0x0000002306237220 */ /* 0x000fe20000410000 */
[----:B------:R-:W-:Y:S01]  /*4310*/  FMUL.FTZ R18, R184, R18 ;  /* 0x00000012b8127220 */ /* 0x000fe20000410000 */
[----:B------:R-:W-:Y:S01]  /*4320*/  FMUL.FTZ R7, R7, UR12 ;  /* 0x0000000c07077c20 */ /* 0x000fe20008410000 */
[----:B------:R-:W-:Y:S01]  /*4330*/  FMUL.FTZ R4, R4, R0 ;  /* 0x0000000004047220 */ /* 0x000fe20000410000 */
[----:B------:R1:W-:Y:S01]  /*4340*/  STS [R133+0xa400], R3 ;  /* 0x00a4000385007388 */ /* 0x0003e20000000800 */
[----:B------:R-:W-:Y:S01]  /*4350*/  FMUL.FTZ R50, R158, R50 ;  /* 0x000000329e327220 */ /* 0x000fe20000410000 */
[----:B------:R-:W-:Y:S01]  /*4360*/  FFMA.FTZ R5, -R168, R168, 1 ;  /* 0x3f800000a8057423 */ /* 0x000fe200000101a8 */
[----:B------:R-:W-:Y:S01]  /*4370*/  FADD.FTZ R51, -R131, R51 ;  /* 0x0000003383337221 */ /* 0x000fe20000010100 */
[----:B------:R-:W-:Y:S01]  /*4380*/  F2FP.BF16.F32.PACK_AB R38, R4, R38 ;  /* 0x000000260426723e */ /* 0x000fe200000010ff */
[----:B------:R-:W-:Y:S01]  /*4390*/  FFMA.FTZ R4, -R167, R167, 1 ;  /* 0x3f800000a7047423 */ /* 0x000fe200000101a7 */
[----:B------:R-:W-:Y:S01]  /*43a0*/  FADD.FTZ R54, -R131, R54 ;  /* 0x0000003683367221 */ /* 0x000fe20000010100 */
[----:B------:R-:W-:Y:S01]  /*43b0*/  FMUL.FTZ R18, R7, R18 ;  /* 0x0000001207127220 */ /* 0x000fe20000410000 */
[----:B------:R-:W-:Y:S01]  /*43c0*/  FMUL.FTZ R51, R159, R51 ;  /* 0x000000339f337220 */ /* 0x000fe20000410000 */
[----:B------:R-:W-:Y:S01]  /*43d0*/  FMUL.FTZ R6, R4, UR12 ;  /* 0x0000000c04067c20 */ /* 0x000fe20008410000 */
[----:B------:R-:W-:Y:S01]  /*43e0*/  FFMA.FTZ R4, -R162, R162, 1 ;  /* 0x3f800000a2047423 */ /* 0x000fe200000101a2 */
[----:B------:R-:W-:Y:S01]  /*43f0*/  FMUL.FTZ R54, R153, R54 ;  /* 0x0000003699367220 */ /* 0x000fe20000410000 */
[----:B------:R-:W-:Y:S01]  /*4400*/  F2FP.BF16.F32.PACK_AB R0, R19, R18 ;  /* 0x000000121300723e */ /* 0x000fe200000010ff */
[----:B------:R-:W-:Y:S01]  /*4410*/  FMUL.FTZ R50, R6, R50 ;  /* 0x0000003206327220 */ /* 0x000fe20000410000 */
[----:B------:R-:W-:Y:S01]  /*4420*/  FMUL.FTZ R6, R5, UR12 ;  /* 0x0000000c05067c20 */ /* 0x000fe20008410000 */
[----:B------:R-:W-:Y:S01]  /*4430*/  FMUL.FTZ R5, R4, UR12 ;  /* 0x0000000c04057c20 */ /* 0x000fe20008410000 */
[----:B------:R-:W-:Y:S01]  /*4440*/  MOV R18, 0x10 ;  /* 0x0000001000127802 */ /* 0x000fe20000000f00 */
[----:B------:R-:W-:Y:S01]  /*4450*/  FADD.FTZ R66, -R131, R66 ;  /* 0x0000004283427221 */ /* 0x000fe20000010100 */
[----:B------:R-:W-:Y:S01]  /*4460*/  FMUL.FTZ R51, R6, R51 ;  /* 0x0000003306337220 */ /* 0x000fe20000410000 */
[----:B------:R-:W-:Y:S01]  /*4470*/  FMUL.FTZ R54, R5, R54 ;  /* 0x0000003605367220 */ /* 0x000fe20000410000 */
[----:B------:R-:W-:Y:S01]  /*4480*/  FADD.FTZ R4, -R131, R67 ;  /* 0x0000004383047221 */ /* 0x000fe20000010100 */
[----:B------:R-:W-:Y:S01]  /*4490*/  FFMA.FTZ R6, -R152, R152, 1 ;  /* 0x3f80000098067423 */ /* 0x000fe20000010198 */
[----:B------:R-:W-:Y:S01]  /*44a0*/  FFMA.FTZ R5, -R157, R157, 1 ;  /* 0x3f8000009d057423 */ /* 0x000fe2000001019d */
[----:B------:R-:W-:Y:S01]  /*44b0*/  SEL R18, R18, 0xfffffff0, !P1 ;  /* 0xfffffff012127807 */ /* 0x000fe20004800000 */
[----:B------:R-:W-:Y:S01]  /*44c0*/  FMUL.FTZ R66, R151, R66 ;  /* 0x0000004297427220 */ /* 0x000fe20000410000 */
[----:B------:R-:W-:Y:S01]  /*44d0*/  FMUL.FTZ R4, R148, R4 ;  /* 0x0000000494047220 */ /* 0x000fe20000410000 */
[----:B------:R-:W-:Y:S01]  /*44e0*/  FMUL.FTZ R6, R6, UR12 ;  /* 0x0000000c06067c20 */ /* 0x000fe20008410000 */
[----:B------:R-:W-:Y:S01]  /*44f0*/  FMUL.FTZ R5, R5, UR12 ;  /* 0x0000000c05057c20 */ /* 0x000fe20008410000 */
[----:B------:R-:W-:Y:S01]  /*4500*/  FADD.FTZ R34, -R131, R34 ;  /* 0x0000002283227221 */ /* 0x000fe20000010100 */
[----:B------:R-:W-:Y:S01]  /*4510*/  FFMA.FTZ R7, -R181, R181, 1 ;  /* 0x3f800000b5077423 */ /* 0x000fe200000101b5 */
[----:B------:R-:W-:Y:S01]  /*4520*/  IADD3 R18, PT, PT, R18, R133, RZ ;  /* 0x0000008512127210 */ /* 0x000fe20007ffe0ff */
[----:B------:R-:W-:Y:S01]  /*4530*/  FMUL.FTZ R66, R6, R66 ;  /* 0x0000004206427220 */ /* 0x000fe20000410000 */
[----:B------:R-:W-:Y:S01]  /*4540*/  FMUL.FTZ R4, R5, R4 ;  /* 0x0000000405047220 */ /* 0x000fe20000410000 */
[----:B------:R-:W-:Y:S01]  /*4550*/  FMUL.FTZ R34, R171, R34 ;  /* 0x00000022ab227220 */ /* 0x000fe20000410000 */
[----:B------:R-:W-:Y:S01]  /*4560*/  FMUL.FTZ R7, R7, UR12 ;  /* 0x0000000c07077c20 */ /* 0x000fe20008410000 */
[----:B------:R2:W-:Y:S01]  /*4570*/  STS [R18+0xa400], R0 ;  /* 0x00a4000012007388 */ /* 0x0005e20000000800 */
[----:B-1---5:R-:W-:Y:S01]  /*4580*/  FADD.FTZ R3, -R130, R13 ;  /* 0x0000000d82037221 */ /* 0x022fe20000010100 */
[----:B------:R-:W-:Y:S01]  /*4590*/  F2FP.BF16.F32.PACK_AB R66, R4, R66 ;  /* 0x000000420442723e */ /* 0x000fe200000010ff */
[----:B------:R-:W-:Y:S01]  /*45a0*/  FMUL.FTZ R34, R7, R34 ;  /* 0x0000002207227220 */ /* 0x000fe20000410000 */
[----:B------:R-:W-:Y:S01]  /*45b0*/  FADD.FTZ R55, -R131, R55 ;  /* 0x0000003783377221 */ /* 0x000fe20000010100 */
[----:B------:R-:W-:Y:S01]  /*45c0*/  FFMA.FTZ R7, -R166, R166, 1 ;  /* 0x3f800000a6077423 */ /* 0x000fe200000101a6 */
[----:B------:R-:W-:Y:S01]  /*45d0*/  FADD.FTZ R12, -R130, R12 ;  /* 0x0000000c820c7221 */ /* 0x000fe20000010100 */
[----:B------:R-:W-:Y:S01]  /*45e0*/  FFMA.FTZ R5, -R230, R230, 1 ;  /* 0x3f800000e6057423 */ /* 0x000fe200000101e6 */
[----:B------:R-:W-:Y:S01]  /*45f0*/  FFMA.FTZ R4, -R228, R228, 1 ;  /* 0x3f800000e4047423 */ /* 0x000fe200000101e4 */
[----:B------:R-:W-:Y:S01]  /*4600*/  FMUL.FTZ R3, R219, R3 ;  /* 0x00000003db037220 */ /* 0x000fe20000410000 */
[----:B------:R-:W-:Y:S01]  /*4610*/  FMUL.FTZ R55, R154, R55 ;  /* 0x000000379a377220 */ /* 0x000fe20000410000 */
[----:B------:R-:W-:Y:S01]  /*4620*/  FMUL.FTZ R7, R7, UR12 ;  /* 0x0000000c07077c20 */ /* 0x000fe20008410000 */
[----:B------:R-:W-:Y:S01]  /*4630*/  FMUL.FTZ R12, R220, R12 ;  /* 0x0000000cdc0c7220 */ /* 0x000fe20000410000 */
[----:B------:R-:W-:Y:S01]  /*4640*/  FMUL.FTZ R5, R5, UR12 ;  /* 0x0000000c05057c20 */ /* 0x000fe20008410000 */
[----:B------:R-:W-:Y:S01]  /*4650*/  FMUL.FTZ R4, R4, UR12 ;  /* 0x0000000c04047c20 */ /* 0x000fe20008410000 */
[----:B------:R-:W-:Y:S01]  /*4660*/  FMUL.FTZ R55, R7, R55 ;  /* 0x0000003707377220 */ /* 0x000fe20000410000 */
[----:B------:R-:W-:Y:S01]  /*4670*/  FADD.FTZ R28, -R130, R28 ;  /* 0x0000001c821c7221 */ /* 0x000fe20000010100 */
[----:B------:R-:W-:Y:S01]  /*4680*/  FMUL.FTZ R12, R5, R12 ;  /* 0x0000000c050c7220 */ /* 0x000fe20000410000 */
[----:B------:R-:W-:Y:S01]  /*4690*/  FMUL.FTZ R19, R4, R3 ;  /* 0x0000000304137220 */ /* 0x000fe20000410000 */
[----:B------:R-:W-:Y:S01]  /*46a0*/  FADD.FTZ R3, -R130, R29 ;  /* 0x0000001d82037221 */ /* 0x000fe20000010100 */
[----:B------:R-:W-:Y:S01]  /*46b0*/  FFMA.FTZ R5, -R212, R212, 1 ;  /* 0x3f800000d4057423 */ /* 0x000fe200000101d4 */
[C---:B------:R-:W-:Y:S01]  /*46c0*/  FADD.FTZ R8, -R130.reuse, R8 ;  /* 0x0000000882087221 */ /* 0x040fe20000010100 */
[----:B------:R-:W-:Y:S01]  /*46d0*/  FADD.FTZ R9, -R130, R9 ;  /* 0x0000000982097221 */ /* 0x000fe20000010100 */
[----:B------:R-:W-:Y:S01]  /*46e0*/  FFMA.FTZ R7, -R235, R235, 1 ;  /* 0x3f800000eb077423 */ /* 0x000fe200000101eb */
[----:B------:R-:W-:Y:S01]  /*46f0*/  FFMA.FTZ R6, -R234, R234, 1 ;  /* 0x3f800000ea067423 */ /* 0x000fe200000101ea */
[----:B------:R-:W-:Y:S01]  /*4700*/  FFMA.FTZ R4, -R211, R211, 1 ;  /* 0x3f800000d3047423 */ /* 0x000fe200000101d3 */
[----:B------:R-:W-:Y:S01]  /*4710*/  FMUL.FTZ R28, R204, R28 ;  /* 0x0000001ccc1c7220 */ /* 0x000fe20000410000 */
[----:B------:R-:W-:Y:S01]  /*4720*/  FMUL.FTZ R5, R5, UR12 ;  /* 0x0000000c05057c20 */ /* 0x000fe20008410000 */
[----:B------:R-:W-:Y:S01]  /*4730*/  FMUL.FTZ R8, R225, R8 ;  /* 0x00000008e1087220 */ /* 0x000fe20000410000 */
[----:B------:R-:W-:Y:S01]  /*4740*/  FMUL.FTZ R9, R224, R9 ;  /* 0x00000009e0097220 */ /* 0x000fe20000410000 */
[----:B------:R-:W-:Y:S01]  /*4750*/  FMUL.FTZ R7, R7, UR12 ;  /* 0x0000000c07077c20 */ /* 0x000fe20008410000 */
[----:B------:R-:W-:Y:S01]  /*4760*/  FMUL.FTZ R6, R6, UR12 ;  /* 0x0000000c06067c20 */ /* 0x000fe20008410000 */
[----:B------:R-:W-:Y:S01]  /*4770*/  FMUL.FTZ R3, R203, R3 ;  /* 0x00000003cb037220 */ /* 0x000fe20000410000 */
[----:B------:R-:W-:Y:S01]  /*4780*/  FMUL.FTZ R4, R4, UR12 ;  /* 0x0000000c04047c20 */ /* 0x000fe20008410000 */
[----:B------:R-:W-:Y:S01]  /*4790*/  F2FP.BF16.F32.PACK_AB R32, R20, R21 ;  /* 0x000000151420723e */ /* 0x000fe200000010ff */
[----:B------:R-:W-:Y:S01]  /*47a0*/  FMUL.FTZ R20, R5, R28 ;  /* 0x0000001c05147220 */ /* 0x000fe20000410000 */
[----:B------:R-:W-:Y:S01]  /*47b0*/  FMUL.FTZ R8, R7, R8 ;  /* 0x0000000807087220 */ /* 0x000fe20000410000 */
[----:B------:R-:W-:Y:S01]  /*47c0*/  FMUL.FTZ R9, R6, R9 ;  /* 0x0000000906097220 */ /* 0x000fe20000410000 */
[----:B------:R-:W-:Y:S01]  /*47d0*/  FMUL.FTZ R3, R4, R3 ;  /* 0x0000000304037220 */ /* 0x000fe20000410000 */
[C---:B------:R-:W-:Y:S01]  /*47e0*/  FADD.FTZ R24, -R130.reuse, R24 ;  /* 0x0000001882187221 */ /* 0x040fe20000010100 */
[----:B------:R-:W-:Y:S01]  /*47f0*/  FFMA.FTZ R7, -R221, R221, 1 ;  /* 0x3f800000dd077423 */ /* 0x000fe200000101dd */
[----:B------:R-:W-:Y:S01]  /*4800*/  STS [R18+0xa000], R100 ;  /* 0x00a0006412007388 */ /* 0x000fe20000000800 */
[----:B--2---:R-:W-:Y:S01]  /*4810*/  F2FP.BF16.F32.PACK_AB R0, R9, R8 ;  /* 0x000000080900723e */ /* 0x004fe200000010ff */
[----:B------:R-:W-:Y:S01]  /*4820*/  FMUL.FTZ R24, R209, R24 ;  /* 0x00000018d1187220 */ /* 0x000fe20000410000 */
[----:B------:R-:W-:Y:S01]  /*4830*/  F2FP.BF16.F32.PACK_AB R20, R3, R20 ;  /* 0x000000140314723e */ /* 0x000fe200000010ff */
[----:B------:R-:W-:Y:S01]  /*4840*/  FMUL.FTZ R7, R7, UR12 ;  /* 0x0000000c07077c20 */ /* 0x000fe20008410000 */
[----:B------:R-:W-:Y:S01]  /*4850*/  FADD.FTZ R3, -R130, R45 ;  /* 0x0000002d82037221 */ /* 0x000fe20000010100 */
[----:B------:R-:W-:Y:S01]  /*4860*/  FFMA.FTZ R4, -R200, R200, 1 ;  /* 0x3f800000c8047423 */ /* 0x000fe200000101c8 */
[----:B------:R1:W-:Y:S01]  /*4870*/  STS [R133+0xc000], R0 ;  /* 0x00c0000085007388 */ /* 0x0003e20000000800 */
[----:B------:R-:W-:Y:S01]  /*4880*/  FMUL.FTZ R24, R7, R24 ;  /* 0x0000001807187220 */ /* 0x000fe20000410000 */
[----:B------:R-:W-:Y:S01]  /*4890*/  FMUL.FTZ R3, R186, R3 ;  /* 0x00000003ba037220 */ /* 0x000fe20000410000 */
[----:B------:R-:W-:Y:S01]  /*48a0*/  FMUL.FTZ R4, R4, UR12 ;  /* 0x0000000c04047c20 */ /* 0x000fe20008410000 */
[C---:B------:R-:W-:Y:S01]  /*48b0*/  FADD.FTZ R40, -R130.reuse, R40 ;  /* 0x0000002882287221 */ /* 0x040fe20000010100 */
[----:B------:R-:W-:Y:S01]  /*48c0*/  FFMA.FTZ R7, -R207, R207, 1 ;  /* 0x3f800000cf077423 */ /* 0x000fe200000101cf */
[----:B------:R-:W-:Y:S01]  /*48d0*/  FADD.FTZ R44, -R130, R44 ;  /* 0x0000002c822c7221 */ /* 0x000fe20000010100 */
[----:B------:R-:W-:Y:S01]  /*48e0*/  FFMA.FTZ R5, -R201, R201, 1 ;  /* 0x3f800000c9057423 */ /* 0x000fe200000101c9 */
[----:B------:R-:W-:Y:S01]  /*48f0*/  F2FP.BF16.F32.PACK_AB R19, R19, R12 ;  /* 0x0000000c1313723e */ /* 0x000fe200000010ff */
[----:B------:R-:W-:Y:S01]  /*4900*/  FMUL.FTZ R12, R4, R3 ;  /* 0x00000003040c7220 */ /* 0x000fe20000410000 */
[----:B------:R-:W-:Y:S01]  /*4910*/  FMUL.FTZ R40, R195, R40 ;  /* 0x00000028c3287220 */ /* 0x000fe20000410000 */
[----:B------:R-:W-:Y:S01]  /*4920*/  FMUL.FTZ R7, R7, UR12 ;  /* 0x0000000c07077c20 */ /* 0x000fe20008410000 */
[----:B------:R-:W-:Y:S01]  /*4930*/  FMUL.FTZ R44, R187, R44 ;  /* 0x0000002cbb2c7220 */ /* 0x000fe20000410000 */
[----:B------:R-:W-:Y:S01]  /*4940*/  FMUL.FTZ R5, R5, UR12 ;  /* 0x0000000c05057c20 */ /* 0x000fe20008410000 */
[----:B------:R-:W-:Y:S01]  /*4950*/  FFMA.FTZ R4, -R188, R188, 1 ;  /* 0x3f800000bc047423 */ /* 0x000fe200000101bc */
[----:B------:R-:W-:Y:S01]  /*4960*/  FMUL.FTZ R40, R7, R40 ;  /* 0x0000002807287220 */ /* 0x000fe20000410000 */
[----:B------:R-:W-:Y:S01]  /*4970*/  FADD.FTZ R60, -R130, R60 ;  /* 0x0000003c823c7221 */ /* 0x000fe20000010100 */
[----:B------:R-:W-:Y:S01]  /*4980*/  FMUL.FTZ R44, R5, R44 ;  /* 0x0000002c052c7220 */ /* 0x000fe20000410000 */
[----:B------:R-:W-:Y:S01]  /*4990*/  FMUL.FTZ R7, R4, UR12 ;  /* 0x0000000c04077c20 */ /* 0x000fe20008410000 */
[----:B------:R-:W-:Y:S01]  /*49a0*/  FADD.FTZ R3, -R130, R61 ;  /* 0x0000003d82037221 */ /* 0x000fe20000010100 */
[----:B------:R-:W-:Y:S01]  /*49b0*/  FFMA.FTZ R5, -R182, R182, 1 ;  /* 0x3f800000b6057423 */ /* 0x000fe200000101b6 */
[----:B------:R-:W-:Y:S01]  /*49c0*/  FFMA.FTZ R4, -R185, R185, 1 ;  /* 0x3f800000b9047423 */ /* 0x000fe200000101b9 */
[----:B------:R-:W-:Y:S01]  /*49d0*/  FMUL.FTZ R60, R173, R60 ;  /* 0x0000003cad3c7220 */ /* 0x000fe20000410000 */
[----:B------:R-:W-:Y:S01]  /*49e0*/  FMUL.FTZ R3, R172, R3 ;  /* 0x00000003ac037220 */ /* 0x000fe20000410000 */
[----:B------:R-:W-:Y:S01]  /*49f0*/  FMUL.FTZ R5, R5, UR12 ;  /* 0x0000000c05057c20 */ /* 0x000fe20008410000 */
[----:B------:R-:W-:Y:S01]  /*4a00*/  FMUL.FTZ R4, R4, UR12 ;  /* 0x0000000c04047c20 */ /* 0x000fe20008410000 */
[----:B-1----:R-:W-:Y:S01]  /*4a10*/  FFMA.FTZ R0, -R250, R250, 1 ;  /* 0x3f800000fa007423 */ /* 0x002fe200000101fa */
[----:B------:R-:W-:Y:S01]  /*4a20*/  FADD.FTZ R14, -R129, R14 ;  /* 0x0000000e810e7221 */ /* 0x000fe20000010100 */
[----:B------:R-:W-:Y:S01]  /*4a30*/  FMUL.FTZ R13, R5, R60 ;  /* 0x0000003c050d7220 */ /* 0x000fe20000410000 */
[----:B------:R-:W-:Y:S01]  /*4a40*/  FMUL.FTZ R3, R4, R3 ;  /* 0x0000000304037220 */ /* 0x000fe20000410000 */
[----:B------:R-:W-:Y:S01]  /*4a50*/  FMUL.FTZ R4, R0, UR12 ;  /* 0x0000000c00047c20 */ /* 0x000fe20008410000 */
[C---:B------:R-:W-:Y:S01]  /*4a60*/  FADD.FTZ R15, -R129.reuse, R15 ;  /* 0x0000000f810f7221 */ /* 0x040fe20000010100 */
[----:B------:R-:W-:Y:S01]  /*4a70*/  FFMA.FTZ R0, -R248, R248, 1 ;  /* 0x3f800000f8007423 */ /* 0x000fe200000101f8 */
[----:B------:R-:W-:Y:S01]  /*4a80*/  FADD.FTZ R11, -R129, R11 ;  /* 0x0000000b810b7221 */ /* 0x000fe20000010100 */
[----:B------:R-:W-:Y:S01]  /*4a90*/  F2FP.BF16.F32.PACK_AB R13, R3, R13 ;  /* 0x0000000d030d723e */ /* 0x000fe200000010ff */
[----:B------:R-:W-:Y:S01]  /*4aa0*/  FFMA.FTZ R3, -R251, R251, 1 ;  /* 0x3f800000fb037423 */ /* 0x000fe200000101fb */
[----:B------:R-:W-:Y:S01]  /*4ab0*/  FMUL.FTZ R14, R245, R14 ;  /* 0x0000000ef50e7220 */ /* 0x000fe20000410000 */
[----:B------:R-:W-:Y:S01]  /*4ac0*/  FMUL.FTZ R15, R244, R15 ;  /* 0x0000000ff40f7220 */ /* 0x000fe20000410000 */
[----:B------:R-:W-:Y:S01]  /*4ad0*/  FMUL.FTZ R0, R0, UR12 ;  /* 0x0000000c00007c20 */ /* 0x000fe20008410000 */
[----:B------:R-:W-:Y:S01]  /*4ae0*/  FMUL.FTZ R5, R3, UR12 ;  /* 0x0000000c03057c20 */ /* 0x000fe20008410000 */
[----:B------:R-:W-:Y:S01]  /*4af0*/  FFMA.FTZ R3, -R249, R249, 1 ;  /* 0x3f800000f9037423 */ /* 0x000fe200000101f9 */
[----:B------:R-:W-:Y:S01]  /*4b00*/  FMUL.FTZ R11, R246, R11 ;  /* 0x0000000bf60b7220 */ /* 0x000fe20000410000 */
[----:B------:R-:W-:Y:S01]  /*4b10*/  FMUL.FTZ R15, R0, R15 ;  /* 0x0000000f000f7220 */ /* 0x000fe20000410000 */
[----:B------:R-:W-:Y:S01]  /*4b20*/  FADD.FTZ R10, -R129, R10 ;  /* 0x0000000a810a7221 */ /* 0x000fe20000010100 */
[----:B------:R-:W-:Y:S01]  /*4b30*/  FMUL.FTZ R3, R3, UR12 ;  /* 0x0000000c03037c20 */ /* 0x000fe20008410000 */
[----:B------:R-:W-:Y:S01]  /*4b40*/  FADD.FTZ R26, -R129, R26 ;  /* 0x0000001a811a7221 */ /* 0x000fe20000010100 */
[----:B------:R-:W-:Y:S01]  /*4b50*/  FFMA.FTZ R0, -R240, R240, 1 ;  /* 0x3f800000f0007423 */ /* 0x000fe200000101f0 */
[----:B------:R-:W-:Y:S01]  /*4b60*/  FMUL.FTZ R8, R4, R11 ;  /* 0x0000000b04087220 */ /* 0x000fe20000410000 */
[----:B------:R-:W-:Y:S01]  /*4b70*/  FMUL.FTZ R14, R3, R14 ;  /* 0x0000000e030e7220 */ /* 0x000fe20000410000 */
[----:B------:R-:W-:Y:S01]  /*4b80*/  FFMA.FTZ R3, -R241, R241, 1 ;  /* 0x3f800000f1037423 */ /* 0x000fe200000101f1 */
[----:B------:R-:W-:Y:S01]  /*4b90*/  FMUL.FTZ R10, R247, R10 ;  /* 0x0000000af70a7220 */ /* 0x000fe20000410000 */
[----:B------:R-:W-:Y:S01]  /*4ba0*/  FMUL.FTZ R26, R237, R26 ;  /* 0x0000001aed1a7220 */ /* 0x000fe20000410000 */
[----:B------:R-:W-:Y:S01]  /*4bb0*/  FADD.FTZ R25, -R130, R25 ;  /* 0x0000001982197221 */ /* 0x000fe20000010100 */
[----:B------:R-:W-:Y:S01]  /*4bc0*/  FMUL.FTZ R4, R3, UR12 ;  /* 0x0000000c03047c20 */ /* 0x000fe20008410000 */
[----:B------:R-:W-:Y:S01]  /*4bd0*/  FMUL.FTZ R9, R0, UR12 ;  /* 0x0000000c00097c20 */ /* 0x000fe20008410000 */
[----:B------:R-:W-:Y:S01]  /*4be0*/  FFMA.FTZ R6, -R218, R218, 1 ;  /* 0x3f800000da067423 */ /* 0x000fe200000101da */
[----:B------:R-:W-:Y:S01]  /*4bf0*/  FFMA.FTZ R3, -R239, R239, 1 ;  /* 0x3f800000ef037423 */ /* 0x000fe200000101ef */
[----:B------:R-:W-:Y:S01]  /*4c00*/  FADD.FTZ R56, -R130, R56 ;  /* 0x0000003882387221 */ /* 0x000fe20000010100 */
[----:B------:R-:W-:Y:S01]  /*4c10*/  FFMA.FTZ R0, -R238, R238, 1 ;  /* 0x3f800000ee007423 */ /* 0x000fe200000101ee */
[C---:B------:R-:W-:Y:S01]  /*4c20*/  FADD.FTZ R30, -R129.reuse, R30 ;  /* 0x0000001e811e7221 */ /* 0x040fe20000010100 */
[----:B------:R-:W-:Y:S01]  /*4c30*/  FADD.FTZ R31, -R129, R31 ;  /* 0x0000001f811f7221 */ /* 0x000fe20000010100 */
[----:B------:R-:W-:Y:S01]  /*4c40*/  FMUL.FTZ R26, R4, R26 ;  /* 0x0000001a041a7220 */ /* 0x000fe20000410000 */
[----:B------:R-:W-:Y:S01]  /*4c50*/  FMUL.FTZ R5, R5, R10 ;  /* 0x0000000a05057220 */ /* 0x000fe20000410000 */
[----:B------:R-:W-:Y:S01]  /*4c60*/  FMUL.FTZ R25, R208, R25 ;  /* 0x00000019d0197220 */ /* 0x000fe20000410000 */
[----:B------:R-:W-:Y:S01]  /*4c70*/  FMUL.FTZ R6, R6, UR12 ;  /* 0x0000000c06067c20 */ /* 0x000fe20008410000 */
[----:B------:R-:W-:Y:S01]  /*4c80*/  FMUL.FTZ R4, R3, UR12 ;  /* 0x0000000c03047c20 */ /* 0x000fe20008410000 */
[----:B------:R-:W-:Y:S01]  /*4c90*/  FMUL.FTZ R56, R176, R56 ;  /* 0x00000038b0387220 */ /* 0x000fe20000410000 */
[----:B------:R-:W-:Y:S01]  /*4ca0*/  FMUL.FTZ R30, R233, R30 ;  /* 0x0000001ee91e7220 */ /* 0x000fe20000410000 */
[----:B------:R-:W-:Y:S01]  /*4cb0*/  FMUL.FTZ R31, R232, R31 ;  /* 0x0000001fe81f7220 */ /* 0x000fe20000410000 */
[----:B------:R-:W-:Y:S01]  /*4cc0*/  FMUL.FTZ R3, R0, UR12 ;  /* 0x0000000c00037c20 */ /* 0x000fe20008410000 */
[----:B------:R-:W-:Y:S01]  /*4cd0*/  FMUL.FTZ R21, R6, R25 ;  /* 0x0000001906157220 */ /* 0x000fe20000410000 */
[----:B------:R-:W-:Y:S01]  /*4ce0*/  F2FP.BF16.F32.PACK_AB R8, R8, R5 ;  /* 0x000000050808723e */ /* 0x000fe200000010ff */
[----:B------:R-:W-:Y:S01]  /*4cf0*/  FMUL.FTZ R56, R7, R56 ;  /* 0x0000003807387220 */ /* 0x000fe20000410000 */
[----:B------:R-:W-:Y:S01]  /*4d00*/  FMUL.FTZ R30, R4, R30 ;  /* 0x0000001e041e7220 */ /* 0x000fe20000410000 */
[----:B------:R-:W-:Y:S01]  /*4d10*/  FMUL.FTZ R31, R3, R31 ;  /* 0x0000001f031f7220 */ /* 0x000fe20000410000 */
[----:B------:R-:W-:Y:S01]  /*4d20*/  FADD.FTZ R41, -R130, R41 ;  /* 0x0000002982297221 */ /* 0x000fe20000010100 */
[----:B------:R-:W-:Y:S01]  /*4d30*/  FFMA.FTZ R6, -R206, R206, 1 ;  /* 0x3f800000ce067423 */ /* 0x000fe200000101ce */
[----:B------:R-:W-:Y:S01]  /*4d40*/  FADD.FTZ R42, -R129, R42 ;  /* 0x0000002a812a7221 */ /* 0x000fe20000010100 */
[----:B------:R-:W-:Y:S01]  /*4d50*/  FFMA.FTZ R7, -R231, R231, 1 ;  /* 0x3f800000e7077423 */ /* 0x000fe200000101e7 */
[C---:B------:R-:W-:Y:S01]  /*4d60*/  FADD.FTZ R3, -R129.reuse, R47 ;  /* 0x0000002f81037221 */ /* 0x040fe20000010100 */
[----:B------:R-:W-:Y:S01]  /*4d70*/  FFMA.FTZ R4, -R226, R226, 1 ;  /* 0x3f800000e2047423 */ /* 0x000fe200000101e2 */
[----:B------:R-:W-:Y:S01]  /*4d80*/  FADD.FTZ R27, -R129, R27 ;  /* 0x0000001b811b7221 */ /* 0x000fe20000010100 */
[----:B------:R-:W-:Y:S01]  /*4d90*/  F2FP.BF16.F32.PACK_AB R0, R15, R14 ;  /* 0x0000000e0f00723e */ /* 0x000fe200000010ff */
[----:B------:R-:W-:Y:S01]  /*4da0*/  STS [R133+0xc400], R8 ;  /* 0x00c4000885007388 */ /* 0x000fe20000000800 */
[----:B------:R-:W-:Y:S01]  /*4db0*/  FMUL.FTZ R41, R194, R41 ;  /* 0x00000029c2297220 */ /* 0x000fe20000410000 */
[----:B------:R-:W-:Y:S01]  /*4dc0*/  FMUL.FTZ R6, R6, UR12 ;  /* 0x0000000c06067c20 */ /* 0x000fe20008410000 */
[----:B------:R-:W-:Y:S01]  /*4dd0*/  FMUL.FTZ R42, R223, R42 ;  /* 0x0000002adf2a7220 */ /* 0x000fe20000410000 */
[----:B------:R-:W-:Y:S01]  /*4de0*/  FMUL.FTZ R7, R7, UR12 ;  /* 0x0000000c07077c20 */ /* 0x000fe20008410000 */
[----:B------:R-:W-:Y:S01]  /*4df0*/  FMUL.FTZ R3, R216, R3 ;  /* 0x00000003d8037220 */ /* 0x000fe20000410000 */
[----:B------:R-:W-:Y:S01]  /*4e00*/  FMUL.FTZ R4, R4, UR12 ;  /* 0x0000000c04047c20 */ /* 0x000fe20008410000 */
[----:B------:R-:W-:Y:S01]  /*4e10*/  FMUL.FTZ R27, R236, R27 ;  /* 0x0000001bec1b7220 */ /* 0x000fe20000410000 */
[----:B------:R-:W-:Y:S01]  /*4e20*/  F2FP.BF16.F32.PACK_AB R22, R16, R22 ;  /* 0x000000161016723e */ /* 0x000fe200000010ff */
[----:B------:R-:W-:Y:S01]  /*4e30*/  STS [R18+0xc000], R19 ;  /* 0x00c0001312007388 */ /* 0x000fe20000000800 */
[----:B------:R-:W-:Y:S01]  /*4e40*/  FMUL.FTZ R16, R6, R41 ;  /* 0x0000002906107220 */ /* 0x000fe20000410000 */
[----:B------:R-:W-:Y:S01]  /*4e50*/  FMUL.FTZ R42, R7, R42 ;  /* 0x0000002a072a7220 */ /* 0x000fe20000410000 */
[----:B------:R-:W-:Y:S01]  /*4e60*/  FMUL.FTZ R10, R4, R3 ;  /* 0x00000003040a7220 */ /* 0x000fe20000410000 */
[----:B------:R1:W-:Y:S01]  /*4e70*/  STS [R18+0xc400], R0 ;  /* 0x00c4000012007388 */ /* 0x0003e20000000800 */
[----:B------:R-:W-:Y:S01]  /*4e80*/  FADD.FTZ R57, -R130, R57 ;  /* 0x0000003982397221 */ /* 0x000fe20000010100 */
[----:B------:R-:W-:Y:S01]  /*4e90*/  FFMA.FTZ R6, -R189, R189, 1 ;  /* 0x3f800000bd067423 */ /* 0x000fe200000101bd */
[----:B------:R-:W-:Y:S01]  /*4ea0*/  FADD.FTZ R58, -R129, R58 ;  /* 0x0000003a813a7221 */ /* 0x000fe20000010100 */
[----:B------:R-:W-:Y:S01]  /*4eb0*/  FFMA.FTZ R7, -R215, R215, 1 ;  /* 0x3f800000d7077423 */ /* 0x000fe200000101d7 */
[----:B------:R-:W-:Y:S01]  /*4ec0*/  FMUL.FTZ R9, R9, R27 ;  /* 0x0000001b09097220 */ /* 0x000fe20000410000 */
[----:B------:R-:W-:Y:S01]  /*4ed0*/  FADD.FTZ R3, -R129, R63 ;  /* 0x0000003f81037221 */ /* 0x000fe20000010100 */
[----:B------:R-:W-:Y:S01]  /*4ee0*/  FFMA.FTZ R4, -R213, R213, 1 ;  /* 0x3f800000d5047423 */ /* 0x000fe200000101d5 */
[----:B------:R-:W-:Y:S01]  /*4ef0*/  F2FP.BF16.F32.PACK_AB R34, R35, R34 ;  /* 0x000000222322723e */ /* 0x000fe200000010ff */
[----:B------:R-:W-:Y:S01]  /*4f00*/  STS [R136+0xa000], R101 ;  /* 0x00a0006588007388 */ /* 0x000fe20000000800 */
[----:B------:R-:W-:Y:S01]  /*4f10*/  FMUL.FTZ R57, R175, R57 ;  /* 0x00000039af397220 */ /* 0x000fe20000410000 */
[----:B------:R-:W-:Y:S01]  /*4f20*/  FMUL.FTZ R6, R6, UR12 ;  /* 0x0000000c06067c20 */ /* 0x000fe20008410000 */
[----:B------:R-:W-:Y:S01]  /*4f30*/  FMUL.FTZ R58, R205, R58 ;  /* 0x0000003acd3a7220 */ /* 0x000fe20000410000 */
[----:B------:R-:W-:Y:S01]  /*4f40*/  STS [R136+0xa400], R22 ;  /* 0x00a4001688007388 */ /* 0x000fe20000000800 */
[----:B------:R-:W-:Y:S01]  /*4f50*/  FMUL.FTZ R7, R7, UR12 ;  /* 0x0000000c07077c20 */ /* 0x000fe20008410000 */
[----:B------:R-:W-:Y:S01]  /*4f60*/  FADD.FTZ R46, -R129, R46 ;  /* 0x0000002e812e7221 */ /* 0x000fe20000010100 */
[----:B------:R-:W-:Y:S01]  /*4f70*/  FFMA.FTZ R5, -R227, R227, 1 ;  /* 0x3f800000e3057423 */ /* 0x000fe200000101e3 */
[----:B------:R-:W-:Y:S01]  /*4f80*/  FMUL.FTZ R3, R192, R3 ;  /* 0x00000003c0037220 */ /* 0x000fe20000410000 */
[----:B------:R-:W-:Y:S01]  /*4f90*/  FMUL.FTZ R4, R4, UR12 ;  /* 0x0000000c04047c20 */ /* 0x000fe20008410000 */
[----:B------:R-:W-:Y:S01]  /*4fa0*/  F2FP.BF16.F32.PACK_AB R21, R21, R24 ;  /* 0x000000181515723e */ /* 0x000fe200000010ff */
[----:B------:R-:W-:Y:S01]  /*4fb0*/  STS [R139+0xa000], R48 ;  /* 0x00a000308b007388 */ /* 0x000fe20000000800 */
[----:B------:R-:W-:Y:S01]  /*4fc0*/  F2FP.BF16.F32.PACK_AB R9, R9, R26 ;  /* 0x0000001a0909723e */ /* 0x000fe200000010ff */
[----:B------:R-:W-:Y:S01]  /*4fd0*/  FMUL.FTZ R17, R6, R57 ;  /* 0x0000003906117220 */ /* 0x000fe20000410000 */
[----:B------:R-:W-:Y:S01]  /*4fe0*/  FMUL.FTZ R58, R7, R58 ;  /* 0x0000003a073a7220 */ /* 0x000fe20000410000 */
[----:B------:R-:W-:Y:S01]  /*4ff0*/  STS [R139+0xa400], R34 ;  /* 0x00a400228b007388 */ /* 0x000fe20000000800 */
[----:B------:R-:W-:Y:S01]  /*5000*/  FMUL.FTZ R46, R217, R46 ;  /* 0x0000002ed92e7220 */ /* 0x000fe20000410000 */
[----:B------:R-:W-:Y:S01]  /*5010*/  FMUL.FTZ R5, R5, UR12 ;  /* 0x0000000c05057c20 */ /* 0x000fe20008410000 */
[----:B------:R-:W-:Y:S01]  /*5020*/  FMUL.FTZ R7, R4, R3 ;  /* 0x0000000304077220 */ /* 0x000fe20000410000 */
[----:B------:R-:W-:Y:S01]  /*5030*/  FADD.FTZ R43, -R129, R43 ;  /* 0x0000002b812b7221 */ /* 0x000fe20000010100 */
[----:B------:R-:W-:Y:S01]  /*5040*/  FFMA.FTZ R6, -R229, R229, 1 ;  /* 0x3f800000e5067423 */ /* 0x000fe200000101e5 */
[----:B------:R-:W-:Y:S01]  /*5050*/  F2FP.BF16.F32.PACK_AB R3, R31, R30 ;  /* 0x0000001e1f03723e */ /* 0x000fe200000010ff */
[----:B------:R-:W-:Y:S01]  /*5060*/  STS [R136+0xc000], R21 ;  /* 0x00c0001588007388 */ /* 0x000fe20000000800 */
[----:B------:R-:W-:Y:S01]  /*5070*/  FMUL.FTZ R46, R5, R46 ;  /* 0x0000002e052e7220 */ /* 0x000fe20000410000 */
[----:B------:R-:W-:Y:S01]  /*5080*/  FMUL.FTZ R43, R222, R43 ;  /* 0x0000002bde2b7220 */ /* 0x000fe20000410000 */
[----:B------:R-:W-:Y:S01]  /*5090*/  FMUL.FTZ R6, R6, UR12 ;  /* 0x0000000c06067c20 */ /* 0x000fe20008410000 */
[----:B------:R-:W-:Y:S01]  /*50a0*/  STS [R136+0xc400], R9 ;  /* 0x00c4000988007388 */ /* 0x000fe20000000800 */
[----:B------:R-:W-:Y:S01]  /*50b0*/  FFMA.FTZ R5, -R210, R210, 1 ;  /* 0x3f800000d2057423 */ /* 0x000fe200000101d2 */
[----:B------:R-:W-:Y:S01]  /*50c0*/  FADD.FTZ R62, -R129, R62 ;  /* 0x0000003e813e7221 */ /* 0x000fe20000010100 */
[----:B------:R-:W-:Y:S01]  /*50d0*/  FMUL.FTZ R43, R6, R43 ;  /* 0x0000002b062b7220 */ /* 0x000fe20000410000 */
[----:B------:R-:W-:Y:S01]  /*50e0*/  STS [R139+0xc000], R20 ;  /* 0x00c000148b007388 */ /* 0x000fe20000000800 */
[----:B------:R-:W-:Y:S01]  /*50f0*/  FMUL.FTZ R5, R5, UR12 ;  /* 0x0000000c05057c20 */ /* 0x000fe20008410000 */
[----:B------:R-:W-:Y:S01]  /*5100*/  FMUL.FTZ R62, R193, R62 ;  /* 0x0000003ec13e7220 */ /* 0x000fe20000410000 */
[----:B------:R-:W-:Y:S01]  /*5110*/  F2FP.BF16.F32.PACK_AB R50, R51, R50 ;  /* 0x000000323332723e */ /* 0x000fe200000010ff */
[----:B------:R2:W-:Y:S01]  /*5120*/  STS [R139+0xc400], R3 ;  /* 0x00c400038b007388 */ /* 0x0005e20000000800 */
[----:B------:R-:W-:Y:S01]  /*5130*/  F2FP.BF16.F32.PACK_AB R16, R16, R40 ;  /* 0x000000281010723e */ /* 0x000fe200000010ff */
[----:B------:R-:W-:Y:S01]  /*5140*/  FMUL.FTZ R62, R5, R62 ;  /* 0x0000003e053e7220 */ /* 0x000fe20000410000 */
[----:B------:R-:W-:Y:S01]  /*5150*/  F2FP.BF16.F32.PACK_AB R5, R43, R42 ;  /* 0x0000002a2b05723e */ /* 0x000fe200000010ff */
[----:B------:R-:W-:Y:S01]  /*5160*/  STS [R134+-0x8000], R37 ;  /* 0xff80002586007388 */ /* 0x000fe20000000800 */
[----:B------:R-:W-:Y:S01]  /*5170*/  FADD.FTZ R59, -R129, R59 ;  /* 0x0000003b813b7221 */ /* 0x000fe20000010100 */
[----:B------:R-:W-:Y:S01]  /*5180*/  FFMA.FTZ R6, -R214, R214, 1 ;  /* 0x3f800000d6067423 */ /* 0x000fe200000101d6 */
[----:B------:R-:W-:Y:S01]  /*5190*/  F2FP.BF16.F32.PACK_AB R12, R12, R44 ;  /* 0x0000002c0c0c723e */ /* 0x000fe200000010ff */
[----:B------:R-:W-:Y:S01]  /*51a0*/  STS [R134+-0x7c00], R38 ;  /* 0xff84002686007388 */ /* 0x000fe20000000800 */
[----:B------:R-:W-:Y:S01]  /*51b0*/  F2FP.BF16.F32.PACK_AB R4, R10, R46 ;  /* 0x0000002e0a04723e */ /* 0x000fe200000010ff */
[----:B------:R-:W-:Y:S01]  /*51c0*/  FMUL.FTZ R59, R202, R59 ;  /* 0x0000003bca3b7220 */ /* 0x000fe20000410000 */
[----:B------:R-:W-:Y:S01]  /*51d0*/  FMUL.FTZ R6, R6, UR12 ;  /* 0x0000000c06067c20 */ /* 0x000fe20008410000 */
[----:B------:R-:W-:Y:S01]  /*51e0*/  STS [R138+-0x8000], R36 ;  /* 0xff8000248a007388 */ /* 0x000fe20000000800 */
[----:B------:R-:W-:Y:S01]  /*51f0*/  F2FP.BF16.F32.PACK_AB R54, R55, R54 ;  /* 0x000000363736723e */ /* 0x000fe200000010ff */
[----:B------:R-:W3:Y:S01]  /*5200*/  LDC R49, c[0x0][0x44c] ;  /* 0x00011300ff317b82 */ /* 0x000ee20000000800 */
[----:B------:R-:W-:Y:S01]  /*5210*/  FMUL.FTZ R6, R6, R59 ;  /* 0x0000003b06067220 */ /* 0x000fe20000410000 */
[----:B------:R-:W-:Y:S01]  /*5220*/  STS [R138+-0x7c00], R50 ;  /* 0xff8400328a007388 */ /* 0x000fe20000000800 */
[----:B------:R-:W-:Y:S02]  /*5230*/  F2FP.BF16.F32.PACK_AB R17, R17, R56 ;  /* 0x000000381111723e */ /* 0x000fe400000010ff */
[----:B------:R-:W-:Y:S01]  /*5240*/  F2FP.BF16.F32.PACK_AB R7, R7, R62 ;  /* 0x0000003e0707723e */ /* 0x000fe200000010ff */
[----:B------:R-:W-:Y:S01]  /*5250*/  STS [R134+-0x6000], R16 ;  /* 0xffa0001086007388 */ /* 0x000fe20000000800 */
[----:B------:R-:W-:Y:S02]  /*5260*/  F2FP.BF16.F32.PACK_AB R6, R6, R58 ;  /* 0x0000003a0606723e */ /* 0x000fe400000010ff */
[--C-:B-1----:R-:W-:Y:S01]  /*5270*/  SHF.R.U32.HI R0, RZ, 0x4, R125.reuse ;  /* 0x00000004ff007819 */ /* 0x102fe2000001167d */
[----:B------:R-:W-:Y:S03]  /*5280*/  STS [R134+-0x5c00], R5 ;  /* 0xffa4000586007388 */ /* 0x000fe60000000800 */
[----:B------:R-:W-:Y:S01]  /*5290*/  LOP3.LUT R0, R0, 0x8, RZ, 0xc0, !PT ;  /* 0x0000000800007812 */ /* 0x000fe200078ec0ff */
[----:B------:R-:W-:Y:S03]  /*52a0*/  STS [R138+-0x6000], R12 ;  /* 0xffa0000c8a007388 */ /* 0x000fe60000000800 */
[----:B------:R-:W-:Y:S01]  /*52b0*/  LOP3.LUT R0, R0, 0x10, R125, 0xf8, !PT ;  /* 0x0000001000007812 */ /* 0x000fe200078ef87d */
[----:B------:R-:W-:Y:S03]  /*52c0*/  STS [R138+-0x5c00], R4 ;  /* 0xffa400048a007388 */ /* 0x000fe60000000800 */
[--C-:B------:R-:W-:Y:S01]  /*52d0*/  LOP3.LUT R0, R0, 0xc0, R127.reuse, 0xf8, !PT ;  /* 0x000000c000007812 */ /* 0x100fe200078ef87f */
[----:B------:R-:W-:Y:S01]  /*52e0*/  STS [R135+-0x8000], R33 ;  /* 0xff80002187007388 */ /* 0x000fe20000000800 */
[----:B---3--:R-:W-:Y:S02]  /*52f0*/  IMAD R59, R49, UR6, RZ ;  /* 0x00000006313b7c24 */ /* 0x008fe4000f8e02ff */
[----:B------:R-:W-:Y:S01]  /*5300*/  LOP3.LUT R0, R0, R128, RZ, 0x3c, !PT ;  /* 0x0000008000007212 */ /* 0x000fe200078e3cff */
[----:B------:R-:W-:Y:S03]  /*5310*/  STS [R135+-0x7c00], R54 ;  /* 0xff84003687007388 */ /* 0x000fe60000000800 */
[----:B------:R-:W-:Y:S01]  /*5320*/  LOP3.LUT R0, R0, 0x120, R127, 0xf8, !PT ;  /* 0x0000012000007812 */ /* 0x000fe200078ef87f */
[----:B------:R-:W-:Y:S03]  /*5330*/  STS [R137+-0x8000], R32 ;  /* 0xff80002089007388 */ /* 0x000fe60000000800 */
[----:B--2---:R-:W-:Y:S01]  /*5340*/  LEA R3, R0, UR4, 0x1 ;  /* 0x0000000400037c11 */ /* 0x004fe2000f8e08ff */
[----:B------:R-:W-:Y:S01]  /*5350*/  STS [R137+-0x7c00], R66 ;  /* 0xff84004289007388 */ /* 0x000fe20000000800 */
[----:B------:R-:W-:Y:S03]  /*5360*/  LEA R0, -R59, RZ, 0x7 ;  /* 0x000000ff3b007211 */ /* 0x000fe600078e39ff */
        /* <DEDUP_REMOVED lines=47> */
[----:B------:R2:W-:Y:S04]  /*5660*/  LDSM.16.MT88.4 R16, [R2+UR4+0x15800] ;  /* 0x015800040210783b */ /* 0x0005e80008004200 */
[----:B------:R-:W4:Y:S03]  /*5670*/  LDSM.16.MT88.4 R20, [R3+0x5c00] ;  /* 0x005c00000314783b */ /* 0x000f260000004200 */
[-C--:B---3--:R-:W-:Y:S01]  /*5680*/  HMMA.16816.F32.BF16 R68, R28, R32.reuse, R68 ;  /* 0x000000201c44723c */ /* 0x088fe20000041844 */
[----:B------:R-:W-:Y:S07]  /*5690*/  BAR.SYNC.DEFER_BLOCKING 0x0 ;  /* 0x0000000000007b1d */ /* 0x000fee0000010000 */
[C---:B------:R-:W-:Y:S08]  /*56a0*/  HMMA.16816.F32.BF16 R72, R36.reuse, R32, R72 ;  /* 0x000000202448723c */ /* 0x040ff00000041848 */
[-C--:B------:R-:W-:Y:S03]  /*56b0*/  HMMA.16816.F32.BF16 R76, R36, R34.reuse, R76 ;  /* 0x00000022244c723c */ /* 0x080fe6000004184c */
[----:B--2---:R-:W-:Y:S05]  /*56c0*/  IADD3 R2, PT, PT, R2, UR4, RZ ;  /* 0x0000000402027c10 */ /* 0x004fea000fffe0ff */
[----:B------:R-:W-:Y:S08]  /*56d0*/  HMMA.16816.F32.BF16 R80, R28, R34, R80 ;  /* 0x000000221c50723c */ /* 0x000ff00000041850 */
[-C--:B-1----:R-:W-:Y:S08]  /*56e0*/  HMMA.16816.F32.BF16 R68, R4, R8.reuse, R68 ;  /* 0x000000080444723c */ /* 0x082ff00000041844 */
[C---:B------:R-:W-:Y:S08]  /*56f0*/  HMMA.16816.F32.BF16 R72, R12.reuse, R8, R72 ;  /* 0x000000080c48723c */ /* 0x040ff00000041848 */
[-C--:B------:R-:W-:Y:S08]  /*5700*/  HMMA.16816.F32.BF16 R76, R12, R10.reuse, R76 ;  /* 0x0000000a0c4c723c */ /* 0x080ff0000004184c */
[----:B------:R-:W-:Y:S04]  /*5710*/  HMMA.16816.F32.BF16 R80, R4, R10, R80 ;  /* 0x0000000a0450723c */ /* 0x000fe80000041850 */
[C---:B------:R-:W-:Y:S04]  /*5720*/  LEA R4, P0, R0.reuse, R242, 0x2 ;  /* 0x000000f200047211 */ /* 0x040fe800078010ff */
[-C--:B----4-:R-:W-:Y:S05]  /*5730*/  HMMA.16816.F32.BF16 R68, R16, R20.reuse, R68 ;  /* 0x000000141044723c */ /* 0x090fea0000041844 */
[----:B------:R-:W-:Y:S02]  /*5740*/  LEA.HI.X.SX32 R0, R0, R243, 0x2, P0 ;  /* 0x000000f300007211 */ /* 0x000fe400000f16ff */
[----:B------:R-:W-:Y:S01]  /*5750*/  MOV R242, R4 ;  /* 0x0000000400f27202 */ /* 0x000fe20000000f00 */
[C---:B------:R-:W-:Y:S04]  /*5760*/  HMMA.16816.F32.BF16 R72, R24.reuse, R20, R72 ;  /* 0x000000141848723c */ /* 0x040fe80000041848 */
[----:B------:R-:W-:Y:S04]  /*5770*/  MOV R243, R0 ;  /* 0x0000000000f37202 */ /* 0x000fe80000000f00 */
[-C--:B------:R-:W-:Y:S08]  /*5780*/  HMMA.16816.F32.BF16 R76, R24, R22.reuse, R76 ;  /* 0x00000016184c723c */ /* 0x080ff0000004184c */
[----:B------:R-:W-:Y:S01]  /*5790*/  HMMA.16816.F32.BF16 R80, R16, R22, R80 ;  /* 0x000000161050723c */ /* 0x000fe20000041850 */
[----:B------:R-:W-:Y:S08]  /*57a0*/  @!UPT UIADD3 URZ, UPT, UPT, URZ, URZ, URZ ;  /* 0x000000fffffff290 */ /* 0x000ff0000fffe0ff */
[----:B------:R-:W-:Y:S11]  /*57b0*/  BRA.U !UP0, `(.L_x_1263) ;  /* 0x0000000108687547 */ /* 0x000ff6000b800000 */
[----:B------:R-:W2:Y:S01]  /*57c0*/  LDL.LU R52, [R1+0x4] ;  /* 0x0000040001347983 */ /* 0x000ea20000300800 */
[----:B------:R-:W1:Y:S01]  /*57d0*/  LDC R6, c[0x0][0x590] ;  /* 0x00016400ff067b82 */ /* 0x000e620000000800 */
[----:B------:R-:W-:Y:S02]  /*57e0*/  IADD3 R5, P0, PT, RZ, -UR28, RZ ;  /* 0x8000001cff057c10 */ /* 0x000fe4000ff1e0ff */
[----:B------:R-:W3:Y:S01]  /*57f0*/  LDL.LU R49, [R1+0x8] ;  /* 0x0000080001317983 */ /* 0x000ee20000300800 */
[----:B------:R-:W-:Y:S04]  /*5800*/  LOP3.LUT R4, R105, 0xd8, RZ, 0xc0, !PT ;  /* 0x000000d869047812 */ /* 0x000fe800078ec0ff */
[----:B------:R-:W4:Y:S01]  /*5810*/  LDC R7, c[0x0][0x594] ;  /* 0x00016500ff077b82 */ /* 0x000f220000000800 */
[----:B------:R-:W-:Y:S01]  /*5820*/  LOP3.LUT R4, R4, 0x18, R125, 0x78, !PT ;  /* 0x0000001804047812 */ /* 0x000fe200078e787d */
[----:B-1----:R-:W-:Y:S04]  /*5830*/  IMAD.SHL.U32 R0, R6, 0x80, RZ ;  /* 0x0000008006007824 */ /* 0x002fe800078e00ff */
[----:B------:R-:W-:Y:S05]  /*5840*/  IMAD.X R0, RZ, RZ, ~R0, P0 ;  /* 0x000000ffff007224 */ /* 0x000fea00000e0e00 */
[----:B------:R-:W-:Y:S04]  /*5850*/  SHF.R.S64 R5, R5, 0x1f, R0 ;  /* 0x0000001f05057819 */ /* 0x000fe80000001000 */
[----:B---3--:R-:W-:Y:S02]  /*5860*/  IADD3 R49, P0, PT, R5, R49, RZ ;  /* 0x0000003105317210 */ /* 0x008fe40007f1e0ff */
[----:B------:R-:W-:Y:S02]  /*5870*/  LOP3.LUT R5, R4, 0x1f20, R105, 0xf8, !PT ;  /* 0x00001f2004057812 */ /* 0x000fe400078ef869 */
[----:B--2---:R-:W-:Y:S01]  /*5880*/  LEA.HI.X.SX32 R52, R0, R52, 0x1, P0 ;  /* 0x0000003400347211 */ /* 0x004fe200000f0eff */
[----:B------:R1:W-:Y:S01]  /*5890*/  STL [R1+0x8], R49 ;  /* 0x0000083101007387 */ /* 0x0003e20000100800 */
[C---:B------:R-:W-:Y:S02]  /*58a0*/  LEA R4, P0, R6.reuse, R49, 0x7 ;  /* 0x0000003106047211 */ /* 0x040fe400078038ff */
[----:B------:R-:W-:Y:S01]  /*58b0*/  LEA R0, R5, UR4, 0x1 ;  /* 0x0000000405007c11 */ /* 0x000fe2000f8e08ff */
[----:B------:R1:W-:Y:S01]  /*58c0*/  STL [R1+0x4], R52 ;  /* 0x0000043401007387 */ /* 0x0003e20000100800 */
[----:B----4-:R-:W-:Y:S01]  /*58d0*/  LEA.HI.X R5, R6, R52, R7, 0x7, P0 ;  /* 0x0000003406057211 */ /* 0x010fe200000f3c07 */
        /* <DEDUP_REMOVED lines=8> */
.L_x_1263:
[----:B------:R-:W2:Y:S01]  /*5960*/  LDL R103, [R1+0x20] ;  /* 0x0000200001677983 */ /* 0x000ea20000100800 */
[----:B-1----:R-:W-:Y:S01]  /*5970*/  LOP3.LUT R0, R104, 0x1c0, R126, 0xf8, !PT ;  /* 0x000001c068007812 */ /* 0x002fe200078ef87e */
        /* <DEDUP_REMOVED lines=12> */
[----:B------:R-:W-:Y:S01]  /*5a40*/  LDSM.16.MT88.4 R20, [R3+0x6000] ;  /* 0x006000000314783b */ /* 0x000fe20000004200 */
[----:B------:R-:W-:Y:S01]  /*5a50*/  @UP0 UIADD3 UR15, UP2, UPT, UR34, -0x200, URZ ;  /* 0xfffffe00220f0890 */ /* 0x000fe2000ff5e0ff */
[C---:B------:R-:W-:Y:S01]  /*5a60*/  IMAD.IADD R57, R0.reuse, 0x1, R118 ;  /* 0x0000000100397824 */ /* 0x040fe200078e0276 */
[----:B------:R-:W-:Y:S01]  /*5a70*/  UIADD3 UR16, UPT, UPT, UR36, -0x1, URZ ;  /* 0xffffffff24107890 */ /* 0x000fe2000fffe0ff */
[----:B------:R-:W1:Y:S01]  /*5a80*/  LDSM.16.M88.4 R16, [R0+0xa000] ;  /* 0x00a000000010783b */ /* 0x000e620000000200 */
[C---:B------:R-:W-:Y:S01]  /*5a90*/  VIADD R8, R0.reuse, 0xa000 ;  /* 0x0000a00000087836 */ /* 0x040fe20000000000 */
[----:B------:R-:W-:Y:S01]  /*5aa0*/  @UP0 UIADD3.X UR13, UPT, UPT, UR35, -0x1, URZ, UP2, !UPT ;  /* 0xffffffff230d0890 */ /* 0x000fe200097fe4ff */
[----:B------:R-:W-:Y:S01]  /*5ab0*/  VIADD R56, R0, 0xa040 ;  /* 0x0000a04000387836 */ /* 0x000fe20000000000 */
[----:B------:R-:W1:Y:S01]  /*5ac0*/  LDSM.16.M88.4 R12, [R0+0xc000] ;  /* 0x00c00000000c783b */ /* 0x000e620000000200 */
[----:B------:R-:W-:Y:S03]  /*5ad0*/  @P1 VIADD R56, R8, 0xffffffc0 ;  /* 0xffffffc008381836 */ /* 0x000fe60000000000 */
[----:B------:R-:W-:Y:S01]  /*5ae0*/  LDSM.16.MT88.4 R28, [R3+0x6400] ;  /* 0x00640000031c783b */ /* 0x000fe20000004200 */
[----:B------:R-:W-:Y:S03]  /*5af0*/  IMAD.IADD R58, R118, 0x1, R56 ;  /* 0x00000001763a7824 */ /* 0x000fe600078e0238 */
        /* <DEDUP_REMOVED lines=175> */
.L_x_1261:
[----:B------:R-:W2:Y:S01]  /*65f0*/  LDL.LU R32, [R1+0x24] ;  /* 0x0000240001207983 */ /* 0x000ea20000300800 */
[----:B------:R-:W3:Y:S01]  /*6600*/  LDCU.64 UR12, c[0x0][0x5a8] ;  /* 0x0000b500ff0c77ac */ /* 0x000ee20008000a00 */
[----:B------:R-:W-:Y:S01]  /*6610*/  IMAD.SHL.U32 R3, R125, 0x10, RZ ;  /* 0x000000107d037824 */ /* 0x000fe200078e00ff */
[----:B------:R-:W-:Y:S01]  /*6620*/  LOP3.LUT R0, R105, 0xc0, RZ, 0xc0, !PT ;  /* 0x000000c069007812 */ /* 0x000fe200078ec0ff */
[----:B------:R-:W-:Y:S01]  /*6630*/  IMAD.SHL.U32 R2, R125, 0x2, RZ ;  /* 0x000000027d027824 */ /* 0x000fe200078e00ff */
[----:B------:R-:W4:Y:S01]  /*6640*/  LDCU.64 UR6, c[0x0][0x5b0] ;  /* 0x0000b600ff0677ac */ /* 0x000f220008000a00 */
[--C-:B-1----:R-:W-:Y:S01]  /*6650*/  SHF.R.U32.HI R7, RZ, 0x4, R125.reuse ;  /* 0x00000004ff077819 */ /* 0x102fe2000001167d */
[----:B------:R-:W1:Y:S01]  /*6660*/  LDC.64 R10, c[0x0][0x5e0] ;  /* 0x00017800ff0a7b82 */ /* 0x000e620000000a00 */
[----:B------:R-:W-:Y:S01]  /*6670*/  LOP3.LUT R3, R3, 0x600, RZ, 0xc0, !PT ;  /* 0x0000060003037812 */ /* 0x000fe200078ec0ff */
[----:B------:R-:W5:Y:S01]  /*6680*/  LDCU UR5, c[0x0][0x500] ;  /* 0x0000a000ff0577ac */ /* 0x000f620008000800 */
[----:B------:R-:W-:-:S02]  /*6690*/  LOP3.LUT R0, R0, 0x18, R125, 0xf8, !PT ;  /* 0x0000001800007812 */ /* 0x000fc400078ef87d */
[----:B------:R-:W-:Y:S01]  /*66a0*/  LOP3.LUT R3, R3, 0x6, R2, 0xf8, !PT ;  /* 0x0000000603037812 */ /* 0x000fe200078ef802 */
[----:B------:R-:W-:Y:S01]  /*66b0*/  UMOV UR33, UR22 ;  /* 0x0000001600217c82 */ /* 0x000fe20008000000 */
[----:B------:R-:W-:Y:S01]  /*66c0*/  LOP3.LUT R7, R0, 0x8, R7, 0x78, !PT ;  /* 0x0000000800077812 */ /* 0x000fe200078e7807 */
[----:B------:R-:W1:Y:S01]  /*66d0*/  LDC.64 R14, c[0x0][0x5c0] ;  /* 0x00017000ff0e7b82 */ /* 0x000e620000000a00 */
[----:B------:R-:W-:Y:S02]  /*66e0*/  LOP3.LUT R2, R105, 0x18, RZ, 0xc0, !PT ;  /* 0x0000001869027812 */ /* 0x000fe400078ec0ff */
[----:B------:R-:W-:Y:S01]  /*66f0*/  LOP3.LUT R6, R3, 0x20, R105, 0xf8, !PT ;  /* 0x0000002003067812 */ /* 0x000fe200078ef869 */
[----:B---3--:R-:W-:Y:S01]  /*6700*/  IMAD.U32 R4, RZ, RZ, UR12 ;  /* 0x0000000cff047e24 */ /* 0x008fe2000f8e00ff */
[----:B------:R-:W-:Y:S01]  /*6710*/  LOP3.LUT R8, R105, 0xd8, RZ, 0xc0, !PT ;  /* 0x000000d869087812 */ /* 0x000fe200078ec0ff */
[----:B------:R-:W-:Y:S01]  /*6720*/  IMAD.MOV.U32 R3, RZ, RZ, RZ ;  /* 0x000000ffff037224 */ /* 0x000fe200078e00ff */
[----:B------:R-:W-:Y:S01]  /*6730*/  LOP3.LUT R6, R6, R7, RZ, 0xfc, !PT ;  /* 0x0000000706067212 */ /* 0x000fe200078efcff */
[----:B----4-:R-:W-:Y:S01]  /*6740*/  UIMAD UR7, UR33, UR7, URZ ;  /* 0x00000007210772a4 */ /* 0x010fe2000f8e02ff */
[----:B------:R-:W-:Y:S01]  /*6750*/  MOV R0, UR6 ;  /* 0x0000000600007c02 */ /* 0x000fe20008000f00 */
[----:B------:R-:W-:Y:S01]  /*6760*/  IMAD.WIDE.U32 R4, R4, UR33, R2 ;  /* 0x0000002104047c25 */ /* 0x000fe2000f8e0002 */
[----:B------:R-:W-:-:S03]  /*6770*/  F2FP.BF16.F32.PACK_AB R68, R69, R68 ;  /* 0x000000444544723e */ /* 0x000fc600000010ff */
[----:B-----5:R-:W-:Y:S01]  /*6780*/  FMUL.FTZ R84, R84, UR5 ;  /* 0x0000000554547c20 */ /* 0x020fe20008410000 */
[----:B------:R-:W-:Y:S01]  /*6790*/  FMUL.FTZ R85, R85, UR5 ;  /* 0x0000000555557c20 */ /* 0x000fe20008410000 */
[----:B------:R-:W-:Y:S01]  /*67a0*/  IMAD.WIDE.U32 R2, R0, UR33, R2 ;  /* 0x0000002100027c25 */ /* 0x000fe2000f8e0002 */
[----:B------:R-:W-:-:S03]  /*67b0*/  LOP3.LUT R0, R8, 0x18, R125, 0x78, !PT ;  /* 0x0000001808007812 */ /* 0x000fc600078e787d */
[----:B------:R-:W-:Y:S01]  /*67c0*/  FMUL.FTZ R86, R86, UR5 ;  /* 0x0000000556567c20 */ /* 0x000fe20008410000 */
[----:B------:R-:W-:Y:S01]  /*67d0*/  FMUL.FTZ R87, R87, UR5 ;  /* 0x0000000557577c20 */ /* 0x000fe20008410000 */
[----:B------:R-:W-:Y:S02]  /*67e0*/  IMAD.SHL.U32 R125, R125, 0x4, RZ ;  /* 0x000000047d7d7824 */ /* 0x000fe400078e00ff */
[----:B------:R-:W-:Y:S01]  /*67f0*/  FMUL.FTZ R96, R96, UR5 ;  /* 0x0000000560607c20 */ /* 0x000fe20008410000 */
[----:B------:R-:W-:Y:S01]  /*6800*/  FMUL.FTZ R97, R97, UR5 ;  /* 0x0000000561617c20 */ /* 0x000fe20008410000 */
[----:B------:R-:W-:Y:S01]  /*6810*/  FMUL.FTZ R98, R98, UR5 ;  /* 0x0000000562627c20 */ /* 0x000fe20008410000 */
[----:B------:R-:W-:Y:S01]  /*6820*/  FMUL.FTZ R99, R99, UR5 ;  /* 0x0000000563637c20 */ /* 0x000fe20008410000 */
[----:B------:R-:W-:Y:S01]  /*6830*/  VIADD R7, R3, UR7 ;  /* 0x0000000703077c36 */ /* 0x000fe20008000000 */
[----:B------:R-:W-:Y:S01]  /*6840*/  LOP3.LUT R105, R0, 0x1f20, R105, 0xf8, !PT ;  /* 0x00001f2000697812 */ /* 0x000fe200078ef869 */
        /* <DEDUP_REMOVED lines=12> */
[----:B------:R-:W-:Y:S01]  /*6910*/  F2FP.BF16.F32.PACK_AB R86, R87, R86 ;  /* 0x000000565756723e */ /* 0x000fe200000010ff */
[----:B------:R-:W-:Y:S01]  /*6920*/  IMAD.MOV.U32 R6, RZ, RZ, R2 ;  /* 0x000000ffff067224 */ /* 0x000fe200078e0002 */
[----:B------:R-:W-:Y:S01]  /*6930*/  F2FP.BF16.F32.PACK_AB R96, R97, R96 ;  /* 0x000000606160723e */ /* 0x000fe200000010ff */
[----:B------:R-:W-:Y:S01]  /*6940*/  USHF.L.U32 UR12, UR32, 0x7, URZ ;  /* 0x00000007200c7899 */ /* 0x000fe200080006ff */
[----:B------:R-:W-:-:S03]  /*6950*/  F2FP.BF16.F32.PACK_AB R98, R99, R98 ;  /* 0x000000626362723e */ /* 0x000fc600000010ff */
[----:B------:R-:W3:Y:S01]  /*6960*/  LDC.64 R8, c[0x0][0x5d8] ;  /* 0x00017600ff087b82 */ /* 0x000ee20000000a00 */
[----:B------:R-:W-:Y:S01]  /*6970*/  IADD3 R2, PT, PT, -R3, 0x6000, R0 ;  /* 0x0000600003027810 */ /* 0x000fe20007ffe100 */
[----:B------:R-:W-:Y:S01]  /*6980*/  UIMAD UR13, UR33, UR13, URZ ;  /* 0x0000000d210d72a4 */ /* 0x000fe2000f8e02ff */
[----:B------:R-:W-:Y:S01]  /*6990*/  F2FP.BF16.F32.PACK_AB R88, R89, R88 ;  /* 0x000000585958723e */ /* 0x000fe200000010ff */
[----:B------:R-:W-:Y:S01]  /*69a0*/  USHF.R.S32.HI UR5, URZ, 0x1f, UR12 ;  /* 0x0000001fff057899 */ /* 0x000fe2000801140c */
[----:B------:R-:W-:Y:S01]  /*69b0*/  F2FP.BF16.F32.PACK_AB R90, R91, R90 ;  /* 0x0000005a5b5a723e */ /* 0x000fe200000010ff */
[----:B------:R-:W-:Y:S01]  /*69c0*/  UIADD3 UR12, UP0, UPT, UR38, UR12, URZ ;  /* 0x0000000c260c7290 */ /* 0x000fe2000ff1e0ff */
[----:B------:R-:W-:Y:S01]  /*69d0*/  F2FP.BF16.F32.PACK_AB R92, R93, R92 ;  /* 0x0000005c5d5c723e */ /* 0x000fe200000010ff */
[----:B------:R-:W4:Y:S01]  /*69e0*/  LDC.64 R12, c[0x0][0x5c8] ;  /* 0x00017200ff0c7b82 */ /* 0x000f220000000a00 */
[----:B------:R-:W-:Y:S01]  /*69f0*/  F2FP.BF16.F32.PACK_AB R94, R95, R94 ;  /* 0x0000005e5f5e723e */ /* 0x000fe200000010ff */
[----:B------:R-:W-:Y:S01]  /*6a00*/  ULEA.HI.X.SX32 UR5, UR38, UR5, 0x1, UP0 ;  /* 0x0000000526057291 */ /* 0x000fe200080f0eff */
[----:B------:R-:W-:Y:S01]  /*6a10*/  F2FP.BF16.F32.PACK_AB R70, R71, R70 ;  /* 0x000000464746723e */ /* 0x000fe200000010ff */
[----:B-1----:R-:W-:Y:S01]  /*6a20*/  IMAD.WIDE.U32 R6, R10, UR25, R6 ;  /* 0x000000190a067c25 */ /* 0x002fe2000f8e0006 */
        /* <DEDUP_REMOVED lines=8> */
[----:B------:R-:W-:Y:S01]  /*6ab0*/  IADD3 R5, PT, PT, R5, UR13, RZ ;  /* 0x0000000d05057c10 */ /* 0x000fe2000fffe0ff */
        /* <DEDUP_REMOVED lines=14> */
[----:B-1----:R-:W-:Y:S01]  /*6ba0*/  LEA R0, R105, UR4, 0x1 ;  /* 0x0000000469007c11 */ /* 0x002fe2000f8e08ff */
[----:B------:R-:W-:Y:S01]  /*6bb0*/  BAR.SYNC.DEFER_BLOCKING 0x0 ;  /* 0x0000000000007b1d */ /* 0x000fe20000010000 */
[----:B---3--:R-:W-:-:S04]  /*6bc0*/  IMAD.WIDE.U32 R2, R8, UR25, R4 ;  /* 0x0000001908027c25 */ /* 0x008fc8000f8e0004 */
[----:B------:R-:W-:Y:S01]  /*6bd0*/  IMAD R5, R9, UR25, R3 ;  /* 0x0000001909057c24 */ /* 0x000fe2000f8e0203 */
[----:B------:R-:W-:Y:S01]  /*6be0*/  MOV R4, R2 ;  /* 0x0000000200047202 */ /* 0x000fe20000000f00 */
[----:B------:R-:W-:Y:S02]  /*6bf0*/  IMAD R3, R11, UR25, R7 ;  /* 0x000000190b037c24 */ /* 0x000fe4000f8e0207 */
[C---:B------:R-:W-:Y:S02]  /*6c00*/  IMAD R7, R14.reuse, UR5, RZ ;  /* 0x000000050e077c24 */ /* 0x040fe4000f8e02ff */
[----:B------:R-:W-:Y:S02]  /*6c10*/  IMAD.MOV.U32 R2, RZ, RZ, R6 ;  /* 0x000000ffff027224 */ /* 0x000fe400078e0006 */
[----:B------:R-:W-:Y:S02]  /*6c20*/  IMAD R7, R15, UR12, R7 ;  /* 0x0000000c0f077c24 */ /* 0x000fe4000f8e0207 */
[----:B------:R-:W-:Y:S01]  /*6c30*/  IMAD.WIDE.U32 R4, R14, UR12, R4 ;  /* 0x0000000c0e047c25 */ /* 0x000fe2000f8e0004 */
[----:B------:R-:W1:Y:S03]  /*6c40*/  LDS.128 R28, [R0+0x6000] ;  /* 0x00600000001c7984 */ /* 0x000e660000000c00 */
[C---:B----4-:R-:W-:Y:S01]  /*6c50*/  IMAD.WIDE.U32 R2, R12.reuse, UR12, R2 ;  /* 0x0000000c0c027c25 */ /* 0x050fe2000f8e0002 */
[----:B------:R-:W3:Y:S03]  /*6c60*/  LDS.128 R24, [R0+0x7000] ;  /* 0x0070000000187984 */ /* 0x000ee60000000c00 */
[----:B------:R-:W-:Y:S01]  /*6c70*/  IMAD.IADD R5, R5, 0x1, R7 ;  /* 0x0000000105057824 */ /* 0x000fe200078e0207 */
[----:B------:R-:W4:Y:S04]  /*6c80*/  LDS.128 R20, [R0+0x8000] ;  /* 0x0080000000147984 */ /* 0x000f280000000c00 */
[----:B------:R5:W4:Y:S02]  /*6c90*/  LDS.128 R16, [R0+0x9000] ;  /* 0x0090000000107984 */ /* 0x000b240000000c00 */
[----:B-----5:R-:W-:Y:S01]  /*6ca0*/  IMAD R0, R12, UR5, RZ ;  /* 0x000000050c007c24 */ /* 0x020fe2000f8e02ff */
[----:B------:R-:W5:Y:S03]  /*6cb0*/  LDCU.128 UR4, c[0x0][0x560] ;  /* 0x0000ac00ff0477ac */ /* 0x000f660008000c00 */
[----:B------:R-:W-:-:S05]  /*6cc0*/  IMAD R0, R13, UR12, R0 ;  /* 0x0000000c0d007c24 */ /* 0x000fca000f8e0200 */
[----:B------:R-:W-:Y:S01]  /*6cd0*/  IADD3 R3, PT, PT, R3, R0, RZ ;  /* 0x0000000003037210 */ /* 0x000fe20007ffe0ff */
[----:B--2---:R-:W-:-:S04]  /*6ce0*/  IMAD.WIDE.U32 R8, R32, R14, R4 ;  /* 0x0000000e20087225 */ /* 0x004fc800078e0004 */
[----:B------:R-:W-:Y:S01]  /*6cf0*/  IMAD.WIDE.U32 R6, R32, R12, R2 ;  /* 0x0000000c20067225 */ /* 0x000fe200078e0002 */
[----:B-----5:R-:W-:-:S03]  /*6d00*/  LEA R4, P1, R8, UR4, 0x1 ;  /* 0x0000000408047c11 */ /* 0x020fc6000f8208ff */
[----:B------:R-:W-:Y:S01]  /*6d10*/  IMAD R0, R32, R15, R9 ;  /* 0x0000000f20007224 */ /* 0x000fe200078e0209 */
[----:B------:R-:W-:Y:S01]  /*6d20*/  LEA R2, P0, R6, UR6, 0x1 ;  /* 0x0000000606027c11 */ /* 0x000fe2000f8008ff */
[----:B------:R-:W-:-:S03]  /*6d30*/  IMAD R3, R32, R13, R7 ;  /* 0x0000000d20037224 */ /* 0x000fc600078e0207 */
[----:B------:R-:W-:Y:S02]  /*6d40*/  LEA.HI.X R5, R8, UR5, R0, 0x1, P1 ;  /* 0x0000000508057c11 */ /* 0x000fe400088f0c00 */
[----:B------:R-:W-:Y:S02]  /*6d50*/  LEA R8, P1, R14, R4, 0x7 ;  /* 0x000000040e087211 */ /* 0x000fe400078238ff */
[----:B------:R-:W-:Y:S01]  /*6d60*/  LEA.HI.X R3, R6, UR7, R3, 0x1, P0 ;  /* 0x0000000706037c11 */ /* 0x000fe200080f0c03 */
[----:B-1----:R2:W-:Y:S01]  /*6d70*/  STG.E.128 desc[UR30][R4.64], R28 ;  /* 0x0000001c04007986 */ /* 0x0025e2000c101d1e */
[----:B------:R-:W-:Y:S02]  /*6d80*/  LEA R6, P0, R12, R2, 0x7 ;  /* 0x000000020c067211 */ /* 0x000fe400078038ff */
[----:B------:R-:W-:Y:S02]  /*6d90*/  LEA.HI.X R9, R14, R5, R15, 0x7, P1 ;  /* 0x000000050e097211 */ /* 0x000fe400008f3c0f */
[----:B------:R-:W-:-:S03]  /*6da0*/  LEA.HI.X R7, R12, R3, R13, 0x7, P0 ;  /* 0x000000030c077211 */ /* 0x000fc600000f3c0d */
[----:B---3--:R2:W-:Y:S04]  /*6db0*/  STG.E.128 desc[UR30][R8.64], R24 ;  /* 0x0000001808007986 */ /* 0x0085e8000c101d1e */
[----:B----4-:R2:W-:Y:S04]  /*6dc0*/  STG.E.128 desc[UR30][R2.64], R20 ;  /* 0x0000001402007986 */ /* 0x0105e8000c101d1e */
[----:B------:R2:W-:Y:S02]  /*6dd0*/  STG.E.128 desc[UR30][R6.64], R16 ;  /* 0x0000001006007986 */ /* 0x0005e4000c101d1e */
.L_x_1258:
        /* <DEDUP_REMOVED lines=10> */
.L_x_1266:
        /* <DEDUP_REMOVED lines=16> */
.L_x_1609:


//--------------------- .text._ZN5flash44flash_bwd_dq_dk_dv_loop_seqk_parallel_kernelI23Flash_bwd_kernel_traitsILi32ELi128ELi128ELi8ELi4ELi4ELi4ELb0ELb0EN7cutlass10bfloat16_tE19Flash_kernel_traitsILi32ELi128ELi128ELi8ES3_EELb1ELb0ELb0ELb1ELb0ELb0ELb0EEEvNS_16Flash_bwd_paramsE --------------------------
	.section	.text._ZN5flash44flash_bwd_dq_dk_dv_loop_seqk_parallel_kernelI23Flash_bwd_kernel_traitsILi32ELi128ELi128ELi8ELi4ELi4ELi4ELb0ELb0EN7cutlass10bfloat16_tE19Flash_kernel_traitsILi32ELi128ELi128ELi8ES3_EELb1ELb0ELb0ELb1ELb0ELb0ELb0EEEvNS_16Flash_bwd_paramsE,"ax",@progbits
	.align	128
        .global         _ZN5flash44flash_bwd_dq_dk_dv_loop_seqk_parallel_kernelI23Flash_bwd_kernel_traitsILi32ELi128ELi128ELi8ELi4ELi4ELi4ELb0ELb0EN7cutlass10bfloat16_tE19Flash_kernel_traitsILi32ELi128ELi128ELi8ES3_EELb1ELb0ELb0ELb1ELb0ELb0ELb0EEEvNS_16Flash_bwd_paramsE
        .type           _ZN5flash44flash_bwd_dq_dk_dv_loop_seqk_parallel_kernelI23Flash_bwd_kernel_traitsILi32ELi128ELi128ELi8ELi4ELi4ELi4ELb0ELb0EN7cutlass10bfloat16_tE19Flash_kernel_traitsILi32ELi128ELi128ELi8ES3_EELb1ELb0ELb0ELb1ELb0ELb0ELb0EEEvNS_16Flash_bwd_paramsE,@function
        .size           _ZN5flash44flash_bwd_dq_dk_dv_loop_seqk_parallel_kernelI23Flash_bwd_kernel_traitsILi32ELi128ELi128ELi8ELi4ELi4ELi4ELb0ELb0EN7cutlass10bfloat16_tE19Flash_kernel_traitsILi32ELi128ELi128ELi8ES3_EELb1ELb0ELb0ELb1ELb0ELb0ELb0EEEvNS_16Flash_bwd_paramsE,(.L_x_1610 - _ZN5flash44flash_bwd_dq_dk_dv_loop_seqk_parallel_kernelI23Flash_bwd_kernel_traitsILi32ELi128ELi128ELi8ELi4ELi4ELi4ELb0ELb0EN7cutlass10bfloat16_tE19Flash_kernel_traitsILi32ELi128ELi128ELi8ES3_EELb1ELb0ELb0ELb1ELb0ELb0ELb0EEEvNS_16Flash_bwd_paramsE)
        .other          _ZN5flash44flash_bwd_dq_dk_dv_loop_seqk_parallel_kernelI23Flash_bwd_kernel_traitsILi32ELi128ELi128ELi8ELi4ELi4ELi4ELb0ELb0EN7cutlass10bfloat16_tE19Flash_kernel_traitsILi32ELi128ELi128ELi8ES3_EELb1ELb0ELb0ELb1ELb0ELb0ELb0EEEvNS_16Flash_bwd_paramsE,@"STO_CUDA_ENTRY STV_DEFAULT"
_ZN5flash44flash_bwd_dq_dk_dv_loop_seqk_parallel_kernelI23Flash_bwd_kernel_traitsILi32ELi128ELi128ELi8ELi4ELi4ELi4ELb0ELb0EN7cutlass10bfloat16_tE19Flash_kernel_traitsILi32ELi128ELi128ELi8ES3_EELb1ELb0ELb0ELb1ELb0ELb0ELb0EEEvNS_16Flash_bwd_paramsE:
.text._ZN5flash44flash_bwd_dq_dk_dv_loop_seqk_parallel_kernelI23Flash_bwd_kernel_traitsILi32ELi128ELi128ELi8ELi4ELi4ELi4ELb0ELb0EN7cutlass10bfloat16_tE19Flash_kernel_traitsILi32ELi128ELi128ELi8ES3_EELb1ELb0ELb0ELb1ELb0ELb0ELb0EEEvNS_16Flash_bwd_paramsE:
        /* <DEDUP_REMOVED lines=30> */
[----:B------:R-:W-:Y:S01]  /*01e0*/  IMAD.SHL.U32 R131, R3, 0x40, RZ ;  /* 0x0000004003837824 */ /* 0x000fe200078e00ff */
[----:B------:R-:W-:Y:S01]  /*01f0*/  LOP3.LUT R7, R9, 0x1c0, RZ, 0xc0, !PT ;  /* 0x000001c009077812 */ /* 0x000fe200078ec0ff */
[----:B------:R-:W-:Y:S01]  /*0200*/  IMAD.SHL.U32 R138, R3, 0x8, RZ ;  /* 0x00000008038a7824 */ /* 0x000fe200078e00ff */
[----:B------:R-:W-:-:S02]  /*0210*/  LOP3.LUT R141, R9, 0x600, RZ, 0xc0, !PT ;  /* 0x00000600098d7812 */ /* 0x000fc400078ec0ff */
[----:B------:R-:W-:Y:S02]  /*0220*/  LOP3.LUT R0, R133, 0x120, RZ, 0xc0, !PT ;  /* 0x0000012085007812 */ /* 0x000fe400078ec0ff */
[----:B------:R-:W-:Y:S02]  /*0230*/  LOP3.LUT R132, R132, 0x3800, R9, 0xf8, !PT ;  /* 0x0000380084847812 */ /* 0x000fe400078ef809 */
[----:B------:R-:W-:Y:S02]  /*0240*/  LOP3.LUT R144, R2, 0xe006, R131, 0xc8, !PT ;  /* 0x0000e00602907812 */ /* 0x000fe400078ec883 */
[--C-:B------:R-:W-:Y:S02]  /*0250*/  LOP3.LUT R7, R7, 0x38, R2.reuse, 0xf8, !PT ;  /* 0x0000003807077812 */ /* 0x100fe400078ef802 */
[----:B------:R-:W-:Y:S01]  /*0260*/  LOP3.LUT R141, R141, 0x6, R2, 0xf8, !PT ;  /* 0x000000068d8d7812 */ /* 0x000fe200078ef802 */
[----:B------:R-:W-:Y:S01]  /*0270*/  IMAD.SHL.U32 R2, R3, 0x4, RZ ;  /* 0x0000000403027824 */ /* 0x000fe200078e00ff */
[----:B------:R-:W-:-:S02]  /*0280*/  LOP3.LUT R5, R0, 0x600, R9, 0xf8, !PT ;  /* 0x0000060000057812 */ /* 0x000fc400078ef809 */
[----:B------:R-:W-:Y:S02]  /*0290*/  LOP3.LUT R132, R132, 0x100, R9, 0xf8, !PT ;  /* 0x0000010084847812 */ /* 0x000fe400078ef809 */
[----:B------:R-:W-:Y:S02]  /*02a0*/  SHF.R.U32.HI R9, RZ, 0x1, R3 ;  /* 0x00000001ff097819 */ /* 0x000fe40000011603 */
[----:B------:R-:W-:Y:S02]  /*02b0*/  LOP3.LUT R2, R2, 0x18, RZ, 0xc0, !PT ;  /* 0x0000001802027812 */ /* 0x000fe400078ec0ff */
[----:B------:R-:W-:Y:S02]  /*02c0*/  LOP3.LUT R144, R144, 0xc00, R133, 0xf8, !PT ;  /* 0x00000c0090907812 */ /* 0x000fe400078ef885 */
[----:B------:R-:W-:Y:S02]  /*02d0*/  LOP3.LUT R0, R9, 0x30, RZ, 0xc0, !PT ;  /* 0x0000003009007812 */ /* 0x000fe400078ec0ff */
[----:B------:R-:W-:-:S02]  /*02e0*/  LOP3.LUT R8, R138, 0xc0, RZ, 0xc0, !PT ;  /* 0x000000c08a087812 */ /* 0x000fc400078ec0ff */
[----:B------:R-:W-:Y:S02]  /*02f0*/  LOP3.LUT R4, R138, 0xd8, RZ, 0xc0, !PT ;  /* 0x000000d88a047812 */ /* 0x000fe400078ec0ff */
[----:B------:R-:W-:Y:S02]  /*0300*/  LOP3.LUT R134, R2, 0xc0, R133, 0xf8, !PT ;  /* 0x000000c002867812 */ /* 0x000fe400078ef885 */
[----:B------:R-:W-:Y:S02]  /*0310*/  LOP3.LUT R144, R144, R7, RZ, 0xfc, !PT ;  /* 0x0000000790907212 */ /* 0x000fe400078efcff */
[----:B------:R-:W-:Y:S02]  /*0320*/  LOP3.LUT R11, R131, 0x1c0, RZ, 0xc0, !PT ;  /* 0x000001c0830b7812 */ /* 0x000fe400078ec0ff */
[----:B------:R-:W-:Y:S02]  /*0330*/  LOP3.LUT R137, R0, 0x7, R137, 0xf8, !PT ;  /* 0x0000000700897812 */ /* 0x000fe400078ef889 */
[----:B------:R-:W-:-:S02]  /*0340*/  LOP3.LUT P2, RZ, R3, 0x4, RZ, 0xc0, !PT ;  /* 0x0000000403ff7812 */ /* 0x000fc4000784c0ff */
[C---:B------:R-:W-:Y:S02]  /*0350*/  LOP3.LUT P1, RZ, R3.reuse, 0x8, RZ, 0xc0, !PT ;  /* 0x0000000803ff7812 */ /* 0x040fe4000782c0ff */
[--C-:B------:R-:W-:Y:S02]  /*0360*/  SHF.R.U32.HI R7, RZ, 0x4, R3.reuse ;  /* 0x00000004ff077819 */ /* 0x100fe40000011603 */
[----:B------:R-:W-:Y:S02]  /*0370*/  LOP3.LUT P0, R6, R3, 0x10, RZ, 0xc0, !PT ;  /* 0x0000001003067812 */ /* 0x000fe4000780c0ff */
[--C-:B------:R-:W-:Y:S02]  /*0380*/  LOP3.LUT R0, R0, 0x8, R3.reuse, 0xf8, !PT ;  /* 0x0000000800007812 */ /* 0x100fe400078ef803 */
[--C-:B------:R-:W-:Y:S02]  /*0390*/  LOP3.LUT R8, R8, 0x18, R3.reuse, 0xf8, !PT ;  /* 0x0000001808087812 */ /* 0x100fe400078ef803 */
[----:B------:R-:W-:-:S02]  /*03a0*/  LOP3.LUT R139, R4, 0x18, R3, 0x78, !PT ;  /* 0x00000018048b7812 */ /* 0x000fc400078e7803 */
[C---:B------:R-:W-:Y:S02]  /*03b0*/  LOP3.LUT R3, R134.reuse, 0x8, R3, 0x78, !PT ;  /* 0x0000000886037812 */ /* 0x040fe400078e7803 */
[--C-:B------:R-:W-:Y:S02]  /*03c0*/  LOP3.LUT R134, R134, 0x8, R9.reuse, 0x78, !PT ;  /* 0x0000000886867812 */ /* 0x100fe400078e7809 */
[----:B------:R-:W-:Y:S02]  /*03d0*/  LOP3.LUT R130, R11, 0x38, R138, 0xf8, !PT ;  /* 0x000000380b827812 */ /* 0x000fe400078ef88a */
[----:B------:R-:W-:Y:S02]  /*03e0*/  LOP3.LUT R4, R131, 0x200, RZ, 0xc0, !PT ;  /* 0x0000020083047812 */ /* 0x000fe400078ec0ff */
[----:B------:R-:W-:Y:S02]  /*03f0*/  LOP3.LUT R134, R5, R134, RZ, 0xfc, !PT ;  /* 0x0000008605867212 */ /* 0x000fe400078efcff */
[----:B------:R-:W-:-:S02]  /*0400*/  LOP3.LUT R130, R130, 0x8, R9, 0x78, !PT ;  /* 0x0000000882827812 */ /* 0x000fc400078e7809 */
[----:B------:R-:W-:Y:S02]  /*0410*/  LOP3.LUT R5, R4, 0xc00, R133, 0xf8, !PT ;  /* 0x00000c0004057812 */ /* 0x000fe400078ef885 */
[----:B------:R-:W-:Y:S02]  /*0420*/  LOP3.LUT R132, R132, R3, RZ, 0xfc, !PT ;  /* 0x0000000384847212 */ /* 0x000fe400078efcff */
[----:B------:R-:W-:Y:S02]  /*0430*/  LOP3.LUT R130, R5, R130, RZ, 0xfc, !PT ;  /* 0x0000008205827212 */ /* 0x000fe400078efcff */
[----:B------:R-:W-:Y:S02]  /*0440*/  LOP3.LUT R3, R0, 0x1c0, R131, 0xf8, !PT ;  /* 0x000001c000037812 */ /* 0x000fe400078ef883 */
[----:B------:R-:W-:Y:S02]  /*0450*/  LEA R130, R130, UR5, 0x1 ;  /* 0x0000000582827c11 */ /* 0x000fe4000f8e08ff */
[----:B------:R-:W-:-:S02]  /*0460*/  LOP3.LUT R7, R7, 0x8, RZ, 0xc0, !PT ;  /* 0x0000000807077812 */ /* 0x000fc400078ec0ff */
[--C-:B------:R-:W-:Y:S01]  /*0470*/  LOP3.LUT R141, R141, 0x20, R138.reuse, 0xf8, !PT ;  /* 0x000000208d8d7812 */ /* 0x100fe200078ef88a */
[C---:B------:R-:W-:Y:S01]  /*0480*/  VIADD R129, R130.reuse, 0xa040 ;  /* 0x0000a04082817836 */ /* 0x040fe20000000000 */
[----:B------:R-:W-:Y:S01]  /*0490*/  LOP3.LUT R0, R3, 0x38, R138, 0x78, !PT ;  /* 0x0000003803007812 */ /* 0x000fe200078e788a */
[----:B------:R-:W-:Y:S01]  /*04a0*/  VIADD R3, R130, 0xa000 ;  /* 0x0000a00082037836 */ /* 0x000fe20000000000 */
[----:B------:R-:W-:Y:S02]  /*04b0*/  LOP3.LUT R6, R7, R6, RZ, 0xfc, !PT ;  /* 0x0000000607067212 */ /* 0x000fe400078efcff */
[----:B------:R-:W-:Y:S01]  /*04c0*/  LOP3.LUT R141, R141, R8, R7, 0xf6, !PT ;  /* 0x000000088d8d7212 */ /* 0x000fe200078ef607 */
[----:B------:R-:W-:Y:S01]  /*04d0*/  @P2 VIADD R129, R3, 0xffffffc0 ;  /* 0xffffffc003812836 */ /* 0x000fe20000000000 */
[----:B------:R-:W-:Y:S01]  /*04e0*/  LOP3.LUT R7, R6, 0xc0, R133, 0xf8, !PT ;  /* 0x000000c006077812 */ /* 0x000fe200078ef885 */
[----:B------:R-:W-:Y:S01]  /*04f0*/  IMAD.MOV.U32 R3, RZ, RZ, 0x20 ;  /* 0x00000020ff037424 */ /* 0x000fe200078e00ff */
[----:B------:R-:W-:Y:S01]  /*0500*/  LOP3.LUT R131, R131, 0x400, RZ, 0xc0, !PT ;  /* 0x0000040083837812 */ /* 0x000fe200078ec0ff */
[----:B--2---:R-:W-:Y:S01]  /*0510*/  IMAD.U32 R8, RZ, RZ, UR4 ;  /* 0x00000004ff087e24 */ /* 0x004fe2000f8e00ff */
[----:B------:R-:W-:Y:S01]  /*0520*/  LEA R144, R144, UR8, 0x1 ;  /* 0x0000000890907c11 */ /* 0x000fe2000f8e08ff */
[----:B------:R-:W-:Y:S01]  /*0530*/  UIADD3 UR4, UPT, UPT, UR5, 0x6000, URZ ;  /* 0x0000600005047890 */ /* 0x000fe2000fffe0ff */
[----:B------:R-:W-:Y:S01]  /*0540*/  LOP3.LUT R2, R7, R2, RZ, 0x3c, !PT ;  /* 0x0000000207027212 */ /* 0x000fe200078e3cff */
[----:B------:R-:W-:Y:S01]  /*0550*/  IMAD R131, R0, 0x2, R131 ;  /* 0x0000000200837824 */ /* 0x000fe200078e0283 */
[C---:B------:R-:W-:Y:S01]  /*0560*/  SEL R0, R3.reuse, 0xffffffe0, !P3 ;  /* 0xffffffe003007807 */ /* 0x040fe20005800000 */
[C---:B------:R-:W-:Y:S01]  /*0570*/  VIADD R142, R144.reuse, 0x40 ;  /* 0x00000040908e7836 */ /* 0x040fe20000000000 */
[----:B------:R-:W-:Y:S01]  /*0580*/  SEL R3, R3, 0xffffffe0, !P1 ;  /* 0xffffffe003037807 */ /* 0x000fe20004800000 */
[----:B------:R-:W-:Y:S01]  /*0590*/  @P0 VIADD R142, R144, 0xffffffc0 ;  /* 0xffffffc0908e0836 */ /* 0x000fe20000000000 */
[----:B------:R-:W-:Y:S01]  /*05a0*/  LOP3.LUT R133, R2, 0x120, R133, 0xf8, !PT ;  /* 0x0000012002857812 */ /* 0x000fe200078ef885 */
[----:B------:R-:W-:Y:S01]  /*05b0*/  IMAD.IADD R2, R0, 0x1, R130 ;  /* 0x0000000100027824 */ /* 0x000fe200078e0282 */
[----:B------:R-:W-:Y:S01]  /*05c0*/  LOP3.LUT R139, R139, 0x1f20, R138, 0xf8, !PT ;  /* 0x00001f208b8b7812 */ /* 0x000fe200078ef88a */
[----:B------:R-:W-:Y:S01]  /*05d0*/  IMAD.IADD R148, R144, 0x1, R3 ;  /* 0x0000000190947824 */ /* 0x000fe200078e0203 */
[----:B------:R-:W-:Y:S01]  /*05e0*/  SEL R135, R135, 0xfffffff0, !P2 ;  /* 0xfffffff087877807 */ /* 0x000fe20005000000 */
[----:B------:R-:W-:Y:S01]  /*05f0*/  IMAD.IADD R150, R3, 0x1, R142 ;  /* 0x0000000103967824 */ /* 0x000fe200078e028e */
[----:B------:R-:W-:Y:S01]  /*0600*/  LOP3.LUT R146, R138, 0x18, RZ, 0xc0, !PT ;  /* 0x000000188a927812 */ /* 0x000fe200078ec0ff */
[----:B------:R-:W-:Y:S01]  /*0610*/  IMAD.IADD R0, R0, 0x1, R129 ;  /* 0x0000000100007824 */ /* 0x000fe200078e0281 */
[----:B------:R-:W-:-:S02]  /*0620*/  LEA R139, R139, UR5, 0x1 ;  /* 0x000000058b8b7c11 */ /* 0x000fc4000f8e08ff */
[----:B------:R-:W-:Y:S02]  /*0630*/  LEA R134, R134, UR5, 0x1 ;  /* 0x0000000586867c11 */ /* 0x000fe4000f8e08ff */
[----:B------:R-:W-:Y:S02]  /*0640*/  LEA R141, R141, UR4, 0x1 ;  /* 0x000000048d8d7c11 */ /* 0x000fe4000f8e08ff */
[----:B------:R-:W-:Y:S02]  /*0650*/  LEA R132, R132, UR4, 0x1 ;  /* 0x0000000484847c11 */ /* 0x000fe4000f8e08ff */
[----:B---34-:R-:W-:-:S07]  /*0660*/  LEA R133, R133, UR5, 0x1 ;  /* 0x0000000585857c11 */ /* 0x018fce000f8e08ff */
.L_x_1322:
[----:B-1----:R-:W1:Y:S01]  /*0670*/  S2R R9, SR_CTAID.Y ;  /* 0x0000000000097919 */ /* 0x002e620000002600 */
[----:B--2---:R-:W2:Y:S01]  /*0680*/  LDCU.64 UR8, c[0x0][0x478] ;  /* 0x00008f00ff0877ac */ /* 0x004ea20008000a00 */
        /* <DEDUP_REMOVED lines=45> */
.L_x_1267:
        /* <DEDUP_REMOVED lines=22> */
[----:B------:R-:W1:Y:S04]  /*0ac0*/  LDCU.64 UR8, c[0x0][0x3a0] ;  /* 0x00007400ff0877ac */ /* 0x000e680008000a00 */
[----:B--2---:R-:W-:Y:S02]  /*0ad0*/  IMAD R4, R4, UR18, RZ ;  /* 0x0000001204047c24 */ /* 0x004fe4000f8e02ff */
[----:B------:R-:W-:-:S04]  /*0ae0*/  IMAD.WIDE.U32 R6, R169, UR18, RZ ;  /* 0x00000012a9067c25 */ /* 0x000fc8000f8e00ff */
[----:B------:R-:W-:-:S05]  /*0af0*/  IMAD R4, R169, UR19, R4 ;  /* 0x00000013a9047c24 */ /* 0x000fca000f8e0204 */
[----:B------:R-:W-:-:S03]  /*0b00*/  IADD3 R7, PT, PT, R7, R4, RZ ;  /* 0x0000000407077210 */ /* 0x000fc60007ffe0ff */
[----:B-1----:R-:W-:-:S04]  /*0b10*/  IMAD.WIDE.U32 R12, R9, UR8, R6 ;  /* 0x00000008090c7c25 */ /* 0x002fc8000f8e0006 */
[----:B------:R-:W-:Y:S01]  /*0b20*/  IMAD R11, R9, UR9, R13 ;  /* 0x00000009090b7c24 */ /* 0x000fe2000f8e020d */
[----:B------:R-:W-:Y:S06]  /*0b30*/  BRA `(.L_x_1270) ;  /* 0x0000000000147947 */ /* 0x000fec0003800000 */
.L_x_1269:
[----:B------:R-:W2:Y:S01]  /*0b40*/  LDCU.64 UR18, c[0x0][0x3b8] ;  /* 0x00007700ff1277ac */ /* 0x000ea20008000a00 */
[----:B-1----:R-:W-:-:S05]  /*0b50*/  IADD3 R12, PT, PT, R169, R170, RZ ;  /* 0x000000aaa90c7210 */ /* 0x002fca0007ffe0ff */
[C---:B--2---:R-:W-:Y:S02]  /*0b60*/  IMAD R11, R12.reuse, UR19, RZ ;  /* 0x000000130c0b7c24 */ /* 0x044fe4000f8e02ff */
[----:B------:R-:W-:-:S05]  /*0b70*/  IMAD.WIDE.U32 R12, R12, UR18, RZ ;  /* 0x000000120c0c7c25 */ /* 0x000fca000f8e00ff */
[----:B------:R-:W-:Y:S02]  /*0b80*/  IADD3 R11, PT, PT, R13, R11, RZ ;  /* 0x0000000b0d0b7210 */ /* 0x000fe40007ffe0ff */
.L_x_1270:
        /* <DEDUP_REMOVED lines=39> */
.L_x_1271:
[----:B------:R-:W1:Y:S01]  /*0e00*/  LDCU.64 UR16, c[0x0][0x3c0] ;  /* 0x00007800ff1077ac */ /* 0x000e620008000a00 */
[----:B------:R-:W-:-:S05]  /*0e10*/  IADD3 R4, PT, PT, R169, R170, RZ ;  /* 0x000000aaa9047210 */ /* 0x000fca0007ffe0ff */
[C---:B-1----:R-:W-:Y:S02]  /*0e20*/  IMAD R13, R4.reuse, UR17, RZ ;  /* 0x00000011040d7c24 */ /* 0x042fe4000f8e02ff */
[----:B------:R-:W-:-:S05]  /*0e30*/  IMAD.WIDE.U32 R4, R4, UR16, RZ ;  /* 0x0000001004047c25 */ /* 0x000fca000f8e00ff */
[----:B------:R-:W-:Y:S02]  /*0e40*/  IADD3 R13, PT, PT, R5, R13, RZ ;  /* 0x0000000d050d7210 */ /* 0x000fe40007ffe0ff */
[----:B------:R-:W-:-:S07]  /*0e50*/  MOV R14, R4 ;  /* 0x00000004000e7202 */ /* 0x000fce0000000f00 */
.L_x_1272:
        /* <DEDUP_REMOVED lines=28> */
.L_x_1273:
[C---:B------:R-:W-:Y:S02]  /*1020*/  IMAD R25, R15.reuse, UR11, RZ ;  /* 0x0000000b0f197c24 */ /* 0x040fe4000f8e02ff */
[----:B------:R-:W-:-:S05]  /*1030*/  IMAD.WIDE.U32 R4, R15, UR10, RZ ;  /* 0x0000000a0f047c25 */ /* 0x000fca000f8e00ff */
[----:B------:R-:W-:Y:S02]  /*1040*/  IADD3 R25, PT, PT, R5, R25, RZ ;  /* 0x0000001905197210 */ /* 0x000fe40007ffe0ff */
[----:B------:R-:W-:-:S07]  /*1050*/  MOV R22, R4 ;  /* 0x0000000400167202 */ /* 0x000fce0000000f00 */
.L_x_1274:
        /* <DEDUP_REMOVED lines=20> */
.L_x_1275:
[----:B------:R-:W1:Y:S01]  /*11a0*/  LDC R16, c[0x0][0x434] ;  /* 0x00010d00ff107b82 */ /* 0x000e620000000800 */
[----:B------:R-:W-:-:S04]  /*11b0*/  IMAD R5, R9, UR28, R140 ;  /* 0x0000001c09057c24 */ /* 0x000fc8000f8e028c */
[----:B-1----:R-:W-:-:S03]  /*11c0*/  IMAD R16, R5, R16, RZ ;  /* 0x0000001005107224 */ /* 0x002fc600078e02ff */
.L_x_1276:
        /* <DEDUP_REMOVED lines=11> */
.L_x_1277:
[----:B------:R-:W1:Y:S01]  /*1280*/  LDC R18, c[0x0][0x444] ;  /* 0x00011100ff127b82 */ /* 0x000e620000000800 */
[----:B------:R-:W-:-:S04]  /*1290*/  IMAD R5, R9, UR28, R140 ;  /* 0x0000001c09057c24 */ /* 0x000fc8000f8e028c */
[----:B-1----:R-:W-:-:S07]  /*12a0*/  IMAD R18, R5, R18, RZ ;  /* 0x0000001205127224 */ /* 0x002fce00078e02ff */
.L_x_1278:
[----:B------:R-:W1:Y:S01]  /*12b0*/  LDCU.128 UR8, c[0x0][0x590] ;  /* 0x0000b200ff0877ac */ /* 0x000e620008000c00 */
[----:B------:R-:W2:Y:S01]  /*12c0*/  S2R R15, SR_TID.X ;  /* 0x00000000000f7919 */ /* 0x000ea20000002100 */
[----:B------:R-:W-:Y:S01]  /*12d0*/  IADD3 R32, P0, PT, R146, R32, RZ ;  /* 0x0000002092207210 */ /* 0x000fe20007f1e0ff */
[----:B------:R-:W3:Y:S01]  /*12e0*/  LDC.64 R4, c[0x0][0x3b0] ;  /* 0x0000ec00ff047b82 */ /* 0x000ee20000000a00 */
[----:B------:R-:W-:Y:S01]  /*12f0*/  IMAD.MOV.U32 R147, RZ, RZ, RZ ;  /* 0x000000ffff937224 */ /* 0x000fe200078e00ff */
[----:B------:R-:W4:Y:S01]  /*1300*/  LDCU.64 UR14, c[0x0][0x3c8] ;  /* 0x00007900ff0e77ac */ /* 0x000f220008000a00 */
[----:B------:R-:W-:Y:S01]  /*1310*/  ISETP.NE.AND P4, PT, RZ, UR20, PT ;  /* 0x00000014ff007c0c */ /* 0x000fe2000bf85270 */
[----:B------:R-:W-:Y:S01]  /*1320*/  IMAD.X R33, RZ, RZ, R7, P0 ;  /* 0x000000ffff217224 */ /* 0x000fe200000e0607 */
[--C-:B------:R-:W-:Y:S01]  /*1330*/  IADD3 R21, P1, P0, R30, R22, R26.reuse ;  /* 0x000000161e157210 */ /* 0x100fe2000783e01a */
[----:B------:R-:W-:Y:S01]  /*1340*/  UIMAD UR31, UR28, UR31, URZ ;  /* 0x0000001f1c1f72a4 */ /* 0x000fe2000f8e02ff */
[----:B------:R-:W5:Y:S01]  /*1350*/  S2R R22, SR_TID.X ;  /* 0x0000000000167919 */ /* 0x000f620000002100 */
[----:B------:R-:W4:Y:S01]  /*1360*/  LDC.64 R6, c[0x0][0x5f8] ;  /* 0x00017e00ff067b82 */ /* 0x000f220000000a00 */
[----:B------:R-:W-:Y:S01]  /*1370*/  SHF.R.S32.HI R26, RZ, 0x1f, R26 ;  /* 0x0000001fff1a7819 */ /* 0x000fe2000001141a */
[----:B------:R-:W5:Y:S01]  /*1380*/  LDCU.64 UR22, c[0x0][0x570] ;  /* 0x0000ae00ff1677ac */ /* 0x000f620008000a00 */
[----:B------:R-:W-:Y:S01]  /*1390*/  LEA R18, R167, R18, 0x7 ;  /* 0x00000012a7127211 */ /* 0x000fe200078e38ff */
[----:B------:R-:W-:Y:S01]  /*13a0*/  BSSY.RECONVERGENT B1, `(.L_x_1268) ;  /* 0x0000854000017945 */ /* 0x000fe20003800200 */
[----:B------:R-:W-:Y:S01]  /*13b0*/  IADD3.X R24, PT, PT, R24, R25, R26, P1, P0 ;  /* 0x0000001918187210 */ /* 0x000fe20000fe041a */
[----:B------:R-:W5:Y:S01]  /*13c0*/  LDCU.64 UR20, c[0x0][0x380] ;  /* 0x00007000ff1477ac */ /* 0x000f620008000a00 */
[----:B-1----:R-:W-:Y:S01]  /*13d0*/  IMAD R28, R23, UR8, RZ ;  /* 0x00000008171c7c24 */ /* 0x002fe2000f8e02ff */
[----:B------:R-:W1:Y:S03]  /*13e0*/  LDC.64 R180, c[0x0][0x420] ;  /* 0x00010800ffb47b82 */ /* 0x000e660000000a00 */
[----:B------:R-:W-:-:S02]  /*13f0*/  IMAD R27, R17, UR9, R28 ;  /* 0x00000009111b7c24 */ /* 0x000fc4000f8e021c */
[----:B------:R-:W-:-:S04]  /*1400*/  IMAD.WIDE.U32 R28, R17, UR8, R32 ;  /* 0x00000008111c7c25 */ /* 0x000fc8000f8e0020 */
[----:B------:R-:W-:Y:S02]  /*1410*/  IMAD.IADD R29, R29, 0x1, R27 ;  /* 0x000000011d1d7824 */ /* 0x000fe400078e021b */
[-C--:B---3--:R-:W-:Y:S02]  /*1420*/  IMAD R26, R23, R4.reuse, RZ ;  /* 0x00000004171a7224 */ /* 0x088fe400078e02ff */
[----:B------:R-:W-:Y:S01]  /*1430*/  IMAD.WIDE.U32 R30, R17, R4, R146 ;  /* 0x00000004111e7225 */ /* 0x000fe200078e0092 */
[----:B--2---:R-:W-:-:S03]  /*1440*/  LOP3.LUT R176, R15, 0x1f, RZ, 0xc0, !PT ;  /* 0x0000001f0fb07812 */ /* 0x004fc600078ec0ff */
[----:B------:R-:W-:Y:S01]  /*1450*/  IMAD.WIDE.U32 R28, R140, UR10, R28 ;  /* 0x0000000a8c1c7c25 */ /* 0x000fe2000f8e001c */
[----:B------:R-:W-:-:S03]  /*1460*/  IADD3 R30, P0, PT, R20, R30, RZ ;  /* 0x0000001e141e7210 */ /* 0x000fc60007f1e0ff */
[----:B------:R-:W-:Y:S01]  /*1470*/  IMAD R26, R17, R5, R26 ;  /* 0x00000005111a7224 */ /* 0x000fe200078e021a */
[----:B------:R-:W-:Y:S01]  /*1480*/  SHF.R.U32.HI R17, RZ, 0x5, R15 ;  /* 0x00000005ff117819 */ /* 0x000fe2000001160f */
[----:B----4-:R-:W-:-:S03]  /*1490*/  IMAD.WIDE.U32 R32, R6, UR25, RZ ;  /* 0x0000001906207c25 */ /* 0x010fc6000f8e00ff */
[----:B------:R-:W-:Y:S01]  /*14a0*/  IADD3.X R31, PT, PT, R19, R31, R26, P0, !PT ;  /* 0x0000001f131f7210 */ /* 0x000fe200007fe41a */
[----:B------:R-:W-:Y:S01]  /*14b0*/  IMAD R29, R140, UR11, R29 ;  /* 0x0000000b8c1d7c24 */ /* 0x000fe2000f8e021d */
[----:B------:R-:W2:Y:S01]  /*14c0*/  LDCU.64 UR10, c[0x0][0x550] ;  /* 0x0000aa00ff0a77ac */ /* 0x000ea20008000a00 */
[----:B------:R-:W-:Y:S01]  /*14d0*/  IMAD R6, R17, UR31, R176 ;  /* 0x0000001f11067c24 */ /* 0x000fe2000f8e02b0 */
[----:B------:R-:W-:Y:S01]  /*14e0*/  SEL R19, R32, RZ, P4 ;  /* 0x000000ff20137207 */ /* 0x000fe20002000000 */
[----:B------:R-:W-:Y:S01]  /*14f0*/  IMAD R25, R7, UR25, R33 ;  /* 0x0000001907197c24 */ /* 0x000fe2000f8e0221 */
[----:B-----5:R-:W-:Y:S01]  /*1500*/  SHF.R.U32.HI R7, RZ, 0x2, R22 ;  /* 0x00000002ff077819 */ /* 0x020fe20000011616 */
[----:B------:R-:W-:Y:S01]  /*1510*/  IMAD.WIDE.U32 R26, R140, UR14, R30 ;  /* 0x0000000e8c1a7c25 */ /* 0x000fe2000f8e001e */
[----:B------:R-:W-:Y:S01]  /*1520*/  IADD3 R19, P1, P0, R6, R21, R19 ;  /* 0x0000001506137210 */ /* 0x000fe2000783e013 */
[----:B------:R-:W-:Y:S01]  /*1530*/  USHF.L.U64.HI UR14, UR8, 0x6, UR9 ;  /* 0x00000006080e7899 */ /* 0x000fe20008010209 */
[----:B------:R-:W3:Y:S01]  /*1540*/  LDC.64 R20, c[0x0][0x5e8] ;  /* 0x00017a00ff147b82 */ /* 0x000ee20000000a00 */
[----:B------:R-:W-:Y:S01]  /*1550*/  IMAD.WIDE.U32 R22, R7, UR8, R28 ;  /* 0x0000000807167c25 */ /* 0x000fe2000f8e001c */
[----:B------:R-:W-:-:S02]  /*1560*/  SHF.R.S32.HI R6, RZ, 0x1f, R6 ;  /* 0x0000001fff067819 */ /* 0x000fc40000011406 */
[----:B------:R-:W-:Y:S01]  /*1570*/  SEL R25, R25, RZ, P4 ;  /* 0x000000ff19197207 */ /* 0x000fe20002000000 */
[----:B------:R-:W-:Y:S01]  /*1580*/  IMAD R27, R140, UR15, R27 ;  /* 0x0000000f8c1b7c24 */ /* 0x000fe2000f8e021b */
[----:B------:R-:W-:Y:S01]  /*1590*/  USHF.L.U32 UR15, UR8, 0x6, URZ ;  /* 0x00000006080f7899 */ /* 0x000fe200080006ff */
[C---:B------:R-:W-:Y:S01]  /*15a0*/  IMAD R157, R7.reuse, UR9, R23 ;  /* 0x00000009079d7c24 */ /* 0x040fe2000f8e0217 */
[----:B------:R-:W-:Y:S01]  /*15b0*/  USHF.L.U32 UR8, UR31, 0x7, URZ ;  /* 0x000000071f087899 */ /* 0x000fe200080006ff */
[----:B------:R-:W-:Y:S01]  /*15c0*/  IADD3.X R23, PT, PT, R6, R24, R25, P1, P0 ;  /* 0x0000001806177210 */ /* 0x000fe20000fe0419 */
[----:B------:R-:W-:Y:S01]  /*15d0*/  IMAD.WIDE.U32 R24, R7, R4, R26 ;  /* 0x0000000407187225 */ /* 0x000fe200078e001a */
[----:B--2---:R-:W-:-:S03]  /*15e0*/  LEA R156, P1, R22, UR10, 0x1 ;  /* 0x0000000a169c7c11 */ /* 0x004fc6000f8208ff */
[----:B------:R-:W-:Y:S01]  /*15f0*/  IMAD.U32 R6, RZ, RZ, UR8 ;  /* 0x00000008ff067e24 */ /* 0x000fe2000f8e00ff */
[----:B------:R-:W-:Y:S01]  /*1600*/  IADD3 R19, P0, PT, R19, UR8, RZ ;  /* 0x0000000813137c10 */ /* 0x000fe2000ff1e0ff */
[----:B------:R-:W-:Y:S01]  /*1610*/  IMAD R151, R7, R5, R25 ;  /* 0x0000000507977224 */ /* 0x000fe200078e0219 */
[----:B------:R-:W-:Y:S02]  /*1620*/  LEA.HI.X R157, R22, UR11, R157, 0x1, P1 ;  /* 0x0000000b169d7c11 */ /* 0x000fe400088f0c9d */
[----:B------:R-:W-:Y:S02]  /*1630*/  ISETP.GT.AND P1, PT, R3, RZ, PT ;  /* 0x000000ff0300720c */ /* 0x000fe40003f24270 */
[----:B------:R-:W-:Y:S02]  /*1640*/  LEA.HI.X.SX32 R6, R6, R23, 0x1, P0 ;  /* 0x0000001706067211 */ /* 0x000fe400000f0eff */
[----:B------:R-:W-:Y:S01]  /*1650*/  LEA R178, P0, R19, UR22, 0x2 ;  /* 0x0000001613b27c11 */ /* 0x000fe2000f8010ff */
[----:B---3--:R-:W-:Y:S01]  /*1660*/  IMAD.WIDE R152, R18, 0x4, R20 ;  /* 0x0000000412987825 */ /* 0x008fe200078e0214 */
[----:B------:R-:W-:-:S02]  /*1670*/  LEA R154, P3, R24, UR20, 0x1 ;  /* 0x00000014189a7c11 */ /* 0x000fc4000f8608ff */
[----:B------:R-:W-:Y:S01]  /*1680*/  LEA.HI.X R179, R19, UR23, R6, 0x2, P0 ;  /* 0x0000001713b37c11 */ /* 0x000fe200080f1406 */
[----:B------:R-:W-:Y:S01]  /*1690*/  IMAD R19, R167, 0x80, R16 ;  /* 0x00000080a7137824 */ /* 0x000fe200078e0210 */
[----:B------:R-:W-:Y:S02]  /*16a0*/  IADD3 R16, P0, PT, R7, 0x40, RZ ;  /* 0x0000004007107810 */ /* 0x000fe40007f1e0ff */
[----:B------:R-:W-:Y:S01]  /*16b0*/  LEA.HI.X R151, R24, UR21, R151, 0x1, P3 ;  /* 0x0000001518977c11 */ /* 0x000fe200098f0c97 */
[----:B-1----:R-:W-:Y:S01]  /*16c0*/  IMAD.WIDE R180, R19, 0x4, R180 ;  /* 0x0000000413b47825 */ /* 0x002fe200078e02b4 */
[C---:B------:R-:W-:Y:S02]  /*16d0*/  SHF.L.U64.HI R18, R4.reuse, 0x6, R5 ;  /* 0x0000000604127819 */ /* 0x040fe40000010205 */
[----:B------:R-:W-:Y:S01]  /*16e0*/  MOV R149, R153 ;  /* 0x0000009900957202 */ /* 0x000fe20000000f00 */
[----:B------:R-:W-:Y:S01]  /*16f0*/  IMAD.SHL.U32 R19, R4, 0x40, RZ ;  /* 0x0000004004137824 */ /* 0x000fe200078e00ff */
[----:B------:R-:W-:Y:S01]  /*1700*/  IADD3.X R5, PT, PT, RZ, RZ, RZ, P0, !PT ;  /* 0x000000ffff057210 */ /* 0x000fe200007fe4ff */
[----:B------:R-:W-:Y:S01]  /*1710*/  VIADD R4, R7, 0x40 ;  /* 0x0000004007047836 */ /* 0x000fe20000000000 */
        /* <DEDUP_REMOVED lines=13> */
.L_x_1280:
[----:B------:R-:W1:Y:S01]  /*17f0*/  LDCU.64 UR14, c[0x0][0x5c0] ;  /* 0x0000b800ff0e77ac */ /* 0x000e620008000a00 */
[----:B------:R-:W-:-:S05]  /*1800*/  IADD3 R3, PT, PT, R169, R170, RZ ;  /* 0x000000aaa9037210 */ /* 0x000fca0007ffe0ff */
[C---:B-1----:R-:W-:Y:S02]  /*1810*/  IMAD R6, R3.reuse, UR15, RZ ;  /* 0x0000000f03067c24 */ /* 0x042fe4000f8e02ff */
[----:B------:R-:W-:-:S05]  /*1820*/  IMAD.WIDE.U32 R10, R3, UR14, RZ ;  /* 0x0000000e030a7c25 */ /* 0x000fca000f8e00ff */
[----:B------:R-:W-:Y:S02]  /*1830*/  IADD3 R3, PT, PT, R11, R6, RZ ;  /* 0x000000060b037210 */ /* 0x000fe40007ffe0ff */
[----:B------:R-:W-:Y:S02]  /*1840*/  MOV R8, R10 ;  /* 0x0000000a00087202 */ /* 0x000fe40000000f00 */
.L_x_1281:
        /* <DEDUP_REMOVED lines=11> */
.L_x_1282:
[----:B------:R-:W1:Y:S01]  /*1900*/  LDCU.64 UR10, c[0x0][0x5c8] ;  /* 0x0000b900ff0a77ac */ /* 0x000e620008000a00 */
[----:B------:R-:W-:-:S05]  /*1910*/  IADD3 R169, PT, PT, R169, R170, RZ ;  /* 0x000000aaa9a97210 */ /* 0x000fca0007ffe0ff */
[C---:B-1----:R-:W-:Y:S02]  /*1920*/  IMAD R6, R169.reuse, UR11, RZ ;  /* 0x0000000ba9067c24 */ /* 0x042fe4000f8e02ff */
[----:B------:R-:W-:-:S05]  /*1930*/  IMAD.WIDE.U32 R10, R169, UR10, RZ ;  /* 0x0000000aa90a7c25 */ /* 0x000fca000f8e00ff */
[----:B------:R-:W-:Y:S02]  /*1940*/  IADD3 R6, PT, PT, R11, R6, RZ ;  /* 0x000000060b067210 */ /* 0x000fe40007ffe0ff */
.L_x_1283:
        /* <DEDUP_REMOVED lines=8> */
[----:B------:R-:W-:Y:S01]  /*19d0*/  IADD3.X R15, PT, PT, R3, UR16, R13, P2, !PT ;  /* 0x00000010030f7c10 */ /* 0x000fe200097fe40d */
[----:B------:R-:W-:Y:S01]  /*19e0*/  IMAD.U32 R3, RZ, RZ, UR10 ;  /* 0x0000000aff037e24 */ /* 0x000fe2000f8e00ff */
        /* <DEDUP_REMOVED lines=24> */
.L_x_1285:
[----:B------:R-:W-:Y:S05]  /*1b70*/  BSYNC.RECONVERGENT B0 ;  /* 0x0000000000007941 */ /* 0x000fea0003800200 */
.L_x_1284:
        /* <DEDUP_REMOVED lines=26> */
.L_x_1279:
        /* <DEDUP_REMOVED lines=16> */
.L_x_1289:
[----:B------:R2:W-:Y:S01]  /*1e20*/  STS.128 [R139+0x4000], RZ ;  /* 0x004000ff8b007388 */ /* 0x0005e20000000c00 */
[----:B------:R-:W-:Y:S05]  /*1e30*/  BRA `(.L_x_1290) ;  /* 0x0000000000047947 */ /* 0x000fea0003800000 */
.L_x_1288:
[----:B------:R3:W-:Y:S02]  /*1e40*/  STS.128 [R139+0x4000], RZ ;  /* 0x004000ff8b007388 */ /* 0x0007e40000000c00 */
.L_x_1290:
[----:B------:R-:W-:Y:S05]  /*1e50*/  BSYNC.RECONVERGENT B0 ;  /* 0x0000000000007941 */ /* 0x000fea0003800200 */
.L_x_1287:
        /* <DEDUP_REMOVED lines=17> */
.L_x_1292:
[----:B------:R-:W-:Y:S05]  /*1f70*/  BSYNC.RECONVERGENT B0 ;  /* 0x0000000000007941 */ /* 0x000fea0003800200 */
.L_x_1291:
[----:B------:R-:W-:Y:S01]  /*1f80*/  BSSY.RECONVERGENT B0, `(.L_x_1293) ;  /* 0x000000f000007945 */ /* 0x000fe20003800200 */
[----:B------:R-:W-:-:S03]  /*1f90*/  IADD3 R166, PT, PT, R139, R6, RZ ;  /* 0x000000068ba67210 */ /* 0x000fc60007ffe0ff */
        /* <DEDUP_REMOVED lines=10> */
.L_x_1295:
[----:B------:R1:W-:Y:S01]  /*2040*/  STS.128 [R166], RZ ;  /* 0x000000ffa6007388 */ /* 0x0003e20000000c00 */
[----:B------:R-:W-:Y:S05]  /*2050*/  BRA `(.L_x_1296) ;  /* 0x0000000000047947 */ /* 0x000fea0003800000 */
.L_x_1294:
[----:B------:R1:W-:Y:S02]  /*2060*/  STS.128 [R166], RZ ;  /* 0x000000ffa6007388 */ /* 0x0003e40000000c00 */
.L_x_1296:
[----:B------:R-:W-:Y:S05]  /*2070*/  BSYNC.RECONVERGENT B0 ;  /* 0x0000000000007941 */ /* 0x000fea0003800200 */
.L_x_1293:
[C---:B-1----:R-:W-:Y:S01]  /*2080*/  VIADD R25, R137.reuse, 0x8 ;  /* 0x0000000889197836 */ /* 0x042fe20000000000 */
        /* <DEDUP_REMOVED lines=28> */
.L_x_1298:
[----:B------:R-:W-:Y:S05]  /*2250*/  BSYNC.RECONVERGENT B0 ;  /* 0x0000000000007941 */ /* 0x000fea0003800200 */
.L_x_1297:
[----:B------:R-:W-:Y:S01]  /*2260*/  MOV R19, UR18 ;  /* 0x0000001200137c02 */ /* 0x000fe20008000f00 */
[----:B------:R-:W-:Y:S01]  /*2270*/  UIMAD UR10, UR4, UR18, URZ ;  /* 0x00000012040a72a4 */ /* 0x000fe2000f8e02ff */
[----:B------:R-:W-:Y:S01]  /*2280*/  BSSY.RECONVERGENT B0, `(.L_x_1299) ;  /* 0x000001e000007945 */ /* 0x000fe20003800200 */
[----:B------:R-:W3:Y:S02]  /*2290*/  LDCU.64 UR8, c[0x0][0x3d0] ;  /* 0x00007a00ff0877ac */ /* 0x000ee40008000a00 */
[----:B------:R-:W-:Y:S01]  /*22a0*/  IMAD.WIDE.U32 R18, R19, UR27, R146 ;  /* 0x0000001b13127c25 */ /* 0x000fe2000f8e0092 */
[----:B------:R-:W-:Y:S02]  /*22b0*/  UIMAD UR10, UR27, UR19, UR10 ;  /* 0x000000131b0a72a4 */ /* 0x000fe4000f8e020a */
[----:B-1----:R-:W-:-:S04]  /*22c0*/  IADD3 R20, P0, PT, R12, R18, RZ ;  /* 0x000000120c147210 */ /* 0x002fc80007f1e0ff */
[----:B------:R-:W-:Y:S02]  /*22d0*/  IADD3.X R21, PT, PT, R11, UR10, R19, P0, !PT ;  /* 0x0000000a0b157c10 */ /* 0x000fe400087fe413 */
[----:B------:R-:W-:-:S04]  /*22e0*/  IADD3 R11, PT, PT, R168, -UR27, RZ ;  /* 0x8000001ba80b7c10 */ /* 0x000fc8000fffe0ff */
        /* <DEDUP_REMOVED lines=20> */
.L_x_1301:
[----:B------:R1:W-:Y:S01]  /*2430*/  STS.128 [R139+0x6000], RZ ;  /* 0x006000ff8b007388 */ /* 0x0003e20000000c00 */
[----:B------:R-:W-:Y:S05]  /*2440*/  BRA `(.L_x_1302) ;  /* 0x0000000000047947 */ /* 0x000fea0003800000 */
.L_x_1300:
[----:B------:R1:W-:Y:S02]  /*2450*/  STS.128 [R139+0x6000], RZ ;  /* 0x006000ff8b007388 */ /* 0x0003e40000000c00 */
.L_x_1302:
[----:B------:R-:W-:Y:S05]  /*2460*/  BSYNC.RECONVERGENT B0 ;  /* 0x0000000000007941 */ /* 0x000fea0003800200 */
.L_x_1299:
        /* <DEDUP_REMOVED lines=20> */
.L_x_1304:
[----:B------:R-:W-:Y:S05]  /*25b0*/  BSYNC.RECONVERGENT B0 ;  /* 0x0000000000007941 */ /* 0x000fea0003800200 */
.L_x_1303:
        /* <DEDUP_REMOVED lines=27> */
.L_x_1307:
[----:B------:R3:W-:Y:S01]  /*2770*/  STS.128 [R139+0x8000], RZ ;  /* 0x008000ff8b007388 */ /* 0x0007e20000000c00 */
[----:B------:R-:W-:Y:S05]  /*2780*/  BRA `(.L_x_1308) ;  /* 0x0000000000047947 */ /* 0x000fea0003800000 */
.L_x_1306:
[----:B------:R3:W-:Y:S02]  /*2790*/  STS.128 [R139+0x8000], RZ ;  /* 0x008000ff8b007388 */ /* 0x0007e40000000c00 */
.L_x_1308:
[----:B------:R-:W-:Y:S05]  /*27a0*/  BSYNC.RECONVERGENT B0 ;  /* 0x0000000000007941 */ /* 0x000fea0003800200 */
.L_x_1305:
        /* <DEDUP_REMOVED lines=19> */
.L_x_1310:
[----:B------:R-:W-:Y:S05]  /*28e0*/  BSYNC.RECONVERGENT B0 ;  /* 0x0000000000007941 */ /* 0x000fea0003800200 */
.L_x_1309:
[----:B------:R-:W4:Y:S01]  /*28f0*/  LDCU.64 UR8, c[0x0][0x538] ;  /* 0x0000a700ff0877ac */ /* 0x000f220008000a00 */
[----:B------:R-:W3:Y:S01]  /*2900*/  LDC.64 R18, c[0x0][0x528] ;  /* 0x00014a00ff127b82 */ /* 0x000ee20000000a00 */
[----:B------:R-:W2:Y:S01]  /*2910*/  S2R R147, SR_TID.X ;  /* 0x0000000000937919 */ /* 0x000ea20000002100 */
[----:B------:R-:W-:Y:S01]  /*2920*/  IMAD.SHL.U32 R12, R15, 0x2, RZ ;  /* 0x000000020f0c7824 */ /* 0x000fe200078e00ff */
[--C-:B------:R-:W-:Y:S01]  /*2930*/  SHF.R.U32.HI R13, RZ, 0x6, R15.reuse ;  /* 0x00000006ff0d7819 */ /* 0x100fe2000001160f */
[----:B------:R-:W-:Y:S01]  /*2940*/  IMAD.U32 R8, RZ, RZ, UR26 ;  /* 0x0000001aff087e24 */ /* 0x000fe2000f8e00ff */
[----:B------:R-:W-:Y:S01]  /*2950*/  SHF.R.U32.HI R7, RZ, 0x1, R15 ;  /* 0x00000001ff077819 */ /* 0x000fe2000001160f */
[----:B------:R-:W0:Y:S01]  /*2960*/  LDGDEPBAR ;  /* 0x00000000000079af */ /* 0x000e220000000000 */
[----:B------:R-:W2:Y:S01]  /*2970*/  LDCU UR11, c[0x0][0x590] ;  /* 0x0000b200ff0b77ac */ /* 0x000ea20008000800 */
[----:B------:R-:W1:Y:S01]  /*2980*/  LDC R143, c[0x0][0x44c] ;  /* 0x00011300ff8f7b82 */ /* 0x000e620000000800 */
[----:B------:R-:W-:Y:S01]  /*2990*/  LOP3.LUT R17, R17, 0x3, RZ, 0xc0, !PT ;  /* 0x0000000311117812 */ /* 0x000fe200078ec0ff */
[----:B------:R-:W-:Y:S01]  /*29a0*/  IMAD.IADD R161, R137, 0x1, R168 ;  /* 0x0000000189a17824 */ /* 0x000fe200078e02a8 */
[----:B------:R-:W1:Y:S01]  /*29b0*/  LDCU UR4, c[0x0][0x440] ;  /* 0x00008800ff0477ac */ /* 0x000e620008000800 */
[----:B------:R-:W1:Y:S01]  /*29c0*/  LDCU UR10, c[0x0][0x45c] ;  /* 0x00008b80ff0a77ac */ /* 0x000e620008000800 */
[----:B----4-:R-:W-:-:S04]  /*29d0*/  ISETP.NE.U32.AND P0, PT, RZ, UR8, PT ;  /* 0x00000008ff007c0c */ /* 0x010fc8000bf05070 */
[----:B------:R-:W-:Y:S01]  /*29e0*/  ISETP.NE.AND.EX P0, PT, RZ, UR9, PT, P0 ;  /* 0x00000009ff007c0c */ /* 0x000fe2000bf05300 */
[----:B---3--:R-:W3:-:S12]  /*29f0*/  LDG.E.64 R158, desc[UR32][R18.64+0x8] ;  /* 0x00000820129e7981 */ /* 0x008ed8000c1e1b00 */
[----:B------:R-:W-:Y:S01]  /*2a00*/  VOTEU.ANY UP0, P0 ;  /* 0x0000000000ff7886 */ /* 0x000fe20000000100 */
[----:B------:R-:W-:-:S13]  /*2a10*/  PLOP3.LUT P0, PT, PT, PT, UP0, 0x80, 0x8 ;  /* 0x000000000008781c */ /* 0x000fda0003f0f008 */
[----:B-1----:R-:W1:Y:S01]  /*2a20*/  @P0 LDC.64 R4, c[0x0][0x540] ;  /* 0x00015000ff040b82 */ /* 0x002e620000000a00 */
[----:B------:R-:W-:Y:S02]  /*2a30*/  @P0 IMAD.MOV.U32 R10, RZ, RZ, R140 ;  /* 0x000000ffff0a0224 */ /* 0x000fe400078e008c */
[----:B------:R-:W-:Y:S02]  /*2a40*/  @P0 IMAD.MOV.U32 R11, RZ, RZ, RZ ;  /* 0x000000ffff0b0224 */ /* 0x000fe400078e00ff */
[----:B-1----:R-:W-:-:S04]  /*2a50*/  @P0 IMAD.WIDE.U32 R10, R9, R4, R10 ;  /* 0x00000004090a0225 */ /* 0x002fc800078e000a */
[C---:B------:R-:W-:Y:S01]  /*2a60*/  @P0 IMAD R5, R9.reuse, R5, R11 ;  /* 0x0000000509050224 */ /* 0x040fe200078e020b */
[----:B------:R-:W-:Y:S01]  /*2a70*/  @P0 LEA R20, P1, R10, UR8, 0x2 ;  /* 0x000000080a140c11 */ /* 0x000fe2000f8210ff */
[----:B------:R-:W-:Y:S01]  /*2a80*/  IMAD R9, R9, UR28, R140 ;  /* 0x0000001c09097c24 */ /* 0x000fe2000f8e028c */
[----:B------:R-:W-:Y:S02]  /*2a90*/  LOP3.LUT R12, R12, 0x6, RZ, 0xc0, !PT ;  /* 0x000000060c0c7812 */ /* 0x000fe400078ec0ff */
[----:B------:R-:W-:Y:S01]  /*2aa0*/  LOP3.LUT R13, R13, 0xe, RZ, 0xc0, !PT ;  /* 0x0000000e0d0d7812 */ /* 0x000fe200078ec0ff */
[----:B------:R-:W-:Y:S01]  /*2ab0*/  IMAD R161, R160, 0x80, R161 ;  /* 0x00000080a0a17824 */ /* 0x000fe200078e02a1 */
[----:B------:R-:W-:Y:S01]  /*2ac0*/  @P0 LEA.HI.X R21, R10, UR9, R5, 0x2, P1 ;  /* 0x000000090a150c11 */ /* 0x000fe200088f1405 */
[----:B------:R-:W-:Y:S01]  /*2ad0*/  IMAD.SHL.U32 R9, R9, 0x20, RZ ;  /* 0x0000002009097824 */ /* 0x000fe200078e00ff */
[----:B------:R-:W4:Y:S01]  /*2ae0*/  LDG.E.64 R10, desc[UR32][R18.64] ;  /* 0x00000020120a7981 */ /* 0x000f22000c1e1b00 */
[----:B------:R-:W1:Y:S01]  /*2af0*/  @P0 LDC R5, c[0x0][0x458] ;  /* 0x00011600ff050b82 */ /* 0x000e620000000800 */
[----:B------:R-:W-:Y:S01]  /*2b00*/  LOP3.LUT R12, R12, 0x1c0, R7, 0xf8, !PT ;  /* 0x000001c00c0c7812 */ /* 0x000fe200078ef807 */
[----:B------:R-:W-:Y:S01]  /*2b10*/  IMAD R160, R160, 0x8, R17 ;  /* 0x00000008a0a07824 */ /* 0x000fe200078e0211 */
[----:B------:R-:W4:Y:S01]  /*2b20*/  @P0 LDG.E R4, desc[UR32][R20.64] ;  /* 0x0000002014040981 */ /* 0x000f22000c1e1900 */
[----:B------:R-:W-:Y:S01]  /*2b30*/  IMAD R7, R8, 0x4, R13 ;  /* 0x0000000408077824 */ /* 0x000fe200078e020d */
[----:B------:R-:W-:Y:S01]  /*2b40*/  CS2R R94, SRZ ;  /* 0x00000000005e7805 */ /* 0x000fe2000001ff00 */
[----:B------:R-:W-:Y:S01]  /*2b50*/  IMAD.IADD R128, R134, 0x1, R6 ;  /* 0x0000000186807824 */ /* 0x000fe200078e0206 */
        /* <DEDUP_REMOVED lines=16> */
[----:B------:R-:W-:Y:S01]  /*2c60*/  UMOV UR16, URZ ;  /* 0x000000ff00107c82 */ /* 0x000fe20008000000 */
[----:B-1----:R-:W1:Y:S01]  /*2c70*/  @P0 MUFU.RCP R5, R5 ;  /* 0x0000000500050308 */ /* 0x002e620000001000 */
[----:B------:R-:W-:Y:S01]  /*2c80*/  IADD3 R12, PT, PT, R3, UR27, R12 ;  /* 0x0000001b030c7c10 */ /* 0x000fe2000fffe00c */
[----:B------:R-:W-:Y:S01]  /*2c90*/  IMAD.IADD R3, R133, 0x1, R6 ;  /* 0x0000000185037824 */ /* 0x000fe200078e0206 */
[----:B------:R-:W1:Y:S01]  /*2ca0*/  LDCU UR8, c[0x0][0x3e0] ;  /* 0x00007c00ff0877ac */ /* 0x000e620008000800 */
[----:B------:R-:W-:Y:S01]  /*2cb0*/  VIADD R160, R160, 0xfffffff8 ;  /* 0xfffffff8a0a07836 */ /* 0x000fe20000000000 */
[----:B------:R-:W-:Y:S01]  /*2cc0*/  IADD3 R161, PT, PT, R161, -0x59, -R12 ;  /* 0xffffffa7a1a17810 */ /* 0x000fe20007ffe80c */
[----:B------:R-:W1:Y:S01]  /*2cd0*/  LDCU.U8 UR9, c[0x0][0x4f8] ;  /* 0x00009f00ff0977ac */ /* 0x000e620008000000 */
[----:B--2---:R-:W-:Y:S02]  /*2ce0*/  USHF.L.U32 UR11, UR11, 0x7, URZ ;  /* 0x000000070b0b7899 */ /* 0x004fe400080006ff */
[----:B------:R-:W-:Y:S01]  /*2cf0*/  USHF.L.U32 UR31, UR31, 0x3, URZ ;  /* 0x000000031f1f7899 */ /* 0x000fe200080006ff */
[----:B---3--:R-:W-:-:S05]  /*2d00*/  IADD3 R176, P2, P1, R9, R158, R176 ;  /* 0x0000009e09b07210 */ /* 0x008fca000795e0b0 */
[----:B------:R-:W-:Y:S01]  /*2d10*/  IMAD.WIDE.U32 R176, R176, -0x2daee0ad, RZ ;  /* 0xd2511f53b0b07825 */ /* 0x000fe200078e00ff */
[----:B------:R-:W-:-:S04]  /*2d20*/  SHF.R.S32.HI R158, RZ, 0x1f, R9 ;  /* 0x0000001fff9e7819 */ /* 0x000fc80000011409 */
[----:B------:R-:W-:Y:S01]  /*2d30*/  IADD3.X R158, PT, PT, R158, R159, RZ, P2, P1 ;  /* 0x0000009f9e9e7210 */ /* 0x000fe200017e24ff */
[----:B------:R-:W-:Y:S01]  /*2d40*/  IMAD.MOV.U32 R159, RZ, RZ, R166 ;  /* 0x000000ffff9f7224 */ /* 0x000fe200078e00a6 */
[----:B----4-:R-:W-:Y:S01]  /*2d50*/  R2UR UR35, R11 ;  /* 0x000000000b2372ca */ /* 0x010fe200000e0000 */
[----:B-1----:R-:W-:Y:S01]  /*2d60*/  @P0 FMUL.FTZ R4, R4, R5 ;  /* 0x0000000504040220 */ /* 0x002fe20000410000 */
[----:B------:R-:W-:Y:S01]  /*2d70*/  VIADD R5, R7, 0x1 ;  /* 0x0000000107057836 */ /* 0x000fe20000000000 */
[----:B------:R-:W-:-:S03]  /*2d80*/  R2UR UR34, R10 ;  /* 0x000000000a2272ca */ /* 0x000fc600000e0000 */
[----:B------:R-:W-:-:S07]  /*2d90*/  @P0 R2UR UR17, R4 ;  /* 0x00000000041102ca */ /* 0x000fce00000e0000 */
[----:B------:R-:W-:Y:S02]  /*2da0*/  LOP3.LUT R7, R7, UR35, RZ, 0x3c, !PT ;  /* 0x0000002307077c12 */ /* 0x000fe4000f8e3cff */
[----:B------:R-:W-:Y:S02]  /*2db0*/  LOP3.LUT R5, R5, UR35, RZ, 0x3c, !PT ;  /* 0x0000002305057c12 */ /* 0x000fe4000f8e3cff */
[C---:B------:R-:W-:Y:S02]  /*2dc0*/  LOP3.LUT R174, R177.reuse, R7, RZ, 0x3c, !PT ;  /* 0x00000007b1ae7212 */ /* 0x040fe400078e3cff */
[----:B------:R-:W-:Y:S02]  /*2dd0*/  LOP3.LUT R172, R177, R5, RZ, 0x3c, !PT ;  /* 0x00000005b1ac7212 */ /* 0x000fe400078e3cff */
[----:B------:R-:W-:Y:S01]  /*2de0*/  LOP3.LUT P0, RZ, R147, 0x4, RZ, 0xc0, !PT ;  /* 0x0000000493ff7812 */ /* 0x000fe2000780c0ff */
[----:B------:R-:W-:Y:S01]  /*2df0*/  IMAD.WIDE.U32 R174, R174, -0x326172a9, RZ ;  /* 0xcd9e8d57aeae7825 */ /* 0x000fe200078e00ff */
[----:B------:R-:W-:-:S03]  /*2e00*/  UIADD3 UR22, UPT, UPT, UR35, -0x126145ec, URZ ;  /* 0xed9eba1423167890 */ /* 0x000fc6000fffe0ff */
[----:B------:R-:W-:Y:S01]  /*2e10*/  IMAD.WIDE.U32 R172, R172, -0x326172a9, RZ ;  /* 0xcd9e8d57acac7825 */ /* 0x000fe200078e00ff */
[----:B------:R-:W-:Y:S02]  /*2e20*/  UIADD3 UR21, UPT, UPT, UR35, -0x56f99767, URZ ;  /* 0xa906689923157890 */ /* 0x000fe4000fffe0ff */
[----:B------:R-:W-:Y:S01]  /*2e30*/  UIADD3 UR20, UPT, UPT, UR35, 0x646e171e, URZ ;  /* 0x646e171e23147890 */ /* 0x000fe2000fffe0ff */
[----:B------:R-:W-:-:S11]  /*2e40*/  @UP0 UMOV UR16, UR17 ;  /* 0x0000001100100c82 */ /* 0x000fd60008000000 */
.L_x_1313:
[----:B------:R-:W-:Y:S01]  /*2e50*/  LEA R66, P1, R137, R152, 0x2 ;  /* 0x0000009889427211 */ /* 0x000fe200078210ff */
[----:B------:R-:W0:Y:S01]  /*2e60*/  LDGDEPBAR ;  /* 0x00000000000079af */ /* 0x000e220000000000 */
[----:B-----5:R-:W-:Y:S01]  /*2e70*/  FSETP.NEU.FTZ.AND P3, PT, R164, -INF , PT ;  /* 0xff800000a400780b */ /* 0x020fe20003f7d000 */
[----:B------:R-:W-:Y:S01]  /*2e80*/  USHF.L.U32 UR19, UR26, 0x7, URZ ;  /* 0x000000071a137899 */ /* 0x000fe200080006ff */
[----:B------:R-:W-:Y:S01]  /*2e90*/  FSETP.NEU.FTZ.AND P2, PT, R165, -INF , PT ;  /* 0xff800000a500780b */ /* 0x000fe20003f5d000 */
[----:B------:R-:W-:Y:S01]  /*2ea0*/  IMAD.SHL.U32 R125, R135, 0x2, RZ ;  /* 0x00000002877d7824 */ /* 0x000fe200078e00ff */
[----:B------:R-:W-:Y:S01]  /*2eb0*/  UIADD3 UR18, UPT, UPT, UR35, -0x4498517b, URZ ;  /* 0xbb67ae8523127890 */ /* 0x000fe2000fffe0ff */
[----:B------:R-:W-:Y:S01]  /*2ec0*/  IMAD.MOV.U32 R153, RZ, RZ, R149 ;  /* 0x000000ffff997224 */ /* 0x000fe200078e0095 */
[----:B------:R-:W-:Y:S01]  /*2ed0*/  UIADD3 UR19, UPT, UPT, UR19, 0x80, URZ ;  /* 0x0000008013137890 */ /* 0x000fe2000fffe0ff */
[--C-:B------:R-:W-:Y:S01]  /*2ee0*/  IMAD.IADD R60, R128, 0x1, R125.reuse ;  /* 0x00000001803c7824 */ /* 0x100fe200078e027d */
[----:B------:R-:W-:Y:S01]  /*2ef0*/  UIADD3 UR17, UPT, UPT, UR34, -0x61c88647, URZ ;  /* 0x9e3779b922117890 */ /* 0x000fe2000fffe0ff */
[----:B------:R-:W-:Y:S01]  /*2f00*/  IMAD.IADD R136, R132, 0x1, R125 ;  /* 0x0000000184887824 */ /* 0x000fe200078e027d */
[----:B------:R-:W-:Y:S01]  /*2f10*/  LEA.HI.X R67, R137, R153, RZ, 0x2, P1 ;  /* 0x0000009989437211 */ /* 0x000fe200008f14ff */
[----:B------:R-:W-:Y:S01]  /*2f20*/  IMAD.U32 R64, RZ, RZ, UR26 ;  /* 0x0000001aff407e24 */ /* 0x000fe2000f8e00ff */
[----:B------:R-:W-:Y:S01]  /*2f30*/  ISETP.LE.AND P6, PT, R168, UR19, PT ;  /* 0x00000013a8007c0c */ /* 0x000fe2000bfc3270 */
[----:B------:R-:W-:Y:S01]  /*2f40*/  IMAD.WIDE.U32 R126, R160, -0x326172a9, RZ ;  /* 0xcd9e8d57a07e7825 */ /* 0x000fe200078e00ff */
[----:B------:R-:W-:Y:S03]  /*2f50*/  UIADD3 UR19, UPT, UPT, UR34, 0x3c6ef372, URZ ;  /* 0x3c6ef37222137890 */ /* 0x000fe6000fffe0ff */
[C---:B------:R-:W-:Y:S01]  /*2f60*/  VIADD R212, R161.reuse, 0xffffffe0 ;  /* 0xffffffe0a1d47836 */ /* 0x040fe20000000000 */
[----:B------:R-:W-:Y:S01]  /*2f70*/  LOP3.LUT R194, R158, UR34, R127, 0x96, !PT ;  /* 0x000000229ec27c12 */ /* 0x000fe2000f8e967f */
[----:B------:R-:W-:Y:S01]  /*2f80*/  VIADD R184, R160, 0x4 ;  /* 0x00000004a0b87836 */ /* 0x000fe20000000000 */
[C---:B------:R-:W-:Y:S01]  /*2f90*/  LOP3.LUT R192, R126.reuse, UR17, R175, 0x96, !PT ;  /* 0x000000117ec07c12 */ /* 0x040fe2000f8e96af */
[----:B------:R-:W-:Y:S01]  /*2fa0*/  VIADD R213, R161, 0x9 ;  /* 0x00000009a1d57836 */ /* 0x000fe20000000000 */
[----:B------:R-:W-:Y:S01]  /*2fb0*/  LOP3.LUT R126, R126, UR17, R173, 0x96, !PT ;  /* 0x000000117e7e7c12 */ /* 0x000fe2000f8e96ad */
[----:B------:R-:W-:Y:S04]  /*2fc0*/  DEPBAR.LE SB0, 0x0 ;  /* 0x000080000000791a */ /* 0x000fe80000000000 */
[----:B------:R-:W-:Y:S01]  /*2fd0*/  @P6 SHF.R.U32.HI R189, RZ, 0x1, R147 ;  /* 0x00000001ffbd6819 */ /* 0x000fe20000011693 */
[----:B------:R-:W-:Y:S01]  /*2fe0*/  BAR.SYNC.DEFER_BLOCKING 0x0 ;  /* 0x0000000000007b1d */ /* 0x000fe20000010000 */
[----:B------:R-:W-:Y:S01]  /*2ff0*/  IABS R212, R212 ;  /* 0x000000d400d47213 */ /* 0x000fe20000000000 */
[----:B------:R-:W-:Y:S01]  /*3000*/  IMAD.WIDE.U32 R194, R194, -0x2daee0ad, RZ ;  /* 0xd2511f53c2c27825 */ /* 0x000fe200078e00ff */
[----:B------:R-:W-:Y:S02]  /*3010*/  IABS R213, R213 ;  /* 0x000000d500d57213 */ /* 0x000fe40000000000 */
[----:B------:R-:W-:Y:S01]  /*3020*/  I2FP.F32.S32 R212, R212 ;  /* 0x000000d400d47245 */ /* 0x000fe20000201400 */
[----:B------:R-:W-:Y:S01]  /*3030*/  @P6 IMAD.SHL.U32 R62, R147, 0x2, RZ ;  /* 0x00000002933e6824 */ /* 0x000fe200078e00ff */
[----:B------:R-:W-:Y:S01]  /*3040*/  LOP3.LUT R61, R176, UR18, R195, 0x96, !PT ;  /* 0x00000012b03d7c12 */ /* 0x000fe2000f8e96c3 */
[----:B------:R-:W-:Y:S01]  /*3050*/  IMAD.WIDE.U32 R192, R192, -0x2daee0ad, RZ ;  /* 0xd2511f53c0c07825 */ /* 0x000fe200078e00ff */
[----:B------:R-:W-:Y:S02]  /*3060*/  I2FP.F32.S32 R213, R213 ;  /* 0x000000d500d57245 */ /* 0x000fe40000201400 */
[----:B------:R-:W-:Y:S01]  /*3070*/  @P6 LOP3.LUT R62, R62, 0x6, RZ, 0xc0, !PT ;  /* 0x000000063e3e6812 */ /* 0x000fe200078ec0ff */
[----:B------:R-:W-:Y:S03]  /*3080*/  IMAD.WIDE.U32 R184, R184, -0x326172a9, RZ ;  /* 0xcd9e8d57b8b87825 */ /* 0x000fe600078e00ff */
[----:B------:R-:W-:Y:S01]  /*3090*/  @P6 LOP3.LUT R189, R62, 0x1c0, R189, 0xf8, !PT ;  /* 0x000001c03ebd6812 */ /* 0x000fe200078ef8bd */
[----:B------:R-:W-:Y:S01]  /*30a0*/  IMAD.WIDE.U32 R196, R61, -0x326172a9, RZ ;  /* 0xcd9e8d573dc47825 */ /* 0x000fe200078e00ff */
[----:B------:R-:W-:Y:S02]  /*30b0*/  LOP3.LUT R186, R184, UR17, R175, 0x96, !PT ;  /* 0x00000011b8ba7c12 */ /* 0x000fe4000f8e96af */
[----:B------:R-:W-:Y:S01]  /*30c0*/  LOP3.LUT R200, R158, UR34, R185, 0x96, !PT ;  /* 0x000000229ec87c12 */ /* 0x000fe2000f8e96b9 */
[----:B------:R-:W-:Y:S01]  /*30d0*/  @P6 IMAD R189, R64, 0x80, R189 ;  /* 0x0000008040bd6824 */ /* 0x000fe200078e02bd */
[----:B------:R-:W-:Y:S01]  /*30e0*/  LOP3.LUT R184, R184, UR17, R173, 0x96, !PT ;  /* 0x00000011b8b87c12 */ /* 0x000fe2000f8e96ad */
[----:B------:R-:W-:Y:S01]  /*30f0*/  UIADD3 UR17, UPT, UPT, UR35, 0x76cf5d0a, URZ ;  /* 0x76cf5d0a23117890 */ /* 0x000fe2000fffe0ff */
[----:B------:R-:W-:Y:S01]  /*3100*/  LOP3.LUT R135, R174, UR19, R197, 0x96, !PT ;  /* 0x00000013ae877c12 */ /* 0x000fe2000f8e96c5 */
[----:B------:R-:W-:Y:S01]  /*3110*/  LDSM.16.M88.4 R100, [R128] ;  /* 0x000000008064783b */ /* 0x000fe20000000200 */
[----:B------:R-:W-:Y:S03]  /*3120*/  IMAD.WIDE.U32 R126, R126, -0x2daee0ad, RZ ;  /* 0xd2511f537e7e7825 */ /* 0x000fe600078e00ff */
[----:B------:R-:W-:Y:S01]  /*3130*/  LOP3.LUT R190, R194, UR17, R193, 0x96, !PT ;  /* 0x00000011c2be7c12 */ /* 0x000fe2000f8e96c1 */
[----:B------:R-:W-:Y:S01]  /*3140*/  IMAD.WIDE.U32 R200, R200, -0x2daee0ad, RZ ;  /* 0xd2511f53c8c87825 */ /* 0x000fe200078e00ff */
[----:B------:R-:W-:Y:S02]  /*3150*/  LOP3.LUT R194, R194, UR17, R127, 0x96, !PT ;  /* 0x00000011c2c27c12 */ /* 0x000fe4000f8e967f */
[----:B------:R-:W-:Y:S01]  /*3160*/  LOP3.LUT R127, R172, UR19, R197, 0x96, !PT ;  /* 0x00000013ac7f7c12 */ /* 0x000fe2000f8e96c5 */
[----:B------:R-:W1:Y:S01]  /*3170*/  LDSM.16.M88.4 R104, [R132] ;  /* 0x000000008468783b */ /* 0x000e620000000200 */
[----:B------:R-:W-:Y:S01]  /*3180*/  LOP3.LUT R124, R176, UR18, R201, 0x96, !PT ;  /* 0x00000012b07c7c12 */ /* 0x000fe2000f8e96c9 */
[----:B------:R-:W-:Y:S01]  /*3190*/  UIADD3 UR18, UPT, UPT, UR34, -0x255992d5, URZ ;  /* 0xdaa66d2b22127890 */ /* 0x000fe2000fffe0ff */
[----:B------:R-:W-:Y:S04]  /*31a0*/  IMAD.WIDE.U32 R190, R190, -0x326172a9, RZ ;  /* 0xcd9e8d57bebe7825 */ /* 0x000fe800078e00ff */
[----:B------:R-:W-:Y:S01]  /*31b0*/  IMAD.WIDE.U32 R186, R186, -0x2daee0ad, RZ ;  /* 0xd2511f53baba7825 */ /* 0x000fe200078e00ff */
[----:B------:R-:W-:Y:S01]  /*31c0*/  LOP3.LUT R198, R196, UR18, R191, 0x96, !PT ;  /* 0x00000012c4c67c12 */ /* 0x000fe2000f8e96bf */
[----:B------:R-:W2:Y:S02]  /*31d0*/  LDSM.16.M88.4 R108, [R128+0x1000] ;  /* 0x00100000806c783b */ /* 0x000ea40000000200 */
[----:B------:R-:W-:Y:S01]  /*31e0*/  IMAD.WIDE.U32 R184, R184, -0x2daee0ad, RZ ;  /* 0xd2511f53b8b87825 */ /* 0x000fe200078e00ff */
[----:B------:R-:W-:Y:S03]  /*31f0*/  LOP3.LUT R202, R200, UR17, R187, 0x96, !PT ;  /* 0x00000011c8ca7c12 */ /* 0x000fe6000f8e96bb */
[----:B------:R-:W-:Y:S01]  /*3200*/  IMAD.WIDE.U32 R194, R194, -0x326172a9, RZ ;  /* 0xcd9e8d57c2c27825 */ /* 0x000fe200078e00ff */
[----:B------:R-:W-:Y:S01]  /*3210*/  LOP3.LUT R200, R200, UR17, R185, 0x96, !PT ;  /* 0x00000011c8c87c12 */ /* 0x000fe2000f8e96b9 */
[----:B------:R-:W3:Y:S01]  /*3220*/  LDSM.16.M88.4 R112, [R132+0x400] ;  /* 0x000400008470783b */ /* 0x000ee20000000200 */
[----:B------:R-:W-:Y:S01]  /*3230*/  UIADD3 UR17, UPT, UPT, UR35, 0x32370b8f, URZ ;  /* 0x32370b8f23117890 */ /* 0x000fe2000fffe0ff */
[----:B------:R-:W-:Y:S01]  /*3240*/  IMAD.WIDE.U32 R198, R198, -0x2daee0ad, RZ ;  /* 0xd2511f53c6c67825 */ /* 0x000fe200078e00ff */
[----:B------:R-:W-:Y:S03]  /*3250*/  LOP3.LUT R196, R196, UR18, R195, 0x96, !PT ;  /* 0x00000012c4c47c12 */ /* 0x000fe6000f8e96c3 */
[----:B------:R-:W-:Y:S02]  /*3260*/  IMAD.WIDE.U32 R208, R135, -0x2daee0ad, RZ ;  /* 0xd2511f5387d07825 */ /* 0x000fe400078e00ff */
[----:B------:R-:W4:Y:S02]  /*3270*/  LDSM.16.M88.4 R116, [R132+0x800] ;  /* 0x000800008474783b */ /* 0x000f240000000200 */
[----:B------:R-:W-:Y:S01]  /*3280*/  IMAD.WIDE.U32 R206, R127, -0x2daee0ad, RZ ;  /* 0xd2511f537fce7825 */ /* 0x000fe200078e00ff */
[----:B------:R-:W-:Y:S02]  /*3290*/  LOP3.LUT R195, R192, UR17, R209, 0x96, !PT ;  /* 0x00000011c0c37c12 */ /* 0x000fe4000f8e96d1 */
[----:B------:R-:W-:Y:S01]  /*32a0*/  LOP3.LUT R192, R208, UR22, R199, 0x96, !PT ;  /* 0x00000016d0c07c12 */ /* 0x000fe2000f8e96c7 */
[----:B------:R-:W-:Y:S01]  /*32b0*/  IMAD.WIDE.U32 R196, R196, -0x2daee0ad, RZ ;  /* 0xd2511f53c4c47825 */ /* 0x000fe200078e00ff */
[----:B------:R-:W-:Y:S01]  /*32c0*/  LOP3.LUT R193, R126, UR17, R207, 0x96, !PT ;  /* 0x000000117ec17c12 */ /* 0x000fe2000f8e96cf */
[----:B------:R-:W-:Y:S02]  /*32d0*/  LDSM.16.M88.4 R120, [R60+0x1000] ;  /* 0x001000003c78783b */ /* 0x000fe40000000200 */
[----:B------:R-:W-:Y:S01]  /*32e0*/  FMUL.FTZ R126, R162, 1.4426950216293334961 ;  /* 0x3fb8aa3ba27e7820 */ /* 0x000fe20000410000 */
[----:B------:R-:W-:Y:S01]  /*32f0*/  VIADD R199, R161, 0x21 ;  /* 0x00000021a1c77836 */ /* 0x000fe20000000000 */
[----:B------:R-:W-:Y:S01]  /*3300*/  LOP3.LUT R191, R206, UR22, R197, 0x96, !PT ;  /* 0x00000016cebf7c12 */ /* 0x000fe2000f8e96c5 */
[----:B------:R-:W-:Y:S02]  /*3310*/  @P6 VIADD R197, R189, 0x9 ;  /* 0x00000009bdc56836 */ /* 0x000fe40000000000 */
[----:B------:R-:W-:Y:S01]  /*3320*/  IMAD.WIDE.U32 R204, R124, -0x326172a9, RZ ;  /* 0xcd9e8d577ccc7825 */ /* 0x000fe200078e00ff */
[----:B------:R-:W-:Y:S01]  /*3330*/  IABS R199, R199 ;  /* 0x000000c700c77213 */ /* 0x000fe20000000000 */
[-C--:B-1----:R-:W-:Y:S01]  /*3340*/  HMMA.16816.F32.BF16 R4, R100, R104.reuse, RZ ;  /* 0x000000686404723c */ /* 0x082fe200000418ff */
[----:B------:R-:W4:Y:S02]  /*3350*/  LDG.E R155, desc[UR32][R66.64] ;  /* 0x00000020429b7981 */ /* 0x000f24000c1e1900 */
[-C--:B------:R-:W-:Y:S01]  /*3360*/  @P6 ISETP.GE.AND P5, PT, R197, R168.reuse, PT ;  /* 0x000000a8c500620c */ /* 0x080fe20003fa6270 */
[----:B------:R-:W-:Y:S01]  /*3370*/  FMUL.FTZ R124, R164, 1.4426950216293334961 ;  /* 0x3fb8aa3ba47c7820 */ /* 0x000fe20000410000 */
[----:B------:R-:W-:Y:S01]  /*3380*/  I2FP.F32.S32 R199, R199 ;  /* 0x000000c700c77245 */ /* 0x000fe20000201400 */
[----:B------:R-:W4:Y:S01]  /*3390*/  LDG.E R153, desc[UR32][R66.64+0x20] ;  /* 0x0000202042997981 */ /* 0x000f22000c1e1900 */
[--C-:B------:R-:W-:Y:S01]  /*33a0*/  LOP3.LUT R187, R172, UR19, R205.reuse, 0x96, !PT ;  /* 0x00000013acbb7c12 */ /* 0x100fe2000f8e96cd */
[C---:B--2---:R-:W-:Y:S02]  /*33b0*/  HMMA.16816.F32.BF16 R8, R108.reuse, R104, RZ ;  /* 0x000000686c08723c */ /* 0x044fe400000418ff */
[----:B------:R-:W-:Y:S01]  /*33c0*/  FSEL R124, R124, RZ, P3 ;  /* 0x000000ff7c7c7208 */ /* 0x000fe20001800000 */
[----:B------:R-:W5:Y:S01]  /*33d0*/  LDG.E R182, desc[UR32][R66.64+0x100] ;  /* 0x0001002042b67981 */ /* 0x000f62000c1e1900 */
[----:B------:R-:W-:Y:S01]  /*33e0*/  LOP3.LUT R183, R174, UR19, R205, 0x96, !PT ;  /* 0x00000013aeb77c12 */ /* 0x000fe2000f8e96cd */
[C---:B------:R-:W-:Y:S02]  /*33f0*/  @P6 VIADD R135, R189.reuse, 0x8 ;  /* 0x00000008bd876836 */ /* 0x040fe40000000000 */
[----:B------:R1:W5:Y:S01]  /*3400*/  LDG.E R171, desc[UR32][R66.64+0x120] ;  /* 0x0001202042ab7981 */ /* 0x000362000c1e1900 */
[-C--:B------:R-:W-:Y:S01]  /*3410*/  HMMA.16816.F32.BF16 R12, R108, R106.reuse, RZ ;  /* 0x0000006a6c0c723c */ /* 0x080fe200000418ff */
[----:B------:R-:W-:Y:S01]  /*3420*/  @P6 VIADD R197, R189, 0x10 ;  /* 0x00000010bdc56836 */ /* 0x000fe20000000000 */
[-C--:B------:R-:W-:Y:S01]  /*3430*/  @P6 ISETP.GE.AND P1, PT, R135, R168.reuse, PT ;  /* 0x000000a88700620c */ /* 0x080fe20003f26270 */
[----:B------:R-:W-:Y:S02]  /*3440*/  @P6 VIADD R127, R189, 0x1 ;  /* 0x00000001bd7f6836 */ /* 0x000fe40000000000 */
[----:B------:R-:W-:Y:S01]  /*3450*/  FMUL.FTZ R135, R165, 1.4426950216293334961 ;  /* 0x3fb8aa3ba5877820 */ /* 0x000fe20000410000 */
[----:B------:R-:W-:Y:S01]  /*3460*/  IMAD.WIDE.U32 R202, R202, -0x326172a9, RZ ;  /* 0xcd9e8d57caca7825 */ /* 0x000fe200078e00ff */
[-C--:B------:R-:W-:Y:S02]  /*3470*/  @P6 ISETP.GE.AND P3, PT, R197, R168.reuse, PT ;  /* 0x000000a8c500620c */ /* 0x080fe40003f66270 */
[----:B------:R-:W-:Y:S01]  /*3480*/  @P6 ISETP.GE.AND P4, PT, R127, R168, PT ;  /* 0x000000a87f00620c */ /* 0x000fe20003f86270 */
[C---:B------:R-:W-:Y:S01]  /*3490*/  HMMA.16816.F32.BF16 R16, R100.reuse, R106, RZ ;  /* 0x0000006a6410723c */ /* 0x040fe200000418ff */
[----:B------:R-:W2:Y:S01]  /*34a0*/  LDSM.16.M88.4 R104, [R132+0xc00] ;  /* 0x000c00008468783b */ /* 0x000ea20000000200 */
[----:B------:R-:W-:Y:S01]  /*34b0*/  FSEL R135, R135, RZ, P2 ;  /* 0x000000ff87877208 */ /* 0x000fe20001000000 */
[----:B------:R-:W-:Y:S01]  /*34c0*/  IMAD.WIDE.U32 R200, R200, -0x326172a9, RZ ;  /* 0xcd9e8d57c8c87825 */ /* 0x000fe200078e00ff */
[C---:B------:R-:W-:Y:S02]  /*34d0*/  LOP3.LUT R188, R204.reuse, UR18, R203, 0x96, !PT ;  /* 0x00000012ccbc7c12 */ /* 0x040fe4000f8e96cb */
[----:B------:R-:W-:Y:S01]  /*34e0*/  FSETP.NEU.FTZ.AND P2, PT, R163, -INF , PT ;  /* 0xff800000a300780b */ /* 0x000fe20003f5d000 */
[C---:B------:R-:W-:Y:S01]  /*34f0*/  VIADD R209, R161.reuse, 0xffffffe1 ;  /* 0xffffffe1a1d17836 */ /* 0x040fe20000000000 */
[----:B------:R-:W-:Y:S01]  /*3500*/  LOP3.LUT R185, R204, UR18, R201, 0x96, !PT ;  /* 0x00000012ccb97c12 */ /* 0x000fe2000f8e96c9 */
[-C--:B---3--:R-:W-:Y:S01]  /*3510*/  HMMA.16816.F32.BF16 R20, R100, R112.reuse, RZ ;  /* 0x000000706414723c */ /* 0x088fe200000418ff */
[----:B------:R-:W-:Y:S02]  /*3520*/  VIADD R197, R161, 0x19 ;  /* 0x00000019a1c57836 */ /* 0x000fe40000000000 */
[----:B------:R-:W-:Y:S01]  /*3530*/  FMUL.FTZ R127, R163, 1.4426950216293334961 ;  /* 0x3fb8aa3ba37f7820 */ /* 0x000fe20000410000 */
[----:B------:R-:W-:Y:S01]  /*3540*/  IABS R209, R209 ;  /* 0x000000d100d17213 */ /* 0x000fe20000000000 */
[----:B------:R-:W-:Y:S01]  /*3550*/  @P6 VIADD R201, R189, 0x11 ;  /* 0x00000011bdc96836 */ /* 0x000fe20000000000 */
[----:B------:R-:W-:Y:S01]  /*3560*/  UIADD3 UR18, UPT, UPT, UR34, 0x78dde6e4, URZ ;  /* 0x78dde6e422127890 */ /* 0x000fe2000fffe0ff */
[----:B------:R-:W-:Y:S01]  /*3570*/  IABS R197, R197 ;  /* 0x000000c500c57213 */ /* 0x000fe20000000000 */
[----:B------:R-:W-:Y:S01]  /*3580*/  VIADD R208, R161, 0xffffffd8 ;  /* 0xffffffd8a1d07836 */ /* 0x000fe20000000000 */
[----:B------:R-:W-:Y:S01]  /*3590*/  FSEL R127, R127, RZ, P2 ;  /* 0x000000ff7f7f7208 */ /* 0x000fe20001000000 */
[C---:B------:R-:W-:Y:S02]  /*35a0*/  HMMA.16816.F32.BF16 R24, R108.reuse, R112, RZ ;  /* 0x000000706c18723c */ /* 0x040fe400000418ff */
[----:B------:R-:W-:Y:S01]  /*35b0*/  I2FP.F32.S32 R209, R209 ;  /* 0x000000d100d17245 */ /* 0x000fe20000201400 */
[C---:B------:R-:W-:Y:S01]  /*35c0*/  VIADD R204, R161.reuse, 0x20 ;  /* 0x00000020a1cc7836 */ /* 0x040fe20000000000 */
[----:B------:R-:W-:Y:S01]  /*35d0*/  I2FP.F32.S32 R197, R197 ;  /* 0x000000c500c57245 */ /* 0x000fe20000201400 */
[----:B------:R-:W-:Y:S01]  /*35e0*/  VIADD R210, R161, 0x18 ;  /* 0x00000018a1d27836 */ /* 0x000fe20000000000 */
[----:B------:R-:W-:Y:S01]  /*35f0*/  FSETP.NEU.FTZ.AND P2, PT, R162, -INF , PT ;  /* 0xff800000a200780b */ /* 0x000fe20003f5d000 */
[----:B------:R-:W-:Y:S01]  /*3600*/  IMAD.WIDE.U32 R216, R183, -0x2daee0ad, RZ ;  /* 0xd2511f53b7d87825 */ /* 0x000fe200078e00ff */
[----:B------:R-:W-:Y:S01]  /*3610*/  IABS R208, R208 ;  /* 0x000000d000d07213 */ /* 0x000fe20000000000 */
[-C--:B------:R-:W-:Y:S01]  /*3620*/  HMMA.16816.F32.BF16 R28, R108, R114.reuse, RZ ;  /* 0x000000726c1c723c */ /* 0x080fe200000418ff */
[----:B------:R-:W-:Y:S01]  /*3630*/  IABS R204, R204 ;  /* 0x000000cc00cc7213 */ /* 0x000fe20000000000 */
[----:B------:R-:W-:Y:S01]  /*3640*/  IMAD.WIDE.U32 R238, R192, -0x326172a9, RZ ;  /* 0xcd9e8d57c0ee7825 */ /* 0x000fe200078e00ff */
[----:B------:R-:W-:Y:S02]  /*3650*/  IABS R210, R210 ;  /* 0x000000d200d27213 */ /* 0x000fe40000000000 */
[----:B------:R-:W-:Y:S01]  /*3660*/  FSEL R126, R126, RZ, P2 ;  /* 0x000000ff7e7e7208 */ /* 0x000fe20001000000 */
[----:B------:R-:W-:Y:S01]  /*3670*/  IMAD.WIDE.U32 R218, R191, -0x326172a9, RZ ;  /* 0xcd9e8d57bfda7825 */ /* 0x000fe200078e00ff */
[----:B------:R-:W-:Y:S01]  /*3680*/  I2FP.F32.S32 R208, R208 ;  /* 0x000000d000d07245 */ /* 0x000fe20000201400 */
[C---:B------:R-:W-:Y:S01]  /*3690*/  HMMA.16816.F32.BF16 R32, R100.reuse, R114, RZ ;  /* 0x000000726420723c */ /* 0x040fe200000418ff */
[----:B------:R3:W-:Y:S01]  /*36a0*/  LDSM.16.M88.4 R112, [R60] ;  /* 0x000000003c70783b */ /* 0x0007e20000000200 */
[----:B------:R-:W-:Y:S01]  /*36b0*/  I2FP.F32.S32 R204, R204 ;  /* 0x000000cc00cc7245 */ /* 0x000fe20000201400 */
[----:B------:R-:W-:Y:S01]  /*36c0*/  VIADD R203, R161, 0xffffffd1 ;  /* 0xffffffd1a1cb7836 */ /* 0x000fe20000000000 */
[----:B------:R-:W-:Y:S01]  /*36d0*/  I2FP.F32.S32 R210, R210 ;  /* 0x000000d200d27245 */ /* 0x000fe20000201400 */
[----:B------:R-:W-:Y:S01]  /*36e0*/  IMAD.WIDE.U32 R214, R187, -0x2daee0ad, RZ ;  /* 0xd2511f53bbd67825 */ /* 0x000fe200078e00ff */
[----:B------:R-:W-:Y:S02]  /*36f0*/  @P6 ISETP.GE.AND P2, PT, R189, R168, PT ;  /* 0x000000a8bd00620c */ /* 0x000fe40003f46270 */
[-C--:B----4-:R-:W-:Y:S01]  /*3700*/  HMMA.16816.F32.BF16 R36, R100, R116.reuse, RZ ;  /* 0x000000746424723c */ /* 0x090fe200000418ff */
[C---:B------:R-:W-:Y:S02]  /*3710*/  VIADD R206, R161.reuse, 0xffffffd0 ;  /* 0xffffffd0a1ce7836 */ /* 0x040fe40000000000 */
[C---:B------:R-:W-:Y:S02]  /*3720*/  VIADD R183, R161.reuse, 0x1 ;  /* 0x00000001a1b77836 */ /* 0x040fe40000000000 */
[C---:B------:R-:W-:Y:S01]  /*3730*/  VIADD R246, R161.reuse, 0xffffffa8 ;  /* 0xffffffa8a1f67836 */ /* 0x040fe20000000000 */
[----:B------:R-:W-:Y:S01]  /*3740*/  IABS R206, R206 ;  /* 0x000000ce00ce7213 */ /* 0x000fe20000000000 */
[C---:B------:R-:W-:Y:S01]  /*3750*/  VIADD R241, R161.reuse, 0xffffffe9 ;  /* 0xffffffe9a1f17836 */ /* 0x040fe20000000000 */
[----:B------:R-:W-:Y:S01]  /*3760*/  IABS R183, R183 ;  /* 0x000000b700b77213 */ /* 0x000fe20000000000 */
[C---:B------:R-:W-:Y:S02]  /*3770*/  HMMA.16816.F32.BF16 R40, R108.reuse, R116, RZ ;  /* 0x000000746c28723c */ /* 0x040fe400000418ff */
[----:B------:R-:W-:Y:S01]  /*3780*/  I2FP.F32.S32 R206, R206 ;  /* 0x000000ce00ce7245 */ /* 0x000fe20000201400 */
[----:B------:R-:W-:Y:S01]  /*3790*/  VIADD R211, R161, 0xffffffc9 ;  /* 0xffffffc9a1d37836 */ /* 0x000fe20000000000 */
[----:B------:R-:W-:Y:S02]  /*37a0*/  I2FP.F32.S32 R183, R183 ;  /* 0x000000b700b77245 */ /* 0x000fe40000201400 */
[----:B------:R-:W-:Y:S02]  /*37b0*/  IABS R246, R246 ;  /* 0x000000f600f67213 */ /* 0x000fe40000000000 */
[----:B------:R-:W-:Y:S01]  /*37c0*/  IABS R211, R211 ;  /* 0x000000d300d37213 */ /* 0x000fe20000000000 */
[-C--:B------:R-:W-:Y:S01]  /*37d0*/  HMMA.16816.F32.BF16 R44, R108, R118.reuse, RZ ;  /* 0x000000766c2c723c */ /* 0x080fe200000418ff */
[----:B------:R-:W-:Y:S02]  /*37e0*/  I2FP.F32.S32 R246, R246 ;  /* 0x000000f600f67245 */ /* 0x000fe40000201400 */
[----:B------:R-:W-:Y:S02]  /*37f0*/  I2FP.F32.S32 R211, R211 ;  /* 0x000000d300d37245 */ /* 0x000fe40000201400 */
[----:B------:R-:W-:Y:S03]  /*3800*/  IABS R241, R241 ;  /* 0x000000f100f17213 */ /* 0x000fe60000000000 */
[C---:B------:R-:W-:Y:S01]  /*3810*/  HMMA.16816.F32.BF16 R48, R100.reuse, R118, RZ ;  /* 0x000000766430723c */ /* 0x040fe200000418ff */
[----:B------:R-:W4:Y:S01]  /*3820*/  LDSM.16.M88.4 R116, [R136] ;  /* 0x000000008874783b */ /* 0x000f220000000200 */
[----:B------:R-:W-:Y:S06]  /*3830*/  I2FP.F32.S32 R241, R241 ;  /* 0x000000f100f17245 */ /* 0x000fec0000201400 */
[-C--:B--2---:R-:W-:Y:S08]  /*3840*/  HMMA.16816.F32.BF16 R52, R100, R104.reuse, RZ ;  /* 0x000000686434723c */ /* 0x084ff000000418ff */
[C---:B------:R-:W-:Y:S08]  /*3850*/  HMMA.16816.F32.BF16 R56, R108.reuse, R104, RZ ;  /* 0x000000686c38723c */ /* 0x040ff000000418ff */
[-C--:B---3--:R-:W-:Y:S08]  /*3860*/  HMMA.16816.F32.BF16 R60, R108, R106.reuse, RZ ;  /* 0x0000006a6c3c723c */ /* 0x088ff000000418ff */
[----:B-1----:R-:W-:Y:S01]  /*3870*/  HMMA.16816.F32.BF16 R64, R100, R106, RZ ;  /* 0x0000006a6440723c */ /* 0x002fe200000418ff */
[----:B------:R-:W1:Y:S07]  /*3880*/  LDSM.16.M88.4 R100, [R136+0x400] ;  /* 0x000400008864783b */ /* 0x000e6e0000000200 */
[-C--:B----4-:R-:W-:Y:S01]  /*3890*/  HMMA.16816.F32.BF16 R4, R112, R116.reuse, R4 ;  /* 0x000000747004723c */ /* 0x090fe20000041804 */
[----:B------:R-:W2:Y:S07]  /*38a0*/  LDSM.16.M88.4 R104, [R136+0x800] ;  /* 0x000800008868783b */ /* 0x000eae0000000200 */
[C---:B------:R-:W-:Y:S08]  /*38b0*/  HMMA.16816.F32.BF16 R8, R120.reuse, R116, R8 ;  /* 0x000000747808723c */ /* 0x040ff00000041808 */
[-C--:B------:R-:W-:Y:S03]  /*38c0*/  HMMA.16816.F32.BF16 R12, R120, R118.reuse, R12 ;  /* 0x00000076780c723c */ /* 0x080fe6000004180c */
[----:B------:R-:W-:Y:S01]  /*38d0*/  FFMA.FTZ R6, R209, -UR16, R6 ;  /* 0x80000010d1067c23 */ /* 0x000fe20008010006 */
[----:B------:R-:W-:Y:S01]  /*38e0*/  FFMA.FTZ R7, R212, -UR16, R7 ;  /* 0x80000010d4077c23 */ /* 0x000fe20008010007 */
[----:B------:R-:W-:Y:S03]  /*38f0*/  FFMA.FTZ R5, R208, -UR16, R5 ;  /* 0x80000010d0057c23 */ /* 0x000fe60008010005 */
[----:B------:R-:W-:Y:S01]  /*3900*/  @P6 FSEL R6, R6, -INF , !P2 ;  /* 0xff80000006066808 */ /* 0x000fe20005000000 */
[C---:B------:R-:W-:Y:S04]  /*3910*/  HMMA.16816.F32.BF16 R16, R112.reuse, R118, R16 ;  /* 0x000000767010723c */ /* 0x040fe80000041810 */
[----:B------:R-:W-:Y:S01]  /*3920*/  @P6 FSEL R5, R5, -INF , !P4 ;  /* 0xff80000005056808 */ /* 0x000fe20006000000 */
[----:B------:R-:W-:Y:S01]  /*3930*/  FFMA.FTZ R10, R199, -UR16, R10 ;  /* 0x80000010c70a7c23 */ /* 0x000fe2000801000a */
[----:B------:R-:W-:Y:S01]  /*3940*/  @P6 FSEL R7, R7, -INF , !P4 ;  /* 0xff80000007076808 */ /* 0x000fe20006000000 */
[----:B------:R-:W-:Y:S01]  /*3950*/  VIADD R199, R161, 0xffffffd9 ;  /* 0xffffffd9a1c77836 */ /* 0x000fe20000000000 */
[-C--:B-1----:R-:W-:Y:S03]  /*3960*/  HMMA.16816.F32.BF16 R20, R112, R100.reuse, R20 ;  /* 0x000000647014723c */ /* 0x082fe60000041814 */
[----:B------:R-:W-:Y:S01]  /*3970*/  @P6 FSEL R10, R10, -INF , !P2 ;  /* 0xff8000000a0a6808 */ /* 0x000fe20005000000 */
[C---:B------:R-:W-:Y:S01]  /*3980*/  FFMA.FTZ R8, R197.reuse, -UR16, R8 ;  /* 0x80000010c5087c23 */ /* 0x040fe20008010008 */
[----:B------:R-:W-:Y:S01]  /*3990*/  IABS R199, R199 ;  /* 0x000000c700c77213 */ /* 0x000fe20000000000 */
[----:B------:R-:W-:Y:S01]  /*39a0*/  FFMA.FTZ R11, R204, -UR16, R11 ;  /* 0x80000010cc0b7c23 */ /* 0x000fe2000801000b */
[----:B------:R-:W-:Y:S01]  /*39b0*/  FFMA.FTZ R9, R210, -UR16, R9 ;  /* 0x80000010d2097c23 */ /* 0x000fe20008010009 */
[C---:B------:R-:W-:Y:S04]  /*39c0*/  HMMA.16816.F32.BF16 R24, R120.reuse, R100, R24 ;  /* 0x000000647818723c */ /* 0x040fe80000041818 */
[----:B------:R-:W-:Y:S01]  /*39d0*/  I2FP.F32.S32 R199, R199 ;  /* 0x000000c700c77245 */ /* 0x000fe20000201400 */
[----:B------:R-:W-:Y:S01]  /*39e0*/  FFMA.FTZ R14, R197, -UR16, R14 ;  /* 0x80000010c50e7c23 */ /* 0x000fe2000801000e */
[----:B------:R-:W-:Y:S01]  /*39f0*/  @P6 FSEL R8, R8, -INF , !P2 ;  /* 0xff80000008086808 */ /* 0x000fe20005000000 */
[----:B------:R-:W-:Y:S01]  /*3a00*/  FFMA.FTZ R15, R210, -UR16, R15 ;  /* 0x80000010d20f7c23 */ /* 0x000fe2000801000f */
[----:B------:R-:W-:Y:S01]  /*3a10*/  @P6 FSEL R9, R9, -INF , !P4 ;  /* 0xff80000009096808 */ /* 0x000fe20006000000 */
[----:B------:R-:W-:Y:S01]  /*3a20*/  FFMA.FTZ R4, R199, -UR16, R4 ;  /* 0x80000010c7047c23 */ /* 0x000fe20008010004 */
[----:B------:R-:W-:Y:S01]  /*3a30*/  @P6 FSEL R11, R11, -INF , !P4 ;  /* 0xff8000000b0b6808 */ /* 0x000fe20006000000 */
[-C--:B------:R-:W-:Y:S03]  /*3a40*/  HMMA.16816.F32.BF16 R28, R120, R102.reuse, R28 ;  /* 0x00000066781c723c */ /* 0x080fe6000004181c */
[----:B------:R-:W-:Y:S01]  /*3a50*/  @P6 FSEL R4, R4, -INF , !P2 ;  /* 0xff80000004046808 */ /* 0x000fe20005000000 */
[----:B------:R-:W-:Y:S01]  /*3a60*/  FFMA.FTZ R18, R199, -UR16, R18 ;  /* 0x80000010c7127c23 */ /* 0x000fe20008010012 */
[-C--:B------:R-:W-:Y:S01]  /*3a70*/  @P6 ISETP.GE.AND P2, PT, R201, R168.reuse, PT ;  /* 0x000000a8c900620c */ /* 0x080fe20003f46270 */
[----:B------:R-:W-:Y:S01]  /*3a80*/  @P6 VIADD R201, R189, 0x18 ;  /* 0x00000018bdc96836 */ /* 0x000fe20000000000 */
[----:B------:R-:W-:Y:S01]  /*3a90*/  @P6 FSEL R14, R14, -INF , !P1 ;  /* 0xff8000000e0e6808 */ /* 0x000fe20004800000 */
[C---:B------:R-:W-:Y:S01]  /*3aa0*/  HMMA.16816.F32.BF16 R32, R112.reuse, R102, R32 ;  /* 0x000000667020723c */ /* 0x040fe20000041820 */
[----:B------:R-:W1:Y:S03]  /*3ab0*/  LDSM.16.M88.4 R100, [R136+0xc00] ;  /* 0x000c00008864783b */ /* 0x000e660000000200 */
[----:B------:R-:W-:Y:S01]  /*3ac0*/  @P6 ISETP.GE.AND P4, PT, R201, R168, PT ;  /* 0x000000a8c900620c */ /* 0x000fe20003f86270 */
[----:B------:R-:W-:Y:S01]  /*3ad0*/  VIADD R201, R161, 0x11 ;  /* 0x00000011a1c97836 */ /* 0x000fe20000000000 */
[----:B------:R-:W-:Y:S01]  /*3ae0*/  @P6 FSEL R18, R18, -INF , !P1 ;  /* 0xff80000012126808 */ /* 0x000fe20004800000 */
[----:B------:R-:W-:Y:S01]  /*3af0*/  FFMA.FTZ R24, R213, -UR16, R24 ;  /* 0x80000010d5187c23 */ /* 0x000fe20008010018 */
[----:B------:R-:W-:Y:S01]  /*3b00*/  @P6 FSEL R15, R15, -INF , !P5 ;  /* 0xff8000000f0f6808 */ /* 0x000fe20006800000 */
[-C--:B--2---:R-:W-:Y:S03]  /*3b10*/  HMMA.16816.F32.BF16 R36, R112, R104.reuse, R36 ;  /* 0x000000687024723c */ /* 0x084fe60000041824 */
[----:B------:R-:W-:Y:S01]  /*3b20*/  IABS R197, R201 ;  /* 0x000000c900c57213 */ /* 0x000fe20000000000 */
[----:B------:R-:W-:Y:S01]  /*3b30*/  VIADD R204, R161, 0x10 ;  /* 0x00000010a1cc7836 */ /* 0x000fe20000000000 */
[----:B------:R-:W-:Y:S01]  /*3b40*/  IABS R201, R203 ;  /* 0x000000cb00c97213 */ /* 0x000fe20000000000 */
[----:B------:R-:W-:Y:S01]  /*3b50*/  FFMA.FTZ R30, R213, -UR16, R30 ;  /* 0x80000010d51e7c23 */ /* 0x000fe2000801001e */
[----:B------:R-:W-:Y:S01]  /*3b60*/  I2FP.F32.S32 R197, R197 ;  /* 0x000000c500c57245 */ /* 0x000fe20000201400 */
[C---:B------:R-:W-:Y:S04]  /*3b70*/  HMMA.16816.F32.BF16 R40, R120.reuse, R104, R40 ;  /* 0x000000687828723c */ /* 0x040fe80000041828 */
[----:B------:R-:W-:Y:S01]  /*3b80*/  IABS R204, R204 ;  /* 0x000000cc00cc7213 */ /* 0x000fe20000000000 */
[----:B------:R-:W-:Y:S01]  /*3b90*/  FFMA.FTZ R213, R11, UR10, -R126 ;  /* 0x0000000a0bd57c23 */ /* 0x000fe2000801087e */
[----:B------:R-:W-:Y:S01]  /*3ba0*/  I2FP.F32.S32 R201, R201 ;  /* 0x000000c900c97245 */ /* 0x000fe20000201400 */
[----:B------:R-:W-:Y:S01]  /*3bb0*/  FFMA.FTZ R28, R183, -UR16, R28 ;  /* 0x80000010b71c7c23 */ /* 0x000fe2000801001c */
[----:B------:R-:W-:Y:S01]  /*3bc0*/  LOP3.LUT R203, R184, UR17, R215, 0x96, !PT ;  /* 0x00000011b8cb7c12 */ /* 0x000fe2000f8e96d7 */
[----:B------:R-:W-:Y:S01]  /*3bd0*/  VIADD R184, R161, 0xffffffc1 ;  /* 0xffffffc1a1b87836 */ /* 0x000fe20000000000 */
[----:B------:R-:W-:Y:S01]  /*3be0*/  I2FP.F32.S32 R204, R204 ;  /* 0x000000cc00cc7245 */ /* 0x000fe20000201400 */
[----:B------:R-:W-:Y:S01]  /*3bf0*/  FFMA.FTZ R12, R197, -UR16, R12 ;  /* 0x80000010c50c7c23 */ /* 0x000fe2000801000c */
[----:B------:R-:W-:Y:S01]  /*3c00*/  @P6 FSEL R28, R28, -INF , !P4 ;  /* 0xff8000001c1c6808 */ /* 0x000fe20006000000 */
[----:B------:R-:W-:Y:S01]  /*3c10*/  FFMA.FTZ R16, R201, -UR16, R16 ;  /* 0x80000010c9107c23 */ /* 0x000fe20008010010 */
[----:B------:R-:W-:Y:S01]  /*3c20*/  IABS R184, R184 ;  /* 0x000000b800b87213 */ /* 0x000fe20000000000 */
[----:B------:R-:W-:Y:S01]  /*3c30*/  @P6 VIADD R199, R189, 0x19 ;  /* 0x00000019bdc76836 */ /* 0x000fe20000000000 */
[----:B------:R-:W-:Y:S01]  /*3c40*/  @P6 FSEL R12, R12, -INF , !P1 ;  /* 0xff8000000c0c6808 */ /* 0x000fe20004800000 */
[----:B------:R-:W-:Y:S01]  /*3c50*/  FFMA.FTZ R13, R204, -UR16, R13 ;  /* 0x80000010cc0d7c23 */ /* 0x000fe2000801000d */
[----:B------:R-:W-:Y:S01]  /*3c60*/  @P6 FSEL R16, R16, -INF , !P1 ;  /* 0xff80000010106808 */ /* 0x000fe20004800000 */
[----:B------:R-:W-:Y:S01]  /*3c70*/  FFMA.FTZ R27, R204, -UR16, R27 ;  /* 0x80000010cc1b7c23 */ /* 0x000fe2000801001b */
[-C--:B------:R-:W-:Y:S01]  /*3c80*/  @P6 ISETP.GE.AND P1, PT, R199, R168.reuse, PT ;  /* 0x000000a8c700620c */ /* 0x080fe20003f26270 */
[----:B------:R-:W-:Y:S01]  /*3c90*/  IMAD.WIDE.U32 R204, R185, -0x2daee0ad, RZ ;  /* 0xd2511f53b9cc7825 */ /* 0x000fe200078e00ff */
[----:B------:R-:W-:Y:S01]  /*3ca0*/  @P6 FSEL R13, R13, -INF , !P5 ;  /* 0xff8000000d0d6808 */ /* 0x000fe20006800000 */
[-C--:B------:R-:W-:Y:S01]  /*3cb0*/  HMMA.16816.F32.BF16 R44, R120, R106.reuse, R44 ;  /* 0x0000006a782c723c */ /* 0x080fe2000004182c */
[----:B------:R-:W-:Y:S02]  /*3cc0*/  MUFU.EX2 R191, R213 ;  /* 0x000000d500bf7308 */ /* 0x000fe40000000800 */
[----:B------:R-:W-:Y:S01]  /*3cd0*/  @P6 FSEL R30, R30, -INF , !P4 ;  /* 0xff8000001e1e6808 */ /* 0x000fe20006000000 */
[----:B------:R-:W-:Y:S01]  /*3ce0*/  FFMA.FTZ R19, R208, -UR16, R19 ;  /* 0x80000010d0137c23 */ /* 0x000fe20008010013 */
[----:B------:R-:W-:Y:S01]  /*3cf0*/  @P6 FSEL R24, R24, -INF , !P3 ;  /* 0xff80000018186808 */ /* 0x000fe20005800000 */
[----:B------:R-:W-:Y:S01]  /*3d00*/  FFMA.FTZ R17, R206, -UR16, R17 ;  /* 0x80000010ce117c23 */ /* 0x000fe20008010011 */
[----:B------:R-:W-:Y:S01]  /*3d10*/  @P6 FSEL R27, R27, -INF , !P2 ;  /* 0xff8000001b1b6808 */ /* 0x000fe20005000000 */
[----:B------:R-:W-:Y:S01]  /*3d20*/  VIADD R185, R161, 0xffffffc0 ;  /* 0xffffffc0a1b97836 */ /* 0x000fe20000000000 */
[----:B------:R-:W-:Y:S01]  /*3d30*/  @P6 FSEL R19, R19, -INF , !P5 ;  /* 0xff80000013136808 */ /* 0x000fe20006800000 */
[----:B------:R-:W-:Y:S01]  /*3d40*/  @P6 VIADD R199, R189, 0x20 ;  /* 0x00000020bdc76836 */ /* 0x000fe20000000000 */
[----:B------:R-:W-:Y:S01]  /*3d50*/  @P6 FSEL R17, R17, -INF , !P5 ;  /* 0xff80000011116808 */ /* 0x000fe20006800000 */
[----:B------:R-:W-:Y:S01]  /*3d60*/  IMAD.MOV.U32 R187, RZ, RZ, R184 ;  /* 0x000000ffffbb7224 */ /* 0x000fe200078e00b8 */
[----:B------:R-:W-:Y:S01]  /*3d70*/  IABS R184, R185 ;  /* 0x000000b900b87213 */ /* 0x000fe20000000000 */
[----:B------:R-:W-:Y:S01]  /*3d80*/  VIADD R208, R161, 0xffffffc8 ;  /* 0xffffffc8a1d07836 */ /* 0x000fe20000000000 */
[----:B------:R-:W-:Y:S01]  /*3d90*/  @P6 ISETP.GE.AND P5, PT, R199, R168, PT ;  /* 0x000000a8c700620c */ /* 0x000fe20003fa6270 */
[----:B------:R-:W-:Y:S01]  /*3da0*/  VIADD R210, R161, 0x8 ;  /* 0x00000008a1d27836 */ /* 0x000fe20000000000 */
[----:B------:R-:W-:Y:S01]  /*3db0*/  I2FP.F32.S32 R185, R187 ;  /* 0x000000bb00b97245 */ /* 0x000fe20000201400 */
[C---:B------:R-:W-:Y:S04]  /*3dc0*/  HMMA.16816.F32.BF16 R48, R112.reuse, R106, R48 ;  /* 0x0000006a7030723c */ /* 0x040fe80000041830 */
[----:B------:R-:W-:Y:S01]  /*3dd0*/  LOP3.LUT R199, R186, UR17, R217, 0x96, !PT ;  /* 0x00000011bac77c12 */ /* 0x000fe2000f8e96d9 */
[----:B------:R-:W-:Y:S01]  /*3de0*/  FFMA.FTZ R42, R183, -UR16, R42 ;  /* 0x80000010b72a7c23 */ /* 0x000fe2000801002a */
[----:B------:R-:W-:Y:S01]  /*3df0*/  IABS R208, R208 ;  /* 0x000000d000d07213 */ /* 0x000fe20000000000 */
[----:B------:R-:W-:Y:S01]  /*3e00*/  FFMA.FTZ R183, R4, UR10, -R135 ;  /* 0x0000000a04b77c23 */ /* 0x000fe20008010887 */
[----:B------:R-:W-:Y:S01]  /*3e10*/  IABS R210, R210 ;  /* 0x000000d200d27213 */ /* 0x000fe20000000000 */
[-C--:B-1----:R-:W-:Y:S01]  /*3e20*/  HMMA.16816.F32.BF16 R52, R112, R100.reuse, R52 ;  /* 0x000000647034723c */ /* 0x082fe20000041834 */
[----:B------:R-:W-:Y:S02]  /*3e30*/  UIADD3 UR17, UPT, UPT, UR34, 0x1715609d, URZ ;  /* 0x1715609d22117890 */ /* 0x000fe4000fffe0ff */
[----:B------:R-:W-:Y:S01]  /*3e40*/  IABS R186, R161 ;  /* 0x000000a100ba7213 */ /* 0x000fe20000000000 */
[----:B------:R-:W-:Y:S01]  /*3e50*/  FFMA.FTZ R23, R206, -UR16, R23 ;  /* 0x80000010ce177c23 */ /* 0x000fe20008010017 */
[----:B------:R-:W-:Y:S01]  /*3e60*/  I2FP.F32.S32 R208, R208 ;  /* 0x000000d000d07245 */ /* 0x000fe20000201400 */
[----:B------:R-:W-:Y:S01]  /*3e70*/  IMAD.WIDE.U32 R206, R188, -0x2daee0ad, RZ ;  /* 0xd2511f53bcce7825 */ /* 0x000fe200078e00ff */
[----:B------:R-:W-:Y:S01]  /*3e80*/  I2FP.F32.S32 R210, R210 ;  /* 0x000000d200d27245 */ /* 0x000fe20000201400 */
[C---:B------:R-:W-:Y:S01]  /*3e90*/  HMMA.16816.F32.BF16 R56, R120.reuse, R100, R56 ;  /* 0x000000647838723c */ /* 0x040fe20000041838 */
[----:B------:R-:W-:Y:S03]  /*3ea0*/  MUFU.EX2 R183, R183 ;  /* 0x000000b700b77308 */ /* 0x000fe60000000800 */
[----:B------:R-:W-:Y:S01]  /*3eb0*/  I2FP.F32.S32 R186, R186 ;  /* 0x000000ba00ba7245 */ /* 0x000fe20000201400 */
[----:B------:R-:W-:Y:S01]  /*3ec0*/  FFMA.FTZ R34, R211, -UR16, R34 ;  /* 0x80000010d3227c23 */ /* 0x000fe20008010022 */
[----:B------:R-:W-:Y:S01]  /*3ed0*/  I2FP.F32.S32 R188, R184 ;  /* 0x000000b800bc7245 */ /* 0x000fe20000201400 */
[----:B------:R-:W-:Y:S01]  /*3ee0*/  FFMA.FTZ R32, R185, -UR16, R32 ;  /* 0x80000010b9207c23 */ /* 0x000fe20008010020 */
[----:B------:R-:W-:Y:S01]  /*3ef0*/  @P6 FSEL R23, R23, -INF , !P2 ;  /* 0xff80000017176808 */ /* 0x000fe20005000000 */
[----:B------:R-:W-:Y:S01]  /*3f00*/  @P6 VIADD R187, R189, 0x29 ;  /* 0x00000029bdbb6836 */ /* 0x000fe20000000000 */
[----:B------:R-:W-:Y:S01]  /*3f10*/  @P6 FSEL R34, R34, -INF , !P4 ;  /* 0xff80000022226808 */ /* 0x000fe20006000000 */
[-C--:B------:R-:W-:Y:S03]  /*3f20*/  HMMA.16816.F32.BF16 R60, R120, R102.reuse, R60 ;  /* 0x00000066783c723c */ /* 0x080fe6000004183c */
[----:B------:R-:W-:Y:S01]  /*3f30*/  @P6 FSEL R32, R32, -INF , !P4 ;  /* 0xff80000020206808 */ /* 0x000fe20006000000 */
[----:B------:R-:W-:Y:S01]  /*3f40*/  FFMA.FTZ R184, R5, UR10, -R135 ;  /* 0x0000000a05b87c23 */ /* 0x000fe20008010887 */
[-C--:B------:R-:W-:Y:S01]  /*3f50*/  @P6 ISETP.GE.AND P4, PT, R187, R168.reuse, PT ;  /* 0x000000a8bb00620c */ /* 0x080fe20003f86270 */
[----:B------:R-:W-:Y:S01]  /*3f60*/  FFMA.FTZ R33, R188, -UR16, R33 ;  /* 0x80000010bc217c23 */ /* 0x000fe20008010021 */
[----:B------:R-:W-:Y:S01]  /*3f70*/  @P6 FSEL R42, R42, -INF , !P5 ;  /* 0xff8000002a2a6808 */ /* 0x000fe20006800000 */
[----:B------:R-:W-:Y:S01]  /*3f80*/  FFMA.FTZ R29, R186, -UR16, R29 ;  /* 0x80000010ba1d7c23 */ /* 0x000fe2000801001d */
[----:B------:R-:W-:Y:S01]  /*3f90*/  FFMA.FTZ R31, R210, -UR16, R31 ;  /* 0x80000010d21f7c23 */ /* 0x000fe2000801001f */
[----:B------:R-:W-:Y:S01]  /*3fa0*/  FFMA.FTZ R35, R208, -UR16, R35 ;  /* 0x80000010d0237c23 */ /* 0x000fe20008010023 */
[----:B------:R-:W-:Y:S01]  /*3fb0*/  @P6 FSEL R33, R33, -INF , !P1 ;  /* 0xff80000021216808 */ /* 0x000fe20004800000 */
[----:B------:R-:W-:Y:S01]  /*3fc0*/  @P6 VIADD R187, R189, 0x30 ;  /* 0x00000030bdbb6836 */ /* 0x000fe20000000000 */
[----:B------:R-:W-:Y:S01]  /*3fd0*/  @P6 FSEL R29, R29, -INF , !P1 ;  /* 0xff8000001d1d6808 */ /* 0x000fe20004800000 */
[----:B------:R-:W-:Y:S01]  /*3fe0*/  HMMA.16816.F32.BF16 R64, R112, R102, R64 ;  /* 0x000000667040723c */ /* 0x000fe20000041840 */
[----:B------:R-:W-:Y:S03]  /*3ff0*/  MUFU.EX2 R184, R184 ;  /* 0x000000b800b87308 */ /* 0x000fe60000000800 */
[----:B------:R-:W-:Y:S01]  /*4000*/  @P6 FSEL R31, R31, -INF , !P1 ;  /* 0xff8000001f1f6808 */ /* 0x000fe20004800000 */
[----:B------:R-:W-:Y:S01]  /*4010*/  FFMA.FTZ R61, R212, -UR16, R61 ;  /* 0x80000010d43d7c23 */ /* 0x000fe2000801003d */
[----:B------:R-:W-:Y:S01]  /*4020*/  @P6 FSEL R35, R35, -INF , !P1 ;  /* 0xff80000023236808 */ /* 0x000fe20004800000 */
[----:B------:R-:W-:Y:S01]  /*4030*/  FFMA.FTZ R22, R201, -UR16, R22 ;  /* 0x80000010c9167c23 */ /* 0x000fe20008010016 */
[----:B------:R-:W-:Y:S01]  /*4040*/  LOP3.LUT R201, R214, UR22, R205, 0x96, !PT ;  /* 0x00000016d6c97c12 */ /* 0x000fe2000f8e96cd */
[----:B------:R-:W-:Y:S01]  /*4050*/  FFMA.FTZ R42, R42, UR10, -R126 ;  /* 0x0000000a2a2a7c23 */ /* 0x000fe2000801087e */
[-C--:B------:R-:W-:Y:S01]  /*4060*/  @P6 ISETP.GE.AND P1, PT, R187, R168.reuse, PT ;  /* 0x000000a8bb00620c */ /* 0x080fe20003f26270 */
[----:B------:R-:W-:Y:S01]  /*4070*/  FFMA.FTZ R38, R185, -UR16, R38 ;  /* 0x80000010b9267c23 */ /* 0x000fe20008010026 */
[----:B------:R-:W-:Y:S01]  /*4080*/  @P6 FSEL R22, R22, -INF , !P3 ;  /* 0xff80000016166808 */ /* 0x000fe20005800000 */
[----:B------:R-:W-:Y:S02]  /*4090*/  VIADD R187, R161, 0xffffffb9 ;  /* 0xffffffb9a1bb7836 */ /* 0x000fe40000000000 */
[----:B------:R-:W-:Y:S01]  /*40a0*/  FFMA.FTZ R26, R197, -UR16, R26 ;  /* 0x80000010c51a7c23 */ /* 0x000fe2000801001a */
[C---:B------:R-:W-:Y:S01]  /*40b0*/  VIADD R185, R161.reuse, 0xfffffff8 ;  /* 0xfffffff8a1b97836 */ /* 0x040fe20000000000 */
[----:B------:R-:W-:Y:S01]  /*40c0*/  @P6 FSEL R38, R38, -INF , !P5 ;  /* 0xff80000026266808 */ /* 0x000fe20006800000 */
[----:B------:R-:W-:Y:S01]  /*40d0*/  VIADD R205, R161, 0xfffffff9 ;  /* 0xfffffff9a1cd7836 */ /* 0x000fe20000000000 */
[----:B------:R-:W-:Y:S01]  /*40e0*/  IABS R187, R187 ;  /* 0x000000bb00bb7213 */ /* 0x000fe20000000000 */
[----:B------:R-:W-:Y:S01]  /*40f0*/  FFMA.FTZ R20, R211, -UR16, R20 ;  /* 0x80000010d3147c23 */ /* 0x000fe20008010014 */
[----:B------:R-:W-:Y:S01]  /*4100*/  IABS R185, R185 ;  /* 0x000000b900b97213 */ /* 0x000fe20000000000 */
[----:B------:R-:W-:Y:S01]  /*4110*/  @P6 VIADD R197, R189, 0x21 ;  /* 0x00000021bdc56836 */ /* 0x000fe20000000000 */
[----:B------:R-:W-:Y:S01]  /*4120*/  IABS R205, R205 ;  /* 0x000000cd00cd7213 */ /* 0x000fe20000000000 */
[----:B------:R-:W-:Y:S01]  /*4130*/  FFMA.FTZ R21, R208, -UR16, R21 ;  /* 0x80000010d0157c23 */ /* 0x000fe20008010015 */
[----:B------:R-:W-:Y:S01]  /*4140*/  @P6 FSEL R20, R20, -INF , !P3 ;  /* 0xff80000014146808 */ /* 0x000fe20005800000 */
[----:B------:R-:W-:Y:S01]  /*4150*/  FFMA.FTZ R67, R246, -UR16, R67 ;  /* 0x80000010f6437c23 */ /* 0x000fe20008010043 */
[----:B------:R-:W-:Y:S01]  /*4160*/  @P6 FSEL R26, R26, -INF , !P3 ;  /* 0xff8000001a1a6808 */ /* 0x000fe20005800000 */
[----:B------:R-:W-:Y:S01]  /*4170*/  VIADD R208, R161, 0xffffffb8 ;  /* 0xffffffb8a1d07836 */ /* 0x000fe20000000000 */
[----:B------:R-:W-:Y:S01]  /*4180*/  @P6 ISETP.GE.AND P3, PT, R197, R168, PT ;  /* 0x000000a8c500620c */ /* 0x000fe20003f66270 */
[----:B------:R-:W-:Y:S01]  /*4190*/  FFMA.FTZ R25, R210, -UR16, R25 ;  /* 0x80000010d2197c23 */ /* 0x000fe20008010019 */
[----:B------:R-:W-:Y:S01]  /*41a0*/  I2FP.F32.S32 R187, R187 ;  /* 0x000000bb00bb7245 */ /* 0x000fe20000201400 */
[----:B------:R-:W-:Y:S01]  /*41b0*/  @P6 VIADD R197, R189, 0x28 ;  /* 0x00000028bdc56836 */ /* 0x000fe20000000000 */
[----:B------:R-:W-:Y:S01]  /*41c0*/  I2FP.F32.S32 R205, R205 ;  /* 0x000000cd00cd7245 */ /* 0x000fe20000201400 */
[----:B------:R-:W-:Y:S01]  /*41d0*/  IMAD.MOV.U32 R210, RZ, RZ, R185 ;  /* 0x000000ffffd27224 */ /* 0x000fe200078e00b9 */
[----:B------:R-:W-:Y:S01]  /*41e0*/  IABS R208, R208 ;  /* 0x000000d000d07213 */ /* 0x000fe20000000000 */
[----:B------:R-:W-:Y:S01]  /*41f0*/  FFMA.FTZ R250, R33, UR10, -R135 ;  /* 0x0000000a21fa7c23 */ /* 0x000fe20008010887 */
[----:B------:R-:W-:Y:S01]  /*4200*/  @P6 FSEL R21, R21, -INF , !P2 ;  /* 0xff80000015156808 */ /* 0x000fe20005000000 */
[----:B------:R-:W-:Y:S01]  /*4210*/  FFMA.FTZ R38, R38, UR10, -R124 ;  /* 0x0000000a26267c23 */ /* 0x000fe2000801087c */
[----:B------:R-:W-:Y:S01]  /*4220*/  @P6 FSEL R25, R25, -INF , !P2 ;  /* 0xff80000019196808 */ /* 0x000fe20005000000 */
[----:B------:R-:W-:Y:S01]  /*4230*/  FFMA.FTZ R36, R187, -UR16, R36 ;  /* 0x80000010bb247c23 */ /* 0x000fe20008010024 */
[----:B------:R-:W-:Y:S01]  /*4240*/  @P6 ISETP.GE.AND P2, PT, R197, R168, PT ;  /* 0x000000a8c500620c */ /* 0x000fe20003f46270 */
[----:B------:R-:W-:Y:S01]  /*4250*/  FFMA.FTZ R39, R188, -UR16, R39 ;  /* 0x80000010bc277c23 */ /* 0x000fe20008010027 */
[----:B------:R-:W-:Y:S01]  /*4260*/  LOP3.LUT R197, R216, UR22, R207, 0x96, !PT ;  /* 0x00000016d8c57c12 */ /* 0x000fe2000f8e96cf */
[----:B------:R-:W-:Y:S01]  /*4270*/  FFMA.FTZ R40, R205, -UR16, R40 ;  /* 0x80000010cd287c23 */ /* 0x000fe20008010028 */
[----:B------:R-:W-:Y:S01]  /*4280*/  I2FP.F32.S32 R208, R208 ;  /* 0x000000d000d07245 */ /* 0x000fe20000201400 */
[--C-:B------:R-:W-:Y:S01]  /*4290*/  FFMA.FTZ R188, R7, UR10, -R124.reuse ;  /* 0x0000000a07bc7c23 */ /* 0x100fe2000801087c */
[----:B------:R-:W-:Y:S01]  /*42a0*/  I2FP.F32.S32 R210, R210 ;  /* 0x000000d200d27245 */ /* 0x000fe20000201400 */
[C---:B------:R-:W-:Y:S01]  /*42b0*/  @P6 VIADD R207, R189.reuse, 0x31 ;  /* 0x00000031bdcf6836 */ /* 0x040fe20000000000 */
[----:B------:R-:W-:Y:S01]  /*42c0*/  @P6 FSEL R36, R36, -INF , !P5 ;  /* 0xff80000024246808 */ /* 0x000fe20006800000 */
[----:B------:R-:W-:Y:S01]  /*42d0*/  FFMA.FTZ R37, R208, -UR16, R37 ;  /* 0x80000010d0257c23 */ /* 0x000fe20008010025 */
[----:B------:R-:W-:Y:S01]  /*42e0*/  @P6 FSEL R40, R40, -INF , !P5 ;  /* 0xff80000028286808 */ /* 0x000fe20006800000 */
[----:B------:R-:W-:Y:S01]  /*42f0*/  @P6 VIADD R211, R189, 0x38 ;  /* 0x00000038bdd36836 */ /* 0x000fe20000000000 */
[-C--:B------:R-:W-:Y:S01]  /*4300*/  @P6 ISETP.GE.AND P5, PT, R207, R168.reuse, PT ;  /* 0x000000a8cf00620c */ /* 0x080fe20003fa6270 */
[----:B------:R-:W-:Y:S01]  /*4310*/  FFMA.FTZ R43, R186, -UR16, R43 ;  /* 0x80000010ba2b7c23 */ /* 0x000fe2000801002b */
[----:B------:R-:W-:Y:S01]  /*4320*/  @P6 FSEL R37, R37, -INF , !P3 ;  /* 0xff80000025256808 */ /* 0x000fe20005800000 */
[----:B------:R-:W-:Y:S01]  /*4330*/  FFMA.FTZ R41, R210, -UR16, R41 ;  /* 0x80000010d2297c23 */ /* 0x000fe20008010029 */
[----:B------:R-:W-:Y:S01]  /*4340*/  @P6 FSEL R39, R39, -INF , !P3 ;  /* 0xff80000027276808 */ /* 0x000fe20005800000 */
[----:B------:R-:W-:Y:S01]  /*4350*/  FFMA.FTZ R207, R6, UR10, -R124 ;  /* 0x0000000a06cf7c23 */ /* 0x000fe2000801087c */
[----:B------:R-:W-:Y:S01]  /*4360*/  @P6 FSEL R43, R43, -INF , !P3 ;  /* 0xff8000002b2b6808 */ /* 0x000fe20005800000 */
[----:B------:R-:W-:Y:S01]  /*4370*/  FFMA.FTZ R36, R36, UR10, -R135 ;  /* 0x0000000a24247c23 */ /* 0x000fe20008010887 */
[----:B------:R-:W-:Y:S01]  /*4380*/  @P6 FSEL R41, R41, -INF , !P3 ;  /* 0xff80000029296808 */ /* 0x000fe20005800000 */
[----:B------:R1:W-:Y:S01]  /*4390*/  MUFU.EX2 R185, R207 ;  /* 0x000000cf00b97308 */ /* 0x0003e20000000800 */
[-C--:B------:R-:W-:Y:S01]  /*43a0*/  @P6 ISETP.GE.AND P3, PT, R211, R168.reuse, PT ;  /* 0x000000a8d300620c */ /* 0x080fe20003f66270 */
[----:B------:R-:W-:Y:S01]  /*43b0*/  FFMA.FTZ R211, R8, UR10, -R127 ;  /* 0x0000000a08d37c23 */ /* 0x000fe2000801087f */
[----:B------:R-:W-:Y:S01]  /*43c0*/  FFMA.FTZ R46, R205, -UR16, R46 ;  /* 0x80000010cd2e7c23 */ /* 0x000fe2000801002e */
[----:B------:R-:W-:Y:S02]  /*43d0*/  VIADD R205, R161, 0xfffffff1 ;  /* 0xfffffff1a1cd7836 */ /* 0x000fe40000000000 */
[----:B------:R-:W-:Y:S01]  /*43e0*/  FFMA.FTZ R248, R37, UR10, -R135 ;  /* 0x0000000a25f87c23 */ /* 0x000fe20008010887 */
[----:B------:R-:W-:Y:S01]  /*43f0*/  FFMA.FTZ R43, R43, UR10, -R126 ;  /* 0x0000000a2b2b7c23 */ /* 0x000fe2000801087e */
[----:B------:R-:W-:Y:S01]  /*4400*/  FFMA.FTZ R39, R39, UR10, -R124 ;  /* 0x0000000a27277c23 */ /* 0x000fe2000801087c */
[----:B------:R-:W-:Y:S01]  /*4410*/  @P6 FSEL R46, R46, -INF , !P2 ;  /* 0xff8000002e2e6808 */ /* 0x000fe20005000000 */
[----:B------:R-:W2:Y:S01]  /*4420*/  MUFU.EX2 R186, R188 ;  /* 0x000000bc00ba7308 */ /* 0x000ea20000000800 */
[----:B------:R-:W-:Y:S01]  /*4430*/  IABS R205, R205 ;  /* 0x000000cd00cd7213 */ /* 0x000fe20000000000 */
[--C-:B------:R-:W-:Y:S01]  /*4440*/  FFMA.FTZ R40, R40, UR10, -R127.reuse ;  /* 0x0000000a28287c23 */ /* 0x100fe2000801087f */
[--C-:B------:R-:W-:Y:S01]  /*4450*/  FFMA.FTZ R41, R41, UR10, -R127.reuse ;  /* 0x0000000a29297c23 */ /* 0x100fe2000801087f */
[----:B------:R-:W-:Y:S01]  /*4460*/  FFMA.FTZ R46, R46, UR10, -R126 ;  /* 0x0000000a2e2e7c23 */ /* 0x000fe2000801087e */
[----:B------:R-:W-:Y:S01]  /*4470*/  I2FP.F32.S32 R205, R205 ;  /* 0x000000cd00cd7245 */ /* 0x000fe20000201400 */
[----:B------:R-:W-:Y:S01]  /*4480*/  FFMA.FTZ R50, R187, -UR16, R50 ;  /* 0x80000010bb327c23 */ /* 0x000fe20008010032 */
[----:B------:R-:W-:Y:S03]  /*4490*/  @P6 VIADD R189, R189, 0x39 ;  /* 0x00000039bdbd6836 */ /* 0x000fe60000000000 */
[----:B------:R3:W4:Y:S01]  /*44a0*/  MUFU.EX2 R188, R211 ;  /* 0x000000d300bc7308 */ /* 0x0007220000000800 */
[----:B-1----:R-:W-:Y:S02]  /*44b0*/  VIADD R207, R161, 0xffffffb1 ;  /* 0xffffffb1a1cf7836 */ /* 0x002fe40000000000 */
[----:B------:R-:W-:Y:S01]  /*44c0*/  FFMA.FTZ R187, R9, UR10, -R127 ;  /* 0x0000000a09bb7c23 */ /* 0x000fe2000801087f */
[----:B------:R-:W-:Y:S01]  /*44d0*/  @P6 FSEL R50, R50, -INF , !P2 ;  /* 0xff80000032326808 */ /* 0x000fe20005000000 */
[----:B------:R-:W-:Y:S04]  /*44e0*/  IMAD.WIDE.U32 R216, R199, -0x326172a9, RZ ;  /* 0xcd9e8d57c7d87825 */ /* 0x000fe800078e00ff */
[----:B------:R-:W-:Y:S01]  /*44f0*/  FFMA.FTZ R53, R246, -UR16, R53 ;  /* 0x80000010f6357c23 */ /* 0x000fe20008010035 */
[----:B------:R-:W-:Y:S01]  /*4500*/  IABS R207, R207 ;  /* 0x000000cf00cf7213 */ /* 0x000fe20000000000 */
[----:B------:R-:W-:Y:S01]  /*4510*/  FFMA.FTZ R50, R50, UR10, -R124 ;  /* 0x0000000a32327c23 */ /* 0x000fe2000801087c */
[----:B------:R-:W-:Y:S01]  /*4520*/  LOP3.LUT R202, R202, UR18, R217, 0x96, !PT ;  /* 0x00000012caca7c12 */ /* 0x000fe2000f8e96d9 */
[----:B------:R-:W-:Y:S01]  /*4530*/  IMAD.WIDE.U32 R242, R197, -0x326172a9, RZ ;  /* 0xcd9e8d57c5f27825 */ /* 0x000fe200078e00ff */
[----:B------:R-:W-:Y:S01]  /*4540*/  I2FP.F32.S32 R207, R207 ;  /* 0x000000cf00cf7245 */ /* 0x000fe20000201400 */
[----:B------:R-:W1:Y:S01]  /*4550*/  MUFU.EX2 R187, R187 ;  /* 0x000000bb00bb7308 */ /* 0x000e620000000800 */
[----:B------:R-:W-:Y:S01]  /*4560*/  @P6 FSEL R53, R53, -INF , !P5 ;  /* 0xff80000035356808 */ /* 0x000fe20006800000 */
[----:B------:R-:W-:Y:S01]  /*4570*/  FFMA.FTZ R44, R205, -UR16, R44 ;  /* 0x80000010cd2c7c23 */ /* 0x000fe2000801002c */
[----:B------:R-:W-:Y:S01]  /*4580*/  IMAD.WIDE.U32 R214, R195, -0x326172a9, RZ ;  /* 0xcd9e8d57c3d67825 */ /* 0x000fe200078e00ff */
[----:B------:R-:W-:Y:S03]  /*4590*/  LOP3.LUT R195, R216, UR17, R243, 0x96, !PT ;  /* 0x00000011d8c37c12 */ /* 0x000fe6000f8e96f3 */
[----:B---3--:R-:W-:Y:S01]  /*45a0*/  FFMA.FTZ R211, R10, UR10, -R126 ;  /* 0x0000000a0ad37c23 */ /* 0x008fe2000801087e */
[----:B------:R-:W-:Y:S01]  /*45b0*/  @P6 FSEL R44, R44, -INF , !P2 ;  /* 0xff8000002c2c6808 */ /* 0x000fe20005000000 */
[----:B------:R-:W-:Y:S01]  /*45c0*/  FFMA.FTZ R48, R207, -UR16, R48 ;  /* 0x80000010cf307c23 */ /* 0x000fe20008010030 */
[----:B------:R-:W-:Y:S01]  /*45d0*/  LOP3.LUT R190, R190, UR18, R215, 0x96, !PT ;  /* 0x00000012bebe7c12 */ /* 0x000fe2000f8e96d7 */
[----:B------:R3:W-:Y:S01]  /*45e0*/  MUFU.EX2 R192, R211 ;  /* 0x000000d300c07308 */ /* 0x0007e20000000800 */
[----:B------:R-:W-:Y:S01]  /*45f0*/  FFMA.FTZ R53, R53, UR10, -R135 ;  /* 0x0000000a35357c23 */ /* 0x000fe20008010887 */
[----:B------:R-:W-:Y:S01]  /*4600*/  FFMA.FTZ R44, R44, UR10, -R127 ;  /* 0x0000000a2c2c7c23 */ /* 0x000fe2000801087f */
[----:B------:R-:W-:Y:S01]  /*4610*/  @P6 FSEL R48, R48, -INF , !P2 ;  /* 0xff80000030306808 */ /* 0x000fe20005000000 */
[----:B------:R-:W-:Y:S01]  /*4620*/  IMAD.WIDE.U32 R232, R201, -0x326172a9, RZ ;  /* 0xcd9e8d57c9e87825 */ /* 0x000fe200078e00ff */
[----:B------:R-:W-:Y:S02]  /*4630*/  @P6 ISETP.GE.AND P2, PT, R189, R168, PT ;  /* 0x000000a8bd00620c */ /* 0x000fe40003f46270 */
[----:B------:R-:W-:Y:S01]  /*4640*/  LOP3.LUT R189, R214, UR17, R239, 0x96, !PT ;  /* 0x00000011d6bd7c12 */ /* 0x000fe2000f8e96ef */
[----:B------:R-:W-:Y:S01]  /*4650*/  IMAD.WIDE.U32 R214, R193, -0x326172a9, RZ ;  /* 0xcd9e8d57c1d67825 */ /* 0x000fe200078e00ff */
[----:B------:R-:W-:Y:S01]  /*4660*/  @P6 FSEL R61, R61, -INF , !P2 ;  /* 0xff8000003d3d6808 */ /* 0x000fe20005000000 */
[----:B------:R2:W-:Y:S01]  /*4670*/  MUFU.EX2 R249, R36 ;  /* 0x0000002400f97308 */ /* 0x0005e20000000800 */
[----:B------:R-:W-:Y:S01]  /*4680*/  @P6 FSEL R67, R67, -INF , !P2 ;  /* 0xff80000043436808 */ /* 0x000fe20005000000 */
[----:B------:R-:W-:Y:S01]  /*4690*/  FFMA.FTZ R48, R48, UR10, -R135 ;  /* 0x0000000a30307c23 */ /* 0x000fe20008010887 */
[----:B------:R-:W-:Y:S01]  /*46a0*/  LOP3.LUT R197, R194, UR18, R215, 0x96, !PT ;  /* 0x00000012c2c57c12 */ /* 0x000fe2000f8e96d7 */
[--C-:B------:R-:W-:Y:S01]  /*46b0*/  FFMA.FTZ R193, R13, UR10, -R127.reuse ;  /* 0x0000000a0dc17c23 */ /* 0x100fe2000801087f */
[----:B------:R-:W-:Y:S01]  /*46c0*/  FFMA.FTZ R194, R12, UR10, -R127 ;  /* 0x0000000a0cc27c23 */ /* 0x000fe2000801087f */
[----:B------:R-:W-:Y:S01]  /*46d0*/  IMAD.WIDE.U32 R226, R189, -0x2daee0ad, RZ ;  /* 0xd2511f53bde27825 */ /* 0x000fe200078e00ff */
[----:B---3--:R-:W-:Y:S03]  /*46e0*/  LOP3.LUT R211, R214, UR17, R219, 0x96, !PT ;  /* 0x00000011d6d37c12 */ /* 0x008fe6000f8e96db */
[----:B------:R-:W-:Y:S01]  /*46f0*/  MUFU.EX2 R247, R48 ;  /* 0x0000003000f77308 */ /* 0x000fe20000000800 */
[----:B------:R-:W-:Y:S01]  /*4700*/  FFMA.FTZ R189, R15, UR10, -R126 ;  /* 0x0000000a0fbd7c23 */ /* 0x000fe2000801087e */
[----:B------:R-:W-:Y:S01]  /*4710*/  IMAD.WIDE.U32 R214, R203, -0x326172a9, RZ ;  /* 0xcd9e8d57cbd67825 */ /* 0x000fe200078e00ff */
[C---:B------:R-:W-:Y:S02]  /*4720*/  PRMT R224, R226.reuse, 0x7770, RZ ;  /* 0x00007770e2e07816 */ /* 0x040fe400000000ff */
[----:B------:R-:W-:Y:S01]  /*4730*/  PRMT R221, R226, 0x7771, RZ ;  /* 0x00007771e2dd7816 */ /* 0x000fe200000000ff */
[----:B------:R-:W-:Y:S01]  /*4740*/  IMAD.WIDE.U32 R222, R190, -0x2daee0ad, RZ ;  /* 0xd2511f53bede7825 */ /* 0x000fe200078e00ff */
[----:B------:R-:W-:Y:S03]  /*4750*/  LOP3.LUT R236, R200, UR18, R215, 0x96, !PT ;  /* 0x00000012c8ec7c12 */ /* 0x000fe6000f8e96d7 */
[----:B------:R-:W3:Y:S01]  /*4760*/  MUFU.EX2 R193, R193 ;  /* 0x000000c100c17308 */ /* 0x000ee20000000800 */
[----:B------:R-:W-:Y:S01]  /*4770*/  LOP3.LUT R217, R214, UR17, R233, 0x96, !PT ;  /* 0x00000011d6d97c12 */ /* 0x000fe2000f8e96e9 */
[----:B------:R-:W-:Y:S01]  /*4780*/  IMAD.WIDE.U32 R200, R197, -0x2daee0ad, RZ ;  /* 0xd2511f53c5c87825 */ /* 0x000fe200078e00ff */
[C---:B------:R-:W-:Y:S01]  /*4790*/  PRMT R220, R226.reuse, 0x7772, RZ ;  /* 0x00007772e2dc7816 */ /* 0x040fe200000000ff */
[----:B------:R-:W-:Y:S01]  /*47a0*/  UIADD3 UR17, UPT, UPT, UR34, -0x4ab325aa, URZ ;  /* 0xb54cda5622117890 */ /* 0x000fe2000fffe0ff */
[----:B------:R-:W-:Y:S01]  /*47b0*/  PRMT R219, R226, 0x7773, RZ ;  /* 0x00007773e2db7816 */ /* 0x000fe200000000ff */
[----:B------:R-:W-:Y:S01]  /*47c0*/  IMAD.WIDE.U32 R214, R211, -0x2daee0ad, RZ ;  /* 0xd2511f53d3d67825 */ /* 0x000fe200078e00ff */
[----:B------:R-:W-:Y:S03]  /*47d0*/  LOP3.LUT R226, R196, UR21, R201, 0x96, !PT ;  /* 0x00000015c4e27c12 */ /* 0x000fe6000f8e96c9 */
[----:B------:R-:W-:Y:S01]  /*47e0*/  MUFU.EX2 R194, R194 ;  /* 0x000000c200c27308 */ /* 0x000fe20000000800 */
[----:B------:R-:W-:Y:S01]  /*47f0*/  LOP3.LUT R199, R198, UR21, R223, 0x96, !PT ;  /* 0x00000015c6c77c12 */ /* 0x000fe2000f8e96df */
[----:B------:R-:W-:Y:S01]  /*4800*/  IMAD.WIDE.U32 R202, R202, -0x2daee0ad, RZ ;  /* 0xd2511f53caca7825 */ /* 0x000fe200078e00ff */
[----:B------:R-:W-:Y:S02]  /*4810*/  LOP3.LUT R216, R200, UR20, R215, 0x96, !PT ;  /* 0x00000014c8d87c12 */ /* 0x000fe4000f8e96d7 */
[----:B------:R-:W-:Y:S01]  /*4820*/  LOP3.LUT R222, R222, UR20, R227, 0x96, !PT ;  /* 0x00000014dede7c12 */ /* 0x000fe2000f8e96e3 */
[----:B------:R-:W-:Y:S01]  /*4830*/  FFMA.FTZ R201, R19, UR10, -R124 ;  /* 0x0000000a13c97c23 */ /* 0x000fe2000801087c */
[----:B------:R-:W-:Y:S01]  /*4840*/  LOP3.LUT R200, R206, UR21, R203, 0x96, !PT ;  /* 0x00000015cec87c12 */ /* 0x000fe2000f8e96cb */
[----:B------:R-:W-:Y:S01]  /*4850*/  IMAD.WIDE.U32 R196, R195, -0x2daee0ad, RZ ;  /* 0xd2511f53c3c47825 */ /* 0x000fe200078e00ff */
[----:B------:R-:W-:Y:S01]  /*4860*/  SHF.R.U32.HI R37, RZ, 0x18, R222 ;  /* 0x00000018ff257819 */ /* 0x000fe200000116de */
[----:B------:R-:W-:Y:S01]  /*4870*/  MUFU.EX2 R189, R189 ;  /* 0x000000bd00bd7308 */ /* 0x000fe20000000800 */
[----:B--2---:R-:W-:Y:S01]  /*4880*/  PRMT R36, R222, 0x7632, R36 ;  /* 0x00007632de247816 */ /* 0x004fe20000000024 */
[----:B------:R-:W-:Y:S01]  /*4890*/  FFMA.FTZ R54, R207, -UR16, R54 ;  /* 0x80000010cf367c23 */ /* 0x000fe20008010036 */
[----:B------:R-:W-:Y:S01]  /*48a0*/  LOP3.LUT R235, R202, UR20, R197, 0x96, !PT ;  /* 0x00000014caeb7c12 */ /* 0x000fe2000f8e96c5 */
[C---:B------:R-:W-:Y:S01]  /*48b0*/  VIADD R207, R161.reuse, 0xffffffe8 ;  /* 0xffffffe8a1cf7836 */ /* 0x040fe20000000000 */
[----:B------:R-:W-:Y:S01]  /*48c0*/  PRMT R229, R196, 0x7770, RZ ;  /* 0x00007770c4e57816 */ /* 0x000fe200000000ff */
[C---:B------:R-:W-:Y:S01]  /*48d0*/  VIADD R195, R161.reuse, 0xfffffff0 ;  /* 0xfffffff0a1c37836 */ /* 0x040fe20000000000 */
[----:B------:R-:W-:Y:S01]  /*48e0*/  @P6 FSEL R54, R54, -INF , !P1 ;  /* 0xff80000036366808 */ /* 0x000fe20004800000 */
[----:B------:R-:W-:Y:S01]  /*48f0*/  VIADD R206, R161, 0xffffffb0 ;  /* 0xffffffb0a1ce7836 */ /* 0x000fe20000000000 */
[----:B------:R-:W-:Y:S01]  /*4900*/  IABS R207, R207 ;  /* 0x000000cf00cf7213 */ /* 0x000fe20000000000 */
[----:B------:R-:W-:Y:S01]  /*4910*/  FFMA.FTZ R190, R14, UR10, -R126 ;  /* 0x0000000a0ebe7c23 */ /* 0x000fe2000801087e */
[----:B------:R-:W-:Y:S01]  /*4920*/  IABS R195, R195 ;  /* 0x000000c300c37213 */ /* 0x000fe20000000000 */
[----:B------:R-:W-:Y:S01]  /*4930*/  FFMA.FTZ R197, R17, UR10, -R135 ;  /* 0x0000000a11c57c23 */ /* 0x000fe20008010887 */
[----:B------:R-:W-:Y:S01]  /*4940*/  IABS R206, R206 ;  /* 0x000000ce00ce7213 */ /* 0x000fe20000000000 */
[----:B------:R-:W-:Y:S01]  /*4950*/  FFMA.FTZ R47, R210, -UR16, R47 ;  /* 0x80000010d22f7c23 */ /* 0x000fe2000801002f */
[----:B------:R-:W-:Y:S01]  /*4960*/  I2FP.F32.S32 R240, R195 ;  /* 0x000000c300f07245 */ /* 0x000fe20000201400 */
[----:B------:R-:W-:Y:S01]  /*4970*/  IMAD.WIDE.U32 R210, R200, -0x326172a9, RZ ;  /* 0xcd9e8d57c8d27825 */ /* 0x000fe200078e00ff */
[----:B------:R-:W-:Y:S01]  /*4980*/  I2FP.F32.S32 R206, R206 ;  /* 0x000000ce00ce7245 */ /* 0x000fe20000201400 */
[----:B------:R-:W-:Y:S01]  /*4990*/  MUFU.EX2 R195, R201 ;  /* 0x000000c900c37308 */ /* 0x000fe20000000800 */
[----:B------:R-:W-:Y:S01]  /*49a0*/  I2FP.F32.S32 R120, R207 ;  /* 0x000000cf00787245 */ /* 0x000fe20000201400 */
[----:B------:R-:W-:Y:S01]  /*49b0*/  IMAD.WIDE.U32 R202, R199, -0x326172a9, RZ ;  /* 0xcd9e8d57c7ca7825 */ /* 0x000fe200078e00ff */
[----:B------:R-:W-:Y:S02]  /*49c0*/  LOP3.LUT R245, R242, UR17, R211, 0x96, !PT ;  /* 0x00000011f2f57c12 */ /* 0x000fe4000f8e96d3 */
[----:B------:R-:W-:Y:S01]  /*49d0*/  @P6 FSEL R47, R47, -INF , !P4 ;  /* 0xff8000002f2f6808 */ /* 0x000fe20006000000 */
[----:B------:R-:W-:Y:S01]  /*49e0*/  FFMA.FTZ R63, R120, -UR16, R63 ;  /* 0x80000010783f7c23 */ /* 0x000fe2000801003f */
[----:B------:R-:W-:Y:S01]  /*49f0*/  LOP3.LUT R238, R238, UR17, R203, 0x96, !PT ;  /* 0x00000011eeee7c12 */ /* 0x000fe2000f8e96cb */
[----:B------:R-:W-:Y:S01]  /*4a00*/  VIADD R211, R161, 0xffffffa9 ;  /* 0xffffffa9a1d37836 */ /* 0x000fe20000000000 */
[----:B------:R-:W-:Y:S01]  /*4a10*/  PRMT R243, R210, 0x7771, RZ ;  /* 0x00007771d2f37816 */ /* 0x000fe200000000ff */
[----:B------:R-:W-:Y:S01]  /*4a20*/  FFMA.FTZ R55, R206, -UR16, R55 ;  /* 0x80000010ce377c23 */ /* 0x000fe20008010037 */
[----:B------:R-:W-:Y:S01]  /*4a30*/  SHF.R.U32.HI R122, RZ, 0x18, R238 ;  /* 0x00000018ff7a7819 */ /* 0x000fe200000116ee */
[----:B------:R-:W-:Y:S01]  /*4a40*/  FFMA.FTZ R59, R240, -UR16, R59 ;  /* 0x80000010f03b7c23 */ /* 0x000fe2000801003b */
[----:B------:R-:W-:Y:S01]  /*4a50*/  IABS R211, R211 ;  /* 0x000000d300d37213 */ /* 0x000fe20000000000 */
[----:B------:R-:W-:Y:S01]  /*4a60*/  FFMA.FTZ R57, R120, -UR16, R57 ;  /* 0x8000001078397c23 */ /* 0x000fe20008010039 */
[----:B------:R-:W-:Y:S01]  /*4a70*/  @P6 FSEL R55, R55, -INF , !P5 ;  /* 0xff80000037376808 */ /* 0x000fe20006800000 */
[--C-:B------:R-:W-:Y:S01]  /*4a80*/  FFMA.FTZ R199, R20, UR10, -R135.reuse ;  /* 0x0000000a14c77c23 */ /* 0x100fe20008010887 */
[----:B------:R-:W-:Y:S01]  /*4a90*/  @P6 FSEL R59, R59, -INF , !P5 ;  /* 0xff8000003b3b6808 */ /* 0x000fe20006800000 */
[----:B------:R-:W-:Y:S01]  /*4aa0*/  IMAD.WIDE.U32 R236, R236, -0x2daee0ad, RZ ;  /* 0xd2511f53ecec7825 */ /* 0x000fe200078e00ff */
[----:B------:R-:W-:Y:S01]  /*4ab0*/  @P6 FSEL R57, R57, -INF , !P5 ;  /* 0xff80000039396808 */ /* 0x000fe20006800000 */
[----:B------:R-:W2:Y:S01]  /*4ac0*/  MUFU.EX2 R190, R190 ;  /* 0x000000be00be7308 */ /* 0x000ea20000000800 */
[----:B------:R-:W-:Y:S01]  /*4ad0*/  ISETP.LE.U32.AND P5, PT, R122, UR9, PT ;  /* 0x000000097a007c0c */ /* 0x000fe2000bfa3070 */
[----:B------:R-:W-:Y:S01]  /*4ae0*/  FFMA.FTZ R198, R16, UR10, -R135 ;  /* 0x0000000a10c67c23 */ /* 0x000fe20008010887 */
[----:B------:R-:W-:Y:S01]  /*4af0*/  I2FP.F32.S32 R211, R211 ;  /* 0x000000d300d37245 */ /* 0x000fe20000201400 */
[----:B------:R-:W-:Y:S01]  /*4b00*/  VIADD R122, R161, 0xffffffa0 ;  /* 0xffffffa0a17a7836 */ /* 0x000fe20000000000 */
[----:B------:R-:W-:Y:S01]  /*4b10*/  LOP3.LUT R120, R245, 0xffff, RZ, 0xc0, !PT ;  /* 0x0000fffff5787812 */ /* 0x000fe200078ec0ff */
[----:B------:R-:W-:Y:S01]  /*4b20*/  VIADD R121, R161, 0xffffffa1 ;  /* 0xffffffa1a1797836 */ /* 0x000fe20000000000 */
[----:B------:R-:W-:Y:S01]  /*4b30*/  LOP3.LUT R123, R238, 0xffff, RZ, 0xc0, !PT ;  /* 0x0000ffffee7b7812 */ /* 0x000fe200078ec0ff */
[--C-:B------:R-:W-:Y:S01]  /*4b40*/  FFMA.FTZ R203, R23, UR10, -R124.reuse ;  /* 0x0000000a17cb7c23 */ /* 0x100fe2000801087c */
[----:B------:R-:W-:Y:S01]  /*4b50*/  IABS R122, R122 ;  /* 0x0000007a007a7213 */ /* 0x000fe20000000000 */
[----:B------:R-:W-:Y:S01]  /*4b60*/  FFMA.FTZ R200, R22, UR10, -R124 ;  /* 0x0000000a16c87c23 */ /* 0x000fe2000801087c */
[----:B------:R-:W-:Y:S01]  /*4b70*/  IABS R121, R121 ;  /* 0x0000007900797213 */ /* 0x000fe20000000000 */
[----:B------:R-:W-:Y:S01]  /*4b80*/  FFMA.FTZ R52, R211, -UR16, R52 ;  /* 0x80000010d3347c23 */ /* 0x000fe20008010034 */
[----:B------:R-:W-:Y:S01]  /*4b90*/  I2FP.F32.S32 R122, R122 ;  /* 0x0000007a007a7245 */ /* 0x000fe20000201400 */
[----:B------:R-:W-:Y:S01]  /*4ba0*/  FFMA.FTZ R56, R241, -UR16, R56 ;  /* 0x80000010f1387c23 */ /* 0x000fe20008010038 */
[----:B------:R-:W-:Y:S01]  /*4bb0*/  I2FP.F32.S32 R121, R121 ;  /* 0x0000007900797245 */ /* 0x000fe20000201400 */
[----:B------:R-:W-:Y:S01]  /*4bc0*/  FFMA.FTZ R58, R205, -UR16, R58 ;  /* 0x80000010cd3a7c23 */ /* 0x000fe2000801003a */
[----:B------:R-:W-:Y:S01]  /*4bd0*/  LOP3.LUT R205, R238, 0xff, RZ, 0xc0, !PT ;  /* 0x000000ffeecd7812 */ /* 0x000fe200078ec0ff */
[----:B------:R-:W-:Y:S01]  /*4be0*/  FFMA.FTZ R65, R122, -UR16, R65 ;  /* 0x800000107a417c23 */ /* 0x000fe20008010041 */
[----:B------:R-:W-:Y:S01]  /*4bf0*/  @P6 FSEL R52, R52, -INF , !P1 ;  /* 0xff80000034346808 */ /* 0x000fe20004800000 */
[----:B------:R-:W-:Y:S01]  /*4c00*/  @!P5 FADD.FTZ R186, -R186, -RZ ;  /* 0x800000ffbabad221 */ /* 0x000fe20000010100 */
[----:B------:R-:W-:Y:S01]  /*4c10*/  @P6 FSEL R56, R56, -INF , !P1 ;  /* 0xff80000038386808 */ /* 0x000fe20004800000 */
[----:B------:R-:W-:Y:S01]  /*4c20*/  FFMA.FTZ R47, R47, UR10, -R126 ;  /* 0x0000000a2f2f7c23 */ /* 0x000fe2000801087e */
[----:B------:R-:W-:Y:S01]  /*4c30*/  @P6 FSEL R58, R58, -INF , !P1 ;  /* 0xff8000003a3a6808 */ /* 0x000fe20004800000 */
[----:B------:R-:W-:Y:S01]  /*4c40*/  FFMA.FTZ R52, R52, UR10, -R135 ;  /* 0x0000000a34347c23 */ /* 0x000fe20008010887 */
[----:B------:R-:W-:Y:S01]  /*4c50*/  ISETP.LE.U32.AND P1, PT, R205, UR9, PT ;  /* 0x00000009cd007c0c */ /* 0x000fe2000bf23070 */
[----:B------:R-:W-:Y:S01]  /*4c60*/  FFMA.FTZ R45, R240, -UR16, R45 ;  /* 0x80000010f02d7c23 */ /* 0x000fe2000801002d */
[----:B------:R-:W-:Y:S01]  /*4c70*/  PRMT R238, R238, 0x7632, R238 ;  /* 0x00007632eeee7816 */ /* 0x000fe200000000ee */
[----:B------:R-:W-:Y:S01]  /*4c80*/  FFMA.FTZ R51, R208, -UR16, R51 ;  /* 0x80000010d0337c23 */ /* 0x000fe20008010033 */
[----:B------:R-:W-:Y:S01]  /*4c90*/  SHF.R.U32.HI R120, RZ, 0x8, R120 ;  /* 0x00000008ff787819 */ /* 0x000fe20000011678 */
[----:B------:R-:W-:Y:S01]  /*4ca0*/  FFMA.FTZ R49, R206, -UR16, R49 ;  /* 0x80000010ce317c23 */ /* 0x000fe20008010031 */
[----:B------:R-:W-:Y:S01]  /*4cb0*/  @P6 FSEL R45, R45, -INF , !P4 ;  /* 0xff8000002d2d6808 */ /* 0x000fe20006000000 */
[----:B------:R-:W-:Y:S01]  /*4cc0*/  FFMA.FTZ R60, R209, -UR16, R60 ;  /* 0x80000010d13c7c23 */ /* 0x000fe2000801003c */
[----:B------:R-:W-:Y:S01]  /*4cd0*/  @P6 FSEL R51, R51, -INF , !P4 ;  /* 0xff80000033336808 */ /* 0x000fe20006000000 */
[----:B------:R-:W-:Y:S01]  /*4ce0*/  FFMA.FTZ R62, R241, -UR16, R62 ;  /* 0x80000010f13e7c23 */ /* 0x000fe2000801003e */
[----:B------:R-:W-:Y:S01]  /*4cf0*/  @P6 FSEL R49, R49, -INF , !P4 ;  /* 0xff80000031316808 */ /* 0x000fe20006000000 */
[----:B------:R-:W-:Y:S01]  /*4d00*/  FFMA.FTZ R64, R121, -UR16, R64 ;  /* 0x8000001079407c23 */ /* 0x000fe20008010040 */
[----:B------:R-:W-:Y:S01]  /*4d10*/  LOP3.LUT R121, R245, 0xff, RZ, 0xc0, !PT ;  /* 0x000000fff5797812 */ /* 0x000fe200078ec0ff */
[----:B------:R-:W-:Y:S01]  /*4d20*/  FFMA.FTZ R66, R211, -UR16, R66 ;  /* 0x80000010d3427c23 */ /* 0x000fe20008010042 */
[----:B------:R-:W-:Y:S01]  /*4d30*/  @P6 FSEL R60, R60, -INF , !P3 ;  /* 0xff8000003c3c6808 */ /* 0x000fe20005800000 */
[----:B------:R-:W-:Y:S01]  /*4d40*/  FFMA.FTZ R51, R51, UR10, -R124 ;  /* 0x0000000a33337c23 */ /* 0x000fe2000801087c */
[----:B------:R-:W-:Y:S01]  /*4d50*/  @P6 FSEL R62, R62, -INF , !P3 ;  /* 0xff8000003e3e6808 */ /* 0x000fe20005800000 */
[----:B------:R-:W-:Y:S01]  /*4d60*/  @!P1 FADD.FTZ R183, -R183, -RZ ;  /* 0x800000ffb7b79221 */ /* 0x000fe20000010100 */
        /* <DEDUP_REMOVED lines=8> */
[----:B------:R-:W-:Y:S01]  /*4df0*/  ISETP.LE.U32.AND P6, PT, R121, UR9, PT ;  /* 0x0000000979007c0c */ /* 0x000fe2000bfc3070 */
[--C-:B------:R-:W-:Y:S01]  /*4e00*/  FFMA.FTZ R208, R26, UR10, -R126.reuse ;  /* 0x0000000a1ad07c23 */ /* 0x100fe2000801087e */
[----:B------:R-:W-:Y:S01]  /*4e10*/  LOP3.LUT R238, R238, 0xff, RZ, 0xc0, !PT ;  /* 0x000000ffeeee7812 */ /* 0x000fe200078ec0ff */
[--C-:B------:R-:W-:Y:S01]  /*4e20*/  FFMA.FTZ R206, R27, UR10, -R126.reuse ;  /* 0x0000000a1bce7c23 */ /* 0x100fe2000801087e */
[----:B------:R-:W-:Y:S01]  /*4e30*/  LOP3.LUT R120, R120, 0xffff, RZ, 0xc0, !PT ;  /* 0x0000ffff78787812 */ /* 0x000fe200078ec0ff */
[----:B------:R-:W-:Y:S01]  /*4e40*/  FFMA.FTZ R209, R30, UR10, -R126 ;  /* 0x0000000a1ed17c23 */ /* 0x000fe2000801087e */
[----:B------:R-:W-:Y:S01]  /*4e50*/  ISETP.LE.U32.AND P2, PT, R238, UR9, PT ;  /* 0x00000009ee007c0c */ /* 0x000fe2000bf43070 */
[----:B------:R-:W-:Y:S01]  /*4e60*/  FFMA.FTZ R211, R32, UR10, -R135 ;  /* 0x0000000a20d37c23 */ /* 0x000fe20008010887 */
[----:B------:R-:W-:Y:S01]  /*4e70*/  ISETP.LE.U32.AND P1, PT, R120, UR9, PT ;  /* 0x0000000978007c0c */ /* 0x000fe2000bf23070 */
[--C-:B------:R-:W-:Y:S01]  /*4e80*/  FFMA.FTZ R241, R34, UR10, -R124.reuse ;  /* 0x0000000a22f17c23 */ /* 0x100fe2000801087c */
[----:B------:R-:W-:Y:S01]  /*4e90*/  PRMT R121, R245, 0x7632, R121 ;  /* 0x00007632f5797816 */ /* 0x000fe20000000079 */
[--C-:B------:R-:W-:Y:S01]  /*4ea0*/  FFMA.FTZ R240, R35, UR10, -R124.reuse ;  /* 0x0000000a23f07c23 */ /* 0x100fe2000801087c */
[----:B------:R-:W-:Y:S01]  /*4eb0*/  PRMT R242, R210, 0x7772, RZ ;  /* 0x00007772d2f27816 */ /* 0x000fe200000000ff */
[----:B----4-:R-:W-:Y:S01]  /*4ec0*/  @!P6 FADD.FTZ R188, -R188, -RZ ;  /* 0x800000ffbcbce221 */ /* 0x010fe20000010100 */
[----:B------:R-:W-:Y:S01]  /*4ed0*/  ISETP.GT.U32.AND P6, PT, R243, UR9, PT ;  /* 0x00000009f3007c0c */ /* 0x000fe2000bfc4070 */
[----:B------:R-:W-:Y:S01]  /*4ee0*/  FFMA.FTZ R45, R45, UR10, -R127 ;  /* 0x0000000a2d2d7c23 */ /* 0x000fe2000801087f */
[----:B------:R-:W-:Y:S01]  /*4ef0*/  SHF.R.U32.HI R245, RZ, 0x18, R245 ;  /* 0x00000018fff57819 */ /* 0x000fe200000116f5 */
[----:B------:R-:W-:Y:S01]  /*4f00*/  MUFU.EX2 R243, R64 ;  /* 0x0000004000f37308 */ /* 0x000fe20000000800 */
[----:B------:R-:W-:Y:S01]  /*4f10*/  PRMT R228, R196, 0x7771, RZ ;  /* 0x00007771c4e47816 */ /* 0x000fe200000000ff */
[----:B------:R-:W-:Y:S01]  /*4f20*/  @!P2 FADD.FTZ R185, -R185, -RZ ;  /* 0x800000ffb9b9a221 */ /* 0x000fe20000010100 */
[----:B------:R-:W-:Y:S01]  /*4f30*/  ISETP.LE.U32.AND P2, PT, R245, UR9, PT ;  /* 0x00000009f5007c0c */ /* 0x000fe2000bf43070 */
[----:B-1----:R-:W-:Y:S01]  /*4f40*/  @!P1 FADD.FTZ R187, -R187, -RZ ;  /* 0x800000ffbbbb9221 */ /* 0x002fe20000010100 */
[----:B------:R-:W-:Y:S01]  /*4f50*/  ISETP.GT.U32.AND P1, PT, R242, UR9, PT ;  /* 0x00000009f2007c0c */ /* 0x000fe2000bf24070 */
[----:B------:R-:W-:Y:S01]  /*4f60*/  FFMA.FTZ R49, R49, UR10, -R135 ;  /* 0x0000000a31317c23 */ /* 0x000fe20008010887 */
[C---:B------:R-:W-:Y:S01]  /*4f70*/  PRMT R233, R196.reuse, 0x7772, RZ ;  /* 0x00007772c4e97816 */ /* 0x040fe200000000ff */
[----:B------:R-:W-:Y:S01]  /*4f80*/  FFMA.FTZ R207, R29, UR10, -R127 ;  /* 0x0000000a1dcf7c23 */ /* 0x000fe2000801087f */
[----:B------:R-:W-:Y:S01]  /*4f90*/  PRMT R227, R196, 0x7773, RZ ;  /* 0x00007773c4e37816 */ /* 0x000fe200000000ff */
[--C-:B------:R-:W-:Y:S01]  /*4fa0*/  FFMA.FTZ R196, R18, UR10, -R124.reuse ;  /* 0x0000000a12c47c23 */ /* 0x100fe2000801087c */
[----:B------:R-:W-:Y:S01]  /*4fb0*/  PRMT R230, R202, 0x7771, RZ ;  /* 0x00007771cae67816 */ /* 0x000fe200000000ff */
[----:B------:R-:W1:Y:S01]  /*4fc0*/  MUFU.EX2 R197, R197 ;  /* 0x000000c500c57308 */ /* 0x000e620000000800 */
[----:B------:R-:W-:Y:S01]  /*4fd0*/  SHF.R.U32.HI R123, RZ, 0x8, R123 ;  /* 0x00000008ff7b7819 */ /* 0x000fe2000001167b */
[----:B---3--:R-:W-:Y:S01]  /*4fe0*/  @P6 FADD.FTZ R193, -R193, -RZ ;  /* 0x800000ffc1c16221 */ /* 0x008fe20000010100 */
[----:B------:R-:W-:Y:S01]  /*4ff0*/  PRMT R244, R210, 0x7770, RZ ;  /* 0x00007770d2f47816 */ /* 0x000fe200000000ff */
[----:B------:R-:W-:Y:S01]  /*5000*/  @!P2 FADD.FTZ R191, -R191, -RZ ;  /* 0x800000ffbfbfa221 */ /* 0x000fe20000010100 */
[----:B------:R-:W-:Y:S01]  /*5010*/  ISETP.GT.U32.AND P6, PT, R230, UR9, PT ;  /* 0x00000009e6007c0c */ /* 0x000fe2000bfc4070 */
[----:B--2---:R-:W-:Y:S01]  /*5020*/  @P1 FADD.FTZ R190, -R190, -RZ ;  /* 0x800000ffbebe1221 */ /* 0x004fe20000010100 */
[----:B------:R-:W-:Y:S03]  /*5030*/  PRMT R223, R202, 0x7772, RZ ;  /* 0x00007772cadf7816 */ /* 0x000fe600000000ff */
[----:B------:R-:W-:Y:S01]  /*5040*/  MUFU.EX2 R246, R49 ;  /* 0x0000003100f67308 */ /* 0x000fe20000000800 */
[----:B------:R-:W-:Y:S01]  /*5050*/  LOP3.LUT R201, R222, 0xff, RZ, 0xc0, !PT ;  /* 0x000000ffdec97812 */ /* 0x000fe200078ec0ff */
[--C-:B------:R-:W-:Y:S01]  /*5060*/  FFMA.FTZ R55, R55, UR10, -R124.reuse ;  /* 0x0000000a37377c23 */ /* 0x100fe2000801087c */
[----:B------:R-:W-:Y:S01]  /*5070*/  LOP3.LUT R123, R123, 0xffff, RZ, 0xc0, !PT ;  /* 0x0000ffff7b7b7812 */ /* 0x000fe200078ec0ff */
[--C-:B------:R-:W-:Y:S01]  /*5080*/  FFMA.FTZ R54, R54, UR10, -R124.reuse ;  /* 0x0000000a36367c23 */ /* 0x100fe2000801087c */
[----:B------:R-:W-:Y:S01]  /*5090*/  LOP3.LUT R222, R222, 0xffff, RZ, 0xc0, !PT ;  /* 0x0000ffffdede7812 */ /* 0x000fe200078ec0ff */
[----:B------:R-:W-:Y:S01]  /*50a0*/  FFMA.FTZ R124, R67, UR10, -R124 ;  /* 0x0000000a437c7c23 */ /* 0x000fe2000801087c */
[----:B------:R-:W-:Y:S03]  /*50b0*/  ISETP.LE.U32.AND P5, PT, R244, UR9, PT ;  /* 0x00000009f4007c0c */ /* 0x000fe6000bfa3070 */
[----:B------:R-:W2:Y:S01]  /*50c0*/  MUFU.EX2 R196, R196 ;  /* 0x000000c400c47308 */ /* 0x000ea20000000800 */
[----:B------:R-:W-:Y:S01]  /*50d0*/  ISETP.LE.U32.AND P3, PT, R123, UR9, PT ;  /* 0x000000097b007c0c */ /* 0x000fe2000bf63070 */
[----:B-1----:R-:W-:Y:S01]  /*50e0*/  @P6 FADD.FTZ R197, -R197, -RZ ;  /* 0x800000ffc5c56221 */ /* 0x002fe20000010100 */
[----:B------:R-:W-:Y:S01]  /*50f0*/  ISETP.LE.U32.AND P2, PT, R37, UR9, PT ;  /* 0x0000000925007c0c */ /* 0x000fe2000bf43070 */
[----:B------:R-:W-:Y:S01]  /*5100*/  FFMA.FTZ R58, R58, UR10, -R126 ;  /* 0x0000000a3a3a7c23 */ /* 0x000fe2000801087e */
[----:B------:R-:W-:Y:S01]  /*5110*/  ISETP.GT.U32.AND P1, PT, R223, UR9, PT ;  /* 0x00000009df007c0c */ /* 0x000fe2000bf24070 */
[----:B------:R-:W-:Y:S01]  /*5120*/  FFMA.FTZ R56, R56, UR10, -R127 ;  /* 0x0000000a38387c23 */ /* 0x000fe2000801087f */
[----:B------:R-:W-:Y:S03]  /*5130*/  SHF.R.U32.HI R37, RZ, 0x8, R222 ;  /* 0x00000008ff257819 */ /* 0x000fe600000116de */
[----:B------:R-:W-:Y:S01]  /*5140*/  MUFU.EX2 R244, R53 ;  /* 0x0000003500f47308 */ /* 0x000fe20000000800 */
[----:B------:R-:W-:Y:S01]  /*5150*/  LOP3.LUT R234, R204, UR21, R237, 0x96, !PT ;  /* 0x00000015ccea7c12 */ /* 0x000fe2000f8e96ed */
[----:B------:R-:W-:Y:S01]  /*5160*/  FFMA.FTZ R204, R25, UR10, -R127 ;  /* 0x0000000a19cc7c23 */ /* 0x000fe2000801087f */
[----:B------:R-:W-:Y:S01]  /*5170*/  LOP3.LUT R37, R37, 0xffff, RZ, 0xc0, !PT ;  /* 0x0000ffff25257812 */ /* 0x000fe200078ec0ff */
[----:B------:R-:W-:Y:S01]  /*5180*/  @!P5 FADD.FTZ R194, -R194, -RZ ;  /* 0x800000ffc2c2d221 */ /* 0x000fe20000010100 */
[----:B------:R-:W-:Y:S01]  /*5190*/  PRMT R231, R202, 0x7770, RZ ;  /* 0x00007770cae77816 */ /* 0x000fe200000000ff */
[----:B------:R-:W-:Y:S01]  /*51a0*/  @!P3 FADD.FTZ R184, -R184, -RZ ;  /* 0x800000ffb8b8b221 */ /* 0x000fe20000010100 */
[----:B------:R-:W-:Y:S03]  /*51b0*/  PRMT R237, R202, 0x7773, RZ ;  /* 0x00007773caed7816 */ /* 0x000fe600000000ff */
[----:B------:R-:W1:Y:S01]  /*51c0*/  MUFU.EX2 R199, R199 ;  /* 0x000000c700c77308 */ /* 0x000e620000000800 */
[----:B------:R-:W-:Y:S01]  /*51d0*/  ISETP.LE.U32.AND P4, PT, R201, UR9, PT ;  /* 0x00000009c9007c0c */ /* 0x000fe2000bf83070 */
[--C-:B------:R-:W-:Y:S01]  /*51e0*/  FFMA.FTZ R202, R21, UR10, -R135.reuse ;  /* 0x0000000a15ca7c23 */ /* 0x100fe20008010887 */
[----:B------:R-:W-:Y:S01]  /*51f0*/  ISETP.LE.U32.AND P6, PT, R37, UR9, PT ;  /* 0x0000000925007c0c */ /* 0x000fe2000bfc3070 */
[----:B------:R-:W-:Y:S01]  /*5200*/  FFMA.FTZ R135, R65, UR10, -R135 ;  /* 0x0000000a41877c23 */ /* 0x000fe20008010887 */
[----:B------:R-:W-:Y:S01]  /*5210*/  LOP3.LUT R121, R121, 0xff, RZ, 0xc0, !PT ;  /* 0x000000ff79797812 */ /* 0x000fe200078ec0ff */
[----:B--2---:R-:W-:Y:S01]  /*5220*/  @P1 FADD.FTZ R196, -R196, -RZ ;  /* 0x800000ffc4c41221 */ /* 0x004fe20000010100 */
[----:B------:R-:W-:Y:S03]  /*5230*/  LOP3.LUT R37, R235, 0xff, RZ, 0xc0, !PT ;  /* 0x000000ffeb257812 */ /* 0x000fe600078ec0ff */
[----:B------:R-:W2:Y:S01]  /*5240*/  MUFU.EX2 R198, R198 ;  /* 0x000000c600c67308 */ /* 0x000ea20000000800 */
[----:B------:R-:W-:Y:S01]  /*5250*/  ISETP.LE.U32.AND P5, PT, R231, UR9, PT ;  /* 0x00000009e7007c0c */ /* 0x000fe2000bfa3070 */
[--C-:B------:R-:W-:Y:S01]  /*5260*/  FFMA.FTZ R201, R24, UR10, -R127.reuse ;  /* 0x0000000a18c97c23 */ /* 0x100fe2000801087f */
[----:B------:R-:W-:Y:S01]  /*5270*/  ISETP.LE.U32.AND P3, PT, R121, UR9, PT ;  /* 0x0000000979007c0c */ /* 0x000fe2000bf63070 */
[--C-:B------:R-:W-:Y:S01]  /*5280*/  FFMA.FTZ R59, R59, UR10, -R126.reuse ;  /* 0x0000000a3b3b7c23 */ /* 0x100fe2000801087e */
[----:B------:R-:W-:Y:S01]  /*5290*/  ISETP.LE.U32.AND P1, PT, R37, UR9, PT ;  /* 0x0000000925007c0c */ /* 0x000fe2000bf23070 */
[----:B------:R-:W-:Y:S01]  /*52a0*/  FFMA.FTZ R57, R57, UR10, -R127 ;  /* 0x0000000a39397c23 */ /* 0x000fe2000801087f */
[----:B------:R-:W-:Y:S03]  /*52b0*/  PRMT R37, R235, 0x7632, R37 ;  /* 0x00007632eb257816 */ /* 0x000fe60000000025 */
[----:B------:R-:W3:Y:S01]  /*52c0*/  MUFU.EX2 R202, R202 ;  /* 0x000000ca00ca7308 */ /* 0x000ee20000000800 */
[----:B------:R-:W-:Y:S01]  /*52d0*/  LOP3.LUT R36, R36, 0xff, RZ, 0xc0, !PT ;  /* 0x000000ff24247812 */ /* 0x000fe200078ec0ff */
[----:B-1----:R-:W-:Y:S01]  /*52e0*/  @!P4 FADD.FTZ R199, -R199, -RZ ;  /* 0x800000ffc7c7c221 */ /* 0x002fe20000010100 */
[----:B------:R-:W-:Y:S02]  /*52f0*/  LOP3.LUT R37, R37, 0xff, RZ, 0xc0, !PT ;  /* 0x000000ff25257812 */ /* 0x000fe400078ec0ff */
[----:B------:R-:W-:Y:S01]  /*5300*/  PRMT R239, R210, 0x7773, RZ ;  /* 0x00007773d2ef7816 */ /* 0x000fe200000000ff */
[--C-:B------:R-:W-:Y:S01]  /*5310*/  FFMA.FTZ R210, R31, UR10, -R126.reuse ;  /* 0x0000000a1fd27c23 */ /* 0x100fe2000801087e */
[----:B------:R-:W-:Y:S03]  /*5320*/  ISETP.LE.U32.AND P4, PT, R37, UR9, PT ;  /* 0x0000000925007c0c */ /* 0x000fe6000bf83070 */
[----:B------:R-:W1:Y:S01]  /*5330*/  MUFU.EX2 R205, R208 ;  /* 0x000000d000cd7308 */ /* 0x000e620000000800 */
[----:B------:R-:W-:Y:S01]  /*5340*/  PRMT R225, R214, 0x7770, RZ ;  /* 0x00007770d6e17816 */ /* 0x000fe200000000ff */
[----:B--2---:R-:W-:Y:S01]  /*5350*/  @!P5 FADD.FTZ R198, -R198, -RZ ;  /* 0x800000ffc6c6d221 */ /* 0x004fe20000010100 */
[----:B------:R-:W-:Y:S01]  /*5360*/  ISETP.LE.U32.AND P5, PT, R36, UR9, PT ;  /* 0x0000000924007c0c */ /* 0x000fe2000bfa3070 */
[----:B------:R-:W-:Y:S01]  /*5370*/  @!P3 FADD.FTZ R192, -R192, -RZ ;  /* 0x800000ffc0c0b221 */ /* 0x000fe20000010100 */
[----:B------:R-:W-:Y:S01]  /*5380*/  ISETP.GT.U32.AND P3, PT, R239, UR9, PT ;  /* 0x00000009ef007c0c */ /* 0x000fe2000bf64070 */
[----:B------:R-:W-:Y:S01]  /*5390*/  FFMA.FTZ R126, R63, UR10, -R126 ;  /* 0x0000000a3f7e7c23 */ /* 0x000fe2000801087e */
[----:B------:R-:W-:Y:S03]  /*53a0*/  LOP3.LUT R36, R235, 0xffff, RZ, 0xc0, !PT ;  /* 0x0000ffffeb247812 */ /* 0x000fe600078ec0ff */
[----:B------:R-:W2:Y:S01]  /*53b0*/  MUFU.EX2 R201, R201 ;  /* 0x000000c900c97308 */ /* 0x000ea20000000800 */
[----:B------:R-:W-:Y:S01]  /*53c0*/  SHF.R.U32.HI R235, RZ, 0x18, R235 ;  /* 0x00000018ffeb7819 */ /* 0x000fe200000116eb */
[----:B---3--:R-:W-:Y:S01]  /*53d0*/  @!P6 FADD.FTZ R202, -R202, -RZ ;  /* 0x800000ffcacae221 */ /* 0x008fe20000010100 */
[----:B------:R-:W-:Y:S02]  /*53e0*/  SHF.R.U32.HI R36, RZ, 0x8, R36 ;  /* 0x00000008ff247819 */ /* 0x000fe40000011624 */
[----:B------:R-:W-:Y:S01]  /*53f0*/  ISETP.LE.U32.AND P6, PT, R235, UR9, PT ;  /* 0x00000009eb007c0c */ /* 0x000fe2000bfc3070 */
[----:B------:R-:W-:Y:S01]  /*5400*/  IMAD.WIDE.U32 R234, R234, -0x326172a9, RZ ;  /* 0xcd9e8d57eaea7825 */ /* 0x000fe200078e00ff */
[----:B------:R-:W-:Y:S03]  /*5410*/  LOP3.LUT R36, R36, 0xffff, RZ, 0xc0, !PT ;  /* 0x0000ffff24247812 */ /* 0x000fe600078ec0ff */
[----:B------:R-:W3:Y:S01]  /*5420*/  MUFU.EX2 R206, R206 ;  /* 0x000000ce00ce7308 */ /* 0x000ee20000000800 */
[----:B------:R-:W-:Y:S01]  /*5430*/  PRMT R213, R214, 0x7771, RZ ;  /* 0x00007771d6d57816 */ /* 0x000fe200000000ff */
[----:B-1----:R-:W-:Y:S01]  /*5440*/  @!P4 FADD.FTZ R205, -R205, -RZ ;  /* 0x800000ffcdcdc221 */ /* 0x002fe20000010100 */
[----:B------:R-:W-:Y:S01]  /*5450*/  ISETP.GT.U32.AND P4, PT, R233, UR9, PT ;  /* 0x00000009e9007c0c */ /* 0x000fe2000bf84070 */
[----:B------:R-:W-:Y:S01]  /*5460*/  @P3 FADD.FTZ R189, -R189, -RZ ;  /* 0x800000ffbdbd3221 */ /* 0x000fe20000010100 */
[----:B------:R-:W-:Y:S01]  /*5470*/  ISETP.GT.U32.AND P3, PT, R237, UR9, PT ;  /* 0x00000009ed007c0c */ /* 0x000fe2000bf64070 */
[----:B------:R-:W-:Y:S01]  /*5480*/  FFMA.FTZ R208, R28, UR10, -R127 ;  /* 0x0000000a1cd07c23 */ /* 0x000fe2000801087f */
[----:B------:R-:W-:Y:S03]  /*5490*/  LOP3.LUT R232, R232, UR17, R235, 0x96, !PT ;  /* 0x00000011e8e87c12 */ /* 0x000fe6000f8e96eb */
[----:B------:R-:W1:Y:S01]  /*54a0*/  MUFU.EX2 R209, R209 ;  /* 0x000000d100d17308 */ /* 0x000e620000000800 */
[C---:B------:R-:W-:Y:S01]  /*54b0*/  PRMT R215, R214.reuse, 0x7772, RZ ;  /* 0x00007772d6d77816 */ /* 0x040fe200000000ff */
[----:B--2---:R-:W-:Y:S01]  /*54c0*/  @!P1 FADD.FTZ R201, -R201, -RZ ;  /* 0x800000ffc9c99221 */ /* 0x004fe20000010100 */
[----:B------:R-:W-:Y:S01]  /*54d0*/  ISETP.GT.U32.AND P1, PT, R221, UR9, PT ;  /* 0x00000009dd007c0c */ /* 0x000fe2000bf24070 */
[----:B------:R-:W-:Y:S01]  /*54e0*/  FFMA.FTZ R127, R61, UR10, -R127 ;  /* 0x0000000a3d7f7c23 */ /* 0x000fe2000801087f */
[----:B------:R-:W-:Y:S05]  /*54f0*/  PRMT R214, R214, 0x7773, RZ ;  /* 0x00007773d6d67816 */ /* 0x000fea00000000ff */
[----:B------:R-:W-:Y:S01]  /*5500*/  MUFU.EX2 R223, R42 ;  /* 0x0000002a00df7308 */ /* 0x000fe20000000800 */
[----:B---3--:R-:W-:Y:S01]  /*5510*/  @!P6 FADD.FTZ R206, -R206, -RZ ;  /* 0x800000ffcecee221 */ /* 0x008fe20000010100 */
[----:B------:R-:W-:Y:S01]  /*5520*/  ISETP.GT.U32.AND P6, PT, R220, UR9, PT ;  /* 0x00000009dc007c0c */ /* 0x000fe2000bfc4070 */
[----:B------:R-:W-:Y:S01]  /*5530*/  @P3 FADD.FTZ R195, -R195, -RZ ;  /* 0x800000ffc3c33221 */ /* 0x000fe20000010100 */
[----:B------:R-:W-:Y:S06]  /*5540*/  ISETP.LE.U32.AND P3, PT, R36, UR9, PT ;  /* 0x0000000924007c0c */ /* 0x000fec000bf63070 */
[----:B------:R2:W-:Y:S01]  /*5550*/  MUFU.EX2 R222, R43 ;  /* 0x0000002b00de7308 */ /* 0x0005e20000000800 */
[----:B-1----:R-:W-:Y:S01]  /*5560*/  @P4 FADD.FTZ R209, -R209, -RZ ;  /* 0x800000ffd1d14221 */ /* 0x002fe20000010100 */
[----:B------:R-:W-:Y:S08]  /*5570*/  ISETP.GT.U32.AND P4, PT, R227, UR9, PT ;  /* 0x00000009e3007c0c */ /* 0x000ff0000bf84070 */
[----:B------:R-:W1:Y:S10]  /*5580*/  MUFU.EX2 R203, R203 ;  /* 0x000000cb00cb7308 */ /* 0x000e740000000800 */
[----:B------:R-:W3:Y:S01]  /*5590*/  MUFU.EX2 R200, R200 ;  /* 0x000000c800c87308 */ /* 0x000ee20000000800 */
[----:B--2---:R-:W-:Y:S05]  /*55a0*/  IMAD.WIDE.U32 R42, R226, -0x326172a9, RZ ;  /* 0xcd9e8d57e22a7825 */ /* 0x004fea00078e00ff */
[----:B------:R-:W-:Y:S02]  /*55b0*/  LOP3.LUT R218, R218, UR17, R43, 0x96, !PT ;  /* 0x00000011dada7c12 */ /* 0x000fe4000f8e962b */
[----:B------:R-:W-:Y:S02]  /*55c0*/  PRMT R43, R234, 0x7772, RZ ;  /* 0x00007772ea2b7816 */ /* 0x000fe400000000ff */
[----:B------:R2:W-:Y:S01]  /*55d0*/  MUFU.EX2 R221, R46 ;  /* 0x0000002e00dd7308 */ /* 0x0005e20000000800 */
[----:B------:R-:W-:Y:S01]  /*55e0*/  PRMT R37, R42, 0x7773, RZ ;  /* 0x000077732a257816 */ /* 0x000fe200000000ff */
[----:B-1----:R-:W-:Y:S01]  /*55f0*/  @!P2 FADD.FTZ R203, -R203, -RZ ;  /* 0x800000ffcbcba221 */ /* 0x002fe20000010100 */
[----:B------:R-:W-:Y:S07]  /*5600*/  ISETP.LE.U32.AND P2, PT, R229, UR9, PT ;  /* 0x00000009e5007c0c */ /* 0x000fee000bf43070 */
[----:B------:R-:W1:Y:S01]  /*5610*/  MUFU.EX2 R210, R210 ;  /* 0x000000d200d27308 */ /* 0x000e620000000800 */
[----:B---3--:R-:W-:Y:S01]  /*5620*/  @!P5 FADD.FTZ R200, -R200, -RZ ;  /* 0x800000ffc8c8d221 */ /* 0x008fe20000010100 */
[----:B------:R-:W-:Y:S08]  /*5630*/  ISETP.LE.U32.AND P5, PT, R224, UR9, PT ;  /* 0x00000009e0007c0c */ /* 0x000ff0000bfa3070 */
[----:B------:R3:W-:Y:S01]  /*5640*/  MUFU.EX2 R220, R47 ;  /* 0x0000002f00dc7308 */ /* 0x0007e20000000800 */
[----:B--2---:R-:W-:Y:S09]  /*5650*/  LOP3.LUT R46, R218, 0xff, RZ, 0xc0, !PT ;  /* 0x000000ffda2e7812 */ /* 0x004ff200078ec0ff */
[----:B------:R-:W2:Y:S01]  /*5660*/  MUFU.EX2 R208, R208 ;  /* 0x000000d000d07308 */ /* 0x000ea20000000800 */
[----:B-1----:R-:W-:Y:S01]  /*5670*/  @P4 FADD.FTZ R210, -R210, -RZ ;  /* 0x800000ffd2d24221 */ /* 0x002fe20000010100 */
[----:B------:R-:W-:Y:S02]  /*5680*/  ISETP.LE.U32.AND P4, PT, R46, UR9, PT ;  /* 0x000000092e007c0c */ /* 0x000fe4000bf83070 */
[----:B------:R-:W-:Y:S06]  /*5690*/  SHF.R.U32.HI R46, RZ, 0x18, R218 ;  /* 0x00000018ff2e7819 */ /* 0x000fec00000116da */
[----:B------:R-:W1:Y:S01]  /*56a0*/  MUFU.EX2 R204, R204 ;  /* 0x000000cc00cc7308 */ /* 0x000e620000000800 */
[C---:B---3--:R-:W-:Y:S02]  /*56b0*/  PRMT R47, R218.reuse, 0x7632, R47 ;  /* 0x00007632da2f7816 */ /* 0x048fe4000000002f */
[----:B------:R-:W-:Y:S02]  /*56c0*/  LOP3.LUT R218, R218, 0xffff, RZ, 0xc0, !PT ;  /* 0x0000ffffdada7812 */ /* 0x000fe400078ec0ff */
[----:B------:R-:W-:Y:S02]  /*56d0*/  LOP3.LUT R47, R47, 0xff, RZ, 0xc0, !PT ;  /* 0x000000ff2f2f7812 */ /* 0x000fe400078ec0ff */
[----:B------:R-:W-:Y:S03]  /*56e0*/  SHF.R.U32.HI R218, RZ, 0x8, R218 ;  /* 0x00000008ffda7819 */ /* 0x000fe600000116da */
[----:B------:R-:W3:Y:S01]  /*56f0*/  MUFU.EX2 R211, R211 ;  /* 0x000000d300d37308 */ /* 0x000ee20000000800 */
[----:B--2---:R-:W-:Y:S01]  /*5700*/  @!P2 FADD.FTZ R208, -R208, -RZ ;  /* 0x800000ffd0d0a221 */ /* 0x004fe20000010100 */
[----:B------:R-:W-:Y:S01]  /*5710*/  ISETP.GT.U32.AND P2, PT, R219, UR9, PT ;  /* 0x00000009db007c0c */ /* 0x000fe2000bf44070 */
[----:B------:R-:W-:Y:S01]  /*5720*/  @!P4 FADD.FTZ R249, -R249, -RZ ;  /* 0x800000fff9f9c221 */ /* 0x000fe20000010100 */
[----:B------:R-:W-:Y:S06]  /*5730*/  LOP3.LUT R218, R218, 0xffff, RZ, 0xc0, !PT ;  /* 0x0000ffffdada7812 */ /* 0x000fec00078ec0ff */
[----:B------:R-:W2:Y:S01]  /*5740*/  MUFU.EX2 R250, R250 ;  /* 0x000000fa00fa7308 */ /* 0x000ea20000000800 */
[----:B-1----:R-:W-:Y:S01]  /*5750*/  @!P3 FADD.FTZ R204, -R204, -RZ ;  /* 0x800000ffccccb221 */ /* 0x002fe20000010100 */
[----:B------:R-:W-:Y:S08]  /*5760*/  ISETP.GT.U32.AND P3, PT, R228, UR9, PT ;  /* 0x00000009e4007c0c */ /* 0x000ff0000bf64070 */
[----:B------:R-:W1:Y:S01]  /*5770*/  MUFU.EX2 R241, R241 ;  /* 0x000000f100f17308 */ /* 0x000e620000000800 */
[----:B---3--:R-:W-:Y:S01]  /*5780*/  @!P5 FADD.FTZ R211, -R211, -RZ ;  /* 0x800000ffd3d3d221 */ /* 0x008fe20000010100 */
[----:B------:R-:W-:Y:S02]  /*5790*/  ISETP.LE.U32.AND P5, PT, R46, UR9, PT ;  /* 0x000000092e007c0c */ /* 0x000fe4000bfa3070 */
[----:B------:R-:W-:Y:S04]  /*57a0*/  LOP3.LUT R46, R232, 0xffff, RZ, 0xc0, !PT ;  /* 0x0000ffffe82e7812 */ /* 0x000fe800078ec0ff */
[----:B------:R-:W-:Y:S02]  /*57b0*/  SHF.R.U32.HI R46, RZ, 0x8, R46 ;  /* 0x00000008ff2e7819 */ /* 0x000fe4000001162e */
[----:B------:R-:W3:Y:S01]  /*57c0*/  MUFU.EX2 R240, R240 ;  /* 0x000000f000f07308 */ /* 0x000ee20000000800 */
[----:B--2---:R-:W-:Y:S01]  /*57d0*/  @P1 FADD.FTZ R250, -R250, -RZ ;  /* 0x800000fffafa1221 */ /* 0x004fe20000010100 */
[----:B------:R-:W-:Y:S02]  /*57e0*/  ISETP.LE.U32.AND P1, PT, R47, UR9, PT ;  /* 0x000000092f007c0c */ /* 0x000fe4000bf23070 */
[----:B------:R-:W-:Y:S02]  /*57f0*/  LOP3.LUT R47, R232, 0xff, RZ, 0xc0, !PT ;  /* 0x000000ffe82f7812 */ /* 0x000fe400078ec0ff */
[----:B------:R-:W-:Y:S02]  /*5800*/  LOP3.LUT R46, R46, 0xffff, RZ, 0xc0, !PT ;  /* 0x0000ffff2e2e7812 */ /* 0x000fe400078ec0ff */
[----:B------:R-:W-:Y:S02]  /*5810*/  F2FP.RELU.BF16.F32.PACK_AB R49, R250, R211 ;  /* 0x000000d3fa31723e */ /* 0x000fe400000018ff */
[----:B------:R2:W-:Y:S01]  /*5820*/  MUFU.EX2 R228, R45 ;  /* 0x0000002d00e47308 */ /* 0x0005e20000000800 */
[----:B------:R-:W-:Y:S01]  /*5830*/  ISETP.LE.U32.AND P4, PT, R46, UR9, PT ;  /* 0x000000092e007c0c */ /* 0x000fe2000bf83070 */
[----:B-1----:R-:W-:Y:S01]  /*5840*/  @P6 FADD.FTZ R241, -R241, -RZ ;  /* 0x800000fff1f16221 */ /* 0x002fe20000010100 */
[----:B------:R-:W-:Y:S07]  /*5850*/  ISETP.LE.U32.AND P6, PT, R218, UR9, PT ;  /* 0x00000009da007c0c */ /* 0x000fee000bfc3070 */
[----:B------:R-:W1:Y:S01]  /*5860*/  MUFU.EX2 R248, R248 ;  /* 0x000000f800f87308 */ /* 0x000e620000000800 */
[----:B---3--:R-:W-:Y:S01]  /*5870*/  @P2 FADD.FTZ R240, -R240, -RZ ;  /* 0x800000fff0f02221 */ /* 0x008fe20000010100 */
[----:B------:R-:W-:Y:S02]  /*5880*/  ISETP.LE.U32.AND P2, PT, R47, UR9, PT ;  /* 0x000000092f007c0c */ /* 0x000fe4000bf43070 */
[----:B------:R-:W-:Y:S02]  /*5890*/  PRMT R47, R232, 0x7632, R47 ;  /* 0x00007632e82f7816 */ /* 0x000fe4000000002f */
[----:B------:R-:W-:Y:S04]  /*58a0*/  SHF.R.U32.HI R232, RZ, 0x18, R232 ;  /* 0x00000018ffe87819 */ /* 0x000fe800000116e8 */
[----:B------:R-:W3:Y:S01]  /*58b0*/  MUFU.EX2 R238, R39 ;  /* 0x0000002700ee7308 */ /* 0x000ee20000000800 */
[----:B--2---:R-:W-:Y:S02]  /*58c0*/  PRMT R45, R234, 0x7770, RZ ;  /* 0x00007770ea2d7816 */ /* 0x004fe400000000ff */
[----:B------:R-:W-:Y:S07]  /*58d0*/  LOP3.LUT R47, R47, 0xff, RZ, 0xc0, !PT ;  /* 0x000000ff2f2f7812 */ /* 0x000fee00078ec0ff */
[----:B------:R2:W4:Y:S01]  /*58e0*/  MUFU.EX2 R229, R44 ;  /* 0x0000002c00e57308 */ /* 0x0005220000000800 */
[----:B-1----:R-:W-:Y:S01]  /*58f0*/  @!P6 FADD.FTZ R248, -R248, -RZ ;  /* 0x800000fff8f8e221 */ /* 0x002fe20000010100 */
[----:B------:R-:W-:Y:S02]  /*5900*/  ISETP.LE.U32.AND P6, PT, R47, UR9, PT ;  /* 0x000000092f007c0c */ /* 0x000fe4000bfc3070 */
[----:B------:R-:W-:Y:S06]  /*5910*/  F2FP.RELU.BF16.F32.PACK_AB R47, R240, R241 ;  /* 0x000000f1f02f723e */ /* 0x000fec00000018ff */
[----:B------:R1:W1:Y:S01]  /*5920*/  MUFU.EX2 R239, R38 ;  /* 0x0000002600ef7308 */ /* 0x0002620000000800 */
[----:B---3--:R-:W-:Y:S01]  /*5930*/  @!P5 FADD.FTZ R238, -R238, -RZ ;  /* 0x800000ffeeeed221 */ /* 0x008fe20000010100 */
[----:B------:R-:W-:Y:S02]  /*5940*/  ISETP.LE.U32.AND P5, PT, R45, UR9, PT ;  /* 0x000000092d007c0c */ /* 0x000fe4000bfa3070 */
[----:B------:R-:W-:Y:S01]  /*5950*/  F2FP.RELU.BF16.F32.PACK_AB R45, R191, R192 ;  /* 0x000000c0bf2d723e */ /* 0x000fe200000018ff */
[----:B------:R-:W-:Y:S05]  /*5960*/  @!P6 FADD.FTZ R223, -R223, -RZ ;  /* 0x800000ffdfdfe221 */ /* 0x000fea0000010100 */
[----:B------:R-:W3:Y:S01]  /*5970*/  MUFU.EX2 R231, R40 ;  /* 0x0000002800e77308 */ /* 0x000ee20000000800 */
[----:B--2---:R-:W-:Y:S04]  /*5980*/  PRMT R44, R234, 0x7771, RZ ;  /* 0x00007771ea2c7816 */ /* 0x004fe800000000ff */
[----:B----4-:R-:W-:Y:S05]  /*5990*/  @!P5 FADD.FTZ R229, -R229, -RZ ;  /* 0x800000ffe5e5d221 */ /* 0x010fea0000010100 */
[----:B------:R-:W2:Y:S01]  /*59a0*/  MUFU.EX2 R230, R41 ;  /* 0x0000002900e67308 */ /* 0x000ea20000000800 */
[----:B-1----:R-:W-:Y:S04]  /*59b0*/  IMAD.WIDE.U32 R38, R217, -0x2daee0ad, RZ ;  /* 0xd2511f53d9267825 */ /* 0x002fe800078e00ff */
[----:B------:R-:W-:Y:S01]  /*59c0*/  @!P1 FADD.FTZ R239, -R239, -RZ ;  /* 0x800000ffefef9221 */ /* 0x000fe20000010100 */
[----:B------:R-:W-:Y:S02]  /*59d0*/  ISETP.LE.U32.AND P1, PT, R232, UR9, PT ;  /* 0x00000009e8007c0c */ /* 0x000fe4000bf23070 */
[----:B------:R-:W-:Y:S02]  /*59e0*/  LOP3.LUT R36, R236, UR20, R39, 0x96, !PT ;  /* 0x00000014ec247c12 */ /* 0x000fe4000f8e9627 */
[----:B------:R-:W-:Y:S01]  /*59f0*/  PRMT R39, R42, 0x7772, RZ ;  /* 0x000077722a277816 */ /* 0x000fe200000000ff */
[----:B---3--:R-:W-:Y:S01]  /*5a00*/  @!P2 FADD.FTZ R231, -R231, -RZ ;  /* 0x800000ffe7e7a221 */ /* 0x008fe20000010100 */
[----:B------:R-:W-:Y:S01]  /*5a10*/  ISETP.GT.U32.AND P2, PT, R44, UR9, PT ;  /* 0x000000092c007c0c */ /* 0x000fe2000bf44070 */
[----:B------:R-:W1:Y:S01]  /*5a20*/  MUFU.EX2 R237, R50 ;  /* 0x0000003200ed7308 */ /* 0x000e620000000800 */
[----:B------:R-:W-:Y:S01]  /*5a30*/  PRMT R40, R42, 0x7771, RZ ;  /* 0x000077712a287816 */ /* 0x000fe200000000ff */
[----:B------:R-:W-:Y:S04]  /*5a40*/  IMAD.IADD R44, R134, 0x1, R125 ;  /* 0x00000001862c7824 */ /* 0x000fe800078e027d */
[----:B------:R-:W-:Y:S01]  /*5a50*/  @!P1 FADD.FTZ R222, -R222, -RZ ;  /* 0x800000ffdede9221 */ /* 0x000fe20000010100 */
[----:B--2---:R-:W-:Y:S01]  /*5a60*/  @!P4 FADD.FTZ R230, -R230, -RZ ;  /* 0x800000ffe6e6c221 */ /* 0x004fe20000010100 */
[----:B------:R-:W-:Y:S02]  /*5a70*/  ISETP.GT.U32.AND P4, PT, R43, UR9, PT ;  /* 0x000000092b007c0c */ /* 0x000fe4000bf84070 */
[----:B------:R-:W2:Y:S01]  /*5a80*/  MUFU.EX2 R245, R52 ;  /* 0x0000003400f57308 */ /* 0x000ea20000000800 */
[----:B------:R-:W-:Y:S02]  /*5a90*/  PRMT R41, R42, 0x7770, RZ ;  /* 0x000077702a297816 */ /* 0x000fe400000000ff */
[----:B------:R-:W-:Y:S01]  /*5aa0*/  PRMT R42, R234, 0x7773, RZ ;  /* 0x00007773ea2a7816 */ /* 0x000fe200000000ff */
[----:B------:R-:W-:Y:S01]  /*5ab0*/  @P2 FADD.FTZ R228, -R228, -RZ ;  /* 0x800000ffe4e42221 */ /* 0x000fe20000010100 */
[----:B------:R-:W-:Y:S02]  /*5ac0*/  ISETP.LE.U32.AND P5, PT, R41, UR9, PT ;  /* 0x0000000929007c0c */ /* 0x000fe4000bfa3070 */
[----:B------:R-:W-:Y:S03]  /*5ad0*/  ISETP.GT.U32.AND P6, PT, R42, UR9, PT ;  /* 0x000000092a007c0c */ /* 0x000fe6000bfc4070 */
[----:B------:R-:W-:Y:S01]  /*5ae0*/  MUFU.EX2 R236, R51 ;  /* 0x0000003300ec7308 */ /* 0x000fe20000000800 */
[----:B------:R-:W-:Y:S02]  /*5af0*/  ISETP.GT.U32.AND P2, PT, R40, UR9, PT ;  /* 0x0000000928007c0c */ /* 0x000fe4000bf44070 */
[C---:B------:R-:W-:Y:S01]  /*5b00*/  LOP3.LUT R43, R216.reuse, 0xff, RZ, 0xc0, !PT ;  /* 0x000000ffd82b7812 */ /* 0x040fe200078ec0ff */
[----:B------:R-:W-:Y:S01]  /*5b10*/  @P4 FADD.FTZ R221, -R221, -RZ ;  /* 0x800000ffdddd4221 */ /* 0x000fe20000010100 */
[----:B------:R-:W-:Y:S02]  /*5b20*/  ISETP.GT.U32.AND P4, PT, R39, UR9, PT ;  /* 0x0000000927007c0c */ /* 0x000fe4000bf84070 */
[----:B------:R-:W-:Y:S03]  /*5b30*/  LOP3.LUT R39, R216, 0xffff, RZ, 0xc0, !PT ;  /* 0x0000ffffd8277812 */ /* 0x000fe600078ec0ff */
[----:B------:R-:W-:Y:S01]  /*5b40*/  MUFU.EX2 R234, R55 ;  /* 0x0000003700ea7308 */ /* 0x000fe20000000800 */
[--C-:B------:R-:W-:Y:S01]  /*5b50*/  SHF.R.U32.HI R40, RZ, 0x18, R216.reuse ;  /* 0x00000018ff287819 */ /* 0x100fe200000116d8 */
[----:B------:R-:W-:Y:S01]  /*5b60*/  @!P5 FADD.FTZ R247, -R247, -RZ ;  /* 0x800000fff7f7d221 */ /* 0x000fe20000010100 */
[----:B------:R-:W-:Y:S01]  /*5b70*/  ISETP.LE.U32.AND P1, PT, R43, UR9, PT ;  /* 0x000000092b007c0c */ /* 0x000fe2000bf23070 */
[----:B------:R-:W-:Y:S01]  /*5b80*/  @P6 FADD.FTZ R220, -R220, -RZ ;  /* 0x800000ffdcdc6221 */ /* 0x000fe20000010100 */
[----:B------:R-:W-:Y:S01]  /*5b90*/  PRMT R216, R216, 0x7632, R216 ;  /* 0x00007632d8d87816 */ /* 0x000fe200000000d8 */
[----:B------:R-:W-:Y:S01]  /*5ba0*/  @P2 FADD.FTZ R246, -R246, -RZ ;  /* 0x800000fff6f62221 */ /* 0x000fe20000010100 */
[----:B------:R-:W-:Y:S03]  /*5bb0*/  SHF.R.U32.HI R39, RZ, 0x8, R39 ;  /* 0x00000008ff277819 */ /* 0x000fe60000011627 */
[----:B------:R-:W3:Y:S01]  /*5bc0*/  MUFU.EX2 R207, R207 ;  /* 0x000000cf00cf7308 */ /* 0x000ee20000000800 */
[----:B------:R-:W-:Y:S01]  /*5bd0*/  LOP3.LUT R216, R216, 0xff, RZ, 0xc0, !PT ;  /* 0x000000ffd8d87812 */ /* 0x000fe200078ec0ff */
[----:B-1----:R-:W-:Y:S01]  /*5be0*/  @P4 FADD.FTZ R237, -R237, -RZ ;  /* 0x800000ffeded4221 */ /* 0x002fe20000010100 */
[----:B------:R-:W-:Y:S02]  /*5bf0*/  ISETP.LE.U32.AND P6, PT, R40, UR9, PT ;  /* 0x0000000928007c0c */ /* 0x000fe4000bfc3070 */
[----:B------:R-:W-:Y:S02]  /*5c00*/  ISETP.GT.U32.AND P5, PT, R37, UR9, PT ;  /* 0x0000000925007c0c */ /* 0x000fe4000bfa4070 */
[----:B------:R-:W-:Y:S03]  /*5c10*/  LOP3.LUT R39, R39, 0xffff, RZ, 0xc0, !PT ;  /* 0x0000ffff27277812 */ /* 0x000fe600078ec0ff */
[----:B------:R-:W1:Y:S01]  /*5c20*/  MUFU.EX2 R235, R54 ;  /* 0x0000003600eb7308 */ /* 0x000e620000000800 */
[----:B------:R-:W-:Y:S01]  /*5c30*/  PRMT R40, R36, 0x7632, R40 ;  /* 0x0000763224287816 */ /* 0x000fe20000000028 */
[----:B--2---:R-:W-:Y:S01]  /*5c40*/  @!P1 FADD.FTZ R245, -R245, -RZ ;  /* 0x800000fff5f59221 */ /* 0x004fe20000010100 */
[----:B------:R-:W-:Y:S02]  /*5c50*/  ISETP.LE.U32.AND P2, PT, R216, UR9, PT ;  /* 0x00000009d8007c0c */ /* 0x000fe4000bf43070 */
[----:B------:R-:W-:Y:S02]  /*5c60*/  ISETP.LE.U32.AND P4, PT, R39, UR9, PT ;  /* 0x0000000927007c0c */ /* 0x000fe4000bf83070 */
[----:B------:R-:W-:Y:S03]  /*5c70*/  LOP3.LUT R40, R40, 0xff, RZ, 0xc0, !PT ;  /* 0x000000ff28287812 */ /* 0x000fe600078ec0ff */
[----:B------:R-:W2:Y:S01]  /*5c80*/  MUFU.EX2 R219, R58 ;  /* 0x0000003a00db7308 */ /* 0x000ea20000000800 */
[----:B------:R-:W-:Y:S01]  /*5c90*/  LOP3.LUT R39, R36, 0xffff, RZ, 0xc0, !PT ;  /* 0x0000ffff24277812 */ /* 0x000fe200078ec0ff */
[----:B---3--:R-:W-:Y:S01]  /*5ca0*/  @P3 FADD.FTZ R207, -R207, -RZ ;  /* 0x800000ffcfcf3221 */ /* 0x008fe20000010100 */
[----:B------:R-:W-:Y:S01]  /*5cb0*/  ISETP.LE.U32.AND P1, PT, R40, UR9, PT ;  /* 0x0000000928007c0c */ /* 0x000fe2000bf23070 */
[----:B------:R-:W-:Y:S01]  /*5cc0*/  @P5 FADD.FTZ R236, -R236, -RZ ;  /* 0x800000ffecec5221 */ /* 0x000fe20000010100 */
[----:B------:R-:W-:Y:S01]  /*5cd0*/  LOP3.LUT R37, R36, 0xff, RZ, 0xc0, !PT ;  /* 0x000000ff24257812 */ /* 0x000fe200078ec0ff */
[----:B------:R-:W-:Y:S01]  /*5ce0*/  @!P6 FADD.FTZ R234, -R234, -RZ ;  /* 0x800000ffeaeae221 */ /* 0x000fe20000010100 */
[----:B------:R-:W-:Y:S03]  /*5cf0*/  SHF.R.U32.HI R39, RZ, 0x8, R39 ;  /* 0x00000008ff277819 */ /* 0x000fe60000011627 */
[----:B------:R-:W3:Y:S01]  /*5d00*/  MUFU.EX2 R242, R135 ;  /* 0x0000008700f27308 */ /* 0x000ee20000000800 */
[----:B------:R-:W-:Y:S01]  /*5d10*/  ISETP.LE.U32.AND P3, PT, R225, UR9, PT ;  /* 0x00000009e1007c0c */ /* 0x000fe2000bf63070 */
[----:B-1----:R-:W-:Y:S01]  /*5d20*/  @!P2 FADD.FTZ R235, -R235, -RZ ;  /* 0x800000ffebeba221 */ /* 0x002fe20000010100 */
[----:B------:R-:W-:Y:S01]  /*5d30*/  ISETP.GT.U32.AND P6, PT, R213, UR9, PT ;  /* 0x00000009d5007c0c */ /* 0x000fe2000bfc4070 */
[----:B------:R-:W-:Y:S01]  /*5d40*/  @!P4 FADD.FTZ R244, -R244, -RZ ;  /* 0x800000fff4f4c221 */ /* 0x000fe20000010100 */
[----:B------:R-:W-:Y:S02]  /*5d50*/  ISETP.LE.U32.AND P5, PT, R37, UR9, PT ;  /* 0x0000000925007c0c */ /* 0x000fe4000bfa3070 */
[----:B------:R-:W-:Y:S03]  /*5d60*/  SHF.R.U32.HI R36, RZ, 0x18, R36 ;  /* 0x00000018ff247819 */ /* 0x000fe60000011624 */
[----:B------:R-:W1:Y:S01]  /*5d70*/  MUFU.EX2 R227, R56 ;  /* 0x0000003800e37308 */ /* 0x000e620000000800 */
[----:B------:R-:W-:Y:S01]  /*5d80*/  LOP3.LUT R39, R39, 0xffff, RZ, 0xc0, !PT ;  /* 0x0000ffff27277812 */ /* 0x000fe200078ec0ff */
[----:B--2---:R-:W-:Y:S01]  /*5d90*/  @!P1 FADD.FTZ R219, -R219, -RZ ;  /* 0x800000ffdbdb9221 */ /* 0x004fe20000010100 */
[----:B------:R-:W-:Y:S02]  /*5da0*/  ISETP.LE.U32.AND P2, PT, R36, UR9, PT ;  /* 0x0000000924007c0c */ /* 0x000fe4000bf43070 */
[----:B------:R-:W-:Y:S01]  /*5db0*/  ISETP.LE.U32.AND P4, PT, R39, UR9, PT ;  /* 0x0000000927007c0c */ /* 0x000fe2000bf83070 */
[----:B------:R-:W-:Y:S01]  /*5dc0*/  @!P3 FADD.FTZ R243, -R243, -RZ ;  /* 0x800000fff3f3b221 */ /* 0x000fe20000010100 */
[C---:B------:R-:W-:Y:S03]  /*5dd0*/  PRMT R39, R38.reuse, 0x7770, RZ ;  /* 0x0000777026277816 */ /* 0x040fe600000000ff */
[----:B------:R-:W2:Y:S01]  /*5de0*/  MUFU.EX2 R218, R59 ;  /* 0x0000003b00da7308 */ /* 0x000ea20000000800 */
[----:B------:R-:W-:Y:S01]  /*5df0*/  PRMT R37, R38, 0x7771, RZ ;  /* 0x0000777126257816 */ /* 0x000fe200000000ff */
[----:B---3--:R-:W-:Y:S01]  /*5e00*/  @P6 FADD.FTZ R242, -R242, -RZ ;  /* 0x800000fff2f26221 */ /* 0x008fe20000010100 */
[C---:B------:R-:W-:Y:S02]  /*5e10*/  PRMT R36, R38.reuse, 0x7772, RZ ;  /* 0x0000777226247816 */ /* 0x040fe400000000ff */
[----:B------:R-:W-:Y:S02]  /*5e20*/  PRMT R38, R38, 0x7773, RZ ;  /* 0x0000777326267816 */ /* 0x000fe400000000ff */
[----:B------:R-:W-:Y:S03]  /*5e30*/  ISETP.LE.U32.AND P1, PT, R39, UR9, PT ;  /* 0x0000000927007c0c */ /* 0x000fe6000bf23070 */
[----:B------:R-:W3:Y:S01]  /*5e40*/  MUFU.EX2 R226, R57 ;  /* 0x0000003900e27308 */ /* 0x000ee20000000800 */
[----:B------:R-:W-:Y:S01]  /*5e50*/  SEL R135, R145, 0xfffffff0, !P0 ;  /* 0xfffffff091877807 */ /* 0x000fe20004000000 */
[----:B-1----:R-:W-:Y:S01]  /*5e60*/  @!P5 FADD.FTZ R227, -R227, -RZ ;  /* 0x800000ffe3e3d221 */ /* 0x002fe20000010100 */
[----:B------:R-:W-:Y:S02]  /*5e70*/  F2FP.RELU.BF16.F32.PACK_AB R41, R184, R183 ;  /* 0x000000b7b829723e */ /* 0x000fe400000018ff */
[----:B------:R-:W-:Y:S01]  /*5e80*/  F2FP.RELU.BF16.F32.PACK_AB R39, R186, R185 ;  /* 0x000000b9ba27723e */ /* 0x000fe200000018ff */
[----:B------:R-:W-:Y:S01]  /*5e90*/  IMAD.IADD R213, R135, 0x1, R142 ;  /* 0x0000000187d57824 */ /* 0x000fe200078e028e */
[----:B------:R-:W-:Y:S01]  /*5ea0*/  ISETP.GT.U32.AND P3, PT, R36, UR9, PT ;  /* 0x0000000924007c0c */ /* 0x000fe2000bf64070 */
[----:B------:R1:W-:Y:S01]  /*5eb0*/  STS [R144], R41 ;  /* 0x0000002990007388 */ /* 0x0003e20000000800 */
[----:B------:R-:W-:Y:S01]  /*5ec0*/  ISETP.GT.U32.AND P6, PT, R38, UR9, PT ;  /* 0x0000000926007c0c */ /* 0x000fe2000bfc4070 */
[----:B--2---:R-:W-:Y:S01]  /*5ed0*/  @!P2 FADD.FTZ R218, -R218, -RZ ;  /* 0x800000ffdadaa221 */ /* 0x004fe20000010100 */
[----:B------:R-:W-:Y:S01]  /*5ee0*/  ISETP.GT.U32.AND P5, PT, R215, UR9, PT ;  /* 0x00000009d7007c0c */ /* 0x000fe2000bfa4070 */
[----:B------:R-:W-:Y:S01]  /*5ef0*/  IMAD.IADD R215, R135, 0x1, R144 ;  /* 0x0000000187d77824 */ /* 0x000fe200078e0290 */
[----:B------:R-:W-:Y:S01]  /*5f00*/  F2FP.RELU.BF16.F32.PACK_AB R38, R197, R198 ;  /* 0x000000c6c526723e */ /* 0x000fe200000018ff */
[----:B------:R2:W-:Y:S01]  /*5f10*/  STS [R144+0x400], R39 ;  /* 0x0004002790007388 */ /* 0x0005e20000000800 */
[----:B------:R-:W-:Y:S01]  /*5f20*/  F2FP.RELU.BF16.F32.PACK_AB R36, R195, R196 ;  /* 0x000000c4c324723e */ /* 0x000fe200000018ff */
[----:B------:R-:W4:Y:S01]  /*5f30*/  MUFU.EX2 R233, R66 ;  /* 0x0000004200e97308 */ /* 0x000f220000000800 */
[----:B------:R-:W-:Y:S01]  /*5f40*/  ISETP.GT.U32.AND P2, PT, R37, UR9, PT ;  /* 0x0000000925007c0c */ /* 0x000fe2000bf44070 */
[----:B------:R2:W-:Y:S01]  /*5f50*/  STS [R215], R38 ;  /* 0x00000026d7007388 */ /* 0x0005e20000000800 */
[----:B------:R-:W-:Y:S01]  /*5f60*/  F2FP.RELU.BF16.F32.PACK_AB R37, R187, R188 ;  /* 0x000000bcbb25723e */ /* 0x000fe200000018ff */
[----:B---3--:R-:W-:Y:S01]  /*5f70*/  @!P4 FADD.FTZ R226, -R226, -RZ ;  /* 0x800000ffe2e2c221 */ /* 0x008fe20000010100 */
[----:B------:R-:W-:Y:S01]  /*5f80*/  F2FP.RELU.BF16.F32.PACK_AB R42, R193, R194 ;  /* 0x000000c2c12a723e */ /* 0x000fe200000018ff */
[----:B------:R3:W-:Y:S01]  /*5f90*/  STS [R215+0x400], R36 ;  /* 0x00040024d7007388 */ /* 0x0007e20000000800 */
[----:B------:R-:W-:Y:S03]  /*5fa0*/  F2FP.RELU.BF16.F32.PACK_AB R40, R189, R190 ;  /* 0x000000bebd28723e */ /* 0x000fe600000018ff */
[----:B------:R-:W2:Y:S01]  /*5fb0*/  MUFU.EX2 R232, R124 ;  /* 0x0000007c00e87308 */ /* 0x000ea20000000800 */
[----:B------:R-:W-:Y:S01]  /*5fc0*/  F2FP.RELU.BF16.F32.PACK_AB R43, R202, R199 ;  /* 0x000000c7ca2b723e */ /* 0x000fe200000018ff */
[----:B------:R3:W-:Y:S01]  /*5fd0*/  STS [R144+0x2000], R37 ;  /* 0x0020002590007388 */ /* 0x0007e20000000800 */
[----:B------:R-:W-:Y:S01]  /*5fe0*/  ISETP.GT.U32.AND P4, PT, R214, UR9, PT ;  /* 0x00000009d6007c0c */ /* 0x000fe2000bf84070 */
[C---:B------:R-:W-:Y:S01]  /*5ff0*/  IMAD.IADD R214, R135.reuse, 0x1, R148 ;  /* 0x0000000187d67824 */ /* 0x040fe200078e0294 */
[----:B------:R-:W-:Y:S01]  /*6000*/  F2FP.RELU.BF16.F32.PACK_AB R57, R226, R227 ;  /* 0x000000e3e239723e */ /* 0x000fe200000018ff */
[----:B------:R3:W-:Y:S01]  /*6010*/  STS [R144+0x2400], R45 ;  /* 0x0024002d90007388 */ /* 0x0007e20000000800 */
[----:B------:R-:W-:Y:S03]  /*6020*/  IMAD.IADD R212, R135, 0x1, R150 ;  /* 0x0000000187d47824 */ /* 0x000fe600078e0296 */
[----:B------:R-:W3:Y:S01]  /*6030*/  MUFU.EX2 R224, R60 ;  /* 0x0000003c00e07308 */ /* 0x000ee20000000800 */
[----:B-1----:R-:W-:Y:S01]  /*6040*/  F2FP.RELU.BF16.F32.PACK_AB R41, R210, R209 ;  /* 0x000000d1d229723e */ /* 0x002fe200000018ff */
[----:B------:R1:W-:Y:S01]  /*6050*/  STS [R215+0x2000], R42 ;  /* 0x0020002ad7007388 */ /* 0x0003e20000000800 */
[----:B----4-:R-:W-:Y:S01]  /*6060*/  @P5 FADD.FTZ R233, -R233, -RZ ;  /* 0x800000ffe9e95221 */ /* 0x010fe20000010100 */
[----:B------:R-:W-:Y:S02]  /*6070*/  F2FP.RELU.BF16.F32.PACK_AB R55, R218, R219 ;  /* 0x000000dbda37723e */ /* 0x000fe400000018ff */
[----:B------:R4:W-:Y:S01]  /*6080*/  STS [R215+0x2400], R40 ;  /* 0x00240028d7007388 */ /* 0x0009e20000000800 */
[----:B--2---:R-:W-:Y:S03]  /*6090*/  F2FP.RELU.BF16.F32.PACK_AB R39, R203, R200 ;  /* 0x000000c8cb27723e */ /* 0x004fe600000018ff */
[----:B------:R-:W2:Y:S01]  /*60a0*/  MUFU.EX2 R225, R127 ;  /* 0x0000007f00e17308 */ /* 0x000ea20000000800 */
[----:B------:R-:W-:Y:S01]  /*60b0*/  @P4 FADD.FTZ R232, -R232, -RZ ;  /* 0x800000ffe8e84221 */ /* 0x000fe20000010100 */
[----:B------:R4:W-:Y:S01]  /*60c0*/  STS [R148], R43 ;  /* 0x0000002b94007388 */ /* 0x0009e20000000800 */
[----:B------:R-:W-:Y:S02]  /*60d0*/  F2FP.RELU.BF16.F32.PACK_AB R38, R228, R229 ;  /* 0x000000e5e426723e */ /* 0x000fe400000018ff */
[----:B------:R-:W-:Y:S01]  /*60e0*/  FSETP.GE.FTZ.AND P5, PT, R198, RZ, PT ;  /* 0x000000ffc600720b */ /* 0x000fe20003fb6000 */
[----:B------:R4:W-:Y:S01]  /*60f0*/  STS [R148+0x400], R39 ;  /* 0x0004002794007388 */ /* 0x0009e20000000800 */
[----:B---3--:R-:W-:Y:S03]  /*6100*/  F2FP.RELU.BF16.F32.PACK_AB R36, R220, R221 ;  /* 0x000000dddc24723e */ /* 0x008fe600000018ff */
[----:B------:R-:W3:Y:S01]  /*6110*/  MUFU.EX2 R217, R62 ;  /* 0x0000003e00d97308 */ /* 0x000ee20000000800 */
[----:B------:R-:W-:Y:S01]  /*6120*/  F2FP.RELU.BF16.F32.PACK_AB R53, R232, R233 ;  /* 0x000000e9e835723e */ /* 0x000fe200000018ff */
[----:B------:R-:W-:Y:S01]  /*6130*/  STS [R214], R49 ;  /* 0x00000031d6007388 */ /* 0x000fe20000000800 */
[----:B------:R-:W-:Y:S01]  /*6140*/  F2FP.RELU.BF16.F32.PACK_AB R37, R204, R201 ;  /* 0x000000c9cc25723e */ /* 0x000fe200000018ff */
[----:B------:R-:W-:Y:S01]  /*6150*/  @!P1 FADD.FTZ R224, -R224, -RZ ;  /* 0x800000ffe0e09221 */ /* 0x000fe20000010100 */
[----:B------:R-:W-:Y:S01]  /*6160*/  FSETP.GE.FTZ.AND P1, PT, R183, RZ, PT ;  /* 0x000000ffb700720b */ /* 0x000fe20003f36000 */
[----:B------:R3:W-:Y:S01]  /*6170*/  STS [R214+0x400], R47 ;  /* 0x0004002fd6007388 */ /* 0x0007e20000000800 */
[----:B------:R-:W-:Y:S03]  /*6180*/  F2FP.RELU.BF16.F32.PACK_AB R45, R206, R205 ;  /* 0x000000cdce2d723e */ /* 0x000fe600000018ff */
[----:B------:R-:W3:Y:S01]  /*6190*/  MUFU.EX2 R216, R126 ;  /* 0x0000007e00d87308 */ /* 0x000ee20000000800 */
[----:B--2---:R-:W-:Y:S01]  /*61a0*/  @P2 FADD.FTZ R225, -R225, -RZ ;  /* 0x800000ffe1e12221 */ /* 0x004fe20000010100 */
[----:B------:R2:W-:Y:S01]  /*61b0*/  STS [R148+0x2000], R37 ;  /* 0x0020002594007388 */ /* 0x0005e20000000800 */
[----:B-1----:R-:W-:Y:S02]  /*61c0*/  F2FP.RELU.BF16.F32.PACK_AB R42, R246, R247 ;  /* 0x000000f7f62a723e */ /* 0x002fe400000018ff */
[----:B------:R-:W-:Y:S01]  /*61d0*/  FSETP.GE.FTZ.AND P4, PT, R197, RZ, PT ;  /* 0x000000ffc500720b */ /* 0x000fe20003f96000 */
[----:B------:R1:W-:Y:S01]  /*61e0*/  STS [R148+0x2400], R45 ;  /* 0x0024002d94007388 */ /* 0x0003e20000000800 */
[----:B----4-:R-:W-:Y:S01]  /*61f0*/  F2FP.RELU.BF16.F32.PACK_AB R40, R236, R237 ;  /* 0x000000edec28723e */ /* 0x010fe200000018ff */
[----:B---3--:R-:W-:Y:S02]  /*6200*/  @P3 FADD.FTZ R217, -R217, -RZ ;  /* 0x800000ffd9d93221 */ /* 0x008fe40000010100 */
[----:B------:R3:W-:Y:S01]  /*6210*/  STS [R214+0x2400], R41 ;  /* 0x00240029d6007388 */ /* 0x0007e20000000800 */
[----:B------:R-:W-:Y:S02]  /*6220*/  F2FP.RELU.BF16.F32.PACK_AB R43, R207, R208 ;  /* 0x000000d0cf2b723e */ /* 0x000fe400000018ff */
[----:B------:R-:W-:Y:S02]  /*6230*/  FSETP.GE.FTZ.AND P3, PT, R199, RZ, PT ;  /* 0x000000ffc700720b */ /* 0x000fe40003f76000 */
[----:B------:R-:W-:Y:S01]  /*6240*/  F2FP.RELU.BF16.F32.PACK_AB R39, R248, R249 ;  /* 0x000000f9f827723e */ /* 0x000fe200000018ff */
[----:B------:R4:W-:Y:S01]  /*6250*/  STS [R214+0x2000], R43 ;  /* 0x0020002bd6007388 */ /* 0x0009e20000000800 */
[----:B------:R-:W-:Y:S01]  /*6260*/  @P6 FADD.FTZ R216, -R216, -RZ ;  /* 0x800000ffd8d86221 */ /* 0x000fe20000010100 */
[----:B------:R-:W-:Y:S02]  /*6270*/  FSETP.GE.FTZ.AND P6, PT, R184, RZ, PT ;  /* 0x000000ffb800720b */ /* 0x000fe40003fd6000 */
[----:B------:R4:W-:Y:S01]  /*6280*/  STS [R142], R39 ;  /* 0x000000278e007388 */ /* 0x0009e20000000800 */
[----:B------:R-:W-:Y:S02]  /*6290*/  FSETP.GE.FTZ.AND P2, PT, R202, RZ, PT ;  /* 0x000000ffca00720b */ /* 0x000fe40003f56000 */
[----:B------:R-:W-:Y:S02]  /*62a0*/  F2FP.RELU.BF16.F32.PACK_AB R47, R225, R224 ;  /* 0x000000e0e12f723e */ /* 0x000fe400000018ff */
[----:B--2---:R-:W-:Y:S02]  /*62b0*/  F2FP.RELU.BF16.F32.PACK_AB R37, R238, R239 ;  /* 0x000000efee25723e */ /* 0x004fe400000018ff */
[----:B-1----:R-:W-:Y:S03]  /*62c0*/  F2FP.RELU.BF16.F32.PACK_AB R45, R230, R231 ;  /* 0x000000e7e62d723e */ /* 0x002fe600000018ff */
[----:B------:R1:W-:Y:S01]  /*62d0*/  STS [R142+0x400], R37 ;  /* 0x000400258e007388 */ /* 0x0003e20000000800 */
[----:B---3--:R-:W-:Y:S03]  /*62e0*/  F2FP.RELU.BF16.F32.PACK_AB R41, R244, R245 ;  /* 0x000000f5f429723e */ /* 0x008fe600000018ff */
[----:B------:R-:W-:Y:S04]  /*62f0*/  STS [R213], R42 ;  /* 0x0000002ad5007388 */ /* 0x000fe80000000800 */
[----:B------:R-:W-:Y:S01]  /*6300*/  STS [R213+0x400], R40 ;  /* 0x00040028d5007388 */ /* 0x000fe20000000800 */
[----:B----4-:R-:W-:Y:S03]  /*6310*/  F2FP.RELU.BF16.F32.PACK_AB R43, R222, R223 ;  /* 0x000000dfde2b723e */ /* 0x010fe600000018ff */
[----:B------:R2:W-:Y:S01]  /*6320*/  STS [R142+0x2000], R45 ;  /* 0x0020002d8e007388 */ /* 0x0005e20000000800 */
[----:B------:R-:W-:Y:S03]  /*6330*/  F2FP.RELU.BF16.F32.PACK_AB R39, R234, R235 ;  /* 0x000000ebea27723e */ /* 0x000fe600000018ff */
[----:B------:R-:W-:Y:S04]  /*6340*/  STS [R142+0x2400], R43 ;  /* 0x0024002b8e007388 */ /* 0x000fe80000000800 */
[----:B------:R-:W-:Y:S04]  /*6350*/  STS [R213+0x2000], R38 ;  /* 0x00200026d5007388 */ /* 0x000fe80000000800 */
[----:B------:R-:W-:Y:S01]  /*6360*/  STS [R213+0x2400], R36 ;  /* 0x00240024d5007388 */ /* 0x000fe20000000800 */
[----:B-1----:R-:W-:Y:S03]  /*6370*/  F2FP.RELU.BF16.F32.PACK_AB R37, R242, R243 ;  /* 0x000000f3f225723e */ /* 0x002fe600000018ff */
[----:B------:R-:W-:Y:S04]  /*6380*/  STS [R150], R41 ;  /* 0x0000002996007388 */ /* 0x000fe80000000800 */
[----:B------:R-:W-:Y:S04]  /*6390*/  STS [R150+0x400], R39 ;  /* 0x0004002796007388 */ /* 0x000fe80000000800 */
[----:B------:R-:W-:Y:S01]  /*63a0*/  STS [R212], R37 ;  /* 0x00000025d4007388 */ /* 0x000fe20000000800 */
[----:B--2---:R-:W-:Y:S03]  /*63b0*/  F2FP.RELU.BF16.F32.PACK_AB R45, R216, R217 ;  /* 0x000000d9d82d723e */ /* 0x004fe600000018ff */
        /* <DEDUP_REMOVED lines=14> */
[----:B------:R1:W-:Y:S01]  /*64a0*/  LDSM.16.M88.4 R112, [R44+0x5000] ;  /* 0x005000002c70783b */ /* 0x0003e20000000200 */
[-C--:B------:R-:W-:Y:S07]  /*64b0*/  HMMA.16816.F32.BF16 R12, R60, R38.reuse, RZ ;  /* 0x000000263c0c723c */ /* 0x080fee00000418ff */
[----:B------:R-:W2:Y:S01]  /*64c0*/  LDSM.16.M88.4 R108, [R136+0x2000] ;  /* 0x00200000886c783b */ /* 0x000ea20000000200 */
[C---:B------:R-:W-:Y:S07]  /*64d0*/  HMMA.16816.F32.BF16 R16, R64.reuse, R38, RZ ;  /* 0x000000264010723c */ /* 0x040fee00000418ff */
[----:B------:R-:W2:Y:S01]  /*64e0*/  LDSM.16.M88.4 R116, [R136+0x2400] ;  /* 0x002400008874783b */ /* 0x000ea20000000200 */
[-C--:B---3--:R-:W-:Y:S07]  /*64f0*/  HMMA.16816.F32.BF16 R20, R64, R40.reuse, RZ ;  /* 0x000000284014723c */ /* 0x088fee00000418ff */
[----:B------:R-:W3:Y:S01]  /*6500*/  LDSM.16.M88.4 R120, [R136+0x2800] ;  /* 0x002800008878783b */ /* 0x000ee20000000200 */
[C---:B------:R-:W-:Y:S07]  /*6510*/  HMMA.16816.F32.BF16 R24, R60.reuse, R40, RZ ;  /* 0x000000283c18723c */ /* 0x040fee00000418ff */
[----:B------:R3:W3:Y:S01]  /*6520*/  LDSM.16.M88.4 R124, [R136+0x2c00] ;  /* 0x002c0000887c783b */ /* 0x0006e20000000200 */
[-C--:B------:R-:W-:Y:S08]  /*6530*/  HMMA.16816.F32.BF16 R28, R60, R42.reuse, RZ ;  /* 0x0000002a3c1c723c */ /* 0x080ff000000418ff */
[C---:B------:R-:W-:Y:S08]  /*6540*/  HMMA.16816.F32.BF16 R32, R64.reuse, R42, RZ ;  /* 0x0000002a4020723c */ /* 0x040ff000000418ff */
[-C--:B----4-:R-:W-:Y:S08]  /*6550*/  HMMA.16816.F32.BF16 R36, R64, R48.reuse, RZ ;  /* 0x000000304024723c */ /* 0x090ff000000418ff */
[C---:B------:R-:W-:Y:S08]  /*6560*/  HMMA.16816.F32.BF16 R40, R60.reuse, R48, RZ ;  /* 0x000000303c28723c */ /* 0x040ff000000418ff */
[-C--:B-1----:R-:W-:Y:S08]  /*6570*/  HMMA.16816.F32.BF16 R44, R60, R50.reuse, RZ ;  /* 0x000000323c2c723c */ /* 0x082ff000000418ff */
[C---:B------:R-:W-:Y:S08]  /*6580*/  HMMA.16816.F32.BF16 R48, R64.reuse, R50, RZ ;  /* 0x000000324030723c */ /* 0x040ff000000418ff */
[-C--:B------:R-:W-:Y:S08]  /*6590*/  HMMA.16816.F32.BF16 R52, R64, R100.reuse, RZ ;  /* 0x000000644034723c */ /* 0x080ff000000418ff */
[C---:B------:R-:W-:Y:S08]  /*65a0*/  HMMA.16816.F32.BF16 R56, R60.reuse, R100, RZ ;  /* 0x000000643c38723c */ /* 0x040ff000000418ff */
[-C--:B------:R-:W-:Y:S08]  /*65b0*/  HMMA.16816.F32.BF16 R60, R60, R102.reuse, RZ ;  /* 0x000000663c3c723c */ /* 0x080ff000000418ff */
[----:B------:R-:W-:Y:S08]  /*65c0*/  HMMA.16816.F32.BF16 R64, R64, R102, RZ ;  /* 0x000000664040723c */ /* 0x000ff000000418ff */
[-C--:B--2---:R-:W-:Y:S08]  /*65d0*/  HMMA.16816.F32.BF16 R4, R104, R108.reuse, R4 ;  /* 0x0000006c6804723c */ /* 0x084ff00000041804 */
[C---:B------:R-:W-:Y:S08]  /*65e0*/  HMMA.16816.F32.BF16 R8, R112.reuse, R108, R8 ;  /* 0x0000006c7008723c */ /* 0x040ff00000041808 */
[-C--:B------:R-:W-:Y:S03]  /*65f0*/  HMMA.16816.F32.BF16 R12, R112, R110.reuse, R12 ;  /* 0x0000006e700c723c */ /* 0x080fe6000004180c */
[----:B---3--:R-:W-:Y:S05]  /*6600*/  FADD.FTZ R136, -R155, R5 ;  /* 0x000000059b887221 */ /* 0x008fea0000010100 */
[C---:B------:R-:W-:Y:S08]  /*6610*/  HMMA.16816.F32.BF16 R16, R104.reuse, R110, R16 ;  /* 0x0000006e6810723c */ /* 0x040ff00000041810 */
[-C--:B------:R-:W-:Y:S08]  /*6620*/  HMMA.16816.F32.BF16 R20, R104, R116.reuse, R20 ;  /* 0x000000746814723c */ /* 0x080ff00000041814 */
[C---:B------:R-:W-:Y:S08]  /*6630*/  HMMA.16816.F32.BF16 R24, R112.reuse, R116, R24 ;  /* 0x000000747018723c */ /* 0x040ff00000041818 */
[-C--:B------:R-:W-:Y:S08]  /*6640*/  HMMA.16816.F32.BF16 R28, R112, R118.reuse, R28 ;  /* 0x00000076701c723c */ /* 0x080ff0000004181c */
[C---:B------:R-:W-:Y:S08]  /*6650*/  HMMA.16816.F32.BF16 R32, R104.reuse, R118, R32 ;  /* 0x000000766820723c */ /* 0x040ff00000041820 */
[-C--:B------:R-:W-:Y:S08]  /*6660*/  HMMA.16816.F32.BF16 R36, R104, R120.reuse, R36 ;  /* 0x000000786824723c */ /* 0x080ff00000041824 */
[C---:B------:R-:W-:Y:S04]  /*6670*/  HMMA.16816.F32.BF16 R40, R112.reuse, R120, R40 ;  /* 0x000000787028723c */ /* 0x040fe80000041828 */
[----:B------:R-:W-:Y:S02]  /*6680*/  VIADD R121, R167, 0x1 ;  /* 0x00000001a7797836 */ /* 0x000fe40000000000 */
[C---:B------:R-:W-:Y:S02]  /*6690*/  FADD.FTZ R120, -R155.reuse, R4 ;  /* 0x000000049b787221 */ /* 0x040fe40000010100 */
[-C--:B------:R-:W-:Y:S03]  /*66a0*/  HMMA.16816.F32.BF16 R44, R112, R122.reuse, R44 ;  /* 0x0000007a702c723c */ /* 0x080fe6000004182c */
[-C--:B------:R-:W-:Y:S01]  /*66b0*/  FSEL R120, R120, R155.reuse, P1 ;  /* 0x0000009b78787208 */ /* 0x080fe20000800000 */
[----:B------:R-:W-:Y:S01]  /*66c0*/  FADD.FTZ R36, -R155, R36 ;  /* 0x000000249b247221 */ /* 0x000fe20000010100 */
[----:B------:R-:W-:Y:S02]  /*66d0*/  ISETP.NE.AND P1, PT, R121, 0x1, PT ;  /* 0x000000017900780c */ /* 0x000fe40003f25270 */
[-C--:B------:R-:W-:Y:S01]  /*66e0*/  FSEL R121, R136, R155.reuse, P6 ;  /* 0x0000009b88797208 */ /* 0x080fe20003000000 */
[C---:B------:R-:W-:Y:S04]  /*66f0*/  HMMA.16816.F32.BF16 R48, R104.reuse, R122, R48 ;  /* 0x0000007a6830723c */ /* 0x040fe80000041830 */
[----:B------:R-:W-:Y:S01]  /*6700*/  FSETP.GE.FTZ.AND P6, PT, R247, RZ, PT ;  /* 0x000000fff700720b */ /* 0x000fe20003fd6000 */
[C---:B------:R-:W-:Y:S01]  /*6710*/  FADD.FTZ R122, -R155.reuse, R16 ;  /* 0x000000109b7a7221 */ /* 0x040fe20000010100 */
[----:B------:R-:W-:Y:S01]  /*6720*/  FADD.FTZ R136, -R155, R21 ;  /* 0x000000159b887221 */ /* 0x000fe20000010100 */
[----:B------:R-:W-:Y:S01]  /*6730*/  FMUL.FTZ R120, R183, R120 ;  /* 0x00000078b7787220 */ /* 0x000fe20000410000 */
[-C--:B------:R-:W-:Y:S03]  /*6740*/  HMMA.16816.F32.BF16 R52, R104, R124.reuse, R52 ;  /* 0x0000007c6834723c */ /* 0x080fe60000041834 */
[----:B------:R-:W-:Y:S01]  /*6750*/  FSEL R123, R122, R155, P5 ;  /* 0x0000009b7a7b7208 */ /* 0x000fe20002800000 */
[----:B------:R-:W-:Y:S01]  /*6760*/  FADD.FTZ R122, -R155, R20 ;  /* 0x000000149b7a7221 */ /* 0x000fe20000010100 */
[----:B------:R-:W-:Y:S01]  /*6770*/  FSETP.GE.FTZ.AND P5, PT, R211, RZ, PT ;  /* 0x000000ffd300720b */ /* 0x000fe20003fb6000 */
[----:B------:R-:W-:Y:S02]  /*6780*/  FMUL.FTZ R121, R184, R121 ;  /* 0x00000079b8797220 */ /* 0x000fe40000410000 */
[C---:B------:R-:W-:Y:S04]  /*6790*/  HMMA.16816.F32.BF16 R56, R112.reuse, R124, R56 ;  /* 0x0000007c7038723c */ /* 0x040fe80000041838 */
[----:B------:R-:W-:Y:S01]  /*67a0*/  FSEL R122, R122, R155, P3 ;  /* 0x0000009b7a7a7208 */ /* 0x000fe20001800000 */
[----:B------:R-:W-:Y:S01]  /*67b0*/  FADD.FTZ R124, -R155, R17 ;  /* 0x000000119b7c7221 */ /* 0x000fe20000010100 */
[----:B------:R-:W-:Y:S01]  /*67c0*/  FSETP.GE.FTZ.AND P3, PT, R249, RZ, PT ;  /* 0x000000fff900720b */ /* 0x000fe20003f76000 */
[----:B------:R-:W-:Y:S01]  /*67d0*/  FMUL.FTZ R198, R198, R123 ;  /* 0x0000007bc6c67220 */ /* 0x000fe20000410000 */
[-C--:B------:R-:W-:Y:S01]  /*67e0*/  FSEL R123, R136, R155.reuse, P2 ;  /* 0x0000009b887b7208 */ /* 0x080fe20001000000 */
[-C--:B------:R-:W-:Y:S03]  /*67f0*/  HMMA.16816.F32.BF16 R60, R112, R126.reuse, R60 ;  /* 0x0000007e703c723c */ /* 0x080fe6000004183c */
[----:B------:R-:W-:Y:S01]  /*6800*/  FSEL R124, R124, R155, P4 ;  /* 0x0000009b7c7c7208 */ /* 0x000fe20002000000 */
[----:B------:R-:W-:Y:S01]  /*6810*/  FMUL.FTZ R122, R199, R122 ;  /* 0x0000007ac77a7220 */ /* 0x000fe20000410000 */
[----:B------:R-:W-:Y:S01]  /*6820*/  FSETP.GE.FTZ.AND P4, PT, R250, RZ, PT ;  /* 0x000000fffa00720b */ /* 0x000fe20003f96000 */
[----:B------:R-:W-:Y:S01]  /*6830*/  FMUL.FTZ R123, R202, R123 ;  /* 0x0000007bca7b7220 */ /* 0x000fe20000410000 */
[----:B------:R-:W-:Y:S01]  /*6840*/  FSETP.GE.FTZ.AND P2, PT, R248, RZ, PT ;  /* 0x000000fff800720b */ /* 0x000fe20003f56000 */
[----:B------:R-:W-:Y:S04]  /*6850*/  HMMA.16816.F32.BF16 R64, R104, R126, R64 ;  /* 0x0000007e6840723c */ /* 0x000fe80000041840 */
[----:B------:R-:W-:Y:S01]  /*6860*/  F2FP.BF16.F32.PACK_AB R121, R121, R120 ;  /* 0x000000787979723e */ /* 0x000fe200000010ff */
[----:B------:R-:W-:Y:S01]  /*6870*/  FMUL.FTZ R197, R197, R124 ;  /* 0x0000007cc5c57220 */ /* 0x000fe20000410000 */
[-C--:B------:R-:W-:Y:S01]  /*6880*/  FSEL R36, R36, R155.reuse, P3 ;  /* 0x0000009b24247208 */ /* 0x080fe20001800000 */
[C---:B------:R-:W-:Y:S01]  /*6890*/  FADD.FTZ R124, -R155.reuse, R33 ;  /* 0x000000219b7c7221 */ /* 0x040fe20000010100 */
[----:B------:R-:W-:Y:S01]  /*68a0*/  FSETP.GE.FTZ.AND P3, PT, R244, RZ, PT ;  /* 0x000000fff400720b */ /* 0x000fe20003f76000 */
[----:B------:R-:W-:Y:S01]  /*68b0*/  FADD.FTZ R126, -R155, R37 ;  /* 0x000000259b7e7221 */ /* 0x000fe20000010100 */
[----:B------:R-:W-:Y:S01]  /*68c0*/  F2FP.BF16.F32.PACK_AB R123, R123, R122 ;  /* 0x0000007a7b7b723e */ /* 0x000fe200000010ff */
[C---:B------:R-:W-:Y:S01]  /*68d0*/  FADD.FTZ R120, -R155.reuse, R32 ;  /* 0x000000209b787221 */ /* 0x040fe20000010100 */
[-C--:B------:R-:W-:Y:S01]  /*68e0*/  FSEL R37, R124, R155.reuse, P4 ;  /* 0x0000009b7c257208 */ /* 0x080fe20002000000 */
[----:B------:R-:W-:Y:S01]  /*68f0*/  FADD.FTZ R52, -R155, R52 ;  /* 0x000000349b347221 */ /* 0x000fe20000010100 */
[----:B------:R-:W-:Y:S01]  /*6900*/  FSETP.GE.FTZ.AND P4, PT, R245, RZ, PT ;  /* 0x000000fff500720b */ /* 0x000fe20003f96000 */
[C---:B------:R-:W-:Y:S01]  /*6910*/  FADD.FTZ R124, -R155.reuse, R53 ;  /* 0x000000359b7c7221 */ /* 0x040fe20000010100 */
[-C--:B------:R-:W-:Y:S01]  /*6920*/  FSEL R125, R126, R155.reuse, P2 ;  /* 0x0000009b7e7d7208 */ /* 0x080fe20001000000 */
[C---:B------:R-:W-:Y:S01]  /*6930*/  FADD.FTZ R48, -R155.reuse, R48 ;  /* 0x000000309b307221 */ /* 0x040fe20000010100 */
[----:B------:R-:W-:Y:S01]  /*6940*/  FSETP.GE.FTZ.AND P2, PT, R242, RZ, PT ;  /* 0x000000fff200720b */ /* 0x000fe20003f56000 */
[----:B------:R-:W-:Y:S01]  /*6950*/  FADD.FTZ R122, -R155, R49 ;  /* 0x000000319b7a7221 */ /* 0x000fe20000010100 */
[-C--:B------:R-:W-:Y:S01]  /*6960*/  FSEL R120, R120, R155.reuse, P5 ;  /* 0x0000009b78787208 */ /* 0x080fe20002800000 */
        /* <DEDUP_REMOVED lines=16> */
[----:B------:R-:W-:Y:S01]  /*6a70*/  FMUL.FTZ R37, R250, R37 ;  /* 0x00000025fa257220 */ /* 0x000fe20000410000 */
[----:B------:R-:W-:Y:S01]  /*6a80*/  FSEL R64, R64, R155, P3 ;  /* 0x0000009b40407208 */ /* 0x000fe20001800000 */
[----:B------:R-:W-:Y:S01]  /*6a90*/  @P2 FADD.FTZ R155, -R155, R65 ;  /* 0x000000419b9b2221 */ /* 0x000fe20000010100 */
[----:B------:R-:W-:Y:S01]  /*6aa0*/  FSETP.GE.FTZ.AND P3, PT, R185, RZ, PT ;  /* 0x000000ffb900720b */ /* 0x000fe20003f76000 */
[C---:B------:R-:W-:Y:S01]  /*6ab0*/  FADD.FTZ R36, -R153.reuse, R6 ;  /* 0x0000000699247221 */ /* 0x040fe20000010100 */
[----:B------:R-:W-:Y:S01]  /*6ac0*/  FSETP.GE.FTZ.AND P2, PT, R186, RZ, PT ;  /* 0x000000ffba00720b */ /* 0x000fe20003f56000 */
[----:B------:R-:W-:Y:S01]  /*6ad0*/  FADD.FTZ R52, -R153, R7 ;  /* 0x0000000799347221 */ /* 0x000fe20000010100 */
[----:B------:R-:W-:Y:S01]  /*6ae0*/  F2FP.BF16.F32.PACK_AB R48, R49, R48 ;  /* 0x000000303130723e */ /* 0x000fe200000010ff */
[----:B------:R-:W-:Y:S01]  /*6af0*/  FMUL.FTZ R243, R243, R64 ;  /* 0x00000040f3f37220 */ /* 0x000fe20000410000 */
[----:B------:R-:W-:Y:S01]  /*6b00*/  F2FP.BF16.F32.PACK_AB R198, R197, R198 ;  /* 0x000000c6c5c6723e */ /* 0x000fe200000010ff */
[----:B------:R-:W-:Y:S01]  /*6b10*/  FMUL.FTZ R242, R242, R155 ;  /* 0x0000009bf2f27220 */ /* 0x000fe20000410000 */
[----:B------:R-:W-:Y:S02]  /*6b20*/  F2FP.BF16.F32.PACK_AB R37, R37, R120 ;  /* 0x000000782525723e */ /* 0x000fe400000010ff */
[-C--:B------:R-:W-:Y:S02]  /*6b30*/  FSEL R36, R36, R153.reuse, P3 ;  /* 0x0000009924247208 */ /* 0x080fe40001800000 */
[----:B------:R-:W-:Y:S01]  /*6b40*/  FSEL R49, R52, R153, P2 ;  /* 0x0000009934317208 */ /* 0x000fe20001000000 */
        /* <DEDUP_REMOVED lines=15> */
[----:B------:R-:W-:Y:S01]  /*6c40*/  @!P2 LEA R16, P4, R5, R154, 0x7 ;  /* 0x0000009a0510a211 */ /* 0x000fe200078838ff */
[----:B------:R-:W-:Y:S02]  /*6c50*/  @!P3 IMAD.MOV.U32 R155, RZ, RZ, R151 ;  /* 0x000000ffff9bb224 */ /* 0x000fe400078e0097 */
        /* <DEDUP_REMOVED lines=17> */
.L_x_1311:
        /* <DEDUP_REMOVED lines=25> */
[C---:B------:R-:W-:Y:S01]  /*6f00*/  FADD.FTZ R50, -R153.reuse, R50 ;  /* 0x0000003299327221 */ /* 0x040fe20000010100 */
[----:B------:R-:W-:Y:S01]  /*6f10*/  F2FP.BF16.F32.PACK_AB R7, R6, R7 ;  /* 0x000000070607723e */ /* 0x000fe200000010ff */
[C---:B------:R-:W-:Y:S01]  /*6f20*/  FADD.FTZ R6, -R153.reuse, R51 ;  /* 0x0000003399067221 */ /* 0x040fe20000010100 */
[-C--:B------:R-:W-:Y:S01]  /*6f30*/  FSEL R38, R38, R153.reuse, P3 ;  /* 0x0000009926267208 */ /* 0x080fe20001800000 */
[----:B-1----:R-:W-:Y:S01]  /*6f40*/  FADD.FTZ R16, -R153, R35 ;  /* 0x0000002399107221 */ /* 0x002fe20000010100 */
[----:B------:R-:W-:Y:S01]  /*6f50*/  FSETP.GE.FTZ.AND P3, PT, R237, RZ, PT ;  /* 0x000000ffed00720b */ /* 0x000fe20003f76000 */
[----:B------:R-:W-:Y:S01]  /*6f60*/  STS [R144+-0x8000], R121 ;  /* 0xff80007990007388 */ /* 0x000fe20000000800 */
[----:B------:R-:W-:Y:S01]  /*6f70*/  FSETP.GE.FTZ.AND P6, PT, R236, RZ, PT ;  /* 0x000000ffec00720b */ /* 0x000fe20003fd6000 */
[C---:B------:R-:W-:Y:S01]  /*6f80*/  FADD.FTZ R54, -R153.reuse, R54 ;  /* 0x0000003699367221 */ /* 0x040fe20000010100 */
[----:B------:R-:W-:Y:S01]  /*6f90*/  FSEL R19, R18, R153, P2 ;  /* 0x0000009912137208 */ /* 0x000fe20001000000 */
[----:B------:R-:W-:Y:S01]  /*6fa0*/  FADD.FTZ R66, -R153, R66 ;  /* 0x0000004299427221 */ /* 0x000fe20000010100 */
[----:B------:R-:W-:Y:S01]  /*6fb0*/  F2FP.BF16.F32.PACK_AB R49, R49, R36 ;  /* 0x000000243131723e */ /* 0x000fe200000010ff */
[----:B-----5:R-:W-:Y:S01]  /*6fc0*/  FADD.FTZ R9, -R182, R9 ;  /* 0x00000009b6097221 */ /* 0x020fe20000010100 */
[----:B------:R-:W-:Y:S01]  /*6fd0*/  FSETP.GE.FTZ.AND P2, PT, R232, RZ, PT ;  /* 0x000000ffe800720b */ /* 0x000fe20003f56000 */
[----:B------:R-:W-:Y:S01]  /*6fe0*/  FADD.FTZ R13, -R182, R13 ;  /* 0x0000000db60d7221 */ /* 0x000fe20000010100 */
[----:B------:R-:W-:Y:S01]  /*6ff0*/  F2FP.BF16.F32.PACK_AB R4, R4, R5 ;  /* 0x000000050404723e */ /* 0x000fe200000010ff */
[----:B------:R-:W-:Y:S01]  /*7000*/  STS [R144+-0x7c00], R49 ;  /* 0xff84003190007388 */ /* 0x000fe20000000800 */
[-C--:B------:R-:W-:Y:S01]  /*7010*/  FSEL R50, R50, R153.reuse, P3 ;  /* 0x0000009932327208 */ /* 0x080fe20001800000 */
[----:B------:R-:W-:Y:S01]  /*7020*/  FADD.FTZ R23, -R182, R12 ;  /* 0x0000000cb6177221 */ /* 0x000fe20000010100 */
[----:B------:R-:W-:Y:S01]  /*7030*/  FSEL R5, R6, R153, P6 ;  /* 0x0000009906057208 */ /* 0x000fe20003000000 */
[----:B------:R1:W-:Y:S01]  /*7040*/  STS [R215+-0x7c00], R4 ;  /* 0xff840004d7007388 */ /* 0x0003e20000000800 */
[----:B------:R-:W-:Y:S01]  /*7050*/  FSETP.GE.FTZ.AND P4, PT, R240, RZ, PT ;  /* 0x000000fff000720b */ /* 0x000fe20003f96000 */
[----:B------:R-:W-:Y:S01]  /*7060*/  FMUL.FTZ R50, R237, R50 ;  /* 0x00000032ed327220 */ /* 0x000fe20000410000 */
[----:B------:R-:W-:Y:S01]  /*7070*/  FSETP.GE.FTZ.AND P5, PT, R235, RZ, PT ;  /* 0x000000ffeb00720b */ /* 0x000fe20003fb6000 */
[----:B------:R-:W-:Y:S01]  /*7080*/  FMUL.FTZ R5, R236, R5 ;  /* 0x00000005ec057220 */ /* 0x000fe20000410000 */
[-C--:B------:R-:W-:Y:S01]  /*7090*/  FSEL R17, R16, R153.reuse, P4 ;  /* 0x0000009910117208 */ /* 0x080fe20002000000 */
[----:B------:R-:W-:Y:S01]  /*70a0*/  FADD.FTZ R16, -R153, R55 ;  /* 0x0000003799107221 */ /* 0x000fe20000010100 */
[----:B------:R-:W-:Y:S01]  /*70b0*/  FSETP.GE.FTZ.AND P4, PT, R234, RZ, PT ;  /* 0x000000ffea00720b */ /* 0x000fe20003f96000 */
[C---:B------:R-:W-:Y:S01]  /*70c0*/  FADD.FTZ R25, -R182.reuse, R25 ;  /* 0x00000019b6197221 */ /* 0x040fe20000010100 */
[----:B------:R-:W-:Y:S01]  /*70d0*/  FSETP.GE.FTZ.AND P3, PT, R233, RZ, PT ;  /* 0x000000ffe900720b */ /* 0x000fe20003f76000 */
[C---:B------:R-:W-:Y:S01]  /*70e0*/  FADD.FTZ R29, -R182.reuse, R29 ;  /* 0x0000001db61d7221 */ /* 0x040fe20000010100 */
        /* <DEDUP_REMOVED lines=8> */
[----:B------:R-:W-:Y:S01]  /*7170*/  FSETP.GE.FTZ.AND P2, PT, R188, RZ, PT ;  /* 0x000000ffbc00720b */ /* 0x000fe20003f56000 */
        /* <DEDUP_REMOVED lines=35> */
[-C--:B-1----:R-:W-:Y:S01]  /*73b0*/  FSEL R4, R29, R182.reuse, P4 ;  /* 0x000000b61d047208 */ /* 0x082fe20002000000 */
[----:B------:R1:W-:Y:S01]  /*73c0*/  STS [R144+-0x6000], R5 ;  /* 0xffa0000590007388 */ /* 0x0003e20000000800 */
        /* <DEDUP_REMOVED lines=21> */
[----:B------:R-:W-:Y:S01]  /*7520*/  FADD.FTZ R46, -R171, R46 ;  /* 0x0000002eab2e7221 */ /* 0x000fe20000010100 */
        /* <DEDUP_REMOVED lines=13> */
[----:B------:R-:W-:Y:S01]  /*7600*/  FMUL.FTZ R66, R233, R66 ;  /* 0x00000042e9427220 */ /* 0x000fe20000410000 */
[----:B------:R-:W-:Y:S01]  /*7610*/  FSEL R23, R23, R182, P3 ;  /* 0x000000b617177208 */ /* 0x000fe20001800000 */
[----:B------:R-:W-:Y:S01]  /*7620*/  @P2 FADD.FTZ R182, -R182, R61 ;  /* 0x0000003db6b62221 */ /* 0x000fe20000010100 */
        /* <DEDUP_REMOVED lines=16> */
[----:B------:R-:W-:Y:S01]  /*7730*/  FSETP.GE.FTZ.AND P2, PT, R206, RZ, PT ;  /* 0x000000ffce00720b */ /* 0x000fe20003f56000 */
[----:B------:R-:W-:Y:S01]  /*7740*/  FADD.FTZ R4, -R171, R31 ;  /* 0x0000001fab047221 */ /* 0x000fe20000010100 */
[----:B------:R-:W-:Y:S01]  /*7750*/  FSEL R26, R26, R171, P3 ;  /* 0x000000ab1a1a7208 */ /* 0x000fe20001800000 */
[----:B------:R-:W-:Y:S01]  /*7760*/  STS [R144+-0x5c00], R11 ;  /* 0xffa4000b90007388 */ /* 0x000fe20000000800 */
[----:B------:R-:W-:Y:S01]  /*7770*/  F2FP.BF16.F32.PACK_AB R6, R6, R13 ;  /* 0x0000000d0606723e */ /* 0x000fe200000010ff */
[----:B------:R-:W-:Y:S01]  /*7780*/  FMUL.FTZ R153, R232, R153 ;  /* 0x00000099e8997220 */ /* 0x000fe20000410000 */
[-C--:B-1----:R-:W-:Y:S01]  /*7790*/  FSEL R5, R10, R171.reuse, P2 ;  /* 0x000000ab0a057208 */ /* 0x082fe20001000000 */
[----:B------:R-:W-:Y:S01]  /*77a0*/  STS [R215+-0x6000], R8 ;  /* 0xffa00008d7007388 */ /* 0x000fe20000000800 */
[----:B------:R-:W-:Y:S01]  /*77b0*/  FSETP.GE.FTZ.AND P3, PT, R209, RZ, PT ;  /* 0x000000ffd100720b */ /* 0x000fe20003f76000 */
[----:B------:R-:W-:Y:S01]  /*77c0*/  FMUL.FTZ R26, R205, R26 ;  /* 0x0000001acd1a7220 */ /* 0x000fe20000410000 */
[----:B------:R-:W-:Y:S01]  /*77d0*/  FSETP.GE.FTZ.AND P2, PT, R210, RZ, PT ;  /* 0x000000ffd200720b */ /* 0x000fe20003f56000 */
[----:B------:R-:W-:Y:S01]  /*77e0*/  STS [R215+-0x5c00], R6 ;  /* 0xffa40006d7007388 */ /* 0x000fe20000000800 */
[----:B------:R-:W-:Y:S01]  /*77f0*/  FSEL R30, R30, R171, P3 ;  /* 0x000000ab1e1e7208 */ /* 0x000fe20001800000 */
[----:B------:R-:W-:Y:S01]  /*7800*/  FMUL.FTZ R5, R206, R5 ;  /* 0x00000005ce057220 */ /* 0x000fe20000410000 */
[----:B------:R-:W-:Y:S01]  /*7810*/  FSEL R13, R4, R171, P2 ;  /* 0x000000ab040d7208 */ /* 0x000fe20001000000 */
[----:B------:R-:W-:Y:S01]  /*7820*/  STS [R148+-0x8000], R123 ;  /* 0xff80007b94007388 */ /* 0x000fe20000000800 */
[----:B------:R-:W-:Y:S01]  /*7830*/  F2FP.BF16.F32.PACK_AB R17, R17, R34 ;  /* 0x000000221111723e */ /* 0x000fe200000010ff */
[----:B------:R-:W-:Y:S01]  /*7840*/  FMUL.FTZ R30, R209, R30 ;  /* 0x0000001ed11e7220 */ /* 0x000fe20000410000 */
[----:B------:R-:W-:Y:S01]  /*7850*/  FADD.FTZ R4, -R171, R43 ;  /* 0x0000002bab047221 */ /* 0x000fe20000010100 */
[----:B------:R-:W-:Y:S01]  /*7860*/  STS [R148+-0x7c00], R7 ;  /* 0xff84000794007388 */ /* 0x000fe20000000800 */
[----:B------:R-:W-:Y:S01]  /*7870*/  FMUL.FTZ R13, R210, R13 ;  /* 0x0000000dd20d7220 */ /* 0x000fe20000410000 */
[----:B------:R-:W-:Y:S01]  /*7880*/  F2FP.BF16.F32.PACK_AB R5, R5, R26 ;  /* 0x0000001a0505723e */ /* 0x000fe200000010ff */
[----:B------:R-:W-:Y:S01]  /*7890*/  FADD.FTZ R10, -R171, R59 ;  /* 0x0000003bab0a7221 */ /* 0x000fe20000010100 */
        /* <DEDUP_REMOVED lines=18> */
[----:B------:R-:W-:Y:S01]  /*79c0*/  FSEL R23, R4, R171, P6 ;  /* 0x000000ab04177208 */ /* 0x000fe20003000000 */
[----:B------:R-:W-:Y:S01]  /*79d0*/  FMUL.FTZ R57, R226, R57 ;  /* 0x00000039e2397220 */ /* 0x000fe20000410000 */
[----:B------:R-:W-:Y:S01]  /*79e0*/  FSEL R46, R46, R171, P3 ;  /* 0x000000ab2e2e7208 */ /* 0x000fe20001800000 */
[----:B------:R-:W-:Y:S01]  /*79f0*/  STS [R214+-0x5c00], R13 ;  /* 0xffa4000dd6007388 */ /* 0x000fe20000000800 */
[----:B------:R-:W-:Y:S01]  /*7a00*/  FSETP.GE.FTZ.AND P2, PT, R216, RZ, PT ;  /* 0x000000ffd800720b */ /* 0x000fe20003f56000 */
[----:B------:R-:W-:Y:S01]  /*7a10*/  FMUL.FTZ R23, R220, R23 ;  /* 0x00000017dc177220 */ /* 0x000fe20000410000 */
[----:B------:R-:W-:Y:S01]  /*7a20*/  F2FP.BF16.F32.PACK_AB R15, R15, R42 ;  /* 0x0000002a0f0f723e */ /* 0x000fe200000010ff */
[----:B------:R-:W-:Y:S01]  /*7a30*/  STS [R142+-0x8000], R125 ;  /* 0xff80007d8e007388 */ /* 0x000fe20000000800 */
[----:B------:R-:W-:Y:S01]  /*7a40*/  FMUL.FTZ R46, R221, R46 ;  /* 0x0000002edd2e7220 */ /* 0x000fe20000410000 */
[----:B------:R-:W-:Y:S01]  /*7a50*/  FSETP.GE.FTZ.AND P4, PT, R218, RZ, PT ;  /* 0x000000ffda00720b */ /* 0x000fe20003f96000 */
[----:B------:R-:W-:Y:S01]  /*7a60*/  IMAD R52, R143, UR8, RZ ;  /* 0x000000088f347c24 */ /* 0x000fe2000f8e02ff */
[----:B------:R-:W-:Y:S01]  /*7a70*/  STS [R142+-0x7c00], R19 ;  /* 0xff8400138e007388 */ /* 0x000fe20000000800 */
[----:B------:R-:W-:Y:S02]  /*7a80*/  FSETP.GE.FTZ.AND P5, PT, R219, RZ, PT ;  /* 0x000000ffdb00720b */ /* 0x000fe40003fb6000 */
[----:B------:R-:W-:Y:S01]  /*7a90*/  F2FP.BF16.F32.PACK_AB R12, R45, R12 ;  /* 0x0000000c2d0c723e */ /* 0x000fe200000010ff */
[----:B------:R-:W-:Y:S01]  /*7aa0*/  STS [R213+-0x8000], R48 ;  /* 0xff800030d5007388 */ /* 0x000fe20000000800 */
[----:B------:R-:W-:Y:S02]  /*7ab0*/  F2FP.BF16.F32.PACK_AB R46, R23, R46 ;  /* 0x0000002e172e723e */ /* 0x000fe400000010ff */
[-C--:B------:R-:W-:Y:S01]  /*7ac0*/  FSEL R27, R10, R171.reuse, P4 ;  /* 0x000000ab0a1b7208 */ /* 0x080fe20002000000 */
        /* <DEDUP_REMOVED lines=113> */
.L_x_1312:
[----:B------:R-:W-:Y:S01]  /*81e0*/  LDSM.16.M88.4 R20, [R130+0xa000] ;  /* 0x00a000008214783b */ /* 0x000fe20000000200 */
[----:B------:R-:W-:Y:S01]  /*81f0*/  ISETP.GT.AND P4, PT, R167, RZ, PT ;  /* 0x000000ffa700720c */ /* 0x000fe20003f84270 */
[----:B------:R-:W-:Y:S02]  /*8200*/  VIADD R161, R161, 0xffffff80 ;  /* 0xffffff80a1a17836 */ /* 0x000fe40000000000 */
[----:B------:R-:W2:Y:S01]  /*8210*/  LDSM.16.MT88.4 R16, [R133+0x6000] ;  /* 0x006000008510783b */ /* 0x000ea20000004200 */
[----:B------:R-:W-:Y:S03]  /*8220*/  VIADD R160, R160, 0xfffffff8 ;  /* 0xfffffff8a0a07836 */ /* 0x000fe60000000000 */
        /* <DEDUP_REMOVED lines=161> */
[----:B------:R-:W-:Y:S02]  /*8c40*/  @P1 IADD3 R6, P3, PT, R180, -0x200, RZ ;  /* 0xfffffe00b4061810 */ /* 0x000fe40007f7e0ff */
[-C--:B-1----:R-:W-:Y:S05]  /*8c50*/  HMMA.16816.F32.BF16 R84, R24, R28.reuse, R84 ;  /* 0x0000001c1854723c */ /* 0x082fea0000041854 */
        /* <DEDUP_REMOVED lines=88> */
[----:B------:R-:W3:Y:S01]  /*91e0*/  LDC.64 R4, c[0x0][0x5a8] ;  /* 0x00016a00ff047b82 */ /* 0x000ee20000000a00 */
[----:B------:R-:W-:-:S05]  /*91f0*/  SHF.R.S32.HI R6, RZ, 0x1f, R169 ;  /* 0x0000001fff067819 */ /* 0x000fca00000114a9 */
[----:B--2---:R-:W-:Y:S02]  /*9200*/  IMAD R6, R6, UR14, RZ ;  /* 0x0000000e06067c24 */ /* 0x004fe4000f8e02ff */
[----:B------:R-:W-:-:S04]  /*9210*/  IMAD.WIDE.U32 R8, R169, UR14, RZ ;  /* 0x0000000ea9087c25 */ /* 0x000fc8000f8e00ff */
[----:B-1----:R-:W-:-:S05]  /*9220*/  IMAD R3, R169, UR15, R6 ;  /* 0x0000000fa9037c24 */ /* 0x002fca000f8e0206 */
[----:B------:R-:W-:-:S03]  /*9230*/  IADD3 R9, PT, PT, R9, R3, RZ ;  /* 0x0000000309097210 */ /* 0x000fc60007ffe0ff */
[----:B---3--:R-:W-:-:S04]  /*9240*/  IMAD.WIDE.U32 R10, R4, UR24, R8 ;  /* 0x00000018040a7c25 */ /* 0x008fc8000f8e0008 */
[----:B------:R-:W-:Y:S01]  /*9250*/  IMAD R8, R5, UR24, R11 ;  /* 0x0000001805087c24 */ /* 0x000fe2000f8e020b */
[----:B------:R-:W-:Y:S05]  /*9260*/  BRA `(.L_x_1315) ;  /* 0x0000000000147947 */ /* 0x000fea0003800000 */
.L_x_1314:
[----:B------:R-:W2:Y:S01]  /*9270*/  LDCU.64 UR14, c[0x0][0x5c0] ;  /* 0x0000b800ff0e77ac */ /* 0x000ea20008000a00 */
[----:B------:R-:W-:-:S05]  /*9280*/  IADD3 R10, PT, PT, R169, R170, RZ ;  /* 0x000000aaa90a7210 */ /* 0x000fca0007ffe0ff */
[C---:B--2---:R-:W-:Y:S02]  /*9290*/  IMAD R8, R10.reuse, UR15, RZ ;  /* 0x0000000f0a087c24 */ /* 0x044fe4000f8e02ff */
[----:B------:R-:W-:-:S05]  /*92a0*/  IMAD.WIDE.U32 R10, R10, UR14, RZ ;  /* 0x0000000e0a0a7c25 */ /* 0x000fca000f8e00ff */
[----:B------:R-:W-:Y:S02]  /*92b0*/  IADD3 R8, PT, PT, R11, R8, RZ ;  /* 0x000000080b087210 */ /* 0x000fe40007ffe0ff */
.L_x_1315:
[----:B------:R-:W-:Y:S05]  /*92c0*/  @P0 BRA `(.L_x_1316) ;  /* 0x0000000000280947 */ /* 0x000fea0003800000 */
[----:B------:R-:W2:Y:S01]  /*92d0*/  LDCU.64 UR10, c[0x0][0x5c8] ;  /* 0x0000b900ff0a77ac */ /* 0x000ea20008000a00 */
[----:B------:R-:W3:Y:S01]  /*92e0*/  LDC.64 R4, c[0x0][0x5b0] ;  /* 0x00016c00ff047b82 */ /* 0x000ee20000000a00 */
[----:B------:R-:W-:-:S05]  /*92f0*/  SHF.R.S32.HI R6, RZ, 0x1f, R169 ;  /* 0x0000001fff067819 */ /* 0x000fca00000114a9 */
[----:B--2---:R-:W-:Y:S02]  /*9300*/  IMAD R6, R6, UR10, RZ ;  /* 0x0000000a06067c24 */ /* 0x004fe4000f8e02ff */
[----:B------:R-:W-:-:S04]  /*9310*/  IMAD.WIDE.U32 R12, R169, UR10, RZ ;  /* 0x0000000aa90c7c25 */ /* 0x000fc8000f8e00ff */
[----:B------:R-:W-:-:S05]  /*9320*/  IMAD R169, R169, UR11, R6 ;  /* 0x0000000ba9a97c24 */ /* 0x000fca000f8e0206 */
[----:B------:R-:W-:-:S03]  /*9330*/  IADD3 R13, PT, PT, R13, R169, RZ ;  /* 0x000000a90d0d7210 */ /* 0x000fc60007ffe0ff */
[----:B---3--:R-:W-:-:S04]  /*9340*/  IMAD.WIDE.U32 R20, R4, UR24, R12 ;  /* 0x0000001804147c25 */ /* 0x008fc8000f8e000c */
[----:B------:R-:W-:Y:S01]  /*9350*/  IMAD R18, R5, UR24, R21 ;  /* 0x0000001805127c24 */ /* 0x000fe2000f8e0215 */
[----:B------:R-:W-:Y:S06]  /*9360*/  BRA `(.L_x_1317) ;  /* 0x0000000000147947 */ /* 0x000fec0003800000 */
.L_x_1316:
[----:B------:R-:W2:Y:S01]  /*9370*/  LDCU.64 UR10, c[0x0][0x5c8] ;  /* 0x0000b900ff0a77ac */ /* 0x000ea20008000a00 */
[----:B------:R-:W-:-:S05]  /*9380*/  IADD3 R20, PT, PT, R169, R170, RZ ;  /* 0x000000aaa9147210 */ /* 0x000fca0007ffe0ff */
[C---:B--2---:R-:W-:Y:S02]  /*9390*/  IMAD R18, R20.reuse, UR11, RZ ;  /* 0x0000000b14127c24 */ /* 0x044fe4000f8e02ff */
[----:B------:R-:W-:-:S05]  /*93a0*/  IMAD.WIDE.U32 R20, R20, UR10, RZ ;  /* 0x0000000a14147c25 */ /* 0x000fca000f8e00ff */
[----:B------:R-:W-:Y:S02]  /*93b0*/  IADD3 R18, PT, PT, R21, R18, RZ ;  /* 0x0000001215127210 */ /* 0x000fe40007ffe0ff */
.L_x_1317:
[----:B------:R-:W-:Y:S01]  /*93c0*/  BAR.SYNC.DEFER_BLOCKING 0x0 ;  /* 0x0000000000007b1d */ /* 0x000fe20000010000 */
[----:B------:R-:W-:Y:S01]  /*93d0*/  USHF.L.U32 UR4, UR26, 0x7, URZ ;  /* 0x000000071a047899 */ /* 0x000fe200080006ff */
[----:B------:R-:W-:Y:S01]  /*93e0*/  MOV R147, RZ ;  /* 0x000000ff00937202 */ /* 0x000fe20000000f00 */
[----:B------:R-:W-:Y:S02]  /*93f0*/  USHF.L.U32 UR17, UR26, 0x7, URZ ;  /* 0x000000071a117899 */ /* 0x000fe400080006ff */
[----:B------:R-:W-:Y:S01]  /*9400*/  USHF.R.S32.HI UR16, URZ, 0x1f, UR4 ;  /* 0x0000001fff107899 */ /* 0x000fe20008011404 */
[----:B------:R-:W-:Y:S01]  /*9410*/  BSSY.RECONVERGENT B0, `(.L_x_1318) ;  /* 0x0000023000007945 */ /* 0x000fe20003800200 */
[----:B------:R-:W2:Y:S01]  /*9420*/  LDCU UR18, c[0x0][0x440] ;  /* 0x00008800ff1277ac */ /* 0x000ea20008000800 */
[----:B-1----:R-:W1:Y:S01]  /*9430*/  S2R R3, SR_TID.X ;  /* 0x0000000000037919 */ /* 0x002e620000002100 */
[----:B------:R-:W-:Y:S01]  /*9440*/  VIADD R168, R168, -UR17 ;  /* 0x80000011a8a87c36 */ /* 0x000fe20008000000 */
[----:B------:R-:W-:-:S02]  /*9450*/  UIMAD.WIDE.U32 UR20, UR4, UR14, URZ ;  /* 0x0000000e041472a5 */ /* 0x000fc4000f8e00ff */
[----:B------:R-:W-:Y:S01]  /*9460*/  UIMAD UR19, UR16, UR14, URZ ;  /* 0x0000000e101372a4 */ /* 0x000fe2000f8e02ff */
[----:B------:R-:W3:Y:S03]  /*9470*/  LDCU.64 UR8, c[0x0][0x5d8] ;  /* 0x0000bb00ff0877ac */ /* 0x000ee60008000a00 */
[----:B------:R-:W-:Y:S01]  /*9480*/  IMAD.U32 R12, RZ, RZ, UR20 ;  /* 0x00000014ff0c7e24 */ /* 0x000fe2000f8e00ff */
[----:B------:R-:W-:Y:S01]  /*9490*/  UIMAD UR19, UR4, UR15, UR19 ;  /* 0x0000000f041372a4 */ /* 0x000fe2000f8e0213 */
[----:B------:R-:W-:-:S03]  /*94a0*/  IMAD.U32 R13, RZ, RZ, UR21 ;  /* 0x00000015ff0d7e24 */ /* 0x000fc6000f8e00ff */
[----:B------:R-:W-:Y:S01]  /*94b0*/  LOP3.LUT R23, R12, 0x18, R138, 0xf8, !PT ;  /* 0x000000180c177812 */ /* 0x000fe200078ef88a */
[----:B------:R-:W-:Y:S01]  /*94c0*/  IMAD.U32 R12, RZ, RZ, UR10 ;  /* 0x0000000aff0c7e24 */ /* 0x000fe2000f8e00ff */
[----:B------:R4:W4:Y:S01]  /*94d0*/  LDS.128 R4, [R139+0x7000] ;  /* 0x007000008b047984 */ /* 0x0009220000000c00 */
[----:B--2---:R-:W-:Y:S01]  /*94e0*/  ISETP.GE.AND P1, PT, R146, UR18, PT ;  /* 0x0000001292007c0c */ /* 0x004fe2000bf26270 */
[----:B------:R-:W-:Y:S01]  /*94f0*/  IMAD.U32 R9, RZ, RZ, UR19 ;  /* 0x00000013ff097e24 */ /* 0x000fe2000f8e00ff */
[----:B------:R-:W-:-:S04]  /*9500*/  IADD3 R22, P0, PT, R10, R23, RZ ;  /* 0x000000170a167210 */ /* 0x000fc80007f1e0ff */
[----:B------:R-:W-:-:S03]  /*9510*/  IADD3.X R23, PT, PT, R8, UR21, R9, P0, !PT ;  /* 0x0000001508177c10 */ /* 0x000fc600087fe409 */
[----:B---3--:R-:W-:Y:S01]  /*9520*/  IMAD.WIDE.U32 R22, R140, UR8, R22 ;  /* 0x000000088c167c25 */ /* 0x008fe2000f8e0016 */
[----:B-1----:R-:W-:-:S03]  /*9530*/  SHF.R.U32.HI R3, RZ, 0x2, R3 ;  /* 0x00000002ff037819 */ /* 0x002fc60000011603 */
[----:B------:R-:W-:Y:S01]  /*9540*/  IMAD R13, R140, UR9, R23 ;  /* 0x000000098c0d7c24 */ /* 0x000fe2000f8e0217 */
[C---:B------:R-:W-:Y:S02]  /*9550*/  ISETP.GE.OR P2, PT, R3.reuse, R168, P1 ;  /* 0x000000a80300720c */ /* 0x040fe40000f46670 */
[C---:B------:R-:W-:Y:S02]  /*9560*/  IADD3 R17, P0, PT, R3.reuse, 0x40, RZ ;  /* 0x0000004003117810 */ /* 0x040fe40007f1e0ff */
[----:B------:R-:W-:-:S03]  /*9570*/  IADD3 R8, PT, PT, R3, 0x40, RZ ;  /* 0x0000004003087810 */ /* 0x000fc60007ffe0ff */
[----:B------:R-:W-:Y:S01]  /*9580*/  IMAD.X R16, RZ, RZ, RZ, P0 ;  /* 0x000000ffff107224 */ /* 0x000fe200000e06ff */
[----:B------:R-:W-:-:S05]  /*9590*/  ISETP.GE.OR P1, PT, R8, R168, P1 ;  /* 0x000000a80800720c */ /* 0x000fca0000f26670 */
[----:B------:R-:W-:Y:S08]  /*95a0*/  @P2 BRA `(.L_x_1319) ;  /* 0x0000000000242947 */ /* 0x000ff00003800000 */
        /* <DEDUP_REMOVED lines=9> */
.L_x_1319:
[----:B------:R-:W-:Y:S05]  /*9640*/  BSYNC.RECONVERGENT B0 ;  /* 0x0000000000007941 */ /* 0x000fea0003800200 */
.L_x_1318:
        /* <DEDUP_REMOVED lines=12> */
.L_x_1321:
[----:B------:R-:W-:Y:S05]  /*9710*/  BSYNC.RECONVERGENT B0 ;  /* 0x0000000000007941 */ /* 0x000fea0003800200 */
.L_x_1320:
[----:B------:R-:W3:Y:S01]  /*9720*/  LDCU.64 UR8, c[0x0][0x5e0] ;  /* 0x0000bc00ff0877ac */ /* 0x000ee20008000a00 */
[----:B--2-4-:R-:W-:Y:S01]  /*9730*/  IMAD.WIDE.U32 R6, R12, UR4, R146 ;  /* 0x000000040c067c25 */ /* 0x014fe2000f8e0092 */
[----:B------:R-:W2:Y:S01]  /*9740*/  @!P2 LDC.64 R4, c[0x0][0x568] ;  /* 0x00015a00ff04ab82 */ /* 0x000ea20000000a00 */
        /* <DEDUP_REMOVED lines=25> */
.L_x_1286:
[----:B------:R-:W-:Y:S05]  /*98e0*/  BSYNC.RECONVERGENT B1 ;  /* 0x0000000000017941 */ /* 0x000fea0003800200 */
.L_x_1268:
[----:B------:R-:W4:Y:S01]  /*98f0*/  LDCU UR8, c[0x0][0x438] ;  /* 0x00008700ff0877ac */ /* 0x000f220008000800 */
[----:B-1-3--:R-:W1:Y:S01]  /*9900*/  LDC R8, c[0x0][0x438] ;  /* 0x00010e00ff087b82 */ /* 0x00ae620000000800 */
        /* <DEDUP_REMOVED lines=9> */
.L_x_1323:
        /* <DEDUP_REMOVED lines=14> */
.L_x_1610:


//--------------------- .text._ZN5flash44flash_bwd_dq_dk_dv_loop_seqk_parallel_kernelI23Flash_bwd_kernel_traitsILi32ELi128ELi128ELi8ELi4ELi4ELi4ELb0ELb0EN7cutlass10bfloat16_tE19Flash_kernel_traitsILi32ELi128ELi128ELi8ES3_EELb0ELb0ELb0ELb1ELb0ELb0ELb1EEEvNS_16Flash_bwd_paramsE --------------------------
	.section	.text._ZN5flash44flash_bwd_dq_dk_dv_loop_seqk_parallel_kernelI23Flash_bwd_kernel_traitsILi32ELi128ELi128ELi8ELi4ELi4ELi4ELb0ELb0EN7cutlass10bfloat16_tE19Flash_kernel_traitsILi32ELi128ELi128ELi8ES3_EELb0ELb0ELb0ELb1ELb0ELb0ELb1EEEvNS_16Flash_bwd_paramsE,"ax",@progbits
	.align	128
        .global         _ZN5flash44flash_bwd_dq_dk_dv_loop_seqk_parallel_kernelI23Flash_bwd_kernel_traitsILi32ELi128ELi128ELi8ELi4ELi4ELi4ELb0ELb0EN7cutlass10bfloat16_tE19Flash_kernel_traitsILi32ELi128ELi128ELi8ES3_EELb0ELb0ELb0ELb1ELb0ELb0ELb1EEEvNS_16Flash_bwd_paramsE
        .type           _ZN5flash44flash_bwd_dq_dk_dv_loop_seqk_parallel_kernelI23Flash_bwd_kernel_traitsILi32ELi128ELi128ELi8ELi4ELi4ELi4ELb0ELb0EN7cutlass10bfloat16_tE19Flash_kernel_traitsILi32ELi128ELi128ELi8ES3_EELb0ELb0ELb0ELb1ELb0ELb0ELb1EEEvNS_16Flash_bwd_paramsE,@function
        .size           _ZN5flash44flash_bwd_dq_dk_dv_loop_seqk_parallel_kernelI23Flash_bwd_kernel_traitsILi32ELi128ELi128ELi8ELi4ELi4ELi4ELb0ELb0EN7cutlass10bfloat16_tE19Flash_kernel_traitsILi32ELi128ELi128ELi8ES3_EELb0ELb0ELb0ELb1ELb0ELb0ELb1EEEvNS_16Flash_bwd_paramsE,(.L_x_1611 - _ZN5flash44flash_bwd_dq_dk_dv_loop_seqk_parallel_kernelI23Flash_bwd_kernel_traitsILi32ELi128ELi128ELi8ELi4ELi4ELi4ELb0ELb0EN7cutlass10bfloat16_tE19Flash_kernel_traitsILi32ELi128ELi128ELi8ES3_EELb0ELb0ELb0ELb1ELb0ELb0ELb1EEEvNS_16Flash_bwd_paramsE)
        .other          _ZN5flash44flash_bwd_dq_dk_dv_loop_seqk_parallel_kernelI23Flash_bwd_kernel_traitsILi32ELi128ELi128ELi8ELi4ELi4ELi4ELb0ELb0EN7cutlass10bfloat16_tE19Flash_kernel_traitsILi32ELi128ELi128ELi8ES3_EELb0ELb0ELb0ELb1ELb0ELb0ELb1EEEvNS_16Flash_bwd_paramsE,@"STO_CUDA_ENTRY STV_DEFAULT"
_ZN5flash44flash_bwd_dq_dk_dv_loop_seqk_parallel_kernelI23Flash_bwd_kernel_traitsILi32ELi128ELi128ELi8ELi4ELi4ELi4ELb0ELb0EN7cutlass10bfloat16_tE19Flash_kernel_traitsILi32ELi128ELi128ELi8ES3_EELb0ELb0ELb0ELb1ELb0ELb0ELb1EEEvNS_16Flash_bwd_paramsE:
.text._ZN5flash44flash_bwd_dq_dk_dv_loop_seqk_parallel_kernelI23Flash_bwd_kernel_traitsILi32ELi128ELi128ELi8ELi4ELi4ELi4ELb0ELb0EN7cutlass10bfloat16_tE19Flash_kernel_traitsILi32ELi128ELi128ELi8ES3_EELb0ELb0ELb0ELb1ELb0ELb0ELb1EEEvNS_16Flash_bwd_paramsE:
        /* <DEDUP_REMOVED lines=41> */
.L_x_1379:
        /* <DEDUP_REMOVED lines=54> */
.L_x_1324:
        /* <DEDUP_REMOVED lines=37> */
.L_x_1326:
[----:B------:R-:W2:Y:S01]  /*0840*/  LDCU.64 UR14, c[0x0][0x3b8] ;  /* 0x00007700ff0e77ac */ /* 0x000ea20008000a00 */
[----:B------:R-:W-:-:S05]  /*0850*/  IADD3 R2, PT, PT, R26, UR37, RZ ;  /* 0x000000251a027c10 */ /* 0x000fca000fffe0ff */
[C---:B--2---:R-:W-:Y:S02]  /*0860*/  IMAD R0, R2.reuse, UR15, RZ ;  /* 0x0000000f02007c24 */ /* 0x044fe4000f8e02ff */
[----:B------:R-:W-:-:S05]  /*0870*/  IMAD.WIDE.U32 R2, R2, UR14, RZ ;  /* 0x0000000e02027c25 */ /* 0x000fca000f8e00ff */
[----:B------:R-:W-:Y:S02]  /*0880*/  IADD3 R21, PT, PT, R3, R0, RZ ;  /* 0x0000000003157210 */ /* 0x000fe40007ffe0ff */
[----:B------:R-:W-:-:S07]  /*0890*/  MOV R19, R2 ;  /* 0x0000000200137202 */ /* 0x000fce0000000f00 */
.L_x_1327:
        /* <DEDUP_REMOVED lines=46> */
.L_x_1328:
[----:B------:R-:W2:Y:S01]  /*0b80*/  LDCU.64 UR12, c[0x0][0x3c0] ;  /* 0x00007800ff0c77ac */ /* 0x000ea20008000a00 */
[----:B------:R-:W-:-:S05]  /*0b90*/  IADD3 R0, PT, PT, R26, UR37, RZ ;  /* 0x000000251a007c10 */ /* 0x000fca000fffe0ff */
[C---:B--2---:R-:W-:Y:S02]  /*0ba0*/  IMAD R4, R0.reuse, UR13, RZ ;  /* 0x0000000d00047c24 */ /* 0x044fe4000f8e02ff */
[----:B------:R-:W-:-:S05]  /*0bb0*/  IMAD.WIDE.U32 R2, R0, UR12, RZ ;  /* 0x0000000c00027c25 */ /* 0x000fca000f8e00ff */
[----:B------:R-:W-:Y:S02]  /*0bc0*/  IADD3 R20, PT, PT, R3, R4, RZ ;  /* 0x0000000403147210 */ /* 0x000fe40007ffe0ff */
[----:B------:R-:W-:Y:S02]  /*0bd0*/  MOV R18, R2 ;  /* 0x0000000200127202 */ /* 0x000fe40000000f00 */
.L_x_1329:
        /* <DEDUP_REMOVED lines=27> */
.L_x_1330:
[----:B------:R-:W-:Y:S02]  /*0d90*/  UIMAD.WIDE.U32 UR54, UR58, UR19, URZ ;  /* 0x000000133a3672a5 */ /* 0x000fe4000f8e00ff */
[----:B------:R-:W-:-:S04]  /*0da0*/  UIMAD UR49, UR59, UR19, URZ ;  /* 0x000000133b3172a4 */ /* 0x000fc8000f8e02ff */
[----:B------:R-:W-:-:S12]  /*0db0*/  UIADD3 UR49, UPT, UPT, UR55, UR49, URZ ;  /* 0x0000003137317290 */ /* 0x000fd8000fffe0ff */
.L_x_1331:
        /* <DEDUP_REMOVED lines=20> */
.L_x_1332:
[----:B------:R-:W2:Y:S01]  /*0f00*/  LDCU UR47, c[0x0][0x434] ;  /* 0x00008680ff2f77ac */ /* 0x000ea20008000800 */
[----:B------:R-:W-:-:S04]  /*0f10*/  UIMAD UR8, UR27, UR20, UR28 ;  /* 0x000000141b0872a4 */ /* 0x000fc8000f8e021c */
[----:B--2---:R-:W-:Y:S02]  /*0f20*/  UIMAD UR47, UR8, UR47, URZ ;  /* 0x0000002f082f72a4 */ /* 0x004fe4000f8e02ff */
.L_x_1333:
        /* <DEDUP_REMOVED lines=11> */
.L_x_1334:
[----:B------:R-:W2:Y:S01]  /*0fe0*/  LDCU UR45, c[0x0][0x444] ;  /* 0x00008880ff2d77ac */ /* 0x000ea20008000800 */
[----:B------:R-:W-:-:S04]  /*0ff0*/  UIMAD UR8, UR27, UR20, UR28 ;  /* 0x000000141b0872a4 */ /* 0x000fc8000f8e021c */
[----:B--2---:R-:W-:-:S12]  /*1000*/  UIMAD UR45, UR8, UR45, URZ ;  /* 0x0000002d082d72a4 */ /* 0x004fd8000f8e02ff */
.L_x_1335:
[----:B------:R-:W2:Y:S01]  /*1010*/  S2R R24, SR_TID.X ;  /* 0x0000000000187919 */ /* 0x000ea20000002100 */
[----:B------:R-:W3:Y:S01]  /*1020*/  LDCU.128 UR8, c[0x0][0x590] ;  /* 0x0000b200ff0877ac */ /* 0x000ee20008000c00 */
[----:B------:R-:W4:Y:S01]  /*1030*/  LDC.64 R12, c[0x0][0x3b0] ;  /* 0x0000ec00ff0c7b82 */ /* 0x000f220000000a00 */
[----:B------:R-:W-:Y:S01]  /*1040*/  IMAD.MOV.U32 R11, RZ, RZ, RZ ;  /* 0x000000ffff0b7224 */ /* 0x000fe200078e00ff */
[----:B------:R-:W-:Y:S01]  /*1050*/  ISETP.NE.AND P2, PT, RZ, UR52, PT ;  /* 0x00000034ff007c0c */ /* 0x000fe2000bf45270 */
[----:B------:R-:W-:Y:S01]  /*1060*/  UIMAD UR42, UR20, UR42, URZ ;  /* 0x0000002a142a72a4 */ /* 0x000fe2000f8e02ff */
[----:B------:R-:W-:Y:S01]  /*1070*/  BSSY.RECONVERGENT B1, `(.L_x_1325) ;  /* 0x000090b000017945 */ /* 0x000fe20003800200 */
[----:B------:R-:W-:Y:S02]  /*1080*/  USHF.R.S32.HI UR53, URZ, 0x1f, UR55 ;  /* 0x0000001fff357899 */ /* 0x000fe40008011437 */
[----:B------:R-:W-:Y:S01]  /*1090*/  UIADD3 UR54, UP1, UP0, UR56, UR54, UR55 ;  /* 0x0000003638367290 */ /* 0x000fe2000f83e037 */
        /* <DEDUP_REMOVED lines=57> */
[C---:B------:R-:W-:Y:S01]  /*1430*/  VIADD R25, R17.reuse, 0x40 ;  /* 0x0000004011197836 */ /* 0x040fe20000000000 */
[----:B------:R-:W-:Y:S01]  /*1440*/  LEA.HI.X.SX32 R4, R0, R7, 0x1, P0 ;  /* 0x0000000700047211 */ /* 0x000fe200000f0eff */
[----:B------:R-:W-:Y:S01]  /*1450*/  IMAD R0, R17, R13, R3 ;  /* 0x0000000d11007224 */ /* 0x000fe200078e0203 */
[----:B----4-:R-:W-:-:S02]  /*1460*/  LEA R249, P1, R2, UR18, 0x1 ;  /* 0x0000001202f97c11 */ /* 0x010fc4000f8208ff */
[C---:B------:R-:W-:Y:S02]  /*1470*/  LEA R214, P0, R5.reuse, UR10, 0x2 ;  /* 0x0000000a05d67c11 */ /* 0x040fe4000f8010ff */
[----:B------:R-:W-:Y:S01]  /*1480*/  LEA.HI.X R248, R2, UR19, R0, 0x1, P1 ;  /* 0x0000001302f87c11 */ /* 0x000fe200088f0c00 */
[----:B-1----:R-:W-:Y:S01]  /*1490*/  UIMAD.WIDE UR18, UR45, 0x4, UR52 ;  /* 0x000000042d1278a5 */ /* 0x002fe2000f8e0234 */
[----:B------:R-:W-:Y:S02]  /*14a0*/  LEA.HI.X R215, R5, UR11, R4, 0x2, P0 ;  /* 0x0000000b05d77c11 */ /* 0x000fe400080f1404 */
[----:B------:R-:W-:Y:S02]  /*14b0*/  IADD3 R14, P0, PT, R17, 0x40, RZ ;  /* 0x00000040110e7810 */ /* 0x000fe40007f1e0ff */
[C---:B------:R-:W-:Y:S02]  /*14c0*/  SHF.L.U64.HI R13, R12.reuse, 0x6, R13 ;  /* 0x000000060c0d7819 */ /* 0x040fe4000001020d */
[----:B------:R-:W-:Y:S01]  /*14d0*/  SHF.L.U32 R4, R12, 0x6, RZ ;  /* 0x000000060c047819 */ /* 0x000fe200000006ff */
[----:B------:R-:W-:Y:S01]  /*14e0*/  UMOV UR17, UR19 ;  /* 0x0000001300117c82 */ /* 0x000fe20008000000 */
[----:B------:R-:W-:Y:S01]  /*14f0*/  IADD3.X R16, PT, PT, RZ, RZ, RZ, P0, !PT ;  /* 0x000000ffff107210 */ /* 0x000fe200007fe4ff */
[----:B------:R-:W-:Y:S06]  /*1500*/  BRA.U UP0, `(.L_x_1336) ;  /* 0x0000000500b87547 */ /* 0x000fec000b800000 */
        /* <DEDUP_REMOVED lines=17> */
.L_x_1337:
[----:B------:R-:W1:Y:S01]  /*1620*/  LDCU.64 UR12, c[0x0][0x5c0] ;  /* 0x0000b800ff0c77ac */ /* 0x000e620008000a00 */
[----:B------:R-:W-:-:S05]  /*1630*/  IADD3 R0, PT, PT, R26, UR37, RZ ;  /* 0x000000251a007c10 */ /* 0x000fca000fffe0ff */
[C---:B-1----:R-:W-:Y:S02]  /*1640*/  IMAD R4, R0.reuse, UR13, RZ ;  /* 0x0000000d00047c24 */ /* 0x042fe4000f8e02ff */
[----:B------:R-:W-:-:S05]  /*1650*/  IMAD.WIDE.U32 R2, R0, UR12, RZ ;  /* 0x0000000c00027c25 */ /* 0x000fca000f8e00ff */
[----:B------:R-:W-:Y:S02]  /*1660*/  IADD3 R6, PT, PT, R3, R4, RZ ;  /* 0x0000000403067210 */ /* 0x000fe40007ffe0ff */
[----:B------:R-:W-:Y:S02]  /*1670*/  MOV R5, R2 ;  /* 0x0000000200057202 */ /* 0x000fe40000000f00 */
.L_x_1338:
        /* <DEDUP_REMOVED lines=17> */
.L_x_1339:
[----:B------:R-:W1:Y:S01]  /*1790*/  LDCU.64 UR10, c[0x0][0x5c8] ;  /* 0x0000b900ff0a77ac */ /* 0x000e620008000a00 */
[----:B------:R-:W-:-:S05]  /*17a0*/  IADD3 R0, PT, PT, R26, UR37, RZ ;  /* 0x000000251a007c10 */ /* 0x000fca000fffe0ff */
[C---:B-1----:R-:W-:Y:S02]  /*17b0*/  IMAD R4, R0.reuse, UR11, RZ ;  /* 0x0000000b00047c24 */ /* 0x042fe4000f8e02ff */
[----:B------:R-:W-:-:S05]  /*17c0*/  IMAD.WIDE.U32 R2, R0, UR10, RZ ;  /* 0x0000000a00027c25 */ /* 0x000fca000f8e00ff */
[----:B------:R-:W-:Y:S02]  /*17d0*/  IADD3 R13, PT, PT, R3, R4, RZ ;  /* 0x00000004030d7210 */ /* 0x000fe40007ffe0ff */
[----:B------:R-:W-:-:S07]  /*17e0*/  MOV R12, R2 ;  /* 0x00000002000c7202 */ /* 0x000fce0000000f00 */
.L_x_1340:
[----:B------:R-:W1:Y:S01]  /*17f0*/  LDCU UR5, c[0x0][0x440] ;  /* 0x00008800ff0577ac */ /* 0x000e620008000800 */
[----:B------:R-:W-:Y:S01]  /*1800*/  IMAD.U32 R2, RZ, RZ, UR12 ;  /* 0x0000000cff027e24 */ /* 0x000fe2000f8e00ff */
[----:B------:R-:W-:Y:S01]  /*1810*/  BSSY.RECONVERGENT B0, `(.L_x_1341) ;  /* 0x0000020000007945 */ /* 0x000fe20003800200 */
[----:B------:R-:W-:Y:S02]  /*1820*/  UIADD3 UR36, UPT, UPT, -UR32, UR36, URZ ;  /* 0x0000002420247290 */ /* 0x000fe4000fffe1ff */
[----:B------:R-:W-:Y:S01]  /*1830*/  IMAD.WIDE.U32 R2, R2, UR32, R10 ;  /* 0x0000002002027c25 */ /* 0x000fe2000f8e000a */
[----:B------:R-:W2:Y:S02]  /*1840*/  LDCU.64 UR8, c[0x0][0x5d8] ;  /* 0x0000bb00ff0877ac */ /* 0x000ea40008000a00 */
[----:B------:R-:W-:Y:S02]  /*1850*/  IADD3 R2, P2, PT, R5, R2, RZ ;  /* 0x0000000205027210 */ /* 0x000fe40007f5e0ff */
[----:B-1----:R-:W-:Y:S01]  /*1860*/  ISETP.GE.AND P0, PT, R10, UR5, PT ;  /* 0x000000050a007c0c */ /* 0x002fe2000bf06270 */
[----:B------:R-:W-:-:S03]  /*1870*/  UIMAD UR5, UR44, UR12, URZ ;  /* 0x0000000c2c0572a4 */ /* 0x000fc6000f8e02ff */
[----:B------:R-:W-:Y:S01]  /*1880*/  ISETP.GE.OR P1, PT, R17, UR36, P0 ;  /* 0x0000002411007c0c */ /* 0x000fe20008726670 */
[----:B------:R-:W-:Y:S01]  /*1890*/  UIMAD UR5, UR32, UR13, UR5 ;  /* 0x0000000d200572a4 */ /* 0x000fe2000f8e0205 */
[----:B--2---:R-:W-:Y:S01]  /*18a0*/  IMAD.U32 R4, RZ, RZ, UR8 ;  /* 0x00000008ff047e24 */ /* 0x004fe2000f8e00ff */
        /* <DEDUP_REMOVED lines=22> */
.L_x_1342:
[----:B------:R-:W-:Y:S05]  /*1a10*/  BSYNC.RECONVERGENT B0 ;  /* 0x0000000000007941 */ /* 0x000fea0003800200 */
.L_x_1341:
[----:B------:R-:W2:Y:S01]  /*1a20*/  LDCU.64 UR8, c[0x0][0x5e0] ;  /* 0x0000bc00ff0877ac */ /* 0x000ea20008000a00 */
[----:B------:R-:W-:Y:S01]  /*1a30*/  MOV R2, UR10 ;  /* 0x0000000a00027c02 */ /* 0x000fe20008000f00 */
[----:B-1----:R-:W1:Y:S01]  /*1a40*/  @!P1 LDC.64 R8, c[0x0][0x568] ;  /* 0x00015a00ff089b82 */ /* 0x002e620000000a00 */
[----:B------:R-:W-:-:S03]  /*1a50*/  UIMAD UR44, UR44, UR10, URZ ;  /* 0x0000000a2c2c72a4 */ /* 0x000fc6000f8e02ff */
[----:B------:R-:W-:Y:S01]  /*1a60*/  IMAD.WIDE.U32 R2, R2, UR32, R10 ;  /* 0x0000002002027c25 */ /* 0x000fe2000f8e000a */
[----:B------:R-:W-:Y:S02]  /*1a70*/  UIMAD UR44, UR32, UR11, UR44 ;  /* 0x0000000b202c72a4 */ /* 0x000fe4000f8e022c */
[----:B------:R-:W-:-:S04]  /*1a80*/  IADD3 R2, P2, PT, R12, R2, RZ ;  /* 0x000000020c027210 */ /* 0x000fc80007f5e0ff */
        /* <DEDUP_REMOVED lines=22> */
.L_x_1336:
        /* <DEDUP_REMOVED lines=22> */
.L_x_1346:
[----:B------:R2:W-:Y:S01]  /*1d50*/  STS.128 [R8+0x4000], RZ ;  /* 0x004000ff08007388 */ /* 0x0005e20000000c00 */
[----:B------:R-:W-:Y:S05]  /*1d60*/  BRA `(.L_x_1347) ;  /* 0x0000000000047947 */ /* 0x000fea0003800000 */
.L_x_1345:
[----:B------:R3:W-:Y:S02]  /*1d70*/  STS.128 [R8+0x4000], RZ ;  /* 0x004000ff08007388 */ /* 0x0007e40000000c00 */
.L_x_1347:
[----:B------:R-:W-:Y:S05]  /*1d80*/  BSYNC.RECONVERGENT B0 ;  /* 0x0000000000007941 */ /* 0x000fea0003800200 */
.L_x_1344:
        /* <DEDUP_REMOVED lines=17> */
.L_x_1349:
[----:B------:R-:W-:Y:S05]  /*1ea0*/  BSYNC.RECONVERGENT B0 ;  /* 0x0000000000007941 */ /* 0x000fea0003800200 */
.L_x_1348:
        /* <DEDUP_REMOVED lines=13> */
.L_x_1352:
[----:B------:R1:W-:Y:S01]  /*1f80*/  STS.128 [R208], RZ ;  /* 0x000000ffd0007388 */ /* 0x0003e20000000c00 */
[----:B------:R-:W-:Y:S05]  /*1f90*/  BRA `(.L_x_1353) ;  /* 0x0000000000047947 */ /* 0x000fea0003800000 */
.L_x_1351:
[----:B------:R1:W-:Y:S02]  /*1fa0*/  STS.128 [R208], RZ ;  /* 0x000000ffd0007388 */ /* 0x0003e40000000c00 */
.L_x_1353:
[----:B------:R-:W-:Y:S05]  /*1fb0*/  BSYNC.RECONVERGENT B0 ;  /* 0x0000000000007941 */ /* 0x000fea0003800200 */
.L_x_1350:
        /* <DEDUP_REMOVED lines=22> */
[----:B--2---:R1:W-:Y:S04]  /*2120*/  STL [R1], R5 ;  /* 0x0000000501007387 */ /* 0x0043e80000100800 */
        /* <DEDUP_REMOVED lines=14> */
.L_x_1355:
[----:B------:R-:W-:Y:S05]  /*2210*/  BSYNC.RECONVERGENT B0 ;  /* 0x0000000000007941 */ /* 0x000fea0003800200 */
.L_x_1354:
        /* <DEDUP_REMOVED lines=30> */
.L_x_1358:
[----:B------:R3:W-:Y:S01]  /*2400*/  STS.128 [R8+0x6000], RZ ;  /* 0x006000ff08007388 */ /* 0x0007e20000000c00 */
[----:B------:R-:W-:Y:S05]  /*2410*/  BRA `(.L_x_1359) ;  /* 0x0000000000047947 */ /* 0x000fea0003800000 */
.L_x_1357:
[----:B------:R3:W-:Y:S02]  /*2420*/  STS.128 [R8+0x6000], RZ ;  /* 0x006000ff08007388 */ /* 0x0007e40000000c00 */
.L_x_1359:
[----:B------:R-:W-:Y:S05]  /*2430*/  BSYNC.RECONVERGENT B0 ;  /* 0x0000000000007941 */ /* 0x000fea0003800200 */
.L_x_1356:
        /* <DEDUP_REMOVED lines=20> */
.L_x_1361:
[----:B------:R-:W-:Y:S05]  /*2580*/  BSYNC.RECONVERGENT B0 ;  /* 0x0000000000007941 */ /* 0x000fea0003800200 */
.L_x_1360:
        /* <DEDUP_REMOVED lines=9> */
[----:B------:R-:W-:-:S04]  /*2620*/  IMAD.WIDE.U32 R2, R15, UR8, R2 ;  /* 0x000000080f027c25 */ /* 0x000fc8000f8e0002 */
[----:B------:R-:W-:-:S05]  /*2630*/  IMAD R0, R15, UR9, R0 ;  /* 0x000000090f007c24 */ /* 0x000fca000f8e0200 */
[----:B------:R-:W-:Y:S01]  /*2640*/  IADD3 R0, PT, PT, R3, R0, RZ ;  /* 0x0000000003007210 */ /* 0x000fe20007ffe0ff */
[----:B------:R-:W-:Y:S06]  /*2650*/  @P2 BRA `(.L_x_1363) ;  /* 0x0000000000442947 */ /* 0x000fec0003800000 */
[----:B------:R-:W1:Y:S02]  /*2660*/  LDCU UR8, c[0x0][0x440] ;  /* 0x00008800ff0877ac */ /* 0x000e640008000800 */
[----:B-1----:R-:W-:-:S13]  /*2670*/  ISETP.GE.AND P0, PT, R10, UR8, PT ;  /* 0x000000080a007c0c */ /* 0x002fda000bf06270 */
[----:B------:R-:W-:Y:S05]  /*2680*/  @P0 BRA `(.L_x_1364) ;  /* 0x0000000000300947 */ /* 0x000fea0003800000 */
[----:B------:R-:W4:Y:S01]  /*2690*/  LDCU.64 UR8, c[0x0][0x390] ;  /* 0x00007200ff0877ac */ /* 0x000f220008000a00 */
[----:B------:R-:W-:Y:S02]  /*26a0*/  MOV R4, R2 ;  /* 0x0000000200047202 */ /* 0x000fe40000000f00 */
[----:B------:R-:W-:-:S03]  /*26b0*/  MOV R5, R0 ;  /* 0x0000000000057202 */ /* 0x000fc60000000f00 */
[----:B------:R-:W-:-:S04]  /*26c0*/  IMAD.WIDE.U32 R4, R17, UR12, R4 ;  /* 0x0000000c11047c25 */ /* 0x000fc8000f8e0004 */
[----:B------:R-:W-:Y:S01]  /*26d0*/  IMAD R5, R17, UR13, R5 ;  /* 0x0000000d11057c24 */ /* 0x000fe2000f8e0205 */
[----:B----4-:R-:W-:-:S04]  /*26e0*/  LEA R6, P0, R4, UR8, 0x1 ;  /* 0x0000000804067c11 */ /* 0x010fc8000f8008ff */
[----:B------:R-:W-:-:S05]  /*26f0*/  LEA.HI.X R7, R4, UR9, R5, 0x1, P0 ;  /* 0x0000000904077c11 */ /* 0x000fca00080f0c05 */
[----:B------:R-:W-:Y:S01]  /*2700*/  @!PT LDS RZ, [RZ] ;  /* 0x00000000fffff984 */ /* 0x000fe20000000800 */
[----:B------:R-:W-:Y:S01]  /*2710*/  @!PT LDS RZ, [RZ] ;  /* 0x00000000fffff984 */ /* 0x000fe20000000800 */
[----:B------:R-:W-:Y:S01]  /*2720*/  @!PT LDS RZ, [RZ] ;  /* 0x00000000fffff984 */ /* 0x000fe20000000800 */
[----:B------:R1:W-:Y:S01]  /*2730*/  LDGSTS.E.BYPASS.LTC128B.128 [R8+0x8000], desc[UR30][R6.64] ;  /* 0x0800000006087fae */ /* 0x0003e2000b981a1e */
[----:B------:R-:W-:Y:S05]  /*2740*/  BRA `(.L_x_1365) ;  /* 0x00000000000c7947 */ /* 0x000fea0003800000 */
.L_x_1364:
[----:B------:R1:W-:Y:S01]  /*2750*/  STS.128 [R8+0x8000], RZ ;  /* 0x008000ff08007388 */ /* 0x0003e20000000c00 */
[----:B------:R-:W-:Y:S05]  /*2760*/  BRA `(.L_x_1365) ;  /* 0x0000000000047947 */ /* 0x000fea0003800000 */
.L_x_1363:
[----:B------:R1:W-:Y:S02]  /*2770*/  STS.128 [R8+0x8000], RZ ;  /* 0x008000ff08007388 */ /* 0x0003e40000000c00 */
.L_x_1365:
[----:B------:R-:W-:Y:S05]  /*2780*/  BSYNC.RECONVERGENT B0 ;  /* 0x0000000000007941 */ /* 0x000fea0003800200 */
.L_x_1362:
        /* <DEDUP_REMOVED lines=19> */
.L_x_1367:
[----:B------:R-:W-:Y:S05]  /*28c0*/  BSYNC.RECONVERGENT B0 ;  /* 0x0000000000007941 */ /* 0x000fea0003800200 */
.L_x_1366:
[----:B------:R-:W5:Y:S01]  /*28d0*/  LDCU.64 UR10, c[0x0][0x538] ;  /* 0x0000a700ff0a77ac */ /* 0x000f620008000a00 */
[----:B------:R-:W2:Y:S01]  /*28e0*/  S2R R122, SR_TID.X ;  /* 0x00000000007a7919 */ /* 0x000ea20000002100 */
[C---:B------:R-:W-:Y:S02]  /*28f0*/  IMAD.SHL.U32 R4, R24.reuse, 0x2, RZ ;  /* 0x0000000218047824 */ /* 0x040fe400078e00ff */
[C---:B------:R-:W-:Y:S02]  /*2900*/  IMAD.SHL.U32 R11, R24.reuse, 0x20, RZ ;  /* 0x00000020180b7824 */ /* 0x040fe400078e00ff */
[----:B------:R-:W-:Y:S02]  /*2910*/  IMAD.U32 R0, RZ, RZ, UR5 ;  /* 0x00000005ff007e24 */ /* 0x000fe4000f8e00ff */
[C---:B-1--4-:R-:W-:Y:S02]  /*2920*/  IMAD.SHL.U32 R7, R24.reuse, 0x10, RZ ;  /* 0x0000001018077824 */ /* 0x052fe400078e00ff */
[C---:B------:R-:W-:Y:S01]  /*2930*/  IMAD.SHL.U32 R9, R24.reuse, 0x4, RZ ;  /* 0x0000000418097824 */ /* 0x040fe200078e00ff */
[----:B------:R-:W-:Y:S01]  /*2940*/  LOP3.LUT P1, RZ, R24, 0x4, RZ, 0xc0, !PT ;  /* 0x0000000418ff7812 */ /* 0x000fe2000782c0ff */
[----:B------:R-:W-:Y:S01]  /*2950*/  IMAD.MOV.U32 R112, RZ, RZ, 0x20 ;  /* 0x00000020ff707424 */ /* 0x000fe200078e00ff */
[----:B------:R-:W0:Y:S01]  /*2960*/  LDGDEPBAR ;  /* 0x00000000000079af */ /* 0x000e220000000000 */
[----:B-----5:R-:W-:-:S04]  /*2970*/  UISETP.NE.U32.AND UP0, UPT, UR10, URZ, UPT ;  /* 0x000000ff0a00728c */ /* 0x020fc8000bf05070 */
[----:B------:R-:W-:-:S06]  /*2980*/  UISETP.NE.AND.EX UP0, UPT, UR11, URZ, UPT, UP0 ;  /* 0x000000ff0b00728c */ /* 0x000fcc000bf05300 */
[----:B------:R-:W-:-:S05]  /*2990*/  PLOP3.LUT P0, PT, PT, PT, UP0, 0x80, 0x8 ;  /* 0x000000000008781c */ /* 0x000fca0003f0f008 */
[----:B------:R-:W1:Y:S01]  /*29a0*/  @UP0 LDCU.64 UR8, c[0x0][0x540] ;  /* 0x0000a800ff0807ac */ /* 0x000e620008000a00 */
[----:B------:R-:W-:Y:S01]  /*29b0*/  @UP0 UMOV UR12, UR28 ;  /* 0x0000001c000c0c82 */ /* 0x000fe20008000000 */
[----:B------:R-:W-:Y:S01]  /*29c0*/  @UP0 UMOV UR13, URZ ;  /* 0x000000ff000d0c82 */ /* 0x000fe20008000000 */
[----:B------:R-:W-:Y:S01]  /*29d0*/  LOP3.LUT R4, R4, 0x6, RZ, 0xc0, !PT ;  /* 0x0000000604047812 */ /* 0x000fe200078ec0ff */
[----:B------:R-:W4:Y:S01]  /*29e0*/  @UP0 LDCU UR5, c[0x0][0x458] ;  /* 0x00008b00ff0507ac */ /* 0x000f220008000800 */
[----:B-1----:R-:W-:Y:S01]  /*29f0*/  @UP0 UIMAD.WIDE.U32 UR12, UR27, UR8, UR12 ;  /* 0x000000081b0c02a5 */ /* 0x002fe2000f8e000c */
[----:B------:R-:W-:Y:S01]  /*2a00*/  LOP3.LUT R5, R11, 0x20, RZ, 0xc0, !PT ;  /* 0x000000200b057812 */ /* 0x000fe200078ec0ff */
[----:B--2---:R-:W-:Y:S01]  /*2a10*/  IMAD.SHL.U32 R13, R122, 0x20, RZ ;  /* 0x000000207a0d7824 */ /* 0x004fe200078e00ff */
[----:B------:R-:W-:Y:S01]  /*2a20*/  LOP3.LUT R4, R4, 0x1c0, R12, 0xf8, !PT ;  /* 0x000001c004047812 */ /* 0x000fe200078ef80c */
[----:B------:R-:W-:Y:S02]  /*2a30*/  @UP0 UIMAD UR9, UR27, UR9, UR13 ;  /* 0x000000091b0902a4 */ /* 0x000fe4000f8e020d */
[----:B------:R-:W-:Y:S01]  /*2a40*/  @UP0 ULEA UR10, UP1, UR12, UR10, 0x2 ;  /* 0x0000000a0c0a0291 */ /* 0x000fe2000f8210ff */
[----:B------:R-:W-:Y:S01]  /*2a50*/  LOP3.LUT R9, R9, 0x18, RZ, 0xc0, !PT ;  /* 0x0000001809097812 */ /* 0x000fe200078ec0ff */
[----:B------:R-:W-:-:S02]  /*2a60*/  IMAD.SHL.U32 R6, R122, 0x4, RZ ;  /* 0x000000047a067824 */ /* 0x000fc400078e00ff */
[----:B------:R-:W-:Y:S01]  /*2a70*/  IMAD.SHL.U32 R14, R122, 0x2, RZ ;  /* 0x000000027a0e7824 */ /* 0x000fe200078e00ff */
[----:B------:R-:W-:Y:S01]  /*2a80*/  @UP0 ULEA.HI.X UR11, UR12, UR11, UR9, 0x2, UP1 ;  /* 0x0000000b0c0b0291 */ /* 0x000fe200088f1409 */
[----:B------:R-:W-:Y:S01]  /*2a90*/  IMAD.U32 R2, RZ, RZ, UR10 ;  /* 0x0000000aff027e24 */ /* 0x000fe2000f8e00ff */
[----:B---3--:R-:W-:Y:S02]  /*2aa0*/  LOP3.LUT R8, R13, 0xc0, RZ, 0xc0, !PT ;  /* 0x000000c00d087812 */ /* 0x008fe400078ec0ff */
[----:B------:R-:W-:Y:S01]  /*2ab0*/  SEL R112, R112, 0xffffffe0, !P1 ;  /* 0xffffffe070707807 */ /* 0x000fe20004800000 */
[----:B------:R-:W-:Y:S01]  /*2ac0*/  IMAD.MOV.U32 R119, RZ, RZ, 0x20 ;  /* 0x00000020ff777424 */ /* 0x000fe200078e00ff */
[----:B------:R-:W-:Y:S01]  /*2ad0*/  CS2R R94, SRZ ;  /* 0x00000000005e7805 */ /* 0x000fe2000001ff00 */
[----:B------:R-:W-:Y:S01]  /*2ae0*/  IMAD.U32 R3, RZ, RZ, UR11 ;  /* 0x0000000bff037e24 */ /* 0x000fe2000f8e00ff */
[----:B------:R-:W-:Y:S01]  /*2af0*/  LOP3.LUT R8, R8, 0x18, R6, 0xf8, !PT ;  /* 0x0000001808087812 */ /* 0x000fe200078ef806 */
[----:B------:R-:W-:Y:S01]  /*2b00*/  IMAD.MOV.U32 R246, RZ, RZ, R208 ;  /* 0x000000fffff67224 */ /* 0x000fe200078e00d0 */
[----:B------:R-:W-:Y:S01]  /*2b10*/  LOP3.LUT P1, RZ, R122, 0x4, RZ, 0xc0, !PT ;  /* 0x000000047aff7812 */ /* 0x000fe2000782c0ff */
[----:B------:R-:W1:Y:S01]  /*2b20*/  LDCU UR11, c[0x0][0x590] ;  /* 0x0000b200ff0b77ac */ /* 0x000e620008000800 */
[----:B------:R2:W3:Y:S01]  /*2b30*/  @P0 LDG.E R10, desc[UR30][R2.64] ;  /* 0x0000001e020a0981 */ /* 0x0004e2000c1e1900 */
[----:B----4-:R-:W3:Y:S01]  /*2b40*/  @P0 MUFU.RCP R6, UR5 ;  /* 0x0000000500060d08 */ /* 0x010ee20008001000 */
        /* <DEDUP_REMOVED lines=16> */
[----:B------:R-:W-:Y:S01]  /*2c50*/  UMOV UR13, URZ ;  /* 0x000000ff000d7c82 */ /* 0x000fe20008000000 */
[----:B------:R-:W4:Y:S01]  /*2c60*/  LDCU UR5, c[0x0][0x440] ;  /* 0x00008800ff0577ac */ /* 0x000f220008000800 */
[----:B------:R-:W3:Y:S01]  /*2c70*/  LDCU UR8, c[0x0][0x3e0] ;  /* 0x00007c00ff0877ac */ /* 0x000ee20008000800 */
[----:B--2---:R-:W-:Y:S02]  /*2c80*/  VIADD R2, R241, UR36 ;  /* 0x00000024f1027c36 */ /* 0x004fe40008000000 */
[----:B------:R-:W-:Y:S01]  /*2c90*/  IMAD.U32 R3, RZ, RZ, UR32 ;  /* 0x00000020ff037e24 */ /* 0x000fe2000f8e00ff */
[----:B------:R-:W-:Y:S01]  /*2ca0*/  UIADD3 UR32, UPT, UPT, UR32, 0x80, URZ ;  /* 0x0000008020207890 */ /* 0x000fe2000fffe0ff */
[----:B------:R-:W-:Y:S01]  /*2cb0*/  IMAD R129, R0, 0x80, R2 ;  /* 0x0000008000817824 */ /* 0x000fe200078e0202 */
[----:B------:R-:W-:Y:S01]  /*2cc0*/  LOP3.LUT R2, R11, 0x120, RZ, 0xc0, !PT ;  /* 0x000001200b027812 */ /* 0x000fe200078ec0ff */
[----:B------:R-:W2:Y:S01]  /*2cd0*/  LDCU UR10, c[0x0][0x50c] ;  /* 0x0000a180ff0a77ac */ /* 0x000ea20008000800 */
[----:B------:R-:W-:-:S02]  /*2ce0*/  LOP3.LUT R0, R5, 0x3800, R7, 0xf8, !PT ;  /* 0x0000380005007812 */ /* 0x000fc400078ef807 */
[----:B------:R-:W-:Y:S01]  /*2cf0*/  IADD3 R3, PT, PT, R4, UR38, R3 ;  /* 0x0000002604037c10 */ /* 0x000fe2000fffe003 */
[----:B------:R-:W2:Y:S01]  /*2d00*/  LDCU UR9, c[0x0][0x45c] ;  /* 0x00008b80ff0977ac */ /* 0x000ea20008000800 */
[--C-:B------:R-:W-:Y:S02]  /*2d10*/  LOP3.LUT R4, R2, 0x600, R7.reuse, 0xf8, !PT ;  /* 0x0000060002047812 */ /* 0x100fe400078ef807 */
[----:B------:R-:W-:Y:S01]  /*2d20*/  LOP3.LUT R7, R0, 0x100, R7, 0xf8, !PT ;  /* 0x0000010000077812 */ /* 0x000fe200078ef807 */
[----:B-1----:R-:W-:Y:S01]  /*2d30*/  USHF.L.U32 UR11, UR11, 0x7, URZ ;  /* 0x000000070b0b7899 */ /* 0x002fe200080006ff */
[----:B------:R-:W-:Y:S01]  /*2d40*/  SHF.R.U32.HI R0, RZ, 0x4, R24 ;  /* 0x00000004ff007819 */ /* 0x000fe20000011618 */
[----:B------:R-:W-:Y:S01]  /*2d50*/  USHF.L.U32 UR42, UR42, 0x3, URZ ;  /* 0x000000032a2a7899 */ /* 0x000fe200080006ff */
[----:B------:R-:W-:Y:S01]  /*2d60*/  LOP3.LUT R5, R9, 0xc0, R11, 0xf8, !PT ;  /* 0x000000c009057812 */ /* 0x000fe200078ef80b */
[----:B------:R-:W-:Y:S01]  /*2d70*/  UISETP.GE.AND UP1, UPT, UR32, UR36, UPT ;  /* 0x000000242000728c */ /* 0x000fe2000bf26270 */
[----:B------:R-:W-:-:S02]  /*2d80*/  LOP3.LUT R0, R0, 0x8, RZ, 0xc0, !PT ;  /* 0x0000000800007812 */ /* 0x000fc400078ec0ff */
[C---:B------:R-:W-:Y:S01]  /*2d90*/  LOP3.LUT R2, R5.reuse, 0x8, R12, 0x78, !PT ;  /* 0x0000000805027812 */ /* 0x040fe200078e780c */
[----:B------:R-:W-:Y:S01]  /*2da0*/  IMAD.SHL.U32 R12, R122, 0x10, RZ ;  /* 0x000000107a0c7824 */ /* 0x000fe200078e00ff */
[--C-:B------:R-:W-:Y:S02]  /*2db0*/  LOP3.LUT R0, R0, 0x10, R24.reuse, 0xf8, !PT ;  /* 0x0000001000007812 */ /* 0x100fe400078ef818 */
[----:B------:R-:W-:Y:S01]  /*2dc0*/  LOP3.LUT R118, R4, R2, RZ, 0xfc, !PT ;  /* 0x0000000204767212 */ /* 0x000fe200078efcff */
[----:B------:R-:W-:Y:S01]  /*2dd0*/  IMAD.SHL.U32 R2, R122, 0x40, RZ ;  /* 0x000000407a027824 */ /* 0x000fe200078e00ff */
[----:B------:R-:W-:Y:S02]  /*2de0*/  LOP3.LUT R0, R0, 0xc0, R11, 0xf8, !PT ;  /* 0x000000c000007812 */ /* 0x000fe400078ef80b */
[----:B------:R-:W-:Y:S02]  /*2df0*/  LOP3.LUT R5, R5, 0x8, R24, 0x78, !PT ;  /* 0x0000000805057812 */ /* 0x000fe400078e7818 */
[----:B------:R-:W-:-:S02]  /*2e00*/  LOP3.LUT R9, R0, R9, RZ, 0x3c, !PT ;  /* 0x0000000900097212 */ /* 0x000fc400078e3cff */
[----:B------:R-:W-:Y:S02]  /*2e10*/  IADD3 R129, PT, PT, R129, -0x59, -R3 ;  /* 0xffffffa781817810 */ /* 0x000fe40007ffe803 */
[----:B------:R-:W-:Y:S02]  /*2e20*/  LOP3.LUT R0, R14, 0xe006, R2, 0xc8, !PT ;  /* 0x0000e0060e007812 */ /* 0x000fe400078ec802 */
[----:B------:R-:W-:Y:S02]  /*2e30*/  LOP3.LUT R7, R7, R5, RZ, 0xfc, !PT ;  /* 0x0000000507077212 */ /* 0x000fe400078efcff */
[----:B------:R-:W-:Y:S02]  /*2e40*/  LOP3.LUT R3, R13, 0x20, RZ, 0xc0, !PT ;  /* 0x000000200d037812 */ /* 0x000fe400078ec0ff */
[----:B------:R-:W-:Y:S02]  /*2e50*/  LOP3.LUT R5, R12, 0x1c0, RZ, 0xc0, !PT ;  /* 0x000001c00c057812 */ /* 0x000fe400078ec0ff */
[----:B------:R-:W-:-:S02]  /*2e60*/  LOP3.LUT R4, R0, 0xc00, R13, 0xf8, !PT ;  /* 0x00000c0000047812 */ /* 0x000fc400078ef80d */
[----:B------:R-:W-:Y:S02]  /*2e70*/  LOP3.LUT R0, R3, 0x3800, R12, 0xf8, !PT ;  /* 0x0000380003007812 */ /* 0x000fe400078ef80c */
[----:B------:R-:W-:Y:S02]  /*2e80*/  LOP3.LUT R3, R5, 0x38, R14, 0xf8, !PT ;  /* 0x0000003805037812 */ /* 0x000fe400078ef80e */
[----:B------:R-:W-:Y:S02]  /*2e90*/  LOP3.LUT R5, R0, 0x100, R12, 0xf8, !PT ;  /* 0x0000010000057812 */ /* 0x000fe400078ef80c */
[----:B------:R-:W-:Y:S02]  /*2ea0*/  LOP3.LUT R3, R4, R3, RZ, 0xfc, !PT ;  /* 0x0000000304037212 */ /* 0x000fe400078efcff */
[----:B------:R-:W-:Y:S02]  /*2eb0*/  LOP3.LUT R2, R13, 0x120, RZ, 0xc0, !PT ;  /* 0x000001200d027812 */ /* 0x000fe400078ec0ff */
[----:B------:R-:W-:Y:S01]  /*2ec0*/  SHF.R.U32.HI R0, RZ, 0x1, R122 ;  /* 0x00000001ff007819 */ /* 0x000fe2000001167a */
[----:B------:R1:W-:Y:S01]  /*2ed0*/  STL [R1+0x18], R3 ;  /* 0x0000180301007387 */ /* 0x0003e20000100800 */
[----:B------:R-:W-:-:S02]  /*2ee0*/  LOP3.LUT R2, R2, 0x600, R12, 0xf8, !PT ;  /* 0x0000060002027812 */ /* 0x000fc400078ef80c */
[----:B------:R-:W-:Y:S02]  /*2ef0*/  LOP3.LUT R0, R8, 0x8, R0, 0x78, !PT ;  /* 0x0000000808007812 */ /* 0x000fe400078e7800 */
[----:B------:R-:W-:Y:S02]  /*2f00*/  LOP3.LUT R9, R9, 0x120, R11, 0xf8, !PT ;  /* 0x0000012009097812 */ /* 0x000fe400078ef80b */
[----:B------:R-:W-:Y:S01]  /*2f10*/  LOP3.LUT R120, R2, R0, RZ, 0xfc, !PT ;  /* 0x0000000002787212 */ /* 0x000fe200078efcff */
[----:B------:R-:W-:Y:S01]  /*2f20*/  IMAD.MOV.U32 R0, RZ, RZ, 0x10 ;  /* 0x00000010ff007424 */ /* 0x000fe200078e00ff */
[----:B------:R-:W-:Y:S02]  /*2f30*/  LEA R118, R118, UR29, 0x1 ;  /* 0x0000001d76767c11 */ /* 0x000fe4000f8e08ff */
[----:B------:R-:W-:Y:S02]  /*2f40*/  LEA R116, R9, UR29, 0x1 ;  /* 0x0000001d09747c11 */ /* 0x000fe4000f8e08ff */
[----:B------:R-:W-:Y:S01]  /*2f50*/  SEL R0, R0, 0xfffffff0, !P1 ;  /* 0xfffffff000007807 */ /* 0x000fe20004800000 */
[----:B------:R-:W-:Y:S01]  /*2f60*/  VIADD R118, R118, UR19 ;  /* 0x0000001376767c36 */ /* 0x000fe20008000000 */
[----:B------:R-:W-:Y:S01]  /*2f70*/  LEA R113, R7, UR29, 0x1 ;  /* 0x0000001d07717c11 */ /* 0x000fe2000f8e08ff */
[----:B------:R-:W-:-:S04]  /*2f80*/  VIADD R116, R116, UR19 ;  /* 0x0000001374747c36 */ /* 0x000fc80008000000 */
[----:B------:R-:W-:Y:S01]  /*2f90*/  IMAD.IADD R117, R112, 0x1, R113 ;  /* 0x0000000170757824 */ /* 0x000fe200078e0271 */
[----:B-1----:R-:W-:-:S04]  /*2fa0*/  LOP3.LUT R3, R8, 0x8, R122, 0x78, !PT ;  /* 0x0000000808037812 */ /* 0x002fc800078e787a */
[----:B------:R-:W-:-:S05]  /*2fb0*/  LOP3.LUT R3, R5, R3, RZ, 0xfc, !PT ;  /* 0x0000000305037212 */ /* 0x000fca00078efcff */
[----:B------:R1:W-:Y:S01]  /*2fc0*/  STL [R1+0x14], R3 ;  /* 0x0000140301007387 */ /* 0x0003e20000100800 */
[----:B---3--:R-:W-:Y:S01]  /*2fd0*/  @P0 FMUL.FTZ R4, R10, R6 ;  /* 0x000000060a040220 */ /* 0x008fe20000410000 */
[----:B------:R-:W-:-:S04]  /*2fe0*/  IMAD.MOV.U32 R6, RZ, RZ, 0x20 ;  /* 0x00000020ff067424 */ /* 0x000fc800078e00ff */
[----:B------:R-:W-:Y:S02]  /*2ff0*/  @P0 R2UR UR12, R4 ;  /* 0x00000000040c02ca */ /* 0x000fe400000e0000 */
[----:B------:R-:W-:-:S04]  /*3000*/  LOP3.LUT P0, RZ, R122, 0x2, RZ, 0xc0, !PT ;  /* 0x000000027aff7812 */ /* 0x000fc8000780c0ff */
[----:B------:R-:W-:Y:S02]  /*3010*/  R2P PR, R122, 0x18 ;  /* 0x000000187a007804 */ /* 0x000fe40000000000 */
[----:B------:R-:W-:-:S03]  /*3020*/  SEL R119, R119, 0xffffffe0, !P0 ;  /* 0xffffffe077777807 */ /* 0x000fc60004000000 */
[----:B------:R-:W-:Y:S02]  /*3030*/  SEL R0, R6, 0xffffffe0, !P3 ;  /* 0xffffffe006007807 */ /* 0x000fe40005800000 */
[----:B------:R-:W-:-:S03]  /*3040*/  @UP0 UMOV UR13, UR12 ;  /* 0x0000000c000d0c82 */ /* 0x000fc60008000000 */
[----:B--2-4-:R1:W-:Y:S03]  /*3050*/  STL [R1+0x10], R0 ;  /* 0x0000100001007387 */ /* 0x0143e60000100800 */
.L_x_1370:
        /* <DEDUP_REMOVED lines=72> */
[----:B------:R4:W-:Y:S01]  /*34e0*/  MUFU.TANH R223, R9 ;  /* 0x0000000900df7308 */ /* 0x0009e20000002400 */
[----:B-1----:R-:W-:Y:S01]  /*34f0*/  IMAD.MOV.U32 R110, RZ, RZ, R2 ;  /* 0x000000ffff6e7224 */ /* 0x002fe200078e0002 */
[----:B------:R-:W-:Y:S01]  /*3500*/  IADD3 R2, PT, PT, R129, -0x28, RZ ;  /* 0xffffffd881027810 */ /* 0x000fe20007ffe0ff */
[----:B------:R-:W-:Y:S01]  /*3510*/  FMUL.FTZ R16, R16, UR10 ;  /* 0x0000000a10107c20 */ /* 0x000fe20008410000 */
[----:B------:R-:W-:Y:S01]  /*3520*/  FMUL.FTZ R17, R17, UR10 ;  /* 0x0000000a11117c20 */ /* 0x000fe20008410000 */
[----:B------:R-:W-:Y:S01]  /*3530*/  FMUL.FTZ R19, R19, UR10 ;  /* 0x0000000a13137c20 */ /* 0x000fe20008410000 */
[----:B------:R-:W-:Y:S04]  /*3540*/  IABS R2, R2 ;  /* 0x0000000200027213 */ /* 0x000fe80000000000 */
[----:B------:R1:W-:Y:S01]  /*3550*/  MUFU.TANH R222, R12 ;  /* 0x0000000c00de7308 */ /* 0x0003e20000002400 */
[----:B---3--:R-:W-:Y:S02]  /*3560*/  IMAD.MOV.U32 R111, RZ, RZ, R121 ;  /* 0x000000ffff6f7224 */ /* 0x008fe400078e0079 */
[----:B------:R-:W-:Y:S07]  /*3570*/  FMUL.FTZ R18, R18, UR10 ;  /* 0x0000000a12127c20 */ /* 0x000fee0008410000 */
[----:B------:R3:W-:Y:S01]  /*3580*/  MUFU.TANH R231, R11 ;  /* 0x0000000b00e77308 */ /* 0x0007e20000002400 */
[----:B----4-:R-:W-:Y:S02]  /*3590*/  @P5 LOP3.LUT R9, R0, 0x6, RZ, 0xc0, !PT ;  /* 0x0000000600095812 */ /* 0x010fe400078ec0ff */
[----:B------:R-:W-:Y:S02]  /*35a0*/  MOV R0, UR39 ;  /* 0x0000002700007c02 */ /* 0x000fe40008000f00 */
[----:B------:R-:W-:Y:S02]  /*35b0*/  @P3 LOP3.LUT R9, R9, 0x1c0, R123, 0xf8, !PT ;  /* 0x000001c009093812 */ /* 0x000fe400078ef87b */
[----:B--2---:R-:W-:Y:S03]  /*35c0*/  FSETP.NEU.FTZ.AND P3, PT, R3, -INF , PT ;  /* 0xff8000000300780b */ /* 0x004fe60003f7d000 */
[----:B------:R2:W-:Y:S01]  /*35d0*/  MUFU.TANH R219, R13 ;  /* 0x0000000d00db7308 */ /* 0x0005e20000002400 */
[----:B-1----:R-:W4:Y:S01]  /*35e0*/  LDL R12, [R1+0x8] ;  /* 0x00000800010c7983 */ /* 0x002f220000100800 */
[----:B------:R-:W-:Y:S02]  /*35f0*/  @P2 LEA R9, R0, R9, 0x7 ;  /* 0x0000000900092211 */ /* 0x000fe400078e38ff */
[----:B------:R-:W-:Y:S02]  /*3600*/  PLOP3.LUT P2, PT, PT, PT, UP1, 0x80, 0x8 ;  /* 0x000000000008781c */ /* 0x000fe40003f4f018 */
[----:B------:R-:W-:Y:S01]  /*3610*/  PLOP3.LUT P5, PT, PT, PT, UP1, 0x80, 0x8 ;  /* 0x000000000008781c */ /* 0x000fe20003faf018 */
[----:B------:R-:W-:Y:S03]  /*3620*/  @P0 VIADD R0, R9, 0x1 ;  /* 0x0000000109000836 */ /* 0x000fe60000000000 */
[----:B------:R-:W1:Y:S01]  /*3630*/  MUFU.TANH R70, R6 ;  /* 0x0000000600467308 */ /* 0x000e620000002400 */
[----:B---3--:R-:W3:Y:S01]  /*3640*/  LDL R11, [R1+0x4] ;  /* 0x00000400010b7983 */ /* 0x008ee20000100800 */
[----:B------:R-:W-:Y:S02]  /*3650*/  PLOP3.LUT P0, PT, PT, PT, UP1, 0x80, 0x8 ;  /* 0x000000000008781c */ /* 0x000fe40003f0f018 */
[----:B------:R-:W-:Y:S01]  /*3660*/  @P6 ISETP.GE.AND P6, PT, R0, UR36, PT ;  /* 0x0000002400006c0c */ /* 0x000fe2000bfc6270 */
[----:B------:R-:W-:Y:S05]  /*3670*/  VIADD R0, R129, 0xffffffd9 ;  /* 0xffffffd981007836 */ /* 0x000fea0000000000 */
[----:B------:R1:W1:Y:S01]  /*3680*/  MUFU.TANH R69, R7 ;  /* 0x0000000700457308 */ /* 0x0002620000002400 */
[----:B--2---:R-:W2:Y:S01]  /*3690*/  LDL R13, [R1] ;  /* 0x00000000010d7983 */ /* 0x004ea20000100800 */
[----:B------:R-:W-:Y:S02]  /*36a0*/  IABS R0, R0 ;  /* 0x0000000000007213 */ /* 0x000fe40000000000 */
[----:B------:R-:W-:Y:S06]  /*36b0*/  @P5 ISETP.GE.AND P5, PT, R9, UR36, PT ;  /* 0x0000002409005c0c */ /* 0x000fec000bfa6270 */
[----:B------:R1:W-:Y:S10]  /*36c0*/  MUFU.TANH R229, R15 ;  /* 0x0000000f00e57308 */ /* 0x0003f40000002400 */
[----:B------:R1:W2:Y:S02]  /*36d0*/  MUFU.TANH R224, R8 ;  /* 0x0000000800e07308 */ /* 0x0002a40000002400 */
[----:B-1----:R-:W1:Y:S08]  /*36e0*/  LDSM.16.M88.4 R4, [R117+0x6400] ;  /* 0x006400007504783b */ /* 0x002e700000000200 */
[----:B------:R1:W2:Y:S01]  /*36f0*/  MUFU.TANH R232, R10 ;  /* 0x0000000a00e87308 */ /* 0x0002a20000002400 */
[----:B------:R-:W-:Y:S05]  /*3700*/  I2FP.F32.S32 R15, R0 ;  /* 0x00000000000f7245 */ /* 0x000fea0000201400 */
[----:B------:R-:W-:Y:S04]  /*3710*/  FFMA.FTZ R0, R15, -UR13, R110 ;  /* 0x8000000d0f007c23 */ /* 0x000fe8000801006e */
[----:B------:R1:W-:Y:S01]  /*3720*/  MUFU.TANH R77, R16 ;  /* 0x00000010004d7308 */ /* 0x0003e20000002400 */
[----:B------:R-:W-:Y:S01]  /*3730*/  FMUL.FTZ R8, R3, 1.4426950216293334961 ;  /* 0x3fb8aa3b03087820 */ /* 0x000fe20000410000 */
[C---:B------:R-:W-:Y:S01]  /*3740*/  VIADD R3, R129.reuse, 0xffffffe0 ;  /* 0xffffffe081037836 */ /* 0x040fe20000000000 */
[----:B------:R-:W-:Y:S02]  /*3750*/  @P2 FSEL R0, R0, -INF , !P5 ;  /* 0xff80000000002808 */ /* 0x000fe40006800000 */
[----:B------:R-:W-:Y:S02]  /*3760*/  PLOP3.LUT P2, PT, PT, PT, UP1, 0x80, 0x8 ;  /* 0x000000000008781c */ /* 0x000fe40003f4f018 */
[----:B------:R-:W-:Y:S03]  /*3770*/  FSEL R8, R8, RZ, P3 ;  /* 0x000000ff08087208 */ /* 0x000fe60001800000 */
[----:B------:R-:W-:Y:S01]  /*3780*/  MUFU.TANH R76, R17 ;  /* 0x00000011004c7308 */ /* 0x000fe20000002400 */
[C---:B-1----:R-:W-:Y:S02]  /*3790*/  VIADD R10, R129.reuse, 0xffffffe1 ;  /* 0xffffffe1810a7836 */ /* 0x042fe40000000000 */
[--C-:B------:R-:W-:Y:S03]  /*37a0*/  FFMA.FTZ R0, R0, UR9, -R8.reuse ;  /* 0x0000000900007c23 */ /* 0x100fe60008010808 */
[----:B------:R-:W-:Y:S04]  /*37b0*/  IABS R10, R10 ;  /* 0x0000000a000a7213 */ /* 0x000fe80000000000 */
[----:B------:R-:W-:Y:S01]  /*37c0*/  MUFU.EX2 R121, R0 ;  /* 0x0000000000797308 */ /* 0x000fe20000000800 */
[----:B------:R-:W-:Y:S02]  /*37d0*/  I2FP.F32.S32 R16, R2 ;  /* 0x0000000200107245 */ /* 0x000fe40000201400 */
[----:B------:R-:W-:Y:S02]  /*37e0*/  IABS R2, R3 ;  /* 0x0000000300027213 */ /* 0x000fe40000000000 */
[----:B------:R-:W-:Y:S01]  /*37f0*/  MOV R3, R10 ;  /* 0x0000000a00037202 */ /* 0x000fe20000000f00 */
[----:B------:R-:W-:Y:S04]  /*3800*/  FFMA.FTZ R10, R16, -UR13, R111 ;  /* 0x8000000d100a7c23 */ /* 0x000fe8000801006f */
[----:B------:R1:W2:Y:S01]  /*3810*/  MUFU.TANH R230, R14 ;  /* 0x0000000e00e67308 */ /* 0x0002a20000002400 */
[-C--:B------:R-:W-:Y:S03]  /*3820*/  HMMA.16816.F32.BF16 R20, R104, R4.reuse, R20 ;  /* 0x000000046814723c */ /* 0x080fe60000041814 */
[----:B------:R-:W-:Y:S02]  /*3830*/  @P0 FSEL R10, R10, -INF , !P6 ;  /* 0xff8000000a0a0808 */ /* 0x000fe40007000000 */
[----:B------:R-:W-:Y:S04]  /*3840*/  PLOP3.LUT P0, PT, PT, PT, UP1, 0x80, 0x8 ;  /* 0x000000000008781c */ /* 0x000fe80003f0f018 */
[----:B------:R-:W2:Y:S01]  /*3850*/  MUFU.TANH R199, R18 ;  /* 0x0000001200c77308 */ /* 0x000ea20000002400 */
[----:B------:R-:W-:Y:S01]  /*3860*/  FFMA.FTZ R10, R10, UR9, -R8 ;  /* 0x000000090a0a7c23 */ /* 0x000fe20008010808 */
[C---:B------:R-:W-:Y:S08]  /*3870*/  HMMA.16816.F32.BF16 R24, R112.reuse, R4, R24 ;  /* 0x000000047018723c */ /* 0x040ff00000041818 */
[----:B------:R-:W-:Y:S01]  /*3880*/  MUFU.EX2 R82, R10 ;  /* 0x0000000a00527308 */ /* 0x000fe20000000800 */
[----:B-1----:R-:W-:Y:S01]  /*3890*/  IADD3 R14, PT, PT, R129, -0x30, RZ ;  /* 0xffffffd0810e7810 */ /* 0x002fe20007ffe0ff */
[-C--:B------:R-:W-:Y:S03]  /*38a0*/  HMMA.16816.F32.BF16 R28, R112, R6.reuse, R28 ;  /* 0x00000006701c723c */ /* 0x080fe6000004181c */
[----:B------:R-:W-:Y:S01]  /*38b0*/  FMUL.FTZ R22, R22, UR10 ;  /* 0x0000000a16167c20 */ /* 0x000fe20008410000 */
[----:B------:R-:W-:Y:S01]  /*38c0*/  FMUL.FTZ R20, R20, UR10 ;  /* 0x0000000a14147c20 */ /* 0x000fe20008410000 */
[----:B------:R-:W-:Y:S03]  /*38d0*/  FMUL.FTZ R21, R21, UR10 ;  /* 0x0000000a15157c20 */ /* 0x000fe60008410000 */
[----:B------:R-:W1:Y:S01]  /*38e0*/  MUFU.TANH R198, R19 ;  /* 0x0000001300c67308 */ /* 0x000e620000002400 */
[----:B------:R-:W-:Y:S01]  /*38f0*/  FMUL.FTZ R23, R23, UR10 ;  /* 0x0000000a17177c20 */ /* 0x000fe20008410000 */
[C---:B------:R-:W-:Y:S04]  /*3900*/  HMMA.16816.F32.BF16 R32, R104.reuse, R6, R32 ;  /* 0x000000066820723c */ /* 0x040fe80000041820 */
[----:B------:R-:W-:Y:S01]  /*3910*/  FMUL.FTZ R24, R24, UR10 ;  /* 0x0000000a18187c20 */ /* 0x000fe20008410000 */
[----:B------:R-:W-:Y:S03]  /*3920*/  IABS R14, R14 ;  /* 0x0000000e000e7213 */ /* 0x000fe60000000000 */
[----:B------:R1:W-:Y:S01]  /*3930*/  MUFU.TANH R195, R22 ;  /* 0x0000001600c37308 */ /* 0x0003e20000002400 */
[----:B------:R-:W-:Y:S01]  /*3940*/  FMUL.FTZ R25, R25, UR10 ;  /* 0x0000000a19197c20 */ /* 0x000fe20008410000 */
[----:B------:R-:W-:Y:S01]  /*3950*/  FMUL.FTZ R27, R27, UR10 ;  /* 0x0000000a1b1b7c20 */ /* 0x000fe20008410000 */
[----:B------:R-:W-:Y:S01]  /*3960*/  I2FP.F32.S32 R14, R14 ;  /* 0x0000000e000e7245 */ /* 0x000fe20000201400 */
[----:B------:R-:W-:Y:S01]  /*3970*/  FMUL.FTZ R26, R26, UR10 ;  /* 0x0000000a1a1a7c20 */ /* 0x000fe20008410000 */
[----:B------:R-:W-:Y:S01]  /*3980*/  FMUL.FTZ R28, R28, UR10 ;  /* 0x0000000a1c1c7c20 */ /* 0x000fe20008410000 */
[----:B------:R-:W-:Y:S01]  /*3990*/  FMUL.FTZ R30, R30, UR10 ;  /* 0x0000000a1e1e7c20 */ /* 0x000fe20008410000 */
[----:B------:R-:W-:Y:S03]  /*39a0*/  FMUL.FTZ R31, R31, UR10 ;  /* 0x0000000a1f1f7c20 */ /* 0x000fe60008410000 */
[----:B------:R1:W2:Y:S01]  /*39b0*/  MUFU.TANH R193, R23 ;  /* 0x0000001700c17308 */ /* 0x0002a20000002400 */
[----:B------:R-:W-:Y:S01]  /*39c0*/  FMUL.FTZ R29, R29, UR10 ;  /* 0x0000000a1d1d7c20 */ /* 0x000fe20008410000 */
[----:B------:R-:W-:Y:S01]  /*39d0*/  FMUL.FTZ R32, R32, UR10 ;  /* 0x0000000a20207c20 */ /* 0x000fe20008410000 */
[----:B------:R-:W-:Y:S01]  /*39e0*/  FMUL.FTZ R35, R35, UR10 ;  /* 0x0000000a23237c20 */ /* 0x000fe20008410000 */
[----:B------:R-:W-:Y:S06]  /*39f0*/  FMUL.FTZ R34, R34, UR10 ;  /* 0x0000000a22227c20 */ /* 0x000fec0008410000 */
[----:B------:R1:W-:Y:S02]  /*3a00*/  MUFU.TANH R210, R24 ;  /* 0x0000001800d27308 */ /* 0x0003e40000002400 */
[----:B-1----:R-:W-:Y:S01]  /*3a10*/  I2FP.F32.S32 R22, R3 ;  /* 0x0000000300167245 */ /* 0x002fe20000201400 */
[----:B------:R-:W-:Y:S07]  /*3a20*/  FMUL.FTZ R33, R33, UR10 ;  /* 0x0000000a21217c20 */ /* 0x000fee0008410000 */
[----:B------:R-:W1:Y:S01]  /*3a30*/  MUFU.TANH R75, R20 ;  /* 0x00000014004b7308 */ /* 0x000e620000002400 */
[----:B------:R-:W-:Y:S01]  /*3a40*/  I2FP.F32.S32 R23, R2 ;  /* 0x0000000200177245 */ /* 0x000fe20000201400 */
[----:B------:R-:W-:Y:S04]  /*3a50*/  FFMA.FTZ R2, R22, -UR13, R70 ;  /* 0x8000000d16027c23 */ /* 0x000fe80008010046 */
[----:B------:R-:W-:Y:S01]  /*3a60*/  FFMA.FTZ R0, R23, -UR13, R69 ;  /* 0x8000000d17007c23 */ /* 0x000fe20008010045 */
[----:B------:R-:W-:Y:S03]  /*3a70*/  @P2 FSEL R2, R2, -INF , !P5 ;  /* 0xff80000002022808 */ /* 0x000fe60006800000 */
[----:B------:R-:W1:Y:S01]  /*3a80*/  MUFU.TANH R74, R21 ;  /* 0x00000015004a7308 */ /* 0x000e620000002400 */
[----:B------:R-:W-:Y:S01]  /*3a90*/  PLOP3.LUT P2, PT, PT, PT, UP1, 0x80, 0x8 ;  /* 0x000000000008781c */ /* 0x000fe20003f4f018 */
[----:B------:R-:W2:Y:S01]  /*3aa0*/  LDL R24, [R1+0x18] ;  /* 0x0000180001187983 */ /* 0x000ea20000100800 */
[----:B------:R-:W-:Y:S02]  /*3ab0*/  @P0 FSEL R0, R0, -INF , !P6 ;  /* 0xff80000000000808 */ /* 0x000fe40007000000 */
[----:B------:R-:W-:Y:S05]  /*3ac0*/  PLOP3.LUT P0, PT, PT, PT, UP1, 0x80, 0x8 ;  /* 0x000000000008781c */ /* 0x000fea0003f0f018 */
[----:B------:R-:W1:Y:S10]  /*3ad0*/  MUFU.TANH R209, R25 ;  /* 0x0000001900d17308 */ /* 0x000e740000002400 */
[----:B------:R-:W1:Y:S10]  /*3ae0*/  MUFU.TANH R226, R27 ;  /* 0x0000001b00e27308 */ /* 0x000e740000002400 */
[----:B------:R-:W1:Y:S10]  /*3af0*/  MUFU.TANH R227, R26 ;  /* 0x0000001a00e37308 */ /* 0x000e740000002400 */
[----:B------:R-:W1:Y:S10]  /*3b00*/  MUFU.TANH R205, R28 ;  /* 0x0000001c00cd7308 */ /* 0x000e740000002400 */
[----:B------:R-:W-:Y:S10]  /*3b10*/  MUFU.TANH R221, R30 ;  /* 0x0000001e00dd7308 */ /* 0x000ff40000002400 */
[----:B------:R-:W-:Y:S10]  /*3b20*/  MUFU.TANH R220, R31 ;  /* 0x0000001f00dc7308 */ /* 0x000ff40000002400 */
[----:B------:R-:W-:Y:S10]  /*3b30*/  MUFU.TANH R73, R32 ;  /* 0x0000002000497308 */ /* 0x000ff40000002400 */
[----:B------:R-:W1:Y:S10]  /*3b40*/  MUFU.TANH R204, R29 ;  /* 0x0000001d00cc7308 */ /* 0x000e740000002400 */
[----:B------:R-:W-:Y:S10]  /*3b50*/  MUFU.TANH R180, R35 ;  /* 0x0000002300b47308 */ /* 0x000ff40000002400 */
[----:B------:R-:W1:Y:S10]  /*3b60*/  MUFU.TANH R181, R34 ;  /* 0x0000002200b57308 */ /* 0x000e740000002400 */
[----:B------:R-:W1:Y:S01]  /*3b70*/  MUFU.TANH R72, R33 ;  /* 0x0000002100487308 */ /* 0x000e620000002400 */
[C---:B----4-:R-:W-:Y:S01]  /*3b80*/  FMUL.FTZ R3, R12.reuse, 1.4426950216293334961 ;  /* 0x3fb8aa3b0c037820 */ /* 0x050fe20000410000 */
[----:B------:R-:W-:Y:S01]  /*3b90*/  FSETP.NEU.FTZ.AND P3, PT, R12, -INF , PT ;  /* 0xff8000000c00780b */ /* 0x000fe20003f7d000 */
[----:B------:R-:W-:Y:S03]  /*3ba0*/  VIADD R12, R129, 0x20 ;  /* 0x00000020810c7836 */ /* 0x000fe60000000000 */
[----:B------:R-:W-:Y:S02]  /*3bb0*/  FSEL R3, R3, RZ, P3 ;  /* 0x000000ff03037208 */ /* 0x000fe40001800000 */
[----:B------:R-:W-:Y:S01]  /*3bc0*/  IABS R12, R12 ;  /* 0x0000000c000c7213 */ /* 0x000fe20000000000 */
[C---:B---3--:R-:W-:Y:S01]  /*3bd0*/  FMUL.FTZ R5, R11.reuse, 1.4426950216293334961 ;  /* 0x3fb8aa3b0b057820 */ /* 0x048fe20000410000 */
[----:B------:R-:W-:Y:S01]  /*3be0*/  FSETP.NEU.FTZ.AND P3, PT, R11, -INF , PT ;  /* 0xff8000000b00780b */ /* 0x000fe20003f7d000 */
[--C-:B------:R-:W-:Y:S01]  /*3bf0*/  FFMA.FTZ R2, R2, UR9, -R3.reuse ;  /* 0x0000000902027c23 */ /* 0x100fe20008010803 */
[----:B------:R-:W-:Y:S01]  /*3c00*/  FFMA.FTZ R0, R0, UR9, -R3 ;  /* 0x0000000900007c23 */ /* 0x000fe20008010803 */
[----:B------:R-:W-:Y:S02]  /*3c10*/  I2FP.F32.S32 R12, R12 ;  /* 0x0000000c000c7245 */ /* 0x000fe40000201400 */
[----:B------:R3:W-:Y:S01]  /*3c20*/  MUFU.EX2 R71, R2 ;  /* 0x0000000200477308 */ /* 0x0007e20000000800 */
[C---:B------:R-:W-:Y:S09]  /*3c30*/  IADD3 R11, PT, PT, R129.reuse, 0x21, RZ ;  /* 0x00000021810b7810 */ /* 0x040ff20007ffe0ff */
[----:B------:R4:W-:Y:S01]  /*3c40*/  MUFU.EX2 R68, R0 ;  /* 0x0000000000447308 */ /* 0x0009e20000000800 */
[----:B---3--:R-:W-:Y:S05]  /*3c50*/  VIADD R2, R129, 0x18 ;  /* 0x0000001881027836 */ /* 0x008fea0000000000 */
[----:B------:R-:W-:Y:S02]  /*3c60*/  IABS R4, R2 ;  /* 0x0000000200047213 */ /* 0x000fe40000000000 */
[----:B------:R-:W-:Y:S01]  /*3c70*/  FSEL R2, R5, RZ, P3 ;  /* 0x000000ff05027208 */ /* 0x000fe20001800000 */
[----:B----4-:R-:W-:Y:S01]  /*3c80*/  VIADD R0, R129, 0x19 ;  /* 0x0000001981007836 */ /* 0x010fe20000000000 */
[----:B------:R-:W-:Y:S02]  /*3c90*/  IABS R5, R11 ;  /* 0x0000000b00057213 */ /* 0x000fe40000000000 */
[----:B------:R-:W-:Y:S02]  /*3ca0*/  I2FP.F32.S32 R11, R4 ;  /* 0x00000004000b7245 */ /* 0x000fe40000201400 */
[----:B------:R-:W-:Y:S02]  /*3cb0*/  IABS R0, R0 ;  /* 0x0000000000007213 */ /* 0x000fe40000000000 */
[----:B------:R-:W-:Y:S01]  /*3cc0*/  I2FP.F32.S32 R5, R5 ;  /* 0x0000000500057245 */ /* 0x000fe20000201400 */
[----:B------:R-:W-:Y:S01]  /*3cd0*/  FFMA.FTZ R4, R11, -UR13, R223 ;  /* 0x8000000d0b047c23 */ /* 0x000fe200080100df */
[----:B------:R-:W-:Y:S02]  /*3ce0*/  I2FP.F32.S32 R10, R0 ;  /* 0x00000000000a7245 */ /* 0x000fe40000201400 */
[C---:B--2---:R-:W-:Y:S01]  /*3cf0*/  FSETP.NEU.FTZ.AND P3, PT, R13.reuse, -INF , PT ;  /* 0xff8000000d00780b */ /* 0x044fe20003f7d000 */
[----:B------:R-:W-:Y:S01]  /*3d00*/  FMUL.FTZ R13, R13, 1.4426950216293334961 ;  /* 0x3fb8aa3b0d0d7820 */ /* 0x000fe20000410000 */
[----:B------:R-:W-:Y:S01]  /*3d10*/  @P0 FSEL R4, R4, -INF , !P6 ;  /* 0xff80000004040808 */ /* 0x000fe20007000000 */
[----:B------:R-:W-:Y:S01]  /*3d20*/  FFMA.FTZ R0, R10, -UR13, R224 ;  /* 0x8000000d0a007c23 */ /* 0x000fe200080100e0 */
[----:B------:R-:W-:Y:S01]  /*3d30*/  PLOP3.LUT P0, PT, PT, PT, UP1, 0x80, 0x8 ;  /* 0x000000000008781c */ /* 0x000fe20003f0f018 */
[----:B------:R-:W-:Y:S02]  /*3d40*/  FFMA.FTZ R5, R5, -UR13, R232 ;  /* 0x8000000d05057c23 */ /* 0x000fe400080100e8 */
        /* <DEDUP_REMOVED lines=9> */
[----:B--2---:R-:W-:Y:S01]  /*3de0*/  FFMA.FTZ R4, R12, -UR13, R231 ;  /* 0x8000000d0c047c23 */ /* 0x004fe200080100e7 */
[----:B------:R-:W-:Y:S04]  /*3df0*/  VIADD R12, R129, 0x10 ;  /* 0x00000010810c7836 */ /* 0x000fe80000000000 */
[----:B------:R-:W-:Y:S02]  /*3e00*/  @P0 FSEL R4, R4, -INF , !P6 ;  /* 0xff80000004040808 */ /* 0x000fe40007000000 */
[----:B------:R-:W-:Y:S02]  /*3e10*/  PLOP3.LUT P6, PT, PT, PT, UP1, 0x80, 0x8 ;  /* 0x000000000008781c */ /* 0x000fe40003fcf018 */
[----:B---3--:R-:W-:Y:S01]  /*3e20*/  FSEL R0, R13, RZ, P3 ;  /* 0x000000ff0d007208 */ /* 0x008fe20001800000 */
[----:B------:R-:W-:Y:S01]  /*3e30*/  VIADD R13, R129, 0xffffffd1 ;  /* 0xffffffd1810d7836 */ /* 0x000fe20000000000 */
[----:B------:R-:W-:Y:S02]  /*3e40*/  PLOP3.LUT P3, PT, PT, PT, UP1, 0x80, 0x8 ;  /* 0x000000000008781c */ /* 0x000fe40003f6f018 */
[----:B------:R-:W-:Y:S01]  /*3e50*/  PLOP3.LUT P0, PT, PT, PT, UP1, 0x80, 0x8 ;  /* 0x000000000008781c */ /* 0x000fe20003f0f018 */
[--C-:B------:R-:W-:Y:S01]  /*3e60*/  FFMA.FTZ R4, R4, UR9, -R0.reuse ;  /* 0x0000000904047c23 */ /* 0x100fe20008010800 */
[----:B------:R-:W-:Y:S01]  /*3e70*/  FFMA.FTZ R5, R5, UR9, -R0 ;  /* 0x0000000905057c23 */ /* 0x000fe20008010800 */
[----:B------:R-:W-:Y:S02]  /*3e80*/  IABS R13, R13 ;  /* 0x0000000d000d7213 */ /* 0x000fe40000000000 */
[----:B------:R2:W-:Y:S02]  /*3e90*/  MUFU.EX2 R213, R4 ;  /* 0x0000000400d57308 */ /* 0x0005e40000000800 */
[----:B------:R-:W-:Y:S08]  /*3ea0*/  I2FP.F32.S32 R13, R13 ;  /* 0x0000000d000d7245 */ /* 0x000ff00000201400 */
[----:B------:R3:W-:Y:S01]  /*3eb0*/  MUFU.EX2 R216, R5 ;  /* 0x0000000500d87308 */ /* 0x0007e20000000800 */
[----:B--2---:R-:W-:Y:S01]  /*3ec0*/  @P2 VIADD R4, R9, 0x8 ;  /* 0x0000000809042836 */ /* 0x004fe20000000000 */
[----:B------:R-:W-:Y:S04]  /*3ed0*/  PLOP3.LUT P2, PT, PT, PT, UP1, 0x80, 0x8 ;  /* 0x000000000008781c */ /* 0x000fe80003f4f018 */
[----:B------:R-:W-:Y:S02]  /*3ee0*/  @P5 ISETP.GE.AND P5, PT, R4, UR36, PT ;  /* 0x0000002404005c0c */ /* 0x000fe4000bfa6270 */
[----:B---3--:R-:W-:Y:S04]  /*3ef0*/  IADD3 R5, PT, PT, R129, 0x11, RZ ;  /* 0x0000001181057810 */ /* 0x008fe80007ffe0ff */
[----:B------:R-:W-:Y:S05]  /*3f00*/  IABS R4, R5 ;  /* 0x0000000500047213 */ /* 0x000fea0000000000 */
[----:B------:R-:W-:Y:S01]  /*3f10*/  IMAD.MOV.U32 R5, RZ, RZ, R4 ;  /* 0x000000ffff057224 */ /* 0x000fe200078e0004 */
[----:B------:R-:W-:Y:S01]  /*3f20*/  IABS R4, R12 ;  /* 0x0000000c00047213 */ /* 0x000fe20000000000 */
[----:B------:R-:W-:Y:S01]  /*3f30*/  @P3 VIADD R12, R9, 0x9 ;  /* 0x00000009090c3836 */ /* 0x000fe20000000000 */
[----:B------:R-:W-:Y:S02]  /*3f40*/  PLOP3.LUT P3, PT, PT, PT, UP1, 0x80, 0x8 ;  /* 0x000000000008781c */ /* 0x000fe40003f6f018 */
[----:B------:R-:W-:Y:S02]  /*3f50*/  I2FP.F32.S32 R17, R5 ;  /* 0x0000000500117245 */ /* 0x000fe40000201400 */
[----:B------:R-:W-:Y:S02]  /*3f60*/  MOV R5, R4 ;  /* 0x0000000400057202 */ /* 0x000fe40000000f00 */
[----:B------:R-:W-:Y:S01]  /*3f70*/  @P6 ISETP.GE.AND P6, PT, R12, UR36, PT ;  /* 0x000000240c006c0c */ /* 0x000fe2000bfc6270 */
[----:B------:R-:W-:Y:S01]  /*3f80*/  FFMA.FTZ R4, R17, -UR13, R222 ;  /* 0x8000000d11047c23 */ /* 0x000fe200080100de */
[----:B------:R-:W-:Y:S02]  /*3f90*/  I2FP.F32.S32 R18, R5 ;  /* 0x0000000500127245 */ /* 0x000fe40000201400 */
[----:B------:R-:W-:Y:S02]  /*3fa0*/  LEA R125, R24, UR4, 0x1 ;  /* 0x00000004187d7c11 */ /* 0x000fe4000f8e08ff */
[----:B------:R-:W-:Y:S01]  /*3fb0*/  @P2 FSEL R4, R4, -INF , !P5 ;  /* 0xff80000004042808 */ /* 0x000fe20006800000 */
[----:B------:R-:W-:Y:S01]  /*3fc0*/  FFMA.FTZ R5, R18, -UR13, R219 ;  /* 0x8000000d12057c23 */ /* 0x000fe200080100db */
[----:B------:R-:W-:Y:S01]  /*3fd0*/  PLOP3.LUT P2, PT, PT, PT, UP1, 0x80, 0x8 ;  /* 0x000000000008781c */ /* 0x000fe20003f4f018 */
[----:B------:R-:W2:Y:S01]  /*3fe0*/  LDL R24, [R1+0x10] ;  /* 0x0000100001187983 */ /* 0x000ea20000100800 */
[----:B------:R-:W-:Y:S01]  /*3ff0*/  IADD3 R127, PT, PT, R125, 0x12040, RZ ;  /* 0x000120407d7f7810 */ /* 0x000fe20007ffe0ff */
        /* <DEDUP_REMOVED lines=9> */
[----:B------:R-:W-:Y:S01]  /*4090*/  VIADD R15, R129, 0xffffffc8 ;  /* 0xffffffc8810f7836 */ /* 0x000fe20000000000 */
[----:B------:R-:W-:Y:S04]  /*40a0*/  @P2 FSEL R10, R10, -INF , !P6 ;  /* 0xff8000000a0a2808 */ /* 0x000fe80007000000 */
[----:B------:R-:W-:Y:S01]  /*40b0*/  MUFU.EX2 R192, R5 ;  /* 0x0000000500c07308 */ /* 0x000fe20000000800 */
[----:B------:R-:W-:Y:S01]  /*40c0*/  PLOP3.LUT P2, PT, PT, PT, UP1, 0x80, 0x8 ;  /* 0x000000000008781c */ /* 0x000fe20003f4f018 */
[--C-:B------:R-:W-:Y:S01]  /*40d0*/  FFMA.FTZ R4, R4, UR9, -R0.reuse ;  /* 0x0000000904047c23 */ /* 0x100fe20008010800 */
[----:B------:R-:W-:Y:S01]  /*40e0*/  FFMA.FTZ R10, R10, UR9, -R0 ;  /* 0x000000090a0a7c23 */ /* 0x000fe20008010800 */
[----:B------:R-:W-:Y:S06]  /*40f0*/  PLOP3.LUT P3, PT, PT, PT, UP1, 0x80, 0x8 ;  /* 0x000000000008781c */ /* 0x000fec0003f6f018 */
[----:B------:R4:W-:Y:S01]  /*4100*/  MUFU.EX2 R211, R10 ;  /* 0x0000000a00d37308 */ /* 0x0009e20000000800 */
[----:B---3--:R-:W-:Y:S05]  /*4110*/  FFMA.FTZ R12, R14, -UR13, R76 ;  /* 0x8000000d0e0c7c23 */ /* 0x008fea000801004c */
[----:B------:R-:W-:Y:S04]  /*4120*/  @P0 FSEL R12, R12, -INF , !P6 ;  /* 0xff8000000c0c0808 */ /* 0x000fe80007000000 */
[----:B------:R3:W-:Y:S01]  /*4130*/  MUFU.EX2 R212, R4 ;  /* 0x0000000400d47308 */ /* 0x0007e20000000800 */
[----:B------:R-:W-:Y:S01]  /*4140*/  @P3 FSEL R11, R11, -INF , !P5 ;  /* 0xff8000000b0b3808 */ /* 0x000fe20006800000 */
[--C-:B------:R-:W-:Y:S01]  /*4150*/  FFMA.FTZ R12, R12, UR9, -R8.reuse ;  /* 0x000000090c0c7c23 */ /* 0x100fe20008010808 */
[----:B------:R-:W-:Y:S03]  /*4160*/  PLOP3.LUT P3, PT, PT, PT, UP1, 0x80, 0x8 ;  /* 0x000000000008781c */ /* 0x000fe60003f6f018 */
[----:B------:R-:W-:Y:S01]  /*4170*/  FFMA.FTZ R11, R11, UR9, -R3 ;  /* 0x000000090b0b7c23 */ /* 0x000fe20008010803 */
[----:B------:R-:W-:Y:S03]  /*4180*/  PLOP3.LUT P0, PT, PT, PT, UP1, 0x80, 0x8 ;  /* 0x000000000008781c */ /* 0x000fe60003f0f018 */
[----:B------:R1:W-:Y:S01]  /*4190*/  MUFU.EX2 R80, R12 ;  /* 0x0000000c00507308 */ /* 0x0003e20000000800 */
[----:B----4-:R-:W-:Y:S05]  /*41a0*/  FFMA.FTZ R10, R13, -UR13, R77 ;  /* 0x8000000d0d0a7c23 */ /* 0x010fea000801004d */
[----:B------:R-:W-:Y:S04]  /*41b0*/  @P2 FSEL R10, R10, -INF , !P5 ;  /* 0xff8000000a0a2808 */ /* 0x000fe80006800000 */
[----:B------:R-:W-:Y:S01]  /*41c0*/  MUFU.EX2 R170, R11 ;  /* 0x0000000b00aa7308 */ /* 0x000fe20000000800 */
[----:B------:R-:W-:Y:S01]  /*41d0*/  PLOP3.LUT P2, PT, PT, PT, UP1, 0x80, 0x8 ;  /* 0x000000000008781c */ /* 0x000fe20003f4f018 */
[----:B---3--:R-:W3:Y:S01]  /*41e0*/  LDSM.16.M88.4 R4, [R117+0x6800] ;  /* 0x006800007504783b */ /* 0x008ee20000000200 */
[----:B------:R-:W-:Y:S01]  /*41f0*/  FFMA.FTZ R10, R10, UR9, -R8 ;  /* 0x000000090a0a7c23 */ /* 0x000fe20008010808 */
[----:B------:R-:W-:Y:S06]  /*4200*/  PLOP3.LUT P5, PT, PT, PT, UP1, 0x80, 0x8 ;  /* 0x000000000008781c */ /* 0x000fec0003faf018 */
[----:B------:R4:W-:Y:S01]  /*4210*/  MUFU.EX2 R81, R10 ;  /* 0x0000000a00517308 */ /* 0x0009e20000000800 */
[----:B-1----:R-:W-:Y:S01]  /*4220*/  @P0 VIADD R12, R9, 0x10 ;  /* 0x00000010090c0836 */ /* 0x002fe20000000000 */
[----:B------:R-:W-:Y:S05]  /*4230*/  PLOP3.LUT P0, PT, PT, PT, UP1, 0x80, 0x8 ;  /* 0x000000000008781c */ /* 0x000fea0003f0f018 */
[----:B------:R-:W-:Y:S01]  /*4240*/  @P5 ISETP.GE.AND P5, PT, R12, UR36, PT ;  /* 0x000000240c005c0c */ /* 0x000fe2000bfa6270 */
[----:B----4-:R-:W-:Y:S05]  /*4250*/  FFMA.FTZ R10, R16, -UR13, R198 ;  /* 0x8000000d100a7c23 */ /* 0x010fea00080100c6 */
[----:B------:R-:W-:Y:S02]  /*4260*/  @P2 FSEL R10, R10, -INF , !P6 ;  /* 0xff8000000a0a2808 */ /* 0x000fe40007000000 */
[----:B------:R-:W-:Y:S02]  /*4270*/  PLOP3.LUT P2, PT, PT, PT, UP1, 0x80, 0x8 ;  /* 0x000000000008781c */ /* 0x000fe40003f4f018 */
[----:B------:R-:W-:Y:S01]  /*4280*/  PLOP3.LUT P6, PT, PT, PT, UP1, 0x80, 0x8 ;  /* 0x000000000008781c */ /* 0x000fe20003fcf018 */
[----:B------:R-:W-:Y:S04]  /*4290*/  FFMA.FTZ R10, R10, UR9, -R3 ;  /* 0x000000090a0a7c23 */ /* 0x000fe80008010803 */
[----:B------:R1:W-:Y:S01]  /*42a0*/  MUFU.EX2 R171, R10 ;  /* 0x0000000a00ab7308 */ /* 0x0003e20000000800 */
[-C--:B---3--:R-:W-:Y:S08]  /*42b0*/  HMMA.16816.F32.BF16 R36, R104, R4.reuse, R36 ;  /* 0x000000046824723c */ /* 0x088ff00000041824 */
[C---:B------:R-:W-:Y:S04]  /*42c0*/  HMMA.16816.F32.BF16 R40, R112.reuse, R4, R40 ;  /* 0x000000047028723c */ /* 0x040fe80000041828 */
[----:B------:R-:W-:Y:S01]  /*42d0*/  FFMA.FTZ R4, R14, -UR13, R193 ;  /* 0x8000000d0e047c23 */ /* 0x000fe200080100c1 */
[C---:B------:R-:W-:Y:S01]  /*42e0*/  IADD3 R14, PT, PT, R129.reuse, -0x40, RZ ;  /* 0xffffffc0810e7810 */ /* 0x040fe20007ffe0ff */
[----:B-1----:R-:W-:Y:S02]  /*42f0*/  VIADD R10, R129, 0xffffffc9 ;  /* 0xffffffc9810a7836 */ /* 0x002fe40000000000 */
[-C--:B------:R-:W-:Y:S03]  /*4300*/  HMMA.16816.F32.BF16 R44, R112, R6.reuse, R44 ;  /* 0x00000006702c723c */ /* 0x080fe6000004182c */
[----:B------:R-:W-:Y:S01]  /*4310*/  IABS R10, R10 ;  /* 0x0000000a000a7213 */ /* 0x000fe20000000000 */
[----:B------:R-:W-:Y:S01]  /*4320*/  FMUL.FTZ R36, R36, UR10 ;  /* 0x0000000a24247c20 */ /* 0x000fe20008410000 */
[----:B------:R-:W-:Y:S01]  /*4330*/  IABS R14, R14 ;  /* 0x0000000e000e7213 */ /* 0x000fe20000000000 */
[----:B------:R-:W-:Y:S01]  /*4340*/  FMUL.FTZ R39, R39, UR10 ;  /* 0x0000000a27277c20 */ /* 0x000fe20008410000 */
[----:B------:R-:W-:Y:S01]  /*4350*/  MOV R11, R10 ;  /* 0x0000000a000b7202 */ /* 0x000fe20000000f00 */
[----:B------:R-:W-:Y:S01]  /*4360*/  MUFU.TANH R245, R36 ;  /* 0x0000002400f57308 */ /* 0x000fe20000002400 */
[----:B------:R-:W-:Y:S01]  /*4370*/  IABS R10, R15 ;  /* 0x0000000f000a7213 */ /* 0x000fe20000000000 */
[C---:B------:R-:W-:Y:S04]  /*4380*/  HMMA.16816.F32.BF16 R48, R104.reuse, R6, R48 ;  /* 0x000000066830723c */ /* 0x040fe80000041830 */
[----:B------:R-:W-:Y:S01]  /*4390*/  I2FP.F32.S32 R15, R11 ;  /* 0x0000000b000f7245 */ /* 0x000fe20000201400 */
[----:B------:R-:W-:Y:S03]  /*43a0*/  IMAD.MOV.U32 R11, RZ, RZ, R10 ;  /* 0x000000ffff0b7224 */ /* 0x000fe600078e000a */
[----:B------:R-:W1:Y:S01]  /*43b0*/  MUFU.TANH R173, R39 ;  /* 0x0000002700ad7308 */ /* 0x000e620000002400 */
[----:B------:R-:W-:Y:S01]  /*43c0*/  I2FP.F32.S32 R14, R14 ;  /* 0x0000000e000e7245 */ /* 0x000fe20000201400 */
[----:B------:R-:W-:Y:S01]  /*43d0*/  FMUL.FTZ R37, R37, UR10 ;  /* 0x0000000a25257c20 */ /* 0x000fe20008410000 */
[----:B------:R-:W-:Y:S01]  /*43e0*/  FFMA.FTZ R10, R15, -UR13, R75 ;  /* 0x8000000d0f0a7c23 */ /* 0x000fe2000801004b */
[----:B------:R-:W-:Y:S01]  /*43f0*/  I2FP.F32.S32 R16, R11 ;  /* 0x0000000b00107245 */ /* 0x000fe20000201400 */
[----:B------:R-:W-:Y:S01]  /*4400*/  FMUL.FTZ R40, R40, UR10 ;  /* 0x0000000a28287c20 */ /* 0x000fe20008410000 */
[----:B------:R-:W-:Y:S01]  /*4410*/  @P3 IADD3 R11, PT, PT, R9, 0x11, RZ ;  /* 0x00000011090b3810 */ /* 0x000fe20007ffe0ff */
[----:B------:R-:W-:Y:S03]  /*4420*/  FMUL.FTZ R38, R38, UR10 ;  /* 0x0000000a26267c20 */ /* 0x000fe60008410000 */
[----:B------:R-:W3:Y:S01]  /*4430*/  MUFU.TANH R244, R37 ;  /* 0x0000002500f47308 */ /* 0x000ee20000002400 */
[----:B------:R-:W-:Y:S01]  /*4440*/  @P2 FSEL R10, R10, -INF , !P5 ;  /* 0xff8000000a0a2808 */ /* 0x000fe20006800000 */
[----:B------:R-:W-:Y:S01]  /*4450*/  FMUL.FTZ R41, R41, UR10 ;  /* 0x0000000a29297c20 */ /* 0x000fe20008410000 */
[----:B------:R-:W-:Y:S01]  /*4460*/  PLOP3.LUT P2, PT, PT, PT, UP1, 0x80, 0x8 ;  /* 0x000000000008781c */ /* 0x000fe20003f4f018 */
[----:B------:R-:W-:Y:S01]  /*4470*/  FMUL.FTZ R42, R42, UR10 ;  /* 0x0000000a2a2a7c20 */ /* 0x000fe20008410000 */
[----:B------:R-:W-:Y:S01]  /*4480*/  @P6 ISETP.GE.AND P6, PT, R11, UR36, PT ;  /* 0x000000240b006c0c */ /* 0x000fe2000bfc6270 */
[----:B------:R-:W-:Y:S01]  /*4490*/  FFMA.FTZ R11, R16, -UR13, R74 ;  /* 0x8000000d100b7c23 */ /* 0x000fe2000801004a */
[----:B------:R-:W-:Y:S03]  /*44a0*/  PLOP3.LUT P3, PT, PT, PT, UP1, 0x80, 0x8 ;  /* 0x000000000008781c */ /* 0x000fe60003f6f018 */
[----:B------:R-:W-:Y:S01]  /*44b0*/  MUFU.TANH R189, R40 ;  /* 0x0000002800bd7308 */ /* 0x000fe20000002400 */
[--C-:B------:R-:W-:Y:S01]  /*44c0*/  FFMA.FTZ R12, R10, UR9, -R8.reuse ;  /* 0x000000090a0c7c23 */ /* 0x100fe20008010808 */
[----:B------:R-:W-:Y:S01]  /*44d0*/  FFMA.FTZ R10, R13, -UR13, R195 ;  /* 0x8000000d0d0a7c23 */ /* 0x000fe200080100c3 */
[----:B------:R-:W-:Y:S01]  /*44e0*/  @P0 FSEL R11, R11, -INF , !P6 ;  /* 0xff8000000b0b0808 */ /* 0x000fe20007000000 */
[----:B------:R-:W-:Y:S01]  /*44f0*/  FMUL.FTZ R48, R48, UR10 ;  /* 0x0000000a30307c20 */ /* 0x000fe20008410000 */
[----:B------:R-:W-:Y:S01]  /*4500*/  PLOP3.LUT P0, PT, PT, PT, UP1, 0x80, 0x8 ;  /* 0x000000000008781c */ /* 0x000fe20003f0f018 */
[----:B------:R-:W-:Y:S01]  /*4510*/  FMUL.FTZ R50, R50, UR10 ;  /* 0x0000000a32327c20 */ /* 0x000fe20008410000 */
[----:B------:R-:W-:Y:S03]  /*4520*/  FMUL.FTZ R49, R49, UR10 ;  /* 0x0000000a31317c20 */ /* 0x000fe60008410000 */
[----:B------:R-:W-:Y:S01]  /*4530*/  MUFU.EX2 R79, R12 ;  /* 0x0000000c004f7308 */ /* 0x000fe20000000800 */
[----:B------:R-:W-:Y:S01]  /*4540*/  @P2 FSEL R4, R4, -INF , !P6 ;  /* 0xff80000004042808 */ /* 0x000fe20007000000 */
[----:B------:R-:W-:Y:S01]  /*4550*/  FFMA.FTZ R11, R11, UR9, -R8 ;  /* 0x000000090b0b7c23 */ /* 0x000fe20008010808 */
[----:B------:R-:W-:Y:S01]  /*4560*/  FMUL.FTZ R51, R51, UR10 ;  /* 0x0000000a33337c20 */ /* 0x000fe20008410000 */
[----:B------:R-:W-:Y:S01]  /*4570*/  FMUL.FTZ R43, R43, UR10 ;  /* 0x0000000a2b2b7c20 */ /* 0x000fe20008410000 */
[----:B------:R-:W-:Y:S01]  /*4580*/  FMUL.FTZ R44, R44, UR10 ;  /* 0x0000000a2c2c7c20 */ /* 0x000fe20008410000 */
[--C-:B------:R-:W-:Y:S01]  /*4590*/  FFMA.FTZ R4, R4, UR9, -R3.reuse ;  /* 0x0000000904047c23 */ /* 0x100fe20008010803 */
[----:B------:R-:W-:Y:S03]  /*45a0*/  FMUL.FTZ R45, R45, UR10 ;  /* 0x0000000a2d2d7c20 */ /* 0x000fe60008410000 */
[----:B------:R4:W-:Y:S01]  /*45b0*/  MUFU.EX2 R78, R11 ;  /* 0x0000000b004e7308 */ /* 0x0009e20000000800 */
[----:B------:R-:W-:Y:S01]  /*45c0*/  FMUL.FTZ R47, R47, UR10 ;  /* 0x0000000a2f2f7c20 */ /* 0x000fe20008410000 */
[----:B------:R-:W-:Y:S01]  /*45d0*/  FMUL.FTZ R46, R46, UR10 ;  /* 0x0000000a2e2e7c20 */ /* 0x000fe20008410000 */
[C---:B------:R-:W-:Y:S01]  /*45e0*/  VIADD R13, R129.reuse, 0xffffffc1 ;  /* 0xffffffc1810d7836 */ /* 0x040fe20000000000 */
[----:B------:R-:W-:Y:S02]  /*45f0*/  @P3 FSEL R10, R10, -INF , !P5 ;  /* 0xff8000000a0a3808 */ /* 0x000fe40006800000 */
[----:B------:R-:W-:Y:S04]  /*4600*/  PLOP3.LUT P2, PT, PT, PT, UP1, 0x80, 0x8 ;  /* 0x000000000008781c */ /* 0x000fe80003f4f018 */
[----:B------:R1:W-:Y:S01]  /*4610*/  MUFU.EX2 R164, R4 ;  /* 0x0000000400a47308 */ /* 0x0003e20000000800 */
[----:B------:R-:W-:Y:S01]  /*4620*/  FFMA.FTZ R10, R10, UR9, -R3 ;  /* 0x000000090a0a7c23 */ /* 0x000fe20008010803 */
[----:B------:R-:W-:Y:S02]  /*4630*/  IABS R13, R13 ;  /* 0x0000000d000d7213 */ /* 0x000fe40000000000 */
[----:B------:R-:W-:Y:S02]  /*4640*/  PLOP3.LUT P3, PT, PT, PT, UP1, 0x80, 0x8 ;  /* 0x000000000008781c */ /* 0x000fe40003f6f018 */
[----:B------:R-:W-:Y:S04]  /*4650*/  I2FP.F32.S32 R13, R13 ;  /* 0x0000000d000d7245 */ /* 0x000fe80000201400 */
[----:B------:R3:W-:Y:S01]  /*4660*/  MUFU.EX2 R165, R10 ;  /* 0x0000000a00a57308 */ /* 0x0007e20000000800 */
[C---:B----4-:R-:W-:Y:S05]  /*4670*/  VIADD R11, R129.reuse, 0x8 ;  /* 0x00000008810b7836 */ /* 0x050fea0000000000 */
[----:B------:R-:W-:Y:S04]  /*4680*/  IABS R11, R11 ;  /* 0x0000000b000b7213 */ /* 0x000fe80000000000 */
[----:B------:R-:W4:Y:S01]  /*4690*/  MUFU.TANH R174, R38 ;  /* 0x0000002600ae7308 */ /* 0x000f220000002400 */
[----:B-1----:R-:W-:Y:S01]  /*46a0*/  VIADD R4, R129, 0x9 ;  /* 0x0000000981047836 */ /* 0x002fe20000000000 */
[----:B------:R-:W-:Y:S04]  /*46b0*/  I2FP.F32.S32 R11, R11 ;  /* 0x0000000b000b7245 */ /* 0x000fe80000201400 */
[----:B------:R-:W-:Y:S04]  /*46c0*/  IABS R4, R4 ;  /* 0x0000000400047213 */ /* 0x000fe80000000000 */
[----:B------:R-:W-:Y:S01]  /*46d0*/  MUFU.TANH R188, R41 ;  /* 0x0000002900bc7308 */ /* 0x000fe20000002400 */
[----:B---3--:R-:W-:Y:S01]  /*46e0*/  I2FP.F32.S32 R10, R4 ;  /* 0x00000004000a7245 */ /* 0x008fe20000201400 */
[----:B------:R-:W-:Y:S04]  /*46f0*/  FFMA.FTZ R4, R11, -UR13, R209 ;  /* 0x8000000d0b047c23 */ /* 0x000fe800080100d1 */
[----:B------:R-:W-:Y:S04]  /*4700*/  FFMA.FTZ R5, R10, -UR13, R210 ;  /* 0x8000000d0a057c23 */ /* 0x000fe800080100d2 */
[----:B------:R-:W-:Y:S01]  /*4710*/  MUFU.TANH R207, R42 ;  /* 0x0000002a00cf7308 */ /* 0x000fe20000002400 */
[----:B------:R-:W-:Y:S02]  /*4720*/  @P0 FSEL R4, R4, -INF , !P6 ;  /* 0xff80000004040808 */ /* 0x000fe40007000000 */
[----:B------:R-:W-:Y:S02]  /*4730*/  PLOP3.LUT P0, PT, PT, PT, UP1, 0x80, 0x8 ;  /* 0x000000000008781c */ /* 0x000fe40003f0f018 */
[----:B------:R-:W-:Y:S01]  /*4740*/  @P2 FSEL R5, R5, -INF , !P5 ;  /* 0xff80000005052808 */ /* 0x000fe20006800000 */
[--C-:B------:R-:W-:Y:S01]  /*4750*/  FFMA.FTZ R4, R4, UR9, -R2.reuse ;  /* 0x0000000904047c23 */ /* 0x100fe20008010802 */
[----:B------:R-:W-:Y:S03]  /*4760*/  PLOP3.LUT P2, PT, PT, PT, UP1, 0x80, 0x8 ;  /* 0x000000000008781c */ /* 0x000fe60003f4f018 */
[----:B------:R-:W1:Y:S01]  /*4770*/  MUFU.TANH R206, R43 ;  /* 0x0000002b00ce7308 */ /* 0x000e620000002400 */
[----:B------:R-:W-:Y:S09]  /*4780*/  FFMA.FTZ R5, R5, UR9, -R2 ;  /* 0x0000000905057c23 */ /* 0x000ff20008010802 */
[----:B------:R3:W-:Y:S10]  /*4790*/  MUFU.EX2 R182, R4 ;  /* 0x0000000400b67308 */ /* 0x0007f40000000800 */
[----:B------:R4:W-:Y:S10]  /*47a0*/  MUFU.EX2 R183, R5 ;  /* 0x0000000500b77308 */ /* 0x0009f40000000800 */
[----:B------:R-:W-:Y:S01]  /*47b0*/  MUFU.TANH R185, R44 ;  /* 0x0000002c00b97308 */ /* 0x000fe20000002400 */
[----:B---3--:R-:W-:Y:S05]  /*47c0*/  FFMA.FTZ R4, R18, -UR13, R226 ;  /* 0x8000000d12047c23 */ /* 0x008fea00080100e2 */
[----:B------:R-:W-:Y:S04]  /*47d0*/  @P2 FSEL R4, R4, -INF , !P6 ;  /* 0xff80000004042808 */ /* 0x000fe80007000000 */
[----:B------:R-:W-:Y:S01]  /*47e0*/  MUFU.TANH R184, R45 ;  /* 0x0000002d00b87308 */ /* 0x000fe20000002400 */
[----:B----4-:R-:W-:Y:S01]  /*47f0*/  FFMA.FTZ R5, R17, -UR13, R227 ;  /* 0x8000000d11057c23 */ /* 0x010fe200080100e3 */
        /* <DEDUP_REMOVED lines=10> */
[----:B---3--:R-:W-:Y:S01]  /*48a0*/  IADD3 R4, PT, PT, R129, 0x1, RZ ;  /* 0x0000000181047810 */ /* 0x008fe20007ffe0ff */
[C---:B------:R-:W-:Y:S01]  /*48b0*/  @P3 VIADD R12, R9.reuse, 0x19 ;  /* 0x00000019090c3836 */ /* 0x040fe20000000000 */
[----:B------:R-:W-:Y:S02]  /*48c0*/  PLOP3.LUT P3, PT, PT, PT, UP1, 0x80, 0x8 ;  /* 0x000000000008781c */ /* 0x000fe40003f6f018 */
[----:B------:R-:W-:Y:S02]  /*48d0*/  IABS R4, R4 ;  /* 0x0000000400047213 */ /* 0x000fe40000000000 */
[----:B------:R-:W-:Y:S03]  /*48e0*/  @P6 ISETP.GE.AND P6, PT, R12, UR36, PT ;  /* 0x000000240c006c0c */ /* 0x000fe6000bfc6270 */
[----:B------:R-:W3:Y:S01]  /*48f0*/  MUFU.TANH R202, R46 ;  /* 0x0000002e00ca7308 */ /* 0x000ee20000002400 */
[----:B----4-:R-:W-:Y:S01]  /*4900*/  @P0 VIADD R5, R9, 0x18 ;  /* 0x0000001809050836 */ /* 0x010fe20000000000 */
[----:B------:R-:W-:Y:S04]  /*4910*/  PLOP3.LUT P0, PT, PT, PT, UP1, 0x80, 0x8 ;  /* 0x000000000008781c */ /* 0x000fe80003f0f018 */
[----:B------:R-:W-:Y:S01]  /*4920*/  @P5 ISETP.GE.AND P5, PT, R5, UR36, PT ;  /* 0x0000002405005c0c */ /* 0x000fe2000bfa6270 */
[----:B------:R-:W-:Y:S03]  /*4930*/  IMAD.MOV.U32 R5, RZ, RZ, R4 ;  /* 0x000000ffff057224 */ /* 0x000fe600078e0004 */
[----:B------:R-:W4:Y:S01]  /*4940*/  MUFU.TANH R240, R48 ;  /* 0x0000003000f07308 */ /* 0x000f220000002400 */
[----:B------:R-:W-:Y:S02]  /*4950*/  IABS R4, R129 ;  /* 0x0000008100047213 */ /* 0x000fe40000000000 */
[----:B------:R-:W-:Y:S02]  /*4960*/  I2FP.F32.S32 R17, R5 ;  /* 0x0000000500117245 */ /* 0x000fe40000201400 */
[----:B------:R-:W-:Y:S05]  /*4970*/  MOV R5, R4 ;  /* 0x0000000400057202 */ /* 0x000fea0000000f00 */
[----:B------:R-:W4:Y:S01]  /*4980*/  MUFU.TANH R159, R50 ;  /* 0x00000032009f7308 */ /* 0x000f220000002400 */
[----:B------:R-:W-:Y:S01]  /*4990*/  FFMA.FTZ R4, R17, -UR13, R205 ;  /* 0x8000000d11047c23 */ /* 0x000fe200080100cd */
[----:B------:R-:W-:Y:S04]  /*49a0*/  I2FP.F32.S32 R18, R5 ;  /* 0x0000000500127245 */ /* 0x000fe80000201400 */
[----:B------:R-:W-:Y:S01]  /*49b0*/  @P2 FSEL R4, R4, -INF , !P5 ;  /* 0xff80000004042808 */ /* 0x000fe20006800000 */
[----:B------:R-:W-:Y:S03]  /*49c0*/  FFMA.FTZ R5, R18, -UR13, R204 ;  /* 0x8000000d12057c23 */ /* 0x000fe600080100cc */
[----:B------:R-:W-:Y:S01]  /*49d0*/  MUFU.TANH R239, R49 ;  /* 0x0000003100ef7308 */ /* 0x000fe20000002400 */
[----:B------:R-:W-:Y:S01]  /*49e0*/  PLOP3.LUT P2, PT, PT, PT, UP1, 0x80, 0x8 ;  /* 0x000000000008781c */ /* 0x000fe20003f4f018 */
[----:B------:R-:W-:Y:S01]  /*49f0*/  FFMA.FTZ R12, R4, UR9, -R2 ;  /* 0x00000009040c7c23 */ /* 0x000fe20008010802 */
[----:B------:R-:W-:Y:S01]  /*4a00*/  FFMA.FTZ R4, R10, -UR13, R221 ;  /* 0x8000000d0a047c23 */ /* 0x000fe200080100dd */
[----:B------:R-:W-:Y:S01]  /*4a10*/  FFMA.FTZ R10, R11, -UR13, R220 ;  /* 0x8000000d0b0a7c23 */ /* 0x000fe200080100dc */
[----:B------:R-:W-:Y:S01]  /*4a20*/  @P0 FSEL R5, R5, -INF , !P6 ;  /* 0xff80000005050808 */ /* 0x000fe20007000000 */
[----:B------:R-:W-:Y:S04]  /*4a30*/  FFMA.FTZ R11, R15, -UR13, R181 ;  /* 0x8000000d0f0b7c23 */ /* 0x000fe800080100b5 */
[----:B------:R1:W-:Y:S01]  /*4a40*/  MUFU.EX2 R175, R12 ;  /* 0x0000000c00af7308 */ /* 0x0003e20000000800 */
[----:B------:R-:W-:Y:S01]  /*4a50*/  @P3 FSEL R4, R4, -INF , !P5 ;  /* 0xff80000004043808 */ /* 0x000fe20006800000 */
[----:B------:R-:W-:Y:S02]  /*4a60*/  VIADD R15, R129, 0xffffffb8 ;  /* 0xffffffb8810f7836 */ /* 0x000fe40000000000 */
[----:B------:R-:W-:Y:S01]  /*4a70*/  FFMA.FTZ R5, R5, UR9, -R2 ;  /* 0x0000000905057c23 */ /* 0x000fe20008010802 */
[----:B--2---:R-:W-:Y:S01]  /*4a80*/  IMAD.IADD R131, R125, 0x1, R24 ;  /* 0x000000017d837824 */ /* 0x004fe200078e0218 */
[----:B------:R-:W-:Y:S01]  /*4a90*/  PLOP3.LUT P3, PT, PT, PT, UP1, 0x80, 0x8 ;  /* 0x000000000008781c */ /* 0x000fe20003f6f018 */
[--C-:B------:R-:W-:Y:S01]  /*4aa0*/  FFMA.FTZ R4, R4, UR9, -R0.reuse ;  /* 0x0000000904047c23 */ /* 0x100fe20008010800 */
[----:B------:R-:W-:Y:S02]  /*4ab0*/  @P2 FSEL R10, R10, -INF , !P6 ;  /* 0xff8000000a0a2808 */ /* 0x000fe40007000000 */
[----:B------:R-:W-:Y:S01]  /*4ac0*/  MUFU.EX2 R172, R5 ;  /* 0x0000000500ac7308 */ /* 0x000fe20000000800 */
[----:B------:R-:W-:Y:S02]  /*4ad0*/  PLOP3.LUT P2, PT, PT, PT, UP1, 0x80, 0x8 ;  /* 0x000000000008781c */ /* 0x000fe40003f4f018 */
[----:B------:R-:W-:Y:S01]  /*4ae0*/  PLOP3.LUT P0, PT, PT, PT, UP1, 0x80, 0x8 ;  /* 0x000000000008781c */ /* 0x000fe20003f0f018 */
[----:B------:R-:W-:Y:S06]  /*4af0*/  FFMA.FTZ R10, R10, UR9, -R0 ;  /* 0x000000090a0a7c23 */ /* 0x000fec0008010800 */
[----:B------:R2:W-:Y:S01]  /*4b00*/  MUFU.EX2 R190, R10 ;  /* 0x0000000a00be7308 */ /* 0x0005e20000000800 */
[----:B-1----:R-:W-:Y:S01]  /*4b10*/  FFMA.FTZ R12, R14, -UR13, R72 ;  /* 0x8000000d0e0c7c23 */ /* 0x002fe20008010048 */
[----:B------:R-:W-:Y:S02]  /*4b20*/  @P3 FSEL R11, R11, -INF , !P5 ;  /* 0xff8000000b0b3808 */ /* 0x000fe40006800000 */
[----:B------:R-:W-:Y:S03]  /*4b30*/  PLOP3.LUT P3, PT, PT, PT, UP1, 0x80, 0x8 ;  /* 0x000000000008781c */ /* 0x000fe60003f6f018 */
[----:B------:R-:W-:Y:S03]  /*4b40*/  FFMA.FTZ R11, R11, UR9, -R3 ;  /* 0x000000090b0b7c23 */ /* 0x000fe60008010803 */
[----:B------:R1:W-:Y:S01]  /*4b50*/  MUFU.EX2 R191, R4 ;  /* 0x0000000400bf7308 */ /* 0x0003e20000000800 */
[----:B------:R-:W-:Y:S02]  /*4b60*/  @P0 FSEL R12, R12, -INF , !P6 ;  /* 0xff8000000c0c0808 */ /* 0x000fe40007000000 */
[----:B------:R-:W-:Y:S03]  /*4b70*/  PLOP3.LUT P0, PT, PT, PT, UP1, 0x80, 0x8 ;  /* 0x000000000008781c */ /* 0x000fe60003f0f018 */
[--C-:B------:R-:W-:Y:S04]  /*4b80*/  FFMA.FTZ R12, R12, UR9, -R8.reuse ;  /* 0x000000090c0c7c23 */ /* 0x100fe80008010808 */
[----:B------:R-:W-:Y:S01]  /*4b90*/  MUFU.EX2 R152, R11 ;  /* 0x0000000b00987308 */ /* 0x000fe20000000800 */
[----:B--2---:R-:W-:Y:S05]  /*4ba0*/  FFMA.FTZ R10, R13, -UR13, R73 ;  /* 0x8000000d0d0a7c23 */ /* 0x004fea0008010049 */
[----:B------:R-:W-:Y:S04]  /*4bb0*/  @P2 FSEL R10, R10, -INF , !P5 ;  /* 0xff8000000a0a2808 */ /* 0x000fe80006800000 */
[----:B------:R2:W-:Y:S01]  /*4bc0*/  MUFU.EX2 R247, R12 ;  /* 0x0000000c00f77308 */ /* 0x0005e20000000800 */
[----:B------:R-:W-:Y:S01]  /*4bd0*/  PLOP3.LUT P2, PT, PT, PT, UP1, 0x80, 0x8 ;  /* 0x000000000008781c */ /* 0x000fe20003f4f018 */
[----:B-1----:R-:W1:Y:S01]  /*4be0*/  LDSM.16.M88.4 R4, [R117+0x6c00] ;  /* 0x006c00007504783b */ /* 0x002e620000000200 */
[----:B------:R-:W-:Y:S01]  /*4bf0*/  FFMA.FTZ R10, R10, UR9, -R8 ;  /* 0x000000090a0a7c23 */ /* 0x000fe20008010808 */
[----:B------:R-:W-:Y:S06]  /*4c00*/  PLOP3.LUT P5, PT, PT, PT, UP1, 0x80, 0x8 ;  /* 0x000000000008781c */ /* 0x000fec0003faf018 */
[----:B------:R3:W-:Y:S10]  /*4c10*/  MUFU.EX2 R252, R10 ;  /* 0x0000000a00fc7308 */ /* 0x0007f40000000800 */
[----:B------:R-:W4:Y:S01]  /*4c20*/  MUFU.TANH R158, R51 ;  /* 0x00000033009e7308 */ /* 0x000f220000002400 */
[----:B--2---:R-:W-:Y:S01]  /*4c30*/  @P0 VIADD R12, R9, 0x20 ;  /* 0x00000020090c0836 */ /* 0x004fe20000000000 */
[----:B------:R-:W-:Y:S01]  /*4c40*/  PLOP3.LUT P0, PT, PT, PT, UP1, 0x80, 0x8 ;  /* 0x000000000008781c */ /* 0x000fe20003f0f018 */
[----:B---3--:R-:W-:Y:S05]  /*4c50*/  FFMA.FTZ R10, R16, -UR13, R180 ;  /* 0x8000000d100a7c23 */ /* 0x008fea00080100b4 */
[----:B------:R-:W-:Y:S02]  /*4c60*/  @P2 FSEL R10, R10, -INF , !P6 ;  /* 0xff8000000a0a2808 */ /* 0x000fe40007000000 */
[----:B------:R-:W-:Y:S02]  /*4c70*/  PLOP3.LUT P6, PT, PT, PT, UP1, 0x80, 0x8 ;  /* 0x000000000008781c */ /* 0x000fe40003fcf018 */
[----:B------:R-:W-:Y:S01]  /*4c80*/  PLOP3.LUT P2, PT, PT, PT, UP1, 0x80, 0x8 ;  /* 0x000000000008781c */ /* 0x000fe20003f4f018 */
[----:B------:R-:W-:Y:S04]  /*4c90*/  FFMA.FTZ R10, R10, UR9, -R3 ;  /* 0x000000090a0a7c23 */ /* 0x000fe80008010803 */
[----:B------:R2:W-:Y:S01]  /*4ca0*/  MUFU.EX2 R151, R10 ;  /* 0x0000000a00977308 */ /* 0x0005e20000000800 */
[-C--:B-1----:R-:W-:Y:S05]  /*4cb0*/  HMMA.16816.F32.BF16 R52, R104, R4.reuse, R52 ;  /* 0x000000046834723c */ /* 0x082fea0000041834 */
[----:B------:R-:W-:Y:S03]  /*4cc0*/  @P6 ISETP.GE.AND P6, PT, R12, UR36, PT ;  /* 0x000000240c006c0c */ /* 0x000fe6000bfc6270 */
[C---:B------:R-:W-:Y:S04]  /*4cd0*/  HMMA.16816.F32.BF16 R56, R112.reuse, R4, R56 ;  /* 0x000000047038723c */ /* 0x040fe80000041838 */
[----:B------:R-:W-:Y:S01]  /*4ce0*/  FFMA.FTZ R4, R14, -UR13, R173 ;  /* 0x8000000d0e047c23 */ /* 0x000fe200080100ad */
[C---:B------:R-:W-:Y:S02]  /*4cf0*/  VIADD R5, R129.reuse, 0xfffffff8 ;  /* 0xfffffff881057836 */ /* 0x040fe40000000000 */
[C---:B--2---:R-:W-:Y:S01]  /*4d00*/  VIADD R10, R129.reuse, 0xffffffb9 ;  /* 0xffffffb9810a7836 */ /* 0x044fe20000000000 */
[-C--:B------:R-:W-:Y:S03]  /*4d10*/  HMMA.16816.F32.BF16 R60, R112, R6.reuse, R60 ;  /* 0x00000006703c723c */ /* 0x080fe6000004183c */
[----:B------:R-:W-:Y:S01]  /*4d20*/  IABS R5, R5 ;  /* 0x0000000500057213 */ /* 0x000fe20000000000 */
[----:B------:R-:W-:Y:S01]  /*4d30*/  FMUL.FTZ R54, R54, UR10 ;  /* 0x0000000a36367c20 */ /* 0x000fe20008410000 */
[----:B------:R-:W-:Y:S01]  /*4d40*/  IABS R10, R10 ;  /* 0x0000000a000a7213 */ /* 0x000fe20000000000 */
[----:B------:R-:W-:Y:S02]  /*4d50*/  VIADD R14, R129, 0xffffffa8 ;  /* 0xffffffa8810e7836 */ /* 0x000fe40000000000 */
[----:B------:R-:W-:Y:S01]  /*4d60*/  FMUL.FTZ R52, R52, UR10 ;  /* 0x0000000a34347c20 */ /* 0x000fe20008410000 */
[----:B------:R-:W1:Y:S01]  /*4d70*/  MUFU.TANH R155, R54 ;  /* 0x00000036009b7308 */ /* 0x000e620000002400 */
[----:B------:R-:W-:Y:S01]  /*4d80*/  MOV R11, R10 ;  /* 0x0000000a000b7202 */ /* 0x000fe20000000f00 */
[----:B------:R-:W-:Y:S01]  /*4d90*/  HMMA.16816.F32.BF16 R64, R104, R6, R64 ;  /* 0x000000066840723c */ /* 0x000fe20000041840 */
[----:B------:R-:W-:Y:S03]  /*4da0*/  IMAD.MOV.U32 R104, RZ, RZ, 0x20 ;  /* 0x00000020ff687424 */ /* 0x000fe600078e00ff */
[----:B------:R-:W-:Y:S01]  /*4db0*/  IABS R10, R15 ;  /* 0x0000000f000a7213 */ /* 0x000fe20000000000 */
[----:B------:R-:W-:Y:S03]  /*4dc0*/  FMUL.FTZ R53, R53, UR10 ;  /* 0x0000000a35357c20 */ /* 0x000fe60008410000 */
[----:B------:R-:W2:Y:S01]  /*4dd0*/  MUFU.TANH R238, R52 ;  /* 0x0000003400ee7308 */ /* 0x000ea20000002400 */
[----:B------:R-:W-:Y:S01]  /*4de0*/  I2FP.F32.S32 R16, R11 ;  /* 0x0000000b00107245 */ /* 0x000fe20000201400 */
[----:B------:R-:W-:Y:S01]  /*4df0*/  FMUL.FTZ R55, R55, UR10 ;  /* 0x0000000a37377c20 */ /* 0x000fe20008410000 */
[----:B------:R-:W-:Y:S02]  /*4e00*/  IMAD.MOV.U32 R11, RZ, RZ, R10 ;  /* 0x000000ffff0b7224 */ /* 0x000fe400078e000a */
[----:B------:R-:W-:Y:S01]  /*4e10*/  FMUL.FTZ R60, R60, UR10 ;  /* 0x0000000a3c3c7c20 */ /* 0x000fe20008410000 */
[----:B------:R-:W-:Y:S01]  /*4e20*/  FMUL.FTZ R61, R61, UR10 ;  /* 0x0000000a3d3d7c20 */ /* 0x000fe20008410000 */
[----:B------:R-:W-:Y:S01]  /*4e30*/  FFMA.FTZ R10, R16, -UR13, R245 ;  /* 0x8000000d100a7c23 */ /* 0x000fe200080100f5 */
[----:B------:R-:W-:Y:S02]  /*4e40*/  FMUL.FTZ R62, R62, UR10 ;  /* 0x0000000a3e3e7c20 */ /* 0x000fe40008410000 */
[----:B------:R-:W3:Y:S01]  /*4e50*/  MUFU.TANH R237, R53 ;  /* 0x0000003500ed7308 */ /* 0x000ee20000002400 */
[----:B------:R-:W-:Y:S01]  /*4e60*/  I2FP.F32.S32 R15, R11 ;  /* 0x0000000b000f7245 */ /* 0x000fe20000201400 */
[----:B------:R-:W-:Y:S01]  /*4e70*/  FMUL.FTZ R63, R63, UR10 ;  /* 0x0000000a3f3f7c20 */ /* 0x000fe20008410000 */
[----:B------:R-:W-:Y:S01]  /*4e80*/  @P2 FSEL R10, R10, -INF , !P6 ;  /* 0xff8000000a0a2808 */ /* 0x000fe20007000000 */
[----:B------:R-:W-:Y:S01]  /*4e90*/  FMUL.FTZ R56, R56, UR10 ;  /* 0x0000000a38387c20 */ /* 0x000fe20008410000 */
[----:B------:R-:W-:Y:S01]  /*4ea0*/  PLOP3.LUT P2, PT, PT, PT, UP1, 0x80, 0x8 ;  /* 0x000000000008781c */ /* 0x000fe20003f4f018 */
[----:B------:R-:W-:Y:S01]  /*4eb0*/  FMUL.FTZ R64, R64, UR10 ;  /* 0x0000000a40407c20 */ /* 0x000fe20008410000 */
[----:B------:R-:W-:Y:S03]  /*4ec0*/  @P3 IADD3 R11, PT, PT, R9, 0x21, RZ ;  /* 0x00000021090b3810 */ /* 0x000fe60007ffe0ff */
[----:B------:R-:W3:Y:S01]  /*4ed0*/  MUFU.TANH R154, R55 ;  /* 0x00000037009a7308 */ /* 0x000ee20000002400 */
[----:B------:R-:W-:Y:S01]  /*4ee0*/  FFMA.FTZ R12, R10, UR9, -R8 ;  /* 0x000000090a0c7c23 */ /* 0x000fe20008010808 */
[----:B------:R-:W-:Y:S01]  /*4ef0*/  PLOP3.LUT P3, PT, PT, PT, UP1, 0x80, 0x8 ;  /* 0x000000000008781c */ /* 0x000fe20003f6f018 */
[----:B------:R-:W-:Y:S01]  /*4f00*/  FMUL.FTZ R65, R65, UR10 ;  /* 0x0000000a41417c20 */ /* 0x000fe20008410000 */
[----:B------:R-:W-:Y:S01]  /*4f10*/  @P5 ISETP.GE.AND P5, PT, R11, UR36, PT ;  /* 0x000000240b005c0c */ /* 0x000fe2000bfa6270 */
[----:B------:R-:W-:Y:S01]  /*4f20*/  FFMA.FTZ R11, R15, -UR13, R244 ;  /* 0x8000000d0f0b7c23 */ /* 0x000fe200080100f4 */
[----:B------:R-:W-:Y:S01]  /*4f30*/  FMUL.FTZ R66, R66, UR10 ;  /* 0x0000000a42427c20 */ /* 0x000fe20008410000 */
[----:B------:R-:W-:Y:S03]  /*4f40*/  SEL R112, R104, 0xffffffe0, !P1 ;  /* 0xffffffe068707807 */ /* 0x000fe60004800000 */
[----:B------:R-:W-:Y:S01]  /*4f50*/  MUFU.EX2 R243, R12 ;  /* 0x0000000c00f37308 */ /* 0x000fe20000000800 */
[----:B------:R-:W-:Y:S01]  /*4f60*/  FFMA.FTZ R10, R13, -UR13, R174 ;  /* 0x8000000d0d0a7c23 */ /* 0x000fe200080100ae */
[----:B------:R-:W-:Y:S01]  /*4f70*/  @P2 FSEL R4, R4, -INF , !P5 ;  /* 0xff80000004042808 */ /* 0x000fe20006800000 */
[----:B------:R-:W-:Y:S01]  /*4f80*/  FMUL.FTZ R67, R67, UR10 ;  /* 0x0000000a43437c20 */ /* 0x000fe20008410000 */
[----:B------:R-:W-:Y:S01]  /*4f90*/  @P0 FSEL R11, R11, -INF , !P5 ;  /* 0xff8000000b0b0808 */ /* 0x000fe20006800000 */
[----:B------:R-:W-:Y:S01]  /*4fa0*/  FMUL.FTZ R57, R57, UR10 ;  /* 0x0000000a39397c20 */ /* 0x000fe20008410000 */
[----:B------:R-:W-:Y:S01]  /*4fb0*/  PLOP3.LUT P2, PT, PT, PT, UP1, 0x80, 0x8 ;  /* 0x000000000008781c */ /* 0x000fe20003f4f018 */
[--C-:B------:R-:W-:Y:S03]  /*4fc0*/  FFMA.FTZ R4, R4, UR9, -R3.reuse ;  /* 0x0000000904047c23 */ /* 0x100fe60008010803 */
[----:B------:R-:W3:Y:S01]  /*4fd0*/  MUFU.TANH R169, R56 ;  /* 0x0000003800a97308 */ /* 0x000ee20000002400 */
[----:B------:R-:W-:Y:S01]  /*4fe0*/  FMUL.FTZ R58, R58, UR10 ;  /* 0x0000000a3a3a7c20 */ /* 0x000fe20008410000 */
[----:B------:R-:W-:Y:S01]  /*4ff0*/  FMUL.FTZ R59, R59, UR10 ;  /* 0x0000000a3b3b7c20 */ /* 0x000fe20008410000 */
[----:B------:R-:W-:Y:S01]  /*5000*/  PLOP3.LUT P0, PT, PT, PT, UP1, 0x80, 0x8 ;  /* 0x000000000008781c */ /* 0x000fe20003f0f018 */
[----:B------:R-:W-:Y:S01]  /*5010*/  FFMA.FTZ R11, R11, UR9, -R8 ;  /* 0x000000090b0b7c23 */ /* 0x000fe20008010808 */
[----:B------:R-:W-:Y:S02]  /*5020*/  @P3 FSEL R10, R10, -INF , !P6 ;  /* 0xff8000000a0a3808 */ /* 0x000fe40007000000 */
[----:B------:R-:W-:Y:S03]  /*5030*/  PLOP3.LUT P3, PT, PT, PT, UP1, 0x80, 0x8 ;  /* 0x000000000008781c */ /* 0x000fe60003f6f018 */
[----:B------:R4:W-:Y:S01]  /*5040*/  MUFU.EX2 R147, R4 ;  /* 0x0000000400937308 */ /* 0x0009e20000000800 */
[----:B------:R-:W-:Y:S09]  /*5050*/  FFMA.FTZ R10, R10, UR9, -R3 ;  /* 0x000000090a0a7c23 */ /* 0x000ff20008010803 */
[----:B------:R1:W-:Y:S10]  /*5060*/  MUFU.EX2 R242, R11 ;  /* 0x0000000b00f27308 */ /* 0x0003f40000000800 */
[----:B------:R2:W-:Y:S01]  /*5070*/  MUFU.EX2 R146, R10 ;  /* 0x0000000a00927308 */ /* 0x0005e20000000800 */
[----:B----4-:R-:W-:Y:S05]  /*5080*/  VIADD R4, R129, 0xfffffff9 ;  /* 0xfffffff981047836 */ /* 0x010fea0000000000 */
[----:B------:R-:W-:Y:S04]  /*5090*/  IABS R4, R4 ;  /* 0x0000000400047213 */ /* 0x000fe80000000000 */
[----:B------:R-:W-:Y:S01]  /*50a0*/  MUFU.TANH R163, R60 ;  /* 0x0000003c00a37308 */ /* 0x000fe20000002400 */
[----:B-1----:R-:W-:Y:S02]  /*50b0*/  I2FP.F32.S32 R11, R4 ;  /* 0x00000004000b7245 */ /* 0x002fe40000201400 */
[----:B------:R-:W-:Y:S03]  /*50c0*/  MOV R4, R5 ;  /* 0x0000000500047202 */ /* 0x000fe60000000f00 */
[----:B------:R-:W-:Y:S01]  /*50d0*/  FFMA.FTZ R5, R11, -UR13, R189 ;  /* 0x8000000d0b057c23 */ /* 0x000fe200080100bd */
[----:B------:R-:W-:Y:S03]  /*50e0*/  I2FP.F32.S32 R12, R4 ;  /* 0x00000004000c7245 */ /* 0x000fe60000201400 */
[----:B------:R-:W-:Y:S01]  /*50f0*/  MUFU.TANH R162, R61 ;  /* 0x0000003d00a27308 */ /* 0x000fe20000002400 */
[----:B--2---:R-:W-:Y:S01]  /*5100*/  FFMA.FTZ R10, R18, -UR13, R206 ;  /* 0x8000000d120a7c23 */ /* 0x004fe200080100ce */
[----:B------:R-:W-:Y:S01]  /*5110*/  @P2 FSEL R5, R5, -INF , !P6 ;  /* 0xff80000005052808 */ /* 0x000fe20007000000 */
[----:B------:R-:W-:Y:S01]  /*5120*/  FFMA.FTZ R4, R12, -UR13, R188 ;  /* 0x8000000d0c047c23 */ /* 0x000fe200080100bc */
[----:B------:R-:W-:Y:S03]  /*5130*/  PLOP3.LUT P2, PT, PT, PT, UP1, 0x80, 0x8 ;  /* 0x000000000008781c */ /* 0x000fe60003f4f018 */
[--C-:B------:R-:W-:Y:S01]  /*5140*/  FFMA.FTZ R5, R5, UR9, -R2.reuse ;  /* 0x0000000905057c23 */ /* 0x100fe20008010802 */
[----:B------:R-:W-:Y:S02]  /*5150*/  @P0 FSEL R4, R4, -INF , !P5 ;  /* 0xff80000004040808 */ /* 0x000fe40006800000 */
[----:B------:R-:W-:Y:S01]  /*5160*/  MUFU.TANH R218, R64 ;  /* 0x0000004000da7308 */ /* 0x000fe20000002400 */
[----:B------:R-:W-:Y:S02]  /*5170*/  PLOP3.LUT P0, PT, PT, PT, UP1, 0x80, 0x8 ;  /* 0x000000000008781c */ /* 0x000fe40003f0f018 */
[----:B------:R-:W-:Y:S07]  /*5180*/  FFMA.FTZ R4, R4, UR9, -R2 ;  /* 0x0000000904047c23 */ /* 0x000fee0008010802 */
[----:B------:R1:W-:Y:S04]  /*5190*/  MUFU.EX2 R161, R5 ;  /* 0x0000000500a17308 */ /* 0x0003e80000000800 */
[----:B------:R-:W-:Y:S02]  /*51a0*/  @P0 FSEL R10, R10, -INF , !P5 ;  /* 0xff8000000a0a0808 */ /* 0x000fe40006800000 */
[----:B------:R-:W-:Y:S04]  /*51b0*/  PLOP3.LUT P0, PT, PT, PT, UP1, 0x80, 0x8 ;  /* 0x000000000008781c */ /* 0x000fe80003f0f018 */
[----:B------:R2:W-:Y:S01]  /*51c0*/  MUFU.EX2 R160, R4 ;  /* 0x0000000400a07308 */ /* 0x0005e20000000800 */
[--C-:B------:R-:W-:Y:S01]  /*51d0*/  FFMA.FTZ R10, R10, UR9, -R0.reuse ;  /* 0x000000090a0a7c23 */ /* 0x100fe20008010800 */
[----:B-1----:R-:W-:Y:S08]  /*51e0*/  FFMA.FTZ R5, R17, -UR13, R207 ;  /* 0x8000000d11057c23 */ /* 0x002ff000080100cf */
[----:B------:R1:W-:Y:S01]  /*51f0*/  MUFU.EX2 R178, R10 ;  /* 0x0000000a00b27308 */ /* 0x0003e20000000800 */
[----:B------:R-:W-:Y:S02]  /*5200*/  @P2 FSEL R5, R5, -INF , !P6 ;  /* 0xff80000005052808 */ /* 0x000fe40007000000 */
[----:B------:R-:W-:Y:S01]  /*5210*/  PLOP3.LUT P2, PT, PT, PT, UP1, 0x80, 0x8 ;  /* 0x000000000008781c */ /* 0x000fe20003f4f018 */
[----:B--2---:R-:W-:Y:S02]  /*5220*/  IMAD.U32 R4, RZ, RZ, UR18 ;  /* 0x00000012ff047e24 */ /* 0x004fe4000f8e00ff */
[----:B------:R-:W-:Y:S01]  /*5230*/  FFMA.FTZ R5, R5, UR9, -R0 ;  /* 0x0000000905057c23 */ /* 0x000fe20008010800 */
[----:B------:R-:W-:Y:S03]  /*5240*/  PLOP3.LUT P6, PT, PT, PT, UP1, 0x80, 0x8 ;  /* 0x000000000008781c */ /* 0x000fe60003fcf018 */
[----:B------:R-:W2:Y:S01]  /*5250*/  MUFU.TANH R168, R57 ;  /* 0x0000003900a87308 */ /* 0x000ea20000002400 */
[----:B------:R-:W-:Y:S02]  /*5260*/  LEA R108, P5, R241, R4, 0x2 ;  /* 0x00000004f16c7211 */ /* 0x000fe400078a10ff */
[----:B------:R-:W-:Y:S02]  /*5270*/  @P3 IADD3 R4, PT, PT, R9, 0x28, RZ ;  /* 0x0000002809043810 */ /* 0x000fe40007ffe0ff */
[----:B-1----:R-:W-:Y:S05]  /*5280*/  IADD3 R10, PT, PT, R129, -0x10, RZ ;  /* 0xfffffff0810a7810 */ /* 0x002fea0007ffe0ff */
[----:B------:R1:W-:Y:S01]  /*5290*/  MUFU.EX2 R179, R5 ;  /* 0x0000000500b37308 */ /* 0x0003e20000000800 */
[----:B------:R-:W-:Y:S09]  /*52a0*/  PLOP3.LUT P3, PT, PT, PT, UP1, 0x80, 0x8 ;  /* 0x000000000008781c */ /* 0x000ff20003f6f018 */
[----:B------:R-:W-:Y:S10]  /*52b0*/  MUFU.TANH R187, R58 ;  /* 0x0000003a00bb7308 */ /* 0x000ff40000002400 */
[----:B------:R-:W4:Y:S01]  /*52c0*/  MUFU.TANH R186, R59 ;  /* 0x0000003b00ba7308 */ /* 0x000f220000002400 */
[----:B-1----:R-:W-:Y:S05]  /*52d0*/  IMAD.U32 R5, RZ, RZ, UR17 ;  /* 0x00000011ff057e24 */ /* 0x002fea000f8e00ff */
[----:B------:R-:W-:Y:S01]  /*52e0*/  LEA.HI.X R109, R241, R5, RZ, 0x2, P5 ;  /* 0x00000005f16d7211 */ /* 0x000fe200028f14ff */
[----:B------:R-:W-:Y:S01]  /*52f0*/  VIADD R5, R129, 0xfffffff1 ;  /* 0xfffffff181057836 */ /* 0x000fe20000000000 */
[----:B------:R-:W-:Y:S01]  /*5300*/  @P2 ISETP.GE.AND P5, PT, R4, UR36, PT ;  /* 0x0000002404002c0c */ /* 0x000fe2000bfa6270 */
[----:B------:R-:W-:Y:S01]  /*5310*/  @P0 VIADD R4, R9, 0x29 ;  /* 0x0000002909040836 */ /* 0x000fe20000000000 */
[----:B------:R-:W-:Y:S01]  /*5320*/  PLOP3.LUT P0, PT, PT, PT, UP1, 0x80, 0x8 ;  /* 0x000000000008781c */ /* 0x000fe20003f0f018 */
[----:B------:R-:W4:Y:S01]  /*5330*/  LDG.E R124, desc[UR30][R108.64] ;  /* 0x0000001e6c7c7981 */ /* 0x000f22000c1e1900 */
[----:B------:R-:W-:Y:S01]  /*5340*/  IABS R5, R5 ;  /* 0x0000000500057213 */ /* 0x000fe20000000000 */
[----:B------:R-:W1:Y:S01]  /*5350*/  MUFU.TANH R217, R65 ;  /* 0x0000004100d97308 */ /* 0x000e620000002400 */
[----:B------:R-:W-:Y:S01]  /*5360*/  @P6 ISETP.GE.AND P6, PT, R4, UR36, PT ;  /* 0x0000002404006c0c */ /* 0x000fe2000bfc6270 */
[----:B------:R-:W4:Y:S01]  /*5370*/  LDG.E R123, desc[UR30][R108.64+0x20] ;  /* 0x0000201e6c7b7981 */ /* 0x000f22000c1e1900 */
[----:B------:R-:W-:Y:S01]  /*5380*/  I2FP.F32.S32 R21, R5 ;  /* 0x0000000500157245 */ /* 0x000fe20000201400 */
[----:B------:R-:W-:Y:S01]  /*5390*/  FFMA.FTZ R5, R11, -UR13, R202 ;  /* 0x8000000d0b057c23 */ /* 0x000fe200080100ca */
[----:B------:R-:W-:Y:S01]  /*53a0*/  IABS R4, R10 ;  /* 0x0000000a00047213 */ /* 0x000fe20000000000 */
[----:B------:R-:W5:Y:S01]  /*53b0*/  LDG.E R115, desc[UR30][R108.64+0x100] ;  /* 0x0001001e6c737981 */ /* 0x000f62000c1e1900 */
[C---:B------:R-:W-:Y:S01]  /*53c0*/  VIADD R10, R129.reuse, 0xffffffb1 ;  /* 0xffffffb1810a7836 */ /* 0x040fe20000000000 */
[----:B------:R-:W-:Y:S01]  /*53d0*/  PLOP3.LUT P2, PT, PT, PT, UP1, 0x80, 0x8 ;  /* 0x000000000008781c */ /* 0x000fe20003f4f018 */
[----:B------:R-:W-:Y:S01]  /*53e0*/  VIADD R11, R129, 0xffffffb0 ;  /* 0xffffffb0810b7836 */ /* 0x000fe20000000000 */
[----:B------:R1:W5:Y:S01]  /*53f0*/  LDG.E R114, desc[UR30][R108.64+0x120] ;  /* 0x0001201e6c727981 */ /* 0x000362000c1e1900 */
[----:B------:R-:W-:Y:S01]  /*5400*/  I2FP.F32.S32 R20, R4 ;  /* 0x0000000400147245 */ /* 0x000fe20000201400 */
[----:B------:R-:W-:Y:S01]  /*5410*/  FFMA.FTZ R4, R21, -UR13, R185 ;  /* 0x8000000d15047c23 */ /* 0x000fe200080100b9 */
[----:B------:R-:W-:Y:S03]  /*5420*/  MUFU.TANH R141, R66 ;  /* 0x00000042008d7308 */ /* 0x000fe60000002400 */
[----:B------:R-:W-:Y:S01]  /*5430*/  FFMA.FTZ R6, R20, -UR13, R184 ;  /* 0x8000000d14067c23 */ /* 0x000fe200080100b8 */
[----:B------:R-:W-:Y:S02]  /*5440*/  @P0 FSEL R4, R4, -INF , !P5 ;  /* 0xff80000004040808 */ /* 0x000fe40006800000 */
[----:B------:R-:W-:Y:S02]  /*5450*/  PLOP3.LUT P0, PT, PT, PT, UP1, 0x80, 0x8 ;  /* 0x000000000008781c */ /* 0x000fe40003f0f018 */
[----:B------:R-:W-:Y:S01]  /*5460*/  @P3 FSEL R6, R6, -INF , !P6 ;  /* 0xff80000006063808 */ /* 0x000fe20007000000 */
[--C-:B------:R-:W-:Y:S01]  /*5470*/  FFMA.FTZ R7, R4, UR9, -R2.reuse ;  /* 0x0000000904077c23 */ /* 0x100fe20008010802 */
[----:B------:R-:W-:Y:S01]  /*5480*/  IABS R4, R10 ;  /* 0x0000000a00047213 */ /* 0x000fe20000000000 */
[----:B------:R-:W1:Y:S01]  /*5490*/  MUFU.TANH R140, R67 ;  /* 0x00000043008c7308 */ /* 0x000e620000002400 */
[----:B------:R-:W-:Y:S01]  /*54a0*/  PLOP3.LUT P3, PT, PT, PT, UP1, 0x80, 0x8 ;  /* 0x000000000008781c */ /* 0x000fe20003f6f018 */
[----:B------:R-:W-:Y:S01]  /*54b0*/  FFMA.FTZ R6, R6, UR9, -R2 ;  /* 0x0000000906067c23 */ /* 0x000fe20008010802 */
[----:B------:R-:W-:Y:S01]  /*54c0*/  MOV R13, R4 ;  /* 0x00000004000d7202 */ /* 0x000fe20000000f00 */
[----:B------:R-:W-:Y:S01]  /*54d0*/  FFMA.FTZ R4, R12, -UR13, R200 ;  /* 0x8000000d0c047c23 */ /* 0x000fe200080100c8 */
[----:B------:R-:W-:Y:S02]  /*54e0*/  @P2 FSEL R5, R5, -INF , !P5 ;  /* 0xff80000005052808 */ /* 0x000fe40006800000 */
[----:B------:R-:W-:Y:S03]  /*54f0*/  I2FP.F32.S32 R13, R13 ;  /* 0x0000000d000d7245 */ /* 0x000fe60000201400 */
[----:B------:R3:W-:Y:S01]  /*5500*/  MUFU.EX2 R153, R7 ;  /* 0x0000000700997308 */ /* 0x0007e20000000800 */
[----:B------:R-:W-:Y:S01]  /*5510*/  @P0 FSEL R4, R4, -INF , !P6 ;  /* 0xff80000004040808 */ /* 0x000fe20007000000 */
[----:B------:R-:W-:Y:S01]  /*5520*/  FFMA.FTZ R5, R5, UR9, -R0 ;  /* 0x0000000905057c23 */ /* 0x000fe20008010800 */
[----:B------:R-:W-:Y:S01]  /*5530*/  PLOP3.LUT P0, PT, PT, PT, UP1, 0x80, 0x8 ;  /* 0x000000000008781c */ /* 0x000fe20003f0f018 */
[----:B------:R-:W-:Y:S01]  /*5540*/  FFMA.FTZ R10, R13, -UR13, R240 ;  /* 0x8000000d0d0a7c23 */ /* 0x000fe200080100f0 */
[----:B------:R-:W-:Y:S01]  /*5550*/  PLOP3.LUT P2, PT, PT, PT, UP1, 0x80, 0x8 ;  /* 0x000000000008781c */ /* 0x000fe20003f4f018 */
[----:B------:R-:W-:Y:S04]  /*5560*/  FFMA.FTZ R4, R4, UR9, -R0 ;  /* 0x0000000904047c23 */ /* 0x000fe80008010800 */
[----:B------:R2:W-:Y:S01]  /*5570*/  MUFU.EX2 R150, R6 ;  /* 0x0000000600967308 */ /* 0x0005e20000000800 */
[----:B------:R-:W-:Y:S02]  /*5580*/  @P3 FSEL R10, R10, -INF , !P5 ;  /* 0xff8000000a0a3808 */ /* 0x000fe40006800000 */
[----:B------:R-:W-:Y:S03]  /*5590*/  PLOP3.LUT P3, PT, PT, PT, UP1, 0x80, 0x8 ;  /* 0x000000000008781c */ /* 0x000fe60003f6f018 */
[----:B------:R-:W-:Y:S04]  /*55a0*/  FFMA.FTZ R10, R10, UR9, -R8 ;  /* 0x000000090a0a7c23 */ /* 0x000fe80008010808 */
[----:B------:R1:W-:Y:S01]  /*55b0*/  MUFU.EX2 R166, R4 ;  /* 0x0000000400a67308 */ /* 0x0003e20000000800 */
[----:B---3--:R-:W-:Y:S01]  /*55c0*/  IABS R7, R11 ;  /* 0x0000000b00077213 */ /* 0x008fe20000000000 */
[----:B------:R-:W-:Y:S03]  /*55d0*/  FFMA.FTZ R11, R16, -UR13, R159 ;  /* 0x8000000d100b7c23 */ /* 0x000fe6000801009f */
[----:B------:R-:W-:Y:S02]  /*55e0*/  I2FP.F32.S32 R12, R7 ;  /* 0x00000007000c7245 */ /* 0x000fe40000201400 */
[----:B------:R-:W-:Y:S03]  /*55f0*/  @P2 FSEL R11, R11, -INF , !P5 ;  /* 0xff8000000b0b2808 */ /* 0x000fe60006800000 */
[----:B------:R3:W-:Y:S01]  /*5600*/  MUFU.EX2 R167, R5 ;  /* 0x0000000500a77308 */ /* 0x0007e20000000800 */
[----:B--2---:R-:W-:Y:S01]  /*5610*/  FFMA.FTZ R6, R15, -UR13, R158 ;  /* 0x8000000d0f067c23 */ /* 0x004fe2000801009e */
[----:B------:R-:W-:Y:S01]  /*5620*/  FFMA.FTZ R7, R12, -UR13, R239 ;  /* 0x8000000d0c077c23 */ /* 0x000fe200080100ef */
[----:B------:R-:W-:Y:S01]  /*5630*/  PLOP3.LUT P5, PT, PT, PT, UP1, 0x80, 0x8 ;  /* 0x000000000008781c */ /* 0x000fe20003faf018 */
[--C-:B------:R-:W-:Y:S01]  /*5640*/  FFMA.FTZ R11, R11, UR9, -R3.reuse ;  /* 0x000000090b0b7c23 */ /* 0x100fe20008010803 */
[----:B------:R-:W-:Y:S02]  /*5650*/  PLOP3.LUT P2, PT, PT, PT, UP1, 0x80, 0x8 ;  /* 0x000000000008781c */ /* 0x000fe40003f4f018 */
[----:B------:R-:W-:Y:S03]  /*5660*/  @P0 FSEL R7, R7, -INF , !P6 ;  /* 0xff80000007070808 */ /* 0x000fe60007000000 */
[----:B------:R2:W-:Y:S01]  /*5670*/  MUFU.EX2 R236, R10 ;  /* 0x0000000a00ec7308 */ /* 0x0005e20000000800 */
[----:B------:R-:W-:Y:S01]  /*5680*/  @P3 FSEL R6, R6, -INF , !P6 ;  /* 0xff80000006063808 */ /* 0x000fe20007000000 */
[----:B-1----:R-:W-:Y:S01]  /*5690*/  VIADD R4, R129, 0xffffffa9 ;  /* 0xffffffa981047836 */ /* 0x002fe20000000000 */
[----:B------:R-:W-:Y:S01]  /*56a0*/  PLOP3.LUT P0, PT, PT, PT, UP1, 0x80, 0x8 ;  /* 0x000000000008781c */ /* 0x000fe20003f0f018 */
[----:B------:R-:W-:Y:S01]  /*56b0*/  FFMA.FTZ R7, R7, UR9, -R8 ;  /* 0x0000000907077c23 */ /* 0x000fe20008010808 */
[----:B------:R-:W-:Y:S01]  /*56c0*/  PLOP3.LUT P6, PT, PT, PT, UP1, 0x80, 0x8 ;  /* 0x000000000008781c */ /* 0x000fe20003fcf018 */
[----:B------:R-:W-:Y:S01]  /*56d0*/  FFMA.FTZ R6, R6, UR9, -R3 ;  /* 0x0000000906067c23 */ /* 0x000fe20008010803 */
[----:B------:R-:W-:Y:S03]  /*56e0*/  PLOP3.LUT P3, PT, PT, PT, UP1, 0x80, 0x8 ;  /* 0x000000000008781c */ /* 0x000fe60003f6f018 */
[----:B------:R1:W-:Y:S01]  /*56f0*/  MUFU.EX2 R139, R11 ;  /* 0x0000000b008b7308 */ /* 0x0003e20000000800 */
[----:B---3--:R-:W-:Y:S02]  /*5700*/  IABS R5, R4 ;  /* 0x0000000400057213 */ /* 0x008fe40000000000 */
[----:B------:R-:W-:Y:S01]  /*5710*/  IABS R4, R14 ;  /* 0x0000000e00047213 */ /* 0x000fe20000000000 */
[C---:B------:R-:W-:Y:S01]  /*5720*/  @P5 VIADD R14, R9.reuse, 0x31 ;  /* 0x00000031090e5836 */ /* 0x040fe20000000000 */
[C---:B------:R-:W-:Y:S02]  /*5730*/  @P2 IADD3 R15, PT, PT, R9.reuse, 0x30, RZ ;  /* 0x00000030090f2810 */ /* 0x040fe40007ffe0ff */
[----:B------:R-:W-:Y:S01]  /*5740*/  PLOP3.LUT P2, PT, PT, PT, UP1, 0x80, 0x8 ;  /* 0x000000000008781c */ /* 0x000fe20003f4f018 */
[----:B------:R-:W-:Y:S01]  /*5750*/  @P0 VIADD R16, R9, 0x38 ;  /* 0x0000003809100836 */ /* 0x000fe20000000000 */
[----:B------:R-:W-:Y:S01]  /*5760*/  PLOP3.LUT P5, PT, PT, PT, UP1, 0x80, 0x8 ;  /* 0x000000000008781c */ /* 0x000fe20003faf018 */
[----:B--2---:R-:W-:Y:S01]  /*5770*/  VIADD R10, R129, 0xffffffe9 ;  /* 0xffffffe9810a7836 */ /* 0x004fe20000000000 */
[----:B------:R-:W-:Y:S01]  /*5780*/  @P6 IADD3 R17, PT, PT, R9, 0x39, RZ ;  /* 0x0000003909116810 */ /* 0x000fe20007ffe0ff */
[----:B------:R-:W-:Y:S01]  /*5790*/  FFMA.FTZ R9, R13, -UR13, R155 ;  /* 0x8000000d0d097c23 */ /* 0x000fe2000801009b */
[----:B------:R-:W-:Y:S01]  /*57a0*/  VIADD R13, R125, 0x12000 ;  /* 0x000120007d0d7836 */ /* 0x000fe20000000000 */
[----:B------:R-:W-:Y:S01]  /*57b0*/  I2FP.F32.S32 R19, R5 ;  /* 0x0000000500137245 */ /* 0x000fe20000201400 */
[----:B------:R2:W-:Y:S01]  /*57c0*/  MUFU.EX2 R235, R7 ;  /* 0x0000000700eb7308 */ /* 0x0005e20000000800 */
[----:B------:R-:W-:Y:S01]  /*57d0*/  IABS R10, R10 ;  /* 0x0000000a000a7213 */ /* 0x000fe20000000000 */
[----:B------:R-:W-:Y:S01]  /*57e0*/  @P4 VIADD R127, R13, 0xffffffc0 ;  /* 0xffffffc00d7f4836 */ /* 0x000fe20000000000 */
[----:B-1----:R-:W-:Y:S01]  /*57f0*/  F2FP.BF16.F32.PACK_AB R11, R82, R121 ;  /* 0x00000079520b723e */ /* 0x002fe200000010ff */
[----:B------:R-:W-:Y:S01]  /*5800*/  FFMA.FTZ R5, R19, -UR13, R238 ;  /* 0x8000000d13057c23 */ /* 0x000fe200080100ee */
[----:B------:R-:W-:Y:S01]  /*5810*/  I2FP.F32.S32 R13, R10 ;  /* 0x0000000a000d7245 */ /* 0x000fe20000201400 */
[----:B------:R-:W-:Y:S01]  /*5820*/  IMAD.IADD R126, R24, 0x1, R127 ;  /* 0x00000001187e7824 */ /* 0x000fe200078e027f */
[----:B------:R-:W-:Y:S01]  /*5830*/  F2FP.BF16.F32.PACK_AB R10, R68, R71 ;  /* 0x00000047440a723e */ /* 0x000fe200000010ff */
[----:B------:R1:W-:Y:S01]  /*5840*/  STS [R125+0x12000], R11 ;  /* 0x0120000b7d007388 */ /* 0x0003e20000000800 */
[----:B------:R-:W-:Y:S01]  /*5850*/  I2FP.F32.S32 R18, R4 ;  /* 0x0000000400127245 */ /* 0x000fe20000201400 */
[----:B------:R-:W-:Y:S01]  /*5860*/  MUFU.TANH R177, R62 ;  /* 0x0000003e00b17308 */ /* 0x000fe20000002400 */
[----:B------:R-:W-:Y:S01]  /*5870*/  @P2 ISETP.GE.AND P2, PT, R14, UR36, PT ;  /* 0x000000240e002c0c */ /* 0x000fe2000bf46270 */
[----:B------:R3:W-:Y:S01]  /*5880*/  STS [R125+0x12400], R10 ;  /* 0x0124000a7d007388 */ /* 0x0007e20000000800 */
[----:B------:R-:W-:Y:S01]  /*5890*/  PLOP3.LUT P0, PT, PT, PT, UP1, 0x80, 0x8 ;  /* 0x000000000008781c */ /* 0x000fe20003f0f018 */
[----:B------:R-:W-:Y:S01]  /*58a0*/  FFMA.FTZ R4, R18, -UR13, R237 ;  /* 0x8000000d12047c23 */ /* 0x000fe200080100ed */
[----:B------:R-:W-:Y:S01]  /*58b0*/  @P3 ISETP.GE.AND P3, PT, R15, UR36, PT ;  /* 0x000000240f003c0c */ /* 0x000fe2000bf66270 */
[----:B------:R-:W4:Y:S01]  /*58c0*/  LDL R14, [R1+0x14] ;  /* 0x00001400010e7983 */ /* 0x000f220000100800 */
[----:B------:R-:W-:Y:S01]  /*58d0*/  PLOP3.LUT P6, PT, PT, PT, UP1, 0x80, 0x8 ;  /* 0x000000000008781c */ /* 0x000fe20003fcf018 */
[----:B--2---:R-:W-:Y:S01]  /*58e0*/  FFMA.FTZ R7, R12, -UR13, R154 ;  /* 0x8000000d0c077c23 */ /* 0x004fe2000801009a */
[----:B------:R-:W-:Y:S01]  /*58f0*/  @P5 FSEL R5, R5, -INF , !P3 ;  /* 0xff80000005055808 */ /* 0x000fe20005800000 */
[----:B------:R-:W-:Y:S01]  /*5900*/  VIADD R12, R129, 0xffffffe8 ;  /* 0xffffffe8810c7836 */ /* 0x000fe20000000000 */
[----:B------:R-:W-:Y:S01]  /*5910*/  MOV R15, 0x10 ;  /* 0x00000010000f7802 */ /* 0x000fe20000000f00 */
[----:B------:R2:W-:Y:S01]  /*5920*/  MUFU.EX2 R138, R6 ;  /* 0x00000006008a7308 */ /* 0x0005e20000000800 */
[----:B------:R-:W-:Y:S02]  /*5930*/  PLOP3.LUT P5, PT, PT, PT, UP1, 0x80, 0x8 ;  /* 0x000000000008781c */ /* 0x000fe40003faf018 */
[----:B------:R-:W-:Y:S02]  /*5940*/  SEL R15, R15, 0xfffffff0, !P1 ;  /* 0xfffffff00f0f7807 */ /* 0x000fe40004800000 */
[----:B------:R-:W-:Y:S02]  /*5950*/  @P0 FSEL R4, R4, -INF , !P2 ;  /* 0xff80000004040808 */ /* 0x000fe40005000000 */
[----:B------:R-:W-:Y:S01]  /*5960*/  PLOP3.LUT P0, PT, PT, PT, UP1, 0x80, 0x8 ;  /* 0x000000000008781c */ /* 0x000fe20003f0f018 */
[----:B------:R-:W-:Y:S01]  /*5970*/  IMAD.IADD R133, R15, 0x1, R125 ;  /* 0x000000010f857824 */ /* 0x000fe200078e027d */
[----:B------:R-:W-:Y:S01]  /*5980*/  @P6 FSEL R9, R9, -INF , !P3 ;  /* 0xff80000009096808 */ /* 0x000fe20005800000 */
[----:B------:R-:W4:Y:S01]  /*5990*/  MUFU.TANH R176, R63 ;  /* 0x0000003f00b07308 */ /* 0x000f220000002400 */
[--C-:B-1----:R-:W-:Y:S01]  /*59a0*/  FFMA.FTZ R11, R4, UR9, -R8.reuse ;  /* 0x00000009040b7c23 */ /* 0x102fe20008010808 */
[----:B------:R-:W-:Y:S02]  /*59b0*/  F2FP.BF16.F32.PACK_AB R4, R171, R170 ;  /* 0x000000aaab04723e */ /* 0x000fe400000010ff */
[----:B------:R-:W-:Y:S01]  /*59c0*/  IADD3 R132, PT, PT, R15, R131, RZ ;  /* 0x000000830f847210 */ /* 0x000fe20007ffe0ff */
[----:B---3--:R-:W-:Y:S01]  /*59d0*/  FFMA.FTZ R10, R5, UR9, -R8 ;  /* 0x00000009050a7c23 */ /* 0x008fe20008010808 */
[----:B------:R-:W-:Y:S01]  /*59e0*/  IABS R5, R12 ;  /* 0x0000000c00057213 */ /* 0x000fe20000000000 */
[----:B------:R1:W-:Y:S03]  /*59f0*/  STS [R133+0x12400], R4 ;  /* 0x0124000485007388 */ /* 0x0003e60000000800 */
[----:B------:R3:W-:Y:S01]  /*5a00*/  MUFU.EX2 R233, R11 ;  /* 0x0000000b00e97308 */ /* 0x0007e20000000800 */
[----:B--2---:R-:W-:Y:S01]  /*5a10*/  FFMA.FTZ R6, R13, -UR13, R169 ;  /* 0x8000000d0d067c23 */ /* 0x004fe200080100a9 */
[----:B------:R-:W-:Y:S02]  /*5a20*/  @P0 FSEL R7, R7, -INF , !P2 ;  /* 0xff80000007070808 */ /* 0x000fe40005000000 */
[----:B------:R-:W-:Y:S02]  /*5a30*/  PLOP3.LUT P0, PT, PT, PT, UP1, 0x80, 0x8 ;  /* 0x000000000008781c */ /* 0x000fe40003f0f018 */
[----:B------:R-:W-:Y:S04]  /*5a40*/  PLOP3.LUT P6, PT, PT, PT, UP1, 0x80, 0x8 ;  /* 0x000000000008781c */ /* 0x000fe80003fcf018 */
[----:B------:R2:W4:Y:S01]  /*5a50*/  MUFU.EX2 R234, R10 ;  /* 0x0000000a00ea7308 */ /* 0x0005220000000800 */
[----:B------:R-:W-:Y:S02]  /*5a60*/  @P5 ISETP.GE.AND P5, PT, R16, UR36, PT ;  /* 0x0000002410005c0c */ /* 0x000fe4000bfa6270 */
[C---:B------:R-:W-:Y:S02]  /*5a70*/  IADD3 R130, PT, PT, R15.reuse, R127, RZ ;  /* 0x0000007f0f827210 */ /* 0x040fe40007ffe0ff */
[----:B------:R-:W-:Y:S01]  /*5a80*/  IADD3 R128, PT, PT, R15, R126, RZ ;  /* 0x0000007e0f807210 */ /* 0x000fe20007ffe0ff */
[--C-:B---3--:R-:W-:Y:S01]  /*5a90*/  FFMA.FTZ R11, R9, UR9, -R3.reuse ;  /* 0x00000009090b7c23 */ /* 0x108fe20008010803 */
[----:B------:R-:W-:Y:S02]  /*5aa0*/  F2FP.BF16.F32.PACK_AB R9, R213, R216 ;  /* 0x000000d8d509723e */ /* 0x000fe400000010ff */
[----:B------:R-:W-:Y:S01]  /*5ab0*/  @P0 FSEL R6, R6, -INF , !P3 ;  /* 0xff80000006060808 */ /* 0x000fe20005800000 */
[----:B------:R-:W-:Y:S01]  /*5ac0*/  MUFU.EX2 R137, R11 ;  /* 0x0000000b00897308 */ /* 0x000fe20000000800 */
[----:B------:R-:W-:Y:S02]  /*5ad0*/  PLOP3.LUT P0, PT, PT, PT, UP1, 0x80, 0x8 ;  /* 0x000000000008781c */ /* 0x000fe40003f0f018 */
[----:B------:R-:W-:Y:S02]  /*5ae0*/  @P6 ISETP.GE.AND P6, PT, R17, UR36, PT ;  /* 0x0000002411006c0c */ /* 0x000fe4000bfc6270 */
[----:B--2---:R-:W-:Y:S02]  /*5af0*/  MOV R10, R5 ;  /* 0x00000005000a7202 */ /* 0x004fe40000000f00 */
[----:B------:R-:W-:Y:S02]  /*5b00*/  F2FP.BF16.F32.PACK_AB R5, R80, R81 ;  /* 0x000000515005723e */ /* 0x000fe400000010ff */
[----:B------:R-:W-:Y:S02]  /*5b10*/  I2FP.F32.S32 R12, R10 ;  /* 0x0000000a000c7245 */ /* 0x000fe40000201400 */
[----:B------:R-:W-:Y:S01]  /*5b20*/  F2FP.BF16.F32.PACK_AB R10, R201, R203 ;  /* 0x000000cbc90a723e */ /* 0x000fe200000010ff */
[----:B------:R2:W-:Y:S02]  /*5b30*/  STS [R133+0x12000], R5 ;  /* 0x0120000585007388 */ /* 0x0005e40000000800 */
[----:B-1----:R-:W-:Y:S02]  /*5b40*/  FFMA.FTZ R4, R12, -UR13, R168 ;  /* 0x8000000d0c047c23 */ /* 0x002fe400080100a8 */
[----:B------:R1:W-:Y:S03]  /*5b50*/  STS [R125+0x14400], R9 ;  /* 0x014400097d007388 */ /* 0x0003e60000000800 */
[----:B------:R-:W-:Y:S01]  /*5b60*/  @P0 FSEL R4, R4, -INF , !P2 ;  /* 0xff80000004040808 */ /* 0x000fe20005000000 */
[----:B------:R-:W-:Y:S01]  /*5b70*/  STS [R125+0x14000], R10 ;  /* 0x0140000a7d007388 */ /* 0x000fe20000000800 */
[----:B------:R-:W-:Y:S03]  /*5b80*/  PLOP3.LUT P0, PT, PT, PT, UP1, 0x80, 0x8 ;  /* 0x000000000008781c */ /* 0x000fe60003f0f018 */
[----:B------:R-:W-:Y:S04]  /*5b90*/  FFMA.FTZ R4, R4, UR9, -R2 ;  /* 0x0000000904047c23 */ /* 0x000fe80008010802 */
[----:B------:R4:W-:Y:S01]  /*5ba0*/  MUFU.EX2 R144, R4 ;  /* 0x0000000400907308 */ /* 0x0009e20000000800 */
[----:B--2---:R-:W-:Y:S01]  /*5bb0*/  F2FP.BF16.F32.PACK_AB R5, R192, R194 ;  /* 0x000000c2c005723e */ /* 0x004fe200000010ff */
[----:B-1----:R-:W-:Y:S04]  /*5bc0*/  FFMA.FTZ R9, R7, UR9, -R3 ;  /* 0x0000000907097c23 */ /* 0x002fe80008010803 */
[----:B------:R1:W-:Y:S01]  /*5bd0*/  STS [R133+0x14000], R5 ;  /* 0x0140000585007388 */ /* 0x0003e20000000800 */
[----:B------:R-:W-:Y:S03]  /*5be0*/  F2FP.BF16.F32.PACK_AB R7, R211, R212 ;  /* 0x000000d4d307723e */ /* 0x000fe600000010ff */
[----:B------:R2:W-:Y:S01]  /*5bf0*/  MUFU.EX2 R136, R9 ;  /* 0x0000000900887308 */ /* 0x0005e20000000800 */
[----:B----4-:R-:W-:Y:S01]  /*5c00*/  FFMA.FTZ R4, R20, -UR13, R186 ;  /* 0x8000000d14047c23 */ /* 0x010fe200080100ba */
[----:B------:R3:W-:Y:S01]  /*5c10*/  STS [R133+0x14400], R7 ;  /* 0x0144000785007388 */ /* 0x0007e20000000800 */
[----:B--2---:R-:W-:Y:S05]  /*5c20*/  F2FP.BF16.F32.PACK_AB R9, R78, R79 ;  /* 0x0000004f4e09723e */ /* 0x004fea00000010ff */
[----:B------:R-:W-:Y:S01]  /*5c30*/  STS [R131+0x12000], R9 ;  /* 0x0120000983007388 */ /* 0x000fe20000000800 */
[----:B-1----:R-:W-:Y:S01]  /*5c40*/  FFMA.FTZ R5, R21, -UR13, R187 ;  /* 0x8000000d15057c23 */ /* 0x002fe200080100bb */
[----:B---3--:R-:W-:Y:S01]  /*5c50*/  FFMA.FTZ R7, R6, UR9, -R2 ;  /* 0x0000000906077c23 */ /* 0x008fe20008010802 */
[----:B------:R-:W-:Y:S03]  /*5c60*/  F2FP.BF16.F32.PACK_AB R6, R164, R165 ;  /* 0x000000a5a406723e */ /* 0x000fe600000010ff */
[----:B------:R-:W-:Y:S01]  /*5c70*/  @P0 FSEL R5, R5, -INF , !P3 ;  /* 0xff80000005050808 */ /* 0x000fe20005800000 */
[----:B------:R1:W-:Y:S01]  /*5c80*/  MUFU.EX2 R145, R7 ;  /* 0x0000000700917308 */ /* 0x0003e20000000800 */
[----:B------:R-:W-:Y:S01]  /*5c90*/  PLOP3.LUT P3, PT, PT, PT, UP1, 0x80, 0x8 ;  /* 0x000000000008781c */ /* 0x000fe20003f6f018 */
[----:B------:R2:W-:Y:S01]  /*5ca0*/  STS [R131+0x12400], R6 ;  /* 0x0124000683007388 */ /* 0x0005e20000000800 */
[----:B------:R-:W-:Y:S11]  /*5cb0*/  PLOP3.LUT P0, PT, PT, PT, UP1, 0x80, 0x8 ;  /* 0x000000000008781c */ /* 0x000ff60003f0f018 */
[----:B------:R-:W-:Y:S02]  /*5cc0*/  @P3 FSEL R4, R4, -INF , !P2 ;  /* 0xff80000004043808 */ /* 0x000fe40005000000 */
[----:B------:R-:W-:Y:S02]  /*5cd0*/  PLOP3.LUT P2, PT, PT, PT, UP1, 0x80, 0x8 ;  /* 0x000000000008781c */ /* 0x000fe40003f4f018 */
[----:B-1----:R-:W-:Y:S01]  /*5ce0*/  F2FP.BF16.F32.PACK_AB R7, R247, R252 ;  /* 0x000000fcf707723e */ /* 0x002fe200000010ff */
[----:B------:R-:W-:Y:S01]  /*5cf0*/  FFMA.FTZ R4, R4, UR9, -R0 ;  /* 0x0000000904047c23 */ /* 0x000fe20008010800 */
[----:B------:R-:W-:Y:S03]  /*5d00*/  PLOP3.LUT P3, PT, PT, PT, UP1, 0x80, 0x8 ;  /* 0x000000000008781c */ /* 0x000fe60003f6f018 */
[----:B------:R1:W-:Y:S01]  /*5d10*/  STS [R132+0x12000], R7 ;  /* 0x0120000784007388 */ /* 0x0003e20000000800 */
[----:B------:R3:W-:Y:S01]  /*5d20*/  MUFU.EX2 R156, R4 ;  /* 0x00000004009c7308 */ /* 0x0007e20000000800 */
[----:B--2---:R-:W-:Y:S05]  /*5d30*/  F2FP.BF16.F32.PACK_AB R6, R151, R152 ;  /* 0x000000989706723e */ /* 0x004fea00000010ff */
[----:B------:R2:W-:Y:S01]  /*5d40*/  STS [R132+0x12400], R6 ;  /* 0x0124000684007388 */ /* 0x0005e20000000800 */
[----:B---3--:R-:W-:Y:S05]  /*5d50*/  FFMA.FTZ R4, R23, -UR13, R162 ;  /* 0x8000000d17047c23 */ /* 0x008fea00080100a2 */
[----:B------:R-:W-:Y:S01]  /*5d60*/  @P2 FSEL R4, R4, -INF , !P6 ;  /* 0xff80000004042808 */ /* 0x000fe20007000000 */
[----:B-1----:R-:W-:Y:S01]  /*5d70*/  VIADD R7, R129, 0xffffffa1 ;  /* 0xffffffa181077836 */ /* 0x002fe20000000000 */
[----:B------:R-:W-:Y:S01]  /*5d80*/  PLOP3.LUT P2, PT, PT, PT, UP1, 0x80, 0x8 ;  /* 0x000000000008781c */ /* 0x000fe20003f4f018 */
[----:B--2---:R-:W-:Y:S01]  /*5d90*/  FFMA.FTZ R6, R5, UR9, -R0 ;  /* 0x0000000905067c23 */ /* 0x004fe20008010800 */
[----:B------:R-:W-:Y:S03]  /*5da0*/  FFMA.FTZ R5, R22, -UR13, R163 ;  /* 0x8000000d16057c23 */ /* 0x000fe600080100a3 */
[----:B------:R1:W-:Y:S02]  /*5db0*/  MUFU.EX2 R157, R6 ;  /* 0x00000006009d7308 */ /* 0x0003e40000000800 */
[----:B------:R-:W-:Y:S02]  /*5dc0*/  @P0 FSEL R5, R5, -INF , !P5 ;  /* 0xff80000005050808 */ /* 0x000fe40006800000 */
[----:B------:R-:W-:Y:S02]  /*5dd0*/  PLOP3.LUT P0, PT, PT, PT, UP1, 0x80, 0x8 ;  /* 0x000000000008781c */ /* 0x000fe40003f0f018 */
[----:B-1----:R-:W-:Y:S02]  /*5de0*/  IABS R6, R7 ;  /* 0x0000000700067213 */ /* 0x002fe40000000000 */
[----:B------:R-:W-:Y:S04]  /*5df0*/  IADD3 R7, PT, PT, R129, -0x60, RZ ;  /* 0xffffffa081077810 */ /* 0x000fe80007ffe0ff */
[----:B------:R-:W-:Y:S01]  /*5e00*/  IABS R9, R7 ;  /* 0x0000000700097213 */ /* 0x000fe20000000000 */
[--C-:B------:R-:W-:Y:S01]  /*5e10*/  FFMA.FTZ R7, R5, UR9, -R2.reuse ;  /* 0x0000000905077c23 */ /* 0x100fe20008010802 */
[----:B------:R-:W-:Y:S01]  /*5e20*/  I2FP.F32.S32 R5, R6 ;  /* 0x0000000600057245 */ /* 0x000fe20000201400 */
[----:B------:R-:W-:Y:S01]  /*5e30*/  FFMA.FTZ R2, R4, UR9, -R2 ;  /* 0x0000000904027c23 */ /* 0x000fe20008010802 */
[----:B------:R-:W-:Y:S01]  /*5e40*/  F2FP.BF16.F32.PACK_AB R6, R182, R183 ;  /* 0x000000b7b606723e */ /* 0x000fe200000010ff */
[----:B------:R1:W-:Y:S01]  /*5e50*/  MUFU.EX2 R143, R7 ;  /* 0x00000007008f7308 */ /* 0x0003e20000000800 */
[----:B------:R-:W-:Y:S01]  /*5e60*/  F2FP.BF16.F32.PACK_AB R4, R196, R197 ;  /* 0x000000c5c404723e */ /* 0x000fe200000010ff */
[----:B------:R-:W-:Y:S02]  /*5e70*/  FFMA.FTZ R5, R5, -UR13, R218 ;  /* 0x8000000d05057c23 */ /* 0x000fe400080100da */
[----:B------:R2:W-:Y:S03]  /*5e80*/  STS [R131+0x14000], R6 ;  /* 0x0140000683007388 */ /* 0x0005e60000000800 */
[----:B------:R-:W-:Y:S01]  /*5e90*/  @P3 FSEL R5, R5, -INF , !P5 ;  /* 0xff80000005053808 */ /* 0x000fe20006800000 */
[----:B------:R3:W-:Y:S02]  /*5ea0*/  STS [R131+0x14400], R4 ;  /* 0x0144000483007388 */ /* 0x0007e40000000800 */
[----:B------:R4:W-:Y:S01]  /*5eb0*/  MUFU.EX2 R142, R2 ;  /* 0x00000002008e7308 */ /* 0x0009e20000000800 */
[----:B------:R-:W-:Y:S01]  /*5ec0*/  PLOP3.LUT P3, PT, PT, PT, UP1, 0x80, 0x8 ;  /* 0x000000000008781c */ /* 0x000fe20003f6f018 */
[----:B-1----:R-:W-:Y:S05]  /*5ed0*/  IMAD.MOV.U32 R7, RZ, RZ, R9 ;  /* 0x000000ffff077224 */ /* 0x002fea00078e0009 */
[----:B--2---:R-:W-:Y:S01]  /*5ee0*/  I2FP.F32.S32 R6, R7 ;  /* 0x0000000700067245 */ /* 0x004fe20000201400 */
[--C-:B---3--:R-:W-:Y:S01]  /*5ef0*/  FFMA.FTZ R4, R5, UR9, -R8.reuse ;  /* 0x0000000905047c23 */ /* 0x108fe20008010808 */
[----:B------:R-:W-:Y:S03]  /*5f00*/  F2FP.BF16.F32.PACK_AB R5, R190, R191 ;  /* 0x000000bfbe05723e */ /* 0x000fe600000010ff */
[----:B----4-:R-:W-:Y:S01]  /*5f10*/  FFMA.FTZ R2, R6, -UR13, R217 ;  /* 0x8000000d06027c23 */ /* 0x010fe200080100d9 */
[----:B------:R-:W-:Y:S01]  /*5f20*/  F2FP.BF16.F32.PACK_AB R6, R172, R175 ;  /* 0x000000afac06723e */ /* 0x000fe200000010ff */
[----:B------:R1:W-:Y:S01]  /*5f30*/  MUFU.EX2 R228, R4 ;  /* 0x0000000400e47308 */ /* 0x0003e20000000800 */
[----:B------:R2:W-:Y:S02]  /*5f40*/  STS [R132+0x14400], R5 ;  /* 0x0144000584007388 */ /* 0x0005e40000000800 */
[----:B------:R-:W-:Y:S02]  /*5f50*/  @P0 FSEL R2, R2, -INF , !P6 ;  /* 0xff80000002020808 */ /* 0x000fe40007000000 */
[----:B------:R-:W-:Y:S01]  /*5f60*/  PLOP3.LUT P0, PT, PT, PT, UP1, 0x80, 0x8 ;  /* 0x000000000008781c */ /* 0x000fe20003f0f018 */
[----:B------:R3:W-:Y:S02]  /*5f70*/  STS [R132+0x14000], R6 ;  /* 0x0140000684007388 */ /* 0x0007e40000000800 */
[----:B------:R-:W-:Y:S01]  /*5f80*/  FFMA.FTZ R8, R2, UR9, -R8 ;  /* 0x0000000902087c23 */ /* 0x000fe20008010808 */
[----:B------:R-:W-:Y:S03]  /*5f90*/  FFMA.FTZ R2, R18, -UR13, R140 ;  /* 0x8000000d12027c23 */ /* 0x000fe6000801008c */
[----:B------:R-:W-:Y:S01]  /*5fa0*/  MUFU.EX2 R225, R8 ;  /* 0x0000000800e17308 */ /* 0x000fe20000000800 */
[----:B-1----:R-:W-:Y:S05]  /*5fb0*/  FFMA.FTZ R4, R19, -UR13, R141 ;  /* 0x8000000d13047c23 */ /* 0x002fea000801008d */
[----:B------:R-:W-:Y:S02]  /*5fc0*/  @P0 FSEL R2, R2, -INF , !P6 ;  /* 0xff80000002020808 */ /* 0x000fe40007000000 */
[----:B------:R-:W-:Y:S02]  /*5fd0*/  @P2 FSEL R4, R4, -INF , !P5 ;  /* 0xff80000004042808 */ /* 0x000fe40006800000 */
[----:B------:R-:W-:Y:S02]  /*5fe0*/  PLOP3.LUT P2, PT, PT, PT, UP1, 0x80, 0x8 ;  /* 0x000000000008781c */ /* 0x000fe40003f4f018 */
[----:B--2---:R-:W-:Y:S01]  /*5ff0*/  F2FP.BF16.F32.PACK_AB R5, R242, R243 ;  /* 0x000000f3f205723e */ /* 0x004fe200000010ff */
[--C-:B------:R-:W-:Y:S01]  /*6000*/  FFMA.FTZ R4, R4, UR9, -R3.reuse ;  /* 0x0000000904047c23 */ /* 0x100fe20008010803 */
[----:B------:R-:W-:Y:S01]  /*6010*/  FFMA.FTZ R3, R2, UR9, -R3 ;  /* 0x0000000902037c23 */ /* 0x000fe20008010803 */
[----:B------:R-:W-:Y:S01]  /*6020*/  FFMA.FTZ R2, R12, -UR13, R176 ;  /* 0x8000000d0c027c23 */ /* 0x000fe200080100b0 */
[----:B---3--:R-:W-:Y:S01]  /*6030*/  F2FP.BF16.F32.PACK_AB R6, R147, R146 ;  /* 0x000000929306723e */ /* 0x008fe200000010ff */
[----:B------:R1:W-:Y:S01]  /*6040*/  STS [R127], R5 ;  /* 0x000000057f007388 */ /* 0x0003e20000000800 */
[----:B------:R2:W-:Y:S03]  /*6050*/  MUFU.EX2 R135, R4 ;  /* 0x0000000400877308 */ /* 0x0005e60000000800 */
[----:B------:R3:W-:Y:S02]  /*6060*/  STS [R127+0x400], R6 ;  /* 0x000400067f007388 */ /* 0x0007e40000000800 */
[----:B------:R-:W-:Y:S05]  /*6070*/  @P2 FSEL R2, R2, -INF , !P6 ;  /* 0xff80000002022808 */ /* 0x000fea0007000000 */
[----:B------:R4:W3:Y:S01]  /*6080*/  MUFU.EX2 R134, R3 ;  /* 0x0000000300867308 */ /* 0x0008e20000000800 */
[----:B--2---:R-:W-:Y:S01]  /*6090*/  FFMA.FTZ R4, R13, -UR13, R177 ;  /* 0x8000000d0d047c23 */ /* 0x004fe200080100b1 */
[----:B------:R-:W-:Y:S04]  /*60a0*/  LEA R113, R14, UR4, 0x1 ;  /* 0x000000040e717c11 */ /* 0x000fe8000f8e08ff */
[----:B------:R-:W-:Y:S02]  /*60b0*/  @P3 FSEL R4, R4, -INF , !P5 ;  /* 0xff80000004043808 */ /* 0x000fe40006800000 */
[----:B-1----:R-:W-:Y:S01]  /*60c0*/  F2FP.BF16.F32.PACK_AB R5, R235, R236 ;  /* 0x000000eceb05723e */ /* 0x002fe200000010ff */
[----:B------:R-:W-:Y:S01]  /*60d0*/  IMAD.IADD R117, R112, 0x1, R113 ;  /* 0x0000000170757824 */ /* 0x000fe200078e0271 */
[----:B----4-:R-:W-:Y:S01]  /*60e0*/  F2FP.BF16.F32.PACK_AB R3, R138, R139 ;  /* 0x0000008b8a03723e */ /* 0x010fe200000010ff */
[--C-:B---3--:R-:W-:Y:S01]  /*60f0*/  FFMA.FTZ R6, R4, UR9, -R0.reuse ;  /* 0x0000000904067c23 */ /* 0x108fe20008010800 */
[----:B------:R-:W-:Y:S01]  /*6100*/  F2FP.BF16.F32.PACK_AB R4, R160, R161 ;  /* 0x000000a1a004723e */ /* 0x000fe200000010ff */
[----:B------:R1:W-:Y:S01]  /*6110*/  STS [R130], R5 ;  /* 0x0000000582007388 */ /* 0x0003e20000000800 */
[----:B------:R-:W-:Y:S01]  /*6120*/  FFMA.FTZ R0, R2, UR9, -R0 ;  /* 0x0000000902007c23 */ /* 0x000fe20008010800 */
[----:B------:R-:W-:Y:S01]  /*6130*/  F2FP.BF16.F32.PACK_AB R2, R166, R167 ;  /* 0x000000a7a602723e */ /* 0x000fe200000010ff */
[----:B------:R-:W-:Y:S01]  /*6140*/  MUFU.EX2 R149, R6 ;  /* 0x0000000600957308 */ /* 0x000fe20000000800 */
[----:B------:R2:W-:Y:S04]  /*6150*/  STS [R130+0x400], R3 ;  /* 0x0004000382007388 */ /* 0x0005e80000000800 */
[----:B------:R3:W-:Y:S05]  /*6160*/  STS [R127+0x2000], R4 ;  /* 0x002000047f007388 */ /* 0x0007ea0000000800 */
[----:B------:R4:W3:Y:S01]  /*6170*/  MUFU.EX2 R148, R0 ;  /* 0x0000000000947308 */ /* 0x0008e20000000800 */
[----:B-1----:R-:W-:Y:S02]  /*6180*/  F2FP.BF16.F32.PACK_AB R5, R233, R234 ;  /* 0x000000eae905723e */ /* 0x002fe400000010ff */
[----:B----4-:R-:W-:Y:S02]  /*6190*/  F2FP.BF16.F32.PACK_AB R0, R134, R135 ;  /* 0x000000878600723e */ /* 0x010fe400000010ff */
[----:B--2---:R-:W-:Y:S02]  /*61a0*/  F2FP.BF16.F32.PACK_AB R3, R150, R153 ;  /* 0x000000999603723e */ /* 0x004fe400000010ff */
        /* <DEDUP_REMOVED lines=57> */
[C---:B------:R-:W-:Y:S03]  /*6540*/  FADD.FTZ R17, -R124.reuse, R17 ;  /* 0x000000117c117221 */ /* 0x040fe60000010100 */
[----:B------:R-:W-:Y:S01]  /*6550*/  FMUL.FTZ R16, R81, R16 ;  /* 0x0000001051107220 */ /* 0x000fe20000410000 */
        /* <DEDUP_REMOVED lines=17> */
[----:B------:R-:W-:Y:S01]  /*6670*/  IMAD.MOV.U32 R111, RZ, RZ, R3 ;  /* 0x000000ffff6f7224 */ /* 0x000fe200078e0003 */
[----:B------:R-:W-:Y:S01]  /*6680*/  MOV R110, R2 ;  /* 0x00000002006e7202 */ /* 0x000fe20000000f00 */
[----:B------:R-:W-:Y:S01]  /*6690*/  FADD.FTZ R108, -R124, R5 ;  /* 0x000000057c6c7221 */ /* 0x000fe20000010100 */
[C---:B------:R-:W-:Y:S01]  /*66a0*/  SHF.L.U32 R2, R122.reuse, 0x6, RZ ;  /* 0x000000067a027819 */ /* 0x040fe200000006ff */
[----:B------:R-:W-:Y:S01]  /*66b0*/  FMUL.FTZ R109, R121, R4 ;  /* 0x00000004796d7220 */ /* 0x000fe20000410000 */
[----:B------:R-:W-:Y:S01]  /*66c0*/  LOP3.LUT R3, R105, 0x8, R122, 0xf8, !PT ;  /* 0x0000000869037812 */ /* 0x000fe200078ef87a */
[----:B------:R-:W-:Y:S02]  /*66d0*/  IMAD.SHL.U32 R121, R122, 0x8, RZ ;  /* 0x000000087a797824 */ /* 0x000fe400078e00ff */
[----:B------:R-:W-:Y:S01]  /*66e0*/  FMUL.FTZ R108, R82, R108 ;  /* 0x0000006c526c7220 */ /* 0x000fe20000410000 */
[----:B------:R-:W-:Y:S01]  /*66f0*/  FFMA.FTZ R5, -R111, R111, 1 ;  /* 0x3f8000006f057423 */ /* 0x000fe2000001016f */
[----:B------:R-:W-:Y:S01]  /*6700*/  LOP3.LUT R3, R3, 0x1c0, R2, 0xf8, !PT ;  /* 0x000001c003037812 */ /* 0x000fe200078ef802 */
[----:B------:R1:W5:Y:S01]  /*6710*/  LDL.LU R82, [R1+0x58] ;  /* 0x0000580001527983 */ /* 0x0003620000300800 */
[----:B------:R-:W-:Y:S01]  /*6720*/  LOP3.LUT R0, R2, 0x400, RZ, 0xc0, !PT ;  /* 0x0000040002007812 */ /* 0x000fe200078ec0ff */
[----:B------:R-:W-:Y:S01]  /*6730*/  FMUL.FTZ R5, R5, UR10 ;  /* 0x0000000a05057c20 */ /* 0x000fe20008410000 */
[----:B------:R-:W-:Y:S01]  /*6740*/  LOP3.LUT R3, R3, 0x38, R121, 0x78, !PT ;  /* 0x0000003803037812 */ /* 0x000fe200078e7879 */
[----:B------:R1:W5:Y:S01]  /*6750*/  LDL.LU R81, [R1+0x54] ;  /* 0x0000540001517983 */ /* 0x0003620000300800 */
[----:B------:R-:W-:Y:S01]  /*6760*/  FFMA.FTZ R4, -R110, R110, 1 ;  /* 0x3f8000006e047423 */ /* 0x000fe2000001016e */
[----:B------:R-:W-:Y:S04]  /*6770*/  HMMA.16816.F32.BF16 R64, R100, R106, R64 ;  /* 0x0000006a6440723c */ /* 0x000fe80000041840 */
[----:B------:R-:W-:Y:S01]  /*6780*/  LEA R3, R3, R0, 0x1 ;  /* 0x0000000003037211 */ /* 0x000fe200078e08ff */
[----:B------:R-:W-:Y:S01]  /*6790*/  FADD.FTZ R0, -R124, R20 ;  /* 0x000000147c007221 */ /* 0x000fe20000010100 */
[----:B------:R-:W-:Y:S01]  /*67a0*/  FMUL.FTZ R20, R80, R17 ;  /* 0x0000001150147220 */ /* 0x000fe20000410000 */
[----:B------:R-:W-:Y:S01]  /*67b0*/  FFMA.FTZ R17, -R77, R77, 1 ;  /* 0x3f8000004d117423 */ /* 0x000fe2000001014d */
[----:B------:R1:W5:Y:S01]  /*67c0*/  LDL.LU R80, [R1+0x50] ;  /* 0x0000500001507983 */ /* 0x0003620000300800 */
[----:B------:R-:W-:Y:S01]  /*67d0*/  FMUL.FTZ R100, R5, R108 ;  /* 0x0000006c05647220 */ /* 0x000fe20000410000 */
[----:B------:R-:W-:Y:S01]  /*67e0*/  FFMA.FTZ R5, -R76, R76, 1 ;  /* 0x3f8000004c057423 */ /* 0x000fe2000001014c */
[----:B------:R-:W-:Y:S01]  /*67f0*/  FMUL.FTZ R4, R4, UR10 ;  /* 0x0000000a04047c20 */ /* 0x000fe20008410000 */
[----:B------:R-:W-:Y:S01]  /*6800*/  FADD.FTZ R102, -R124, R21 ;  /* 0x000000157c667221 */ /* 0x000fe20000010100 */
[----:B------:R-:W-:Y:S01]  /*6810*/  FMUL.FTZ R21, R79, R0 ;  /* 0x000000004f157220 */ /* 0x000fe20000410000 */
[----:B------:R-:W-:Y:S01]  /*6820*/  FFMA.FTZ R0, -R74, R74, 1 ;  /* 0x3f8000004a007423 */ /* 0x000fe2000001014a */
        /* <DEDUP_REMOVED lines=11> */
[----:B------:R-:W-:Y:S01]  /*68e0*/  FADD.FTZ R20, -R124, R33 ;  /* 0x000000217c147221 */ /* 0x000fe20000010100 */
[----:B------:R1:W5:Y:S01]  /*68f0*/  LDL.LU R76, [R1+0x40] ;  /* 0x00004000014c7983 */ /* 0x0003620000300800 */
[----:B------:R-:W-:Y:S01]  /*6900*/  FMUL.FTZ R4, R4, R21 ;  /* 0x0000001504047220 */ /* 0x000fe20000410000 */
[----:B------:R-:W-:Y:S01]  /*6910*/  FFMA.FTZ R21, -R73, R73, 1 ;  /* 0x3f80000049157423 */ /* 0x000fe20000010149 */
[----:B------:R-:W-:Y:S01]  /*6920*/  F2FP.BF16.F32.PACK_AB R33, R5, R17 ;  /* 0x000000110521723e */ /* 0x000fe200000010ff */
[----:B------:R1:W5:Y:S01]  /*6930*/  LDL.LU R75, [R1+0x3c] ;  /* 0x00003c00014b7983 */ /* 0x0003620000300800 */
[----:B------:R-:W-:Y:S01]  /*6940*/  FMUL.FTZ R17, R247, R20 ;  /* 0x00000014f7117220 */ /* 0x000fe20000410000 */
[----:B------:R-:W-:Y:S01]  /*6950*/  FFMA.FTZ R20, -R72, R72, 1 ;  /* 0x3f80000048147423 */ /* 0x000fe20000010148 */
[----:B------:R-:W-:Y:S01]  /*6960*/  F2FP.BF16.F32.PACK_AB R16, R100, R101 ;  /* 0x000000656410723e */ /* 0x000fe200000010ff */
[----:B------:R1:W5:Y:S01]  /*6970*/  LDL.LU R74, [R1+0x38] ;  /* 0x00003800014a7983 */ /* 0x0003620000300800 */
[----:B------:R-:W-:Y:S01]  /*6980*/  FMUL.FTZ R5, R252, R32 ;  /* 0x00000020fc057220 */ /* 0x000fe20000410000 */
[----:B------:R-:W-:Y:S01]  /*6990*/  FMUL.FTZ R21, R21, UR10 ;  /* 0x0000000a15157c20 */ /* 0x000fe20008410000 */
[----:B------:R-:W-:Y:S01]  /*69a0*/  FMUL.FTZ R20, R20, UR10 ;  /* 0x0000000a14147c20 */ /* 0x000fe20008410000 */
[----:B------:R1:W5:Y:S01]  /*69b0*/  LDL.LU R73, [R1+0x34] ;  /* 0x0000340001497983 */ /* 0x0003620000300800 */
[----:B------:R-:W-:Y:S01]  /*69c0*/  FADD.FTZ R32, -R124, R36 ;  /* 0x000000247c207221 */ /* 0x000fe20000010100 */
[----:B------:R-:W-:Y:S01]  /*69d0*/  FMUL.FTZ R21, R21, R5 ;  /* 0x0000000515157220 */ /* 0x000fe20000410000 */
[----:B------:R-:W-:Y:S01]  /*69e0*/  FMUL.FTZ R20, R20, R17 ;  /* 0x0000001114147220 */ /* 0x000fe20000410000 */
[----:B------:R1:W5:Y:S01]  /*69f0*/  LDL.LU R72, [R1+0x30] ;  /* 0x0000300001487983 */ /* 0x0003620000300800 */
[----:B------:R-:W-:Y:S01]  /*6a00*/  FMUL.FTZ R32, R243, R32 ;  /* 0x00000020f3207220 */ /* 0x000fe20000410000 */
[C---:B------:R-:W-:Y:S01]  /*6a10*/  FADD.FTZ R36, -R124.reuse, R37 ;  /* 0x000000257c247221 */ /* 0x040fe20000010100 */
[----:B------:R-:W-:Y:S01]  /*6a20*/  FADD.FTZ R37, -R124, R48 ;  /* 0x000000307c257221 */ /* 0x000fe20000010100 */
[----:B------:R-:W-:Y:S01]  /*6a30*/  F2FP.BF16.F32.PACK_AB R100, R20, R21 ;  /* 0x000000151464723e */ /* 0x000fe200000010ff */
[----:B------:R-:W-:Y:S01]  /*6a40*/  FFMA.FTZ R20, -R70, R70, 1 ;  /* 0x3f80000046147423 */ /* 0x000fe20000010146 */
[----:B------:R-:W-:Y:S01]  /*6a50*/  FMUL.FTZ R21, R68, R7 ;  /* 0x0000000744157220 */ /* 0x000fe20000410000 */
[----:B------:R-:W-:Y:S01]  /*6a60*/  FMUL.FTZ R36, R242, R36 ;  /* 0x00000024f2247220 */ /* 0x000fe20000410000 */
        /* <DEDUP_REMOVED lines=9> */
[----:B------:R-:W-:Y:S01]  /*6b00*/  FFMA.FTZ R5, -R239, R239, 1 ;  /* 0x3f800000ef057423 */ /* 0x000fe200000101ef */
[----:B------:R-:W-:Y:S01]  /*6b10*/  FMUL.FTZ R0, R0, UR10 ;  /* 0x0000000a00007c20 */ /* 0x000fe20008410000 */
[----:B------:R-:W-:Y:S01]  /*6b20*/  FMUL.FTZ R20, R20, UR10 ;  /* 0x0000000a14147c20 */ /* 0x000fe20008410000 */
[----:B------:R-:W-:Y:S01]  /*6b30*/  FMUL.FTZ R17, R17, R37 ;  /* 0x0000002511117220 */ /* 0x000fe20000410000 */
[----:B------:R-:W-:Y:S01]  /*6b40*/  FMUL.FTZ R5, R5, UR10 ;  /* 0x0000000a05057c20 */ /* 0x000fe20008410000 */
[----:B------:R-:W-:Y:S01]  /*6b50*/  FMUL.FTZ R0, R0, R102 ;  /* 0x0000006600007220 */ /* 0x000fe20000410000 */
[----:B------:R-:W-:Y:S01]  /*6b60*/  FADD.FTZ R37, -R124, R64 ;  /* 0x000000407c257221 */ /* 0x000fe20000010100 */
[----:B------:R-:W-:Y:S01]  /*6b70*/  LOP3.LUT R103, R121, 0x18, RZ, 0xc0, !PT ;  /* 0x0000001879677812 */ /* 0x000fe200078ec0ff */
[----:B------:R-:W-:Y:S02]  /*6b80*/  FMUL.FTZ R5, R5, R48 ;  /* 0x0000003005057220 */ /* 0x000fe40000410000 */
[----:B------:R-:W-:Y:S01]  /*6b90*/  F2FP.BF16.F32.PACK_AB R101, R0, R4 ;  /* 0x000000040065723e */ /* 0x000fe200000010ff */
[----:B------:R-:W-:Y:S01]  /*6ba0*/  FFMA.FTZ R4, -R245, R245, 1 ;  /* 0x3f800000f5047423 */ /* 0x000fe200000101f5 */
[----:B------:R-:W-:Y:S01]  /*6bb0*/  FFMA.FTZ R0, -R244, R244, 1 ;  /* 0x3f800000f4007423 */ /* 0x000fe200000101f4 */
[----:B------:R-:W-:Y:S02]  /*6bc0*/  FMUL.FTZ R37, R228, R37 ;  /* 0x00000025e4257220 */ /* 0x000fe40000410000 */
        /* <DEDUP_REMOVED lines=29> */
[----:B------:R-:W2:Y:S01]  /*6da0*/  LDC R6, c[0x0][0x3b0] ;  /* 0x0000ec00ff067b82 */ /* 0x000ea20000000800 */
[C---:B------:R-:W-:Y:S01]  /*6db0*/  ISETP.GE.AND P0, PT, R103.reuse, UR5, PT ;  /* 0x0000000567007c0c */ /* 0x040fe2000bf06270 */
[----:B------:R-:W-:Y:S01]  /*6dc0*/  ULOP3.LUT UR12, UR43, 0x1, URZ, 0xc0, !UPT ;  /* 0x000000012b0c7892 */ /* 0x000fe2000f8ec0ff */
[----:B------:R-:W-:Y:S03]  /*6dd0*/  IADD3 R4, P2, PT, RZ, -UR34, RZ ;  /* 0x80000022ff047c10 */ /* 0x000fe6000ff5e0ff */
[----:B------:R-:W-:Y:S04]  /*6de0*/  UISETP.NE.U32.AND UP2, UPT, UR12, 0x1, UPT ;  /* 0x000000010c00788c */ /* 0x000fe8000bf45070 */
[----:B------:R-:W-:Y:S04]  /*6df0*/  USEL UR12, UR33, 0x2000, !UP2 ;  /* 0x00002000210c7887 */ /* 0x000fe8000d000000 */
[----:B------:R-:W3:Y:S02]  /*6e00*/  @!P0 LDC R5, c[0x0][0x3b4] ;  /* 0x0000ed00ff058b82 */ /* 0x000ee40000000800 */
[----:B------:R-:W-:Y:S02]  /*6e10*/  VIADD R246, R246, UR12 ;  /* 0x0000000cf6f67c36 */ /* 0x000fe40008000000 */
[----:B------:R-:W-:Y:S02]  /*6e20*/  VIADD R208, R208, UR12 ;  /* 0x0000000cd0d07c36 */ /* 0x000fe40008000000 */
[----:B------:R-:W-:Y:S02]  /*6e30*/  VIADD R118, R118, UR12 ;  /* 0x0000000c76767c36 */ /* 0x000fe40008000000 */
[----:B--2---:R-:W-:Y:S04]  /*6e40*/  IMAD.SHL.U32 R0, R6, 0x80, RZ ;  /* 0x0000008006007824 */ /* 0x004fe800078e00ff */
[----:B------:R-:W-:Y:S01]  /*6e50*/  IMAD.X R0, RZ, RZ, ~R0, P2 ;  /* 0x000000ffff007224 */ /* 0x000fe200010e0e00 */
[----:B------:R-:W-:Y:S04]  /*6e60*/  ISETP.GE.AND P2, PT, R103, UR5, PT ;  /* 0x0000000567007c0c */ /* 0x000fe8000bf46270 */
[----:B------:R-:W-:Y:S04]  /*6e70*/  SHF.R.S64 R4, R4, 0x1f, R0 ;  /* 0x0000001f04047819 */ /* 0x000fe80000001000 */
[----:B------:R-:W-:Y:S04]  /*6e80*/  IADD3 R249, P3, PT, R4, R249, RZ ;  /* 0x000000f904f97210 */ /* 0x000fe80007f7e0ff */
[----:B------:R-:W-:Y:S02]  /*6e90*/  LEA.HI.X.SX32 R248, R0, R248, 0x1, P3 ;  /* 0x000000f800f87211 */ /* 0x000fe400018f0eff */
[C---:B------:R-:W-:Y:S03]  /*6ea0*/  @!P0 LEA R4, P3, R6.reuse, R249, 0x7 ;  /* 0x000000f906048211 */ /* 0x040fe600078638ff */
[----:B------:R-:W-:Y:S01]  /*6eb0*/  @!P2 IMAD.MOV.U32 R7, RZ, RZ, R248 ;  /* 0x000000ffff07a224 */ /* 0x000fe200078e00f8 */
[----:B---3--:R-:W-:Y:S01]  /*6ec0*/  @!P0 LEA.HI.X R5, R6, R248, R5, 0x7, P3 ;  /* 0x000000f806058211 */ /* 0x008fe200018f3c05 */
        /* <DEDUP_REMOVED lines=14> */
.L_x_1368:
[----:B------:R3:W-:Y:S01]  /*6fb0*/  STS [R125+0xa000], R16 ;  /* 0x00a000107d007388 */ /* 0x0007e20000000800 */
[----:B--2---:R-:W-:Y:S01]  /*6fc0*/  FFMA.FTZ R4, -R199, R199, 1 ;  /* 0x3f800000c7047423 */ /* 0x004fe200000101c7 */
[----:B------:R-:W-:Y:S01]  /*6fd0*/  FADD.FTZ R22, -R123, R22 ;  /* 0x000000167b167221 */ /* 0x000fe20000010100 */
[----:B------:R-:W-:Y:S01]  /*6fe0*/  FFMA.FTZ R5, -R195, R195, 1 ;  /* 0x3f800000c3057423 */ /* 0x000fe200000101c3 */
[----:B------:R-:W-:Y:S01]  /*6ff0*/  FADD.FTZ R0, -R123, R23 ;  /* 0x000000177b007221 */ /* 0x000fe20000010100 */
[----:B------:R-:W-:Y:S01]  /*7000*/  FMUL.FTZ R7, R4, UR10 ;  /* 0x0000000a04077c20 */ /* 0x000fe20008410000 */
[----:B------:R-:W-:Y:S01]  /*7010*/  FFMA.FTZ R4, -R193, R193, 1 ;  /* 0x3f800000c1047423 */ /* 0x000fe200000101c1 */
[----:B------:R-:W-:Y:S01]  /*7020*/  FMUL.FTZ R22, R165, R22 ;  /* 0x00000016a5167220 */ /* 0x000fe20000410000 */
[----:B------:R-:W-:Y:S01]  /*7030*/  FMUL.FTZ R5, R5, UR10 ;  /* 0x0000000a05057c20 */ /* 0x000fe20008410000 */
[----:B------:R-:W-:Y:S01]  /*7040*/  FMUL.FTZ R0, R164, R0 ;  /* 0x00000000a4007220 */ /* 0x000fe20000410000 */
[----:B------:R-:W-:Y:S01]  /*7050*/  FMUL.FTZ R4, R4, UR10 ;  /* 0x0000000a04047c20 */ /* 0x000fe20008410000 */
[----:B------:R-:W-:Y:S01]  /*7060*/  FADD.FTZ R18, -R123, R18 ;  /* 0x000000127b127221 */ /* 0x000fe20000010100 */
[----:B------:R-:W-:Y:S01]  /*7070*/  FMUL.FTZ R22, R5, R22 ;  /* 0x0000001605167220 */ /* 0x000fe20000410000 */
[----:B------:R-:W-:Y:S01]  /*7080*/  FADD.FTZ R19, -R123, R19 ;  /* 0x000000137b137221 */ /* 0x000fe20000010100 */
[----:B------:R-:W-:Y:S01]  /*7090*/  FMUL.FTZ R5, R4, R0 ;  /* 0x0000000004057220 */ /* 0x000fe20000410000 */
[----:B------:R-:W-:Y:S01]  /*70a0*/  FMUL.FTZ R18, R170, R18 ;  /* 0x00000012aa127220 */ /* 0x000fe20000410000 */
[----:B------:R-:W-:Y:S01]  /*70b0*/  FFMA.FTZ R6, -R198, R198, 1 ;  /* 0x3f800000c6067423 */ /* 0x000fe200000101c6 */
[----:B------:R-:W-:Y:S01]  /*70c0*/  FMUL.FTZ R19, R171, R19 ;  /* 0x00000013ab137220 */ /* 0x000fe20000410000 */
[----:B------:R-:W-:Y:S01]  /*70d0*/  FMUL.FTZ R20, R20, R32 ;  /* 0x0000002014147220 */ /* 0x000fe20000410000 */
[----:B------:R-:W-:Y:S01]  /*70e0*/  FMUL.FTZ R18, R7, R18 ;  /* 0x0000001207127220 */ /* 0x000fe20000410000 */
[----:B------:R-:W-:Y:S01]  /*70f0*/  F2FP.BF16.F32.PACK_AB R22, R5, R22 ;  /* 0x000000160516723e */ /* 0x000fe200000010ff */
[----:B------:R-:W-:Y:S01]  /*7100*/  FMUL.FTZ R6, R6, UR10 ;  /* 0x0000000a06067c20 */ /* 0x000fe20008410000 */
[----:B------:R-:W-:Y:S01]  /*7110*/  FFMA.FTZ R7, -R181, R181, 1 ;  /* 0x3f800000b5077423 */ /* 0x000fe200000101b5 */
[----:B------:R-:W-:Y:S01]  /*7120*/  FFMA.FTZ R5, -R180, R180, 1 ;  /* 0x3f800000b4057423 */ /* 0x000fe200000101b4 */
[----:B------:R-:W-:Y:S01]  /*7130*/  FMUL.FTZ R17, R17, R21 ;  /* 0x0000001511117220 */ /* 0x000fe20000410000 */
[----:B------:R-:W-:Y:S01]  /*7140*/  FMUL.FTZ R19, R6, R19 ;  /* 0x0000001306137220 */ /* 0x000fe20000410000 */
[----:B---3--:R-:W-:Y:S01]  /*7150*/  FMUL.FTZ R16, R7, UR10 ;  /* 0x0000000a07107c20 */ /* 0x008fe20008410000 */
[----:B------:R-:W-:Y:S01]  /*7160*/  FMUL.FTZ R7, R5, UR10 ;  /* 0x0000000a05077c20 */ /* 0x000fe20008410000 */
[C---:B------:R-:W-:Y:S01]  /*7170*/  FADD.FTZ R38, -R123.reuse, R38 ;  /* 0x000000267b267221 */ /* 0x040fe20000010100 */
[----:B------:R-:W-:Y:S01]  /*7180*/  FFMA.FTZ R6, -R174, R174, 1 ;  /* 0x3f800000ae067423 */ /* 0x000fe200000101ae */
[----:B------:R-:W-:Y:S01]  /*7190*/  FADD.FTZ R39, -R123, R39 ;  /* 0x000000277b277221 */ /* 0x000fe20000010100 */
[----:B------:R-:W-:Y:S01]  /*71a0*/  FFMA.FTZ R5, -R173, R173, 1 ;  /* 0x3f800000ad057423 */ /* 0x000fe200000101ad */
[----:B------:R-:W-:Y:S01]  /*71b0*/  F2FP.BF16.F32.PACK_AB R4, R17, R20 ;  /* 0x000000141104723e */ /* 0x000fe200000010ff */
[----:B------:R-:W-:Y:S01]  /*71c0*/  FMUL.FTZ R38, R146, R38 ;  /* 0x0000002692267220 */ /* 0x000fe20000410000 */
[----:B------:R-:W-:Y:S01]  /*71d0*/  FMUL.FTZ R6, R6, UR10 ;  /* 0x0000000a06067c20 */ /* 0x000fe20008410000 */
[----:B------:R-:W-:Y:S01]  /*71e0*/  FADD.FTZ R35, -R123, R35 ;  /* 0x000000237b237221 */ /* 0x000fe20000010100 */
[----:B------:R-:W-:Y:S01]  /*71f0*/  FMUL.FTZ R39, R147, R39 ;  /* 0x0000002793277220 */ /* 0x000fe20000410000 */
[----:B------:R-:W-:Y:S01]  /*7200*/  FMUL.FTZ R5, R5, UR10 ;  /* 0x0000000a05057c20 */ /* 0x000fe20008410000 */
[----:B------:R2:W-:Y:S01]  /*7210*/  STS [R125+0xa400], R4 ;  /* 0x00a400047d007388 */ /* 0x0005e20000000800 */
[----:B------:R-:W-:Y:S01]  /*7220*/  FMUL.FTZ R38, R6, R38 ;  /* 0x0000002606267220 */ /* 0x000fe20000410000 */
[----:B------:R-:W-:Y:S01]  /*7230*/  FMUL.FTZ R35, R151, R35 ;  /* 0x0000002397237220 */ /* 0x000fe20000410000 */
[----:B------:R-:W-:Y:S01]  /*7240*/  FMUL.FTZ R21, R5, R39 ;  /* 0x0000002705157220 */ /* 0x000fe20000410000 */
[----:B------:R-:W-:Y:S01]  /*7250*/  FFMA.FTZ R6, -R159, R159, 1 ;  /* 0x3f8000009f067423 */ /* 0x000fe2000001019f */
[C---:B------:R-:W-:Y:S01]  /*7260*/  FADD.FTZ R50, -R123.reuse, R50 ;  /* 0x000000327b327221 */ /* 0x040fe20000010100 */
[----:B------:R-:W-:Y:S01]  /*7270*/  FADD.FTZ R51, -R123, R51 ;  /* 0x000000337b337221 */ /* 0x000fe20000010100 */
[----:B------:R-:W-:Y:S01]  /*7280*/  FFMA.FTZ R5, -R158, R158, 1 ;  /* 0x3f8000009e057423 */ /* 0x000fe2000001019e */
[----:B------:R-:W-:Y:S01]  /*7290*/  FMUL.FTZ R35, R7, R35 ;  /* 0x0000002307237220 */ /* 0x000fe20000410000 */
[----:B------:R-:W-:Y:S01]  /*72a0*/  FMUL.FTZ R7, R6, UR10 ;  /* 0x0000000a06077c20 */ /* 0x000fe20008410000 */
[----:B------:R-:W-:Y:S01]  /*72b0*/  FMUL.FTZ R50, R139, R50 ;  /* 0x000000328b327220 */ /* 0x000fe20000410000 */
[----:B------:R-:W-:Y:S01]  /*72c0*/  FMUL.FTZ R51, R138, R51 ;  /* 0x000000338a337220 */ /* 0x000fe20000410000 */
[----:B------:R-:W-:Y:S01]  /*72d0*/  FMUL.FTZ R6, R5, UR10 ;  /* 0x0000000a05067c20 */ /* 0x000fe20008410000 */
[----:B------:R-:W-:Y:S01]  /*72e0*/  FADD.FTZ R66, -R123, R66 ;  /* 0x000000427b427221 */ /* 0x000fe20000010100 */
[----:B------:R-:W-:Y:S01]  /*72f0*/  FMUL.FTZ R50, R7, R50 ;  /* 0x0000003207327220 */ /* 0x000fe20000410000 */
[----:B------:R-:W-:Y:S01]  /*7300*/  FADD.FTZ R5, -R123, R67 ;  /* 0x000000437b057221 */ /* 0x000fe20000010100 */
[----:B------:R-:W-:Y:S01]  /*7310*/  FMUL.FTZ R51, R6, R51 ;  /* 0x0000003306337220 */ /* 0x000fe20000410000 */
[----:B------:R-:W-:Y:S01]  /*7320*/  FFMA.FTZ R7, -R141, R141, 1 ;  /* 0x3f8000008d077423 */ /* 0x000fe2000001018d */
[----:B------:R-:W-:Y:S01]  /*7330*/  FFMA.FTZ R6, -R140, R140, 1 ;  /* 0x3f8000008c067423 */ /* 0x000fe2000001018c */
[----:B------:R-:W-:Y:S01]  /*7340*/  FMUL.FTZ R66, R135, R66 ;  /* 0x0000004287427220 */ /* 0x000fe20000410000 */
[----:B------:R-:W-:Y:S01]  /*7350*/  FMUL.FTZ R5, R134, R5 ;  /* 0x0000000586057220 */ /* 0x000fe20000410000 */
[----:B------:R-:W-:Y:S01]  /*7360*/  FMUL.FTZ R7, R7, UR10 ;  /* 0x0000000a07077c20 */ /* 0x000fe20008410000 */
[----:B------:R-:W-:Y:S01]  /*7370*/  FMUL.FTZ R6, R6, UR10 ;  /* 0x0000000a06067c20 */ /* 0x000fe20008410000 */
[----:B------:R-:W-:Y:S01]  /*7380*/  F2FP.BF16.F32.PACK_AB R0, R19, R18 ;  /* 0x000000121300723e */ /* 0x000fe200000010ff */
[----:B-----5:R-:W-:Y:S01]  /*7390*/  FADD.FTZ R12, -R115, R12 ;  /* 0x0000000c730c7221 */ /* 0x020fe20000010100 */
[----:B------:R-:W-:Y:S01]  /*73a0*/  FMUL.FTZ R66, R7, R66 ;  /* 0x0000004207427220 */ /* 0x000fe20000410000 */
[----:B------:R-:W-:Y:S01]  /*73b0*/  FMUL.FTZ R5, R6, R5 ;  /* 0x0000000506057220 */ /* 0x000fe20000410000 */
[----:B--2---:R-:W-:Y:S01]  /*73c0*/  FADD.FTZ R4, -R115, R13 ;  /* 0x0000000d73047221 */ /* 0x004fe20000010100 */
[----:B------:R-:W-:Y:S01]  /*73d0*/  FFMA.FTZ R6, -R222, R222, 1 ;  /* 0x3f800000de067423 */ /* 0x000fe200000101de */
[----:B------:R2:W-:Y:S01]  /*73e0*/  STS [R133+0xa400], R0 ;  /* 0x00a4000085007388 */ /* 0x0005e20000000800 */
[----:B------:R-:W-:Y:S01]  /*73f0*/  FMUL.FTZ R12, R194, R12 ;  /* 0x0000000cc20c7220 */ /* 0x000fe20000410000 */
[----:B------:R-:W-:Y:S01]  /*7400*/  F2FP.BF16.F32.PACK_AB R66, R5, R66 ;  /* 0x000000420542723e */ /* 0x000fe200000010ff */
[----:B------:R-:W-:Y:S01]  /*7410*/  FFMA.FTZ R5, -R219, R219, 1 ;  /* 0x3f800000db057423 */ /* 0x000fe200000101db */
[----:B------:R-:W-:Y:S01]  /*7420*/  FMUL.FTZ R4, R192, R4 ;  /* 0x00000004c0047220 */ /* 0x000fe20000410000 */
[----:B------:R-:W-:Y:S01]  /*7430*/  FMUL.FTZ R6, R6, UR10 ;  /* 0x0000000a06067c20 */ /* 0x000fe20008410000 */
[----:B------:R-:W-:Y:S01]  /*7440*/  FADD.FTZ R8, -R115, R8 ;  /* 0x0000000873087221 */ /* 0x000fe20000010100 */
[----:B------:R-:W-:Y:S01]  /*7450*/  FMUL.FTZ R5, R5, UR10 ;  /* 0x0000000a05057c20 */ /* 0x000fe20008410000 */
[----:B------:R-:W-:Y:S01]  /*7460*/  FADD.FTZ R28, -R115, R28 ;  /* 0x0000001c731c7221 */ /* 0x000fe20000010100 */
[----:B------:R-:W-:Y:S01]  /*7470*/  FMUL.FTZ R12, R6, R12 ;  /* 0x0000000c060c7220 */ /* 0x000fe20000410000 */
[----:B------:R-:W-:Y:S01]  /*7480*/  FMUL.FTZ R13, R203, R8 ;  /* 0x00000008cb0d7220 */ /* 0x000fe20000410000 */
[----:B------:R-:W-:Y:S01]  /*7490*/  FMUL.FTZ R19, R5, R4 ;  /* 0x0000000405137220 */ /* 0x000fe20000410000 */
[----:B------:R-:W-:Y:S01]  /*74a0*/  FADD.FTZ R4, -R115, R29 ;  /* 0x0000001d73047221 */ /* 0x000fe20000010100 */
[----:B------:R-:W-:Y:S01]  /*74b0*/  FFMA.FTZ R6, -R205, R205, 1 ;  /* 0x3f800000cd067423 */ /* 0x000fe200000101cd */
[----:B------:R-:W-:Y:S01]  /*74c0*/  FFMA.FTZ R8, -R224, R224, 1 ;  /* 0x3f800000e0087423 */ /* 0x000fe200000101e0 */
[----:B------:R-:W-:Y:S01]  /*74d0*/  FFMA.FTZ R5, -R204, R204, 1 ;  /* 0x3f800000cc057423 */ /* 0x000fe200000101cc */
        /* <DEDUP_REMOVED lines=10> */
[----:B------:R-:W-:Y:S01]  /*7580*/  FMUL.FTZ R9, R201, R9 ;  /* 0x00000009c9097220 */ /* 0x000fe20000410000 */
[----:B------:R-:W-:Y:S01]  /*7590*/  FMUL.FTZ R7, R7, UR10 ;  /* 0x0000000a07077c20 */ /* 0x000fe20008410000 */
[----:B------:R-:W-:Y:S01]  /*75a0*/  FADD.FTZ R24, -R115, R24 ;  /* 0x0000001873187221 */ /* 0x000fe20000010100 */
[----:B------:R-:W-:Y:S01]  /*75b0*/  FFMA.FTZ R8, -R210, R210, 1 ;  /* 0x3f800000d2087423 */ /* 0x000fe200000101d2 */
[----:B------:R-:W-:Y:S01]  /*75c0*/  F2FP.BF16.F32.PACK_AB R20, R4, R20 ;  /* 0x000000140414723e */ /* 0x000fe200000010ff */
[----:B------:R-:W-:Y:S01]  /*75d0*/  FMUL.FTZ R9, R7, R9 ;  /* 0x0000000907097220 */ /* 0x000fe20000410000 */
[----:B------:R-:W-:Y:S01]  /*75e0*/  FMUL.FTZ R24, R183, R24 ;  /* 0x00000018b7187220 */ /* 0x000fe20000410000 */
[----:B------:R-:W-:Y:S01]  /*75f0*/  FMUL.FTZ R8, R8, UR10 ;  /* 0x0000000a08087c20 */ /* 0x000fe20008410000 */
[----:B------:R-:W-:Y:S01]  /*7600*/  FADD.FTZ R4, -R115, R45 ;  /* 0x0000002d73047221 */ /* 0x000fe20000010100 */
[----:B------:R-:W-:Y:S01]  /*7610*/  FFMA.FTZ R5, -R184, R184, 1 ;  /* 0x3f800000b8057423 */ /* 0x000fe200000101b8 */
[----:B--2---:R-:W-:Y:S01]  /*7620*/  F2FP.BF16.F32.PACK_AB R0, R9, R13 ;  /* 0x0000000d0900723e */ /* 0x004fe200000010ff */
[----:B------:R-:W-:Y:S01]  /*7630*/  FMUL.FTZ R24, R8, R24 ;  /* 0x0000001808187220 */ /* 0x000fe20000410000 */
[----:B------:R-:W-:Y:S01]  /*7640*/  STS [R133+0xa000], R33 ;  /* 0x00a0002185007388 */ /* 0x000fe20000000800 */
[----:B------:R-:W-:Y:S01]  /*7650*/  FMUL.FTZ R4, R150, R4 ;  /* 0x0000000496047220 */ /* 0x000fe20000410000 */
[----:B------:R-:W-:Y:S01]  /*7660*/  FMUL.FTZ R5, R5, UR10 ;  /* 0x0000000a05057c20 */ /* 0x000fe20008410000 */
[----:B------:R-:W-:Y:S01]  /*7670*/  FADD.FTZ R34, -R123, R34 ;  /* 0x000000227b227221 */ /* 0x000fe20000010100 */
[----:B------:R-:W-:Y:S01]  /*7680*/  FADD.FTZ R40, -R115, R40 ;  /* 0x0000002873287221 */ /* 0x000fe20000010100 */
[----:B------:R-:W-:Y:S01]  /*7690*/  FFMA.FTZ R8, -R189, R189, 1 ;  /* 0x3f800000bd087423 */ /* 0x000fe200000101bd */
[----:B------:R-:W-:Y:S01]  /*76a0*/  FADD.FTZ R44, -R115, R44 ;  /* 0x0000002c732c7221 */ /* 0x000fe20000010100 */
[----:B------:R-:W-:Y:S01]  /*76b0*/  FFMA.FTZ R6, -R185, R185, 1 ;  /* 0x3f800000b9067423 */ /* 0x000fe200000101b9 */
[----:B------:R-:W-:Y:S01]  /*76c0*/  F2FP.BF16.F32.PACK_AB R19, R19, R12 ;  /* 0x0000000c1313723e */ /* 0x000fe200000010ff */
[----:B------:R2:W-:Y:S01]  /*76d0*/  STS [R125+0xc000], R0 ;  /* 0x00c000007d007388 */ /* 0x0005e20000000800 */
[----:B------:R-:W-:Y:S01]  /*76e0*/  FMUL.FTZ R12, R5, R4 ;  /* 0x00000004050c7220 */ /* 0x000fe20000410000 */
[----:B------:R-:W-:Y:S01]  /*76f0*/  FMUL.FTZ R34, R152, R34 ;  /* 0x0000002298227220 */ /* 0x000fe20000410000 */
[----:B------:R-:W-:Y:S01]  /*7700*/  FMUL.FTZ R40, R161, R40 ;  /* 0x00000028a1287220 */ /* 0x000fe20000410000 */
[----:B------:R-:W-:Y:S01]  /*7710*/  FMUL.FTZ R8, R8, UR10 ;  /* 0x0000000a08087c20 */ /* 0x000fe20008410000 */
[----:B------:R-:W-:Y:S01]  /*7720*/  FMUL.FTZ R44, R153, R44 ;  /* 0x0000002c992c7220 */ /* 0x000fe20000410000 */
[----:B------:R-:W-:Y:S01]  /*7730*/  FMUL.FTZ R6, R6, UR10 ;  /* 0x0000000a06067c20 */ /* 0x000fe20008410000 */
[----:B------:R-:W-:Y:S01]  /*7740*/  FFMA.FTZ R5, -R169, R169, 1 ;  /* 0x3f800000a9057423 */ /* 0x000fe200000101a9 */
[----:B------:R-:W-:Y:S01]  /*7750*/  FMUL.FTZ R34, R16, R34 ;  /* 0x0000002210227220 */ /* 0x000fe20000410000 */
[----:B------:R-:W-:Y:S01]  /*7760*/  FMUL.FTZ R40, R8, R40 ;  /* 0x0000002808287220 */ /* 0x000fe20000410000 */
[----:B------:R-:W-:Y:S01]  /*7770*/  FMUL.FTZ R44, R6, R44 ;  /* 0x0000002c062c7220 */ /* 0x000fe20000410000 */
[----:B------:R-:W-:Y:S01]  /*7780*/  FMUL.FTZ R8, R5, UR10 ;  /* 0x0000000a05087c20 */ /* 0x000fe20008410000 */
[----:B------:R-:W-:Y:S01]  /*7790*/  FADD.FTZ R55, -R123, R55 ;  /* 0x000000377b377221 */ /* 0x000fe20000010100 */
[----:B------:R-:W-:Y:S01]  /*77a0*/  FFMA.FTZ R16, -R154, R154, 1 ;  /* 0x3f8000009a107423 */ /* 0x000fe2000001019a */
[C---:B------:R-:W-:Y:S01]  /*77b0*/  FADD.FTZ R60, -R115.reuse, R60 ;  /* 0x0000003c733c7221 */ /* 0x040fe20000010100 */
[----:B------:R-:W-:Y:S01]  /*77c0*/  FADD.FTZ R4, -R115, R61 ;  /* 0x0000003d73047221 */ /* 0x000fe20000010100 */
[----:B------:R-:W-:Y:S01]  /*77d0*/  FFMA.FTZ R6, -R163, R163, 1 ;  /* 0x3f800000a3067423 */ /* 0x000fe200000101a3 */
[----:B------:R-:W-:Y:S01]  /*77e0*/  FFMA.FTZ R5, -R162, R162, 1 ;  /* 0x3f800000a2057423 */ /* 0x000fe200000101a2 */
[----:B------:R-:W-:Y:S01]  /*77f0*/  FMUL.FTZ R55, R136, R55 ;  /* 0x0000003788377220 */ /* 0x000fe20000410000 */
[----:B------:R-:W-:Y:S01]  /*7800*/  FMUL.FTZ R16, R16, UR10 ;  /* 0x0000000a10107c20 */ /* 0x000fe20008410000 */
[----:B------:R-:W-:Y:S01]  /*7810*/  FADD.FTZ R25, -R115, R25 ;  /* 0x0000001973197221 */ /* 0x000fe20000010100 */
[----:B------:R-:W-:Y:S01]  /*7820*/  FFMA.FTZ R7, -R209, R209, 1 ;  /* 0x3f800000d1077423 */ /* 0x000fe200000101d1 */
[----:B------:R-:W-:Y:S01]  /*7830*/  FMUL.FTZ R60, R143, R60 ;  /* 0x0000003c8f3c7220 */ /* 0x000fe20000410000 */
[----:B------:R-:W-:Y:S01]  /*7840*/  FMUL.FTZ R4, R142, R4 ;  /* 0x000000048e047220 */ /* 0x000fe20000410000 */
[----:B------:R-:W-:Y:S01]  /*7850*/  FMUL.FTZ R6, R6, UR10 ;  /* 0x0000000a06067c20 */ /* 0x000fe20008410000 */
[----:B------:R-:W-:Y:S01]  /*7860*/  FMUL.FTZ R5, R5, UR10 ;  /* 0x0000000a05057c20 */ /* 0x000fe20008410000 */
[----:B------:R-:W-:Y:S01]  /*7870*/  FMUL.FTZ R55, R16, R55 ;  /* 0x0000003710377220 */ /* 0x000fe20000410000 */
[----:B------:R-:W-:Y:S01]  /*7880*/  FMUL.FTZ R25, R182, R25 ;  /* 0x00000019b6197220 */ /* 0x000fe20000410000 */
[----:B------:R-:W-:Y:S01]  /*7890*/  FMUL.FTZ R7, R7, UR10 ;  /* 0x0000000a07077c20 */ /* 0x000fe20008410000 */
[----:B------:R-:W-:Y:S01]  /*78a0*/  FMUL.FTZ R16, R6, R60 ;  /* 0x0000003c06107220 */ /* 0x000fe20000410000 */
[----:B------:R-:W-:Y:S01]  /*78b0*/  FMUL.FTZ R4, R5, R4 ;  /* 0x0000000405047220 */ /* 0x000fe20000410000 */
[----:B------:R-:W-:Y:S01]  /*78c0*/  FADD.FTZ R41, -R115, R41 ;  /* 0x0000002973297221 */ /* 0x000fe20000010100 */
[----:B------:R-:W-:Y:S01]  /*78d0*/  FMUL.FTZ R18, R7, R25 ;  /* 0x0000001907127220 */ /* 0x000fe20000410000 */
[----:B------:R-:W-:Y:S01]  /*78e0*/  FFMA.FTZ R7, -R188, R188, 1 ;  /* 0x3f800000bc077423 */ /* 0x000fe200000101bc */
[----:B------:R-:W-:Y:S01]  /*78f0*/  FADD.FTZ R14, -R114, R14 ;  /* 0x0000000e720e7221 */ /* 0x000fe20000010100 */
[----:B------:R-:W-:Y:S01]  /*7900*/  F2FP.BF16.F32.PACK_AB R16, R4, R16 ;  /* 0x000000100410723e */ /* 0x000fe200000010ff */
[----:B------:R-:W-:Y:S01]  /*7910*/  FFMA.FTZ R4, -R232, R232, 1 ;  /* 0x3f800000e8047423 */ /* 0x000fe200000101e8 */
[----:B------:R-:W-:Y:S01]  /*7920*/  FMUL.FTZ R41, R160, R41 ;  /* 0x00000029a0297220 */ /* 0x000fe20000410000 */
[----:B------:R-:W-:Y:S01]  /*7930*/  FMUL.FTZ R7, R7, UR10 ;  /* 0x0000000a07077c20 */ /* 0x000fe20008410000 */
[----:B--2---:R-:W-:Y:S01]  /*7940*/  FFMA.FTZ R0, -R231, R231, 1 ;  /* 0x3f800000e7007423 */ /* 0x004fe200000101e7 */
[----:B------:R-:W-:Y:S01]  /*7950*/  FMUL.FTZ R6, R4, UR10 ;  /* 0x0000000a04067c20 */ /* 0x000fe20008410000 */
[----:B------:R-:W-:Y:S01]  /*7960*/  FFMA.FTZ R4, -R230, R230, 1 ;  /* 0x3f800000e6047423 */ /* 0x000fe200000101e6 */
[----:B------:R-:W-:Y:S01]  /*7970*/  FMUL.FTZ R13, R7, R41 ;  /* 0x00000029070d7220 */ /* 0x000fe20000410000 */
[----:B------:R-:W-:Y:S01]  /*7980*/  FADD.FTZ R54, -R123, R54 ;  /* 0x000000367b367221 */ /* 0x000fe20000010100 */
[----:B------:R-:W-:Y:S01]  /*7990*/  FFMA.FTZ R17, -R155, R155, 1 ;  /* 0x3f8000009b117423 */ /* 0x000fe2000001019b */
[----:B------:R-:W-:Y:S01]  /*79a0*/  FADD.FTZ R57, -R115, R57 ;  /* 0x0000003973397221 */ /* 0x000fe20000010100 */
[----:B------:R-:W-:Y:S01]  /*79b0*/  FFMA.FTZ R7, -R168, R168, 1 ;  /* 0x3f800000a8077423 */ /* 0x000fe200000101a8 */
[----:B------:R-:W-:Y:S01]  /*79c0*/  FMUL.FTZ R14, R212, R14 ;  /* 0x0000000ed40e7220 */ /* 0x000fe20000410000 */
[----:B------:R-:W-:Y:S01]  /*79d0*/  FMUL.FTZ R4, R4, UR10 ;  /* 0x0000000a04047c20 */ /* 0x000fe20008410000 */
[----:B------:R-:W-:Y:S01]  /*79e0*/  FMUL.FTZ R5, R0, UR10 ;  /* 0x0000000a00057c20 */ /* 0x000fe20008410000 */
[C---:B------:R-:W-:Y:S01]  /*79f0*/  FADD.FTZ R10, -R114.reuse, R10 ;  /* 0x0000000a720a7221 */ /* 0x040fe20000010100 */
[----:B------:R-:W-:Y:S01]  /*7a00*/  FADD.FTZ R15, -R114, R15 ;  /* 0x0000000f720f7221 */ /* 0x000fe20000010100 */
[----:B------:R-:W-:Y:S01]  /*7a10*/  FFMA.FTZ R0, -R229, R229, 1 ;  /* 0x3f800000e5007423 */ /* 0x000fe200000101e5 */
[----:B------:R-:W-:Y:S01]  /*7a20*/  FMUL.FTZ R54, R137, R54 ;  /* 0x0000003689367220 */ /* 0x000fe20000410000 */
[----:B------:R-:W-:Y:S01]  /*7a30*/  FMUL.FTZ R17, R17, UR10 ;  /* 0x0000000a11117c20 */ /* 0x000fe20008410000 */
[----:B------:R-:W-:Y:S01]  /*7a40*/  FMUL.FTZ R57, R144, R57 ;  /* 0x0000003990397220 */ /* 0x000fe20000410000 */
[----:B------:R-:W-:Y:S01]  /*7a50*/  FMUL.FTZ R7, R7, UR10 ;  /* 0x0000000a07077c20 */ /* 0x000fe20008410000 */
[----:B------:R-:W-:Y:S01]  /*7a60*/  FMUL.FTZ R14, R4, R14 ;  /* 0x0000000e040e7220 */ /* 0x000fe20000410000 */
[----:B------:R-:W-:Y:S01]  /*7a70*/  FADD.FTZ R11, -R114, R11 ;  /* 0x0000000b720b7221 */ /* 0x000fe20000010100 */
[----:B------:R-:W-:Y:S01]  /*7a80*/  FMUL.FTZ R10, R216, R10 ;  /* 0x0000000ad80a7220 */ /* 0x000fe20000410000 */
[----:B------:R-:W-:Y:S01]  /*7a90*/  FMUL.FTZ R15, R211, R15 ;  /* 0x0000000fd30f7220 */ /* 0x000fe20000410000 */
[----:B------:R-:W-:Y:S01]  /*7aa0*/  FMUL.FTZ R0, R0, UR10 ;  /* 0x0000000a00007c20 */ /* 0x000fe20008410000 */
[----:B------:R-:W-:Y:S01]  /*7ab0*/  FFMA.FTZ R4, -R227, R227, 1 ;  /* 0x3f800000e3047423 */ /* 0x000fe200000101e3 */
[----:B------:R-:W-:Y:S01]  /*7ac0*/  FMUL.FTZ R54, R17, R54 ;  /* 0x0000003611367220 */ /* 0x000fe20000410000 */
[----:B------:R-:W-:Y:S01]  /*7ad0*/  FMUL.FTZ R17, R7, R57 ;  /* 0x0000003907117220 */ /* 0x000fe20000410000 */
[----:B------:R-:W-:Y:S01]  /*7ae0*/  FMUL.FTZ R11, R213, R11 ;  /* 0x0000000bd50b7220 */ /* 0x000fe20000410000 */
[----:B------:R-:W-:Y:S01]  /*7af0*/  FMUL.FTZ R7, R6, R10 ;  /* 0x0000000a06077220 */ /* 0x000fe20000410000 */
[----:B------:R-:W-:Y:S01]  /*7b00*/  FMUL.FTZ R9, R0, R15 ;  /* 0x0000000f00097220 */ /* 0x000fe20000410000 */
[----:B------:R-:W-:Y:S01]  /*7b10*/  FMUL.FTZ R6, R4, UR10 ;  /* 0x0000000a04067c20 */ /* 0x000fe20008410000 */
[----:B------:R-:W-:Y:S01]  /*7b20*/  FADD.FTZ R56, -R115, R56 ;  /* 0x0000003873387221 */ /* 0x000fe20000010100 */
[C---:B------:R-:W-:Y:S01]  /*7b30*/  FADD.FTZ R27, -R114.reuse, R27 ;  /* 0x0000001b721b7221 */ /* 0x040fe20000010100 */
[----:B------:R-:W-:Y:S01]  /*7b40*/  FADD.FTZ R30, -R114, R30 ;  /* 0x0000001e721e7221 */ /* 0x000fe20000010100 */
[----:B------:R-:W-:Y:S01]  /*7b50*/  FFMA.FTZ R0, -R226, R226, 1 ;  /* 0x3f800000e2007423 */ /* 0x000fe200000101e2 */
[----:B------:R-:W-:Y:S01]  /*7b60*/  FFMA.FTZ R4, -R221, R221, 1 ;  /* 0x3f800000dd047423 */ /* 0x000fe200000101dd */
[----:B------:R-:W-:Y:S01]  /*7b70*/  FMUL.FTZ R10, R5, R11 ;  /* 0x0000000b050a7220 */ /* 0x000fe20000410000 */
[----:B------:R-:W-:Y:S01]  /*7b80*/  FMUL.FTZ R56, R145, R56 ;  /* 0x0000003891387220 */ /* 0x000fe20000410000 */
[----:B------:R-:W-:Y:S01]  /*7b90*/  FMUL.FTZ R27, R196, R27 ;  /* 0x0000001bc41b7220 */ /* 0x000fe20000410000 */
[----:B------:R-:W-:Y:S01]  /*7ba0*/  FMUL.FTZ R30, R191, R30 ;  /* 0x0000001ebf1e7220 */ /* 0x000fe20000410000 */
[----:B------:R-:W-:Y:S01]  /*7bb0*/  FMUL.FTZ R5, R0, UR10 ;  /* 0x0000000a00057c20 */ /* 0x000fe20008410000 */
[----:B------:R-:W-:Y:S01]  /*7bc0*/  FMUL.FTZ R4, R4, UR10 ;  /* 0x0000000a04047c20 */ /* 0x000fe20008410000 */
[----:B------:R-:W-:Y:S01]  /*7bd0*/  F2FP.BF16.F32.PACK_AB R10, R10, R7 ;  /* 0x000000070a0a723e */ /* 0x000fe200000010ff */
[----:B------:R-:W-:Y:S01]  /*7be0*/  FMUL.FTZ R56, R8, R56 ;  /* 0x0000003808387220 */ /* 0x000fe20000410000 */
[----:B------:R-:W-:Y:S01]  /*7bf0*/  FMUL.FTZ R27, R5, R27 ;  /* 0x0000001b051b7220 */ /* 0x000fe20000410000 */
[----:B------:R-:W-:Y:S01]  /*7c00*/  FMUL.FTZ R30, R4, R30 ;  /* 0x0000001e041e7220 */ /* 0x000fe20000410000 */
[C---:B------:R-:W-:Y:S01]  /*7c10*/  FADD.FTZ R42, -R114.reuse, R42 ;  /* 0x0000002a722a7221 */ /* 0x040fe20000010100 */
[----:B------:R-:W-:Y:S01]  /*7c20*/  FFMA.FTZ R8, -R207, R207, 1 ;  /* 0x3f800000cf087423 */ /* 0x000fe200000101cf */
[----:B------:R-:W-:Y:S01]  /*7c30*/  FADD.FTZ R4, -R114, R47 ;  /* 0x0000002f72047221 */ /* 0x000fe20000010100 */
        /* <DEDUP_REMOVED lines=9> */
[----:B------:R-:W-:Y:S01]  /*7cd0*/  FADD.FTZ R31, -R114, R31 ;  /* 0x0000001f721f7221 */ /* 0x000fe20000010100 */
[----:B------:R-:W-:Y:S01]  /*7ce0*/  FFMA.FTZ R0, -R220, R220, 1 ;  /* 0x3f800000dc007423 */ /* 0x000fe200000101dc */
[----:B------:R-:W-:Y:S01]  /*7cf0*/  STS [R133+0xc000], R19 ;  /* 0x00c0001385007388 */ /* 0x000fe20000000800 */
[----:B------:R-:W-:Y:S01]  /*7d00*/  FMUL.FTZ R42, R8, R42 ;  /* 0x0000002a082a7220 */ /* 0x000fe20000410000 */
[----:B------:R-:W-:Y:S01]  /*7d10*/  FMUL.FTZ R11, R5, R4 ;  /* 0x00000004050b7220 */ /* 0x000fe20000410000 */
[----:B------:R-:W-:Y:S01]  /*7d20*/  FADD.FTZ R58, -R114, R58 ;  /* 0x0000003a723a7221 */ /* 0x000fe20000010100 */
[----:B------:R-:W-:Y:S01]  /*7d30*/  STS [R133+0xc400], R9 ;  /* 0x00c4000985007388 */ /* 0x000fe20000000800 */
[----:B------:R-:W-:Y:S01]  /*7d40*/  FFMA.FTZ R8, -R187, R187, 1 ;  /* 0x3f800000bb087423 */ /* 0x000fe200000101bb */
[----:B------:R-:W-:Y:S01]  /*7d50*/  FMUL.FTZ R26, R6, R26 ;  /* 0x0000001a061a7220 */ /* 0x000fe20000410000 */
[----:B------:R-:W-:Y:S01]  /*7d60*/  FMUL.FTZ R31, R190, R31 ;  /* 0x0000001fbe1f7220 */ /* 0x000fe20000410000 */
[----:B------:R-:W-:Y:S01]  /*7d70*/  FMUL.FTZ R0, R0, UR10 ;  /* 0x0000000a00007c20 */ /* 0x000fe20008410000 */
[----:B------:R-:W-:Y:S01]  /*7d80*/  FADD.FTZ R4, -R114, R63 ;  /* 0x0000003f72047221 */ /* 0x000fe20000010100 */
[----:B------:R-:W-:Y:S01]  /*7d90*/  FFMA.FTZ R5, -R176, R176, 1 ;  /* 0x3f800000b0057423 */ /* 0x000fe200000101b0 */
[----:B------:R-:W-:Y:S01]  /*7da0*/  F2FP.BF16.F32.PACK_AB R34, R35, R34 ;  /* 0x000000222322723e */ /* 0x000fe200000010ff */
[----:B------:R-:W-:Y:S01]  /*7db0*/  STS [R131+0xa000], R101 ;  /* 0x00a0006583007388 */ /* 0x000fe20000000800 */
[----:B------:R-:W-:Y:S01]  /*7dc0*/  FMUL.FTZ R58, R157, R58 ;  /* 0x0000003a9d3a7220 */ /* 0x000fe20000410000 */
[----:B------:R-:W-:Y:S01]  /*7dd0*/  FMUL.FTZ R8, R8, UR10 ;  /* 0x0000000a08087c20 */ /* 0x000fe20008410000 */
[----:B------:R-:W-:Y:S01]  /*7de0*/  FADD.FTZ R46, -R114, R46 ;  /* 0x0000002e722e7221 */ /* 0x000fe20000010100 */
[----:B------:R-:W-:Y:S01]  /*7df0*/  STS [R131+0xa400], R22 ;  /* 0x00a4001683007388 */ /* 0x000fe20000000800 */
[----:B------:R-:W-:Y:S01]  /*7e00*/  FFMA.FTZ R6, -R202, R202, 1 ;  /* 0x3f800000ca067423 */ /* 0x000fe200000101ca */
[----:B------:R-:W-:Y:S01]  /*7e10*/  FMUL.FTZ R31, R0, R31 ;  /* 0x0000001f001f7220 */ /* 0x000fe20000410000 */
        /* <DEDUP_REMOVED lines=17> */
[----:B------:R2:W-:Y:S01]  /*7f30*/  STS [R131+0xc400], R0 ;  /* 0x00c4000083007388 */ /* 0x0005e20000000800 */
[----:B------:R-:W-:Y:S01]  /*7f40*/  FFMA.FTZ R6, -R177, R177, 1 ;  /* 0x3f800000b1067423 */ /* 0x000fe200000101b1 */
[----:B------:R-:W-:Y:S01]  /*7f50*/  FADD.FTZ R62, -R114, R62 ;  /* 0x0000003e723e7221 */ /* 0x000fe20000010100 */
[----:B------:R-:W-:Y:S01]  /*7f60*/  F2FP.BF16.F32.PACK_AB R21, R21, R38 ;  /* 0x000000261515723e */ /* 0x000fe200000010ff */
[----:B------:R-:W-:Y:S01]  /*7f70*/  STS [R132+0xc000], R20 ;  /* 0x00c0001484007388 */ /* 0x000fe20000000800 */
[----:B------:R-:W-:Y:S01]  /*7f80*/  FMUL.FTZ R43, R7, R43 ;  /* 0x0000002b072b7220 */ /* 0x000fe20000410000 */
[----:B------:R-:W-:Y:S01]  /*7f90*/  FMUL.FTZ R6, R6, UR10 ;  /* 0x0000000a06067c20 */ /* 0x000fe20008410000 */
[----:B------:R-:W-:Y:S01]  /*7fa0*/  FMUL.FTZ R62, R149, R62 ;  /* 0x0000003e953e7220 */ /* 0x000fe20000410000 */
[----:B------:R-:W-:Y:S01]  /*7fb0*/  STS [R132+0xc400], R4 ;  /* 0x00c4000484007388 */ /* 0x000fe20000000800 */
[----:B------:R-:W-:Y:S01]  /*7fc0*/  F2FP.BF16.F32.PACK_AB R50, R51, R50 ;  /* 0x000000323332723e */ /* 0x000fe200000010ff */
[----:B------:R-:W-:Y:S01]  /*7fd0*/  FADD.FTZ R59, -R114, R59 ;  /* 0x0000003b723b7221 */ /* 0x000fe20000010100 */
[----:B------:R-:W-:Y:S01]  /*7fe0*/  FMUL.FTZ R62, R6, R62 ;  /* 0x0000003e063e7220 */ /* 0x000fe20000410000 */
[----:B------:R-:W-:Y:S01]  /*7ff0*/  STS [R127+-0x8000], R53 ;  /* 0xff8000357f007388 */ /* 0x000fe20000000800 */
[----:B------:R-:W-:Y:S01]  /*8000*/  F2FP.BF16.F32.PACK_AB R13, R13, R40 ;  /* 0x000000280d0d723e */ /* 0x000fe200000010ff */
[----:B------:R-:W-:Y:S01]  /*8010*/  FFMA.FTZ R7, -R186, R186, 1 ;  /* 0x3f800000ba077423 */ /* 0x000fe200000101ba */
[----:B------:R-:W-:Y:S01]  /*8020*/  F2FP.BF16.F32.PACK_AB R6, R43, R42 ;  /* 0x0000002a2b06723e */ /* 0x000fe200000010ff */
[----:B------:R-:W-:Y:S01]  /*8030*/  STS [R127+-0x7c00], R21 ;  /* 0xff8400157f007388 */ /* 0x000fe20000000800 */
[----:B------:R-:W-:Y:S01]  /*8040*/  F2FP.BF16.F32.PACK_AB R12, R12, R44 ;  /* 0x0000002c0c0c723e */ /* 0x000fe200000010ff */
[----:B------:R-:W-:Y:S01]  /*8050*/  FMUL.FTZ R59, R156, R59 ;  /* 0x0000003b9c3b7220 */ /* 0x000fe20000410000 */
[----:B------:R-:W-:Y:S01]  /*8060*/  F2FP.BF16.F32.PACK_AB R5, R11, R46 ;  /* 0x0000002e0b05723e */ /* 0x000fe200000010ff */
[----:B------:R-:W-:Y:S01]  /*8070*/  STS [R130+-0x8000], R49 ;  /* 0xff80003182007388 */ /* 0x000fe20000000800 */
[----:B------:R-:W-:Y:S01]  /*8080*/  FMUL.FTZ R7, R7, UR10 ;  /* 0x0000000a07077c20 */ /* 0x000fe20008410000 */
[----:B------:R-:W-:Y:S01]  /*8090*/  F2FP.BF16.F32.PACK_AB R54, R55, R54 ;  /* 0x000000363736723e */ /* 0x000fe200000010ff */
[----:B------:R-:W3:Y:S01]  /*80a0*/  LDC R52, c[0x0][0x44c] ;  /* 0x00011300ff347b82 */ /* 0x000ee20000000800 */
        /* <DEDUP_REMOVED lines=8> */
[--C-:B--2---:R-:W-:Y:S01]  /*8130*/  SHF.R.U32.HI R0, RZ, 0x4, R122.reuse ;  /* 0x00000004ff007819 */ /* 0x104fe2000001167a */
[----:B------:R-:W-:Y:S01]  /*8140*/  STS [R130+-0x6000], R12 ;  /* 0xffa0000c82007388 */ /* 0x000fe20000000800 */
[----:B------:R-:W-:Y:S02]  /*8150*/  SHF.L.U32 R40, R122, 0x5, RZ ;  /* 0x000000057a287819 */ /* 0x000fe400000006ff */
[----:B------:R-:W-:Y:S01]  /*8160*/  LOP3.LUT R59, R0, 0x8, RZ, 0xc0, !PT ;  /* 0x00000008003b7812 */ /* 0x000fe200078ec0ff */
[----:B------:R-:W-:Y:S01]  /*8170*/  STS [R130+-0x5c00], R5 ;  /* 0xffa4000582007388 */ /* 0x000fe20000000800 */
[----:B------:R-:W-:Y:S02]  /*8180*/  SHF.L.U32 R60, R122, 0x2, RZ ;  /* 0x000000027a3c7819 */ /* 0x000fe400000006ff */
[----:B------:R-:W-:Y:S01]  /*8190*/  LOP3.LUT R0, R59, 0x10, R122, 0xf8, !PT ;  /* 0x000000103b007812 */ /* 0x000fe200078ef87a */
[----:B------:R-:W-:Y:S03]  /*81a0*/  STS [R126+-0x8000], R48 ;  /* 0xff8000307e007388 */ /* 0x000fe60000000800 */
[----:B------:R-:W-:Y:S01]  /*81b0*/  LOP3.LUT R0, R0, 0xc0, R40, 0xf8, !PT ;  /* 0x000000c000007812 */ /* 0x000fe200078ef828 */
[----:B------:R-:W-:Y:S01]  /*81c0*/  STS [R126+-0x7c00], R54 ;  /* 0xff8400367e007388 */ /* 0x000fe20000000800 */
[----:B---3--:R-:W-:Y:S02]  /*81d0*/  IMAD R102, R52, UR8, RZ ;  /* 0x0000000834667c24 */ /* 0x008fe4000f8e02ff */
[----:B------:R-:W-:Y:S01]  /*81e0*/  LOP3.LUT R0, R0, 0x18, R60, 0x78, !PT ;  /* 0x0000001800007812 */ /* 0x000fe200078e783c */
[----:B------:R-:W-:Y:S03]  /*81f0*/  STS [R128+-0x8000], R36 ;  /* 0xff80002480007388 */ /* 0x000fe60000000800 */
[----:B------:R-:W-:Y:S01]  /*8200*/  LOP3.LUT R0, R0, 0x120, R40, 0xf8, !PT ;  /* 0x0000012000007812 */ /* 0x000fe200078ef828 */
[----:B------:R-:W-:Y:S03]  /*8210*/  STS [R128+-0x7c00], R66 ;  /* 0xff84004280007388 */ /* 0x000fe60000000800 */
[----:B------:R-:W-:Y:S01]  /*8220*/  LEA R56, R0, UR4, 0x1 ;  /* 0x0000000400387c11 */ /* 0x000fe2000f8e08ff */
[----:B------:R-:W-:Y:S01]  /*8230*/  STS [R126+-0x6000], R17 ;  /* 0xffa000117e007388 */ /* 0x000fe20000000800 */
[----:B------:R-:W-:Y:S03]  /*8240*/  LEA R0, -R102, RZ, 0x7 ;  /* 0x000000ff66007211 */ /* 0x000fe600078e39ff */
        /* <DEDUP_REMOVED lines=10> */
[----:B------:R-:W-:Y:S04]  /*82f0*/  LDSM.16.MT88.4 R28, [R3+UR4+0x13000] ;  /* 0x01300004031c783b */ /* 0x000fe80008004200 */
        /* <DEDUP_REMOVED lines=10> */
[C---:B-1----:R-:W-:Y:S08]  /*83a0*/  HMMA.16816.F32.BF16 R72, R24.reuse, R20, R72 ;  /* 0x000000141848723c */ /* 0x042ff00000041848 */
        /* <DEDUP_REMOVED lines=11> */
[----:B------:R-:W3:Y:S03]  /*8460*/  LDSM.16.MT88.4 R32, [R56+0x5400] ;  /* 0x005400003820783b */ /* 0x000ee60000004200 */
        /* <DEDUP_REMOVED lines=14> */
[-C--:B---3--:R-:W-:Y:S01]  /*8550*/  HMMA.16816.F32.BF16 R68, R28, R32.reuse, R68 ;  /* 0x000000201c44723c */ /* 0x088fe20000041844 */
[----:B------:R-:W-:Y:S07]  /*8560*/  BAR.SYNC.DEFER_BLOCKING 0x0 ;  /* 0x0000000000007b1d */ /* 0x000fee0000010000 */
[C---:B------:R-:W-:Y:S08]  /*8570*/  HMMA.16816.F32.BF16 R72, R36.reuse, R32, R72 ;  /* 0x000000202448723c */ /* 0x040ff00000041848 */
[-C--:B------:R-:W-:Y:S08]  /*8580*/  HMMA.16816.F32.BF16 R76, R36, R34.reuse, R76 ;  /* 0x00000022244c723c */ /* 0x080ff0000004184c */
[----:B------:R-:W-:Y:S08]  /*8590*/  HMMA.16816.F32.BF16 R80, R28, R34, R80 ;  /* 0x000000221c50723c */ /* 0x000ff00000041850 */
[-C--:B--2---:R-:W-:Y:S08]  /*85a0*/  HMMA.16816.F32.BF16 R68, R4, R8.reuse, R68 ;  /* 0x000000080444723c */ /* 0x084ff00000041844 */
[C---:B------:R-:W-:Y:S08]  /*85b0*/  HMMA.16816.F32.BF16 R72, R12.reuse, R8, R72 ;  /* 0x000000080c48723c */ /* 0x040ff00000041848 */
[-C--:B------:R-:W-:Y:S08]  /*85c0*/  HMMA.16816.F32.BF16 R76, R12, R10.reuse, R76 ;  /* 0x0000000a0c4c723c */ /* 0x080ff0000004184c */
[----:B------:R-:W-:Y:S04]  /*85d0*/  HMMA.16816.F32.BF16 R80, R4, R10, R80 ;  /* 0x0000000a0450723c */ /* 0x000fe80000041850 */
[----:B------:R-:W-:Y:S02]  /*85e0*/  LOP3.LUT R4, R121, 0xd8, RZ, 0xc0, !PT ;  /* 0x000000d879047812 */ /* 0x000fe400078ec0ff */
[----:B------:R-:W-:Y:S02]  /*85f0*/  LEA R6, P0, R0, R214, 0x2 ;  /* 0x000000d600067211 */ /* 0x000fe400078010ff */
[-C--:B-1----:R-:W-:Y:S05]  /*8600*/  HMMA.16816.F32.BF16 R68, R16, R20.reuse, R68 ;  /* 0x000000141044723c */ /* 0x082fea0000041844 */
        /* <DEDUP_REMOVED lines=37> */
.L_x_1369:
        /* <DEDUP_REMOVED lines=12> */
[----:B------:R-:W5:Y:S01]  /*8920*/  LDL R106, [R1] ;  /* 0x00000000016a7983 */ /* 0x000f620000100800 */
[----:B------:R-:W-:Y:S01]  /*8930*/  LEA R100, P0, R100, R214, 0x2 ;  /* 0x000000d664647211 */ /* 0x000fe200078010ff */
[----:B------:R-:W-:Y:S01]  /*8940*/  UISETP.NE.U32.AND UP2, UPT, UR12, 0x1, UPT ;  /* 0x000000010c00788c */ /* 0x000fe2000bf45070 */
[----:B------:R-:W-:Y:S01]  /*8950*/  LEA R0, R0, UR4, 0x1 ;  /* 0x0000000400007c11 */ /* 0x000fe2000f8e08ff */
[----:B------:R-:W-:Y:S01]  /*8960*/  LDSM.16.MT88.4 R20, [R56+0x6000] ;  /* 0x006000003814783b */ /* 0x000fe20000004200 */
[----:B------:R-:W-:Y:S01]  /*8970*/  @UP0 UIADD3 UR14, UP3, UPT, UR50, -0x200, URZ ;  /* 0xfffffe00320e0890 */ /* 0x000fe2000ff7e0ff */
[----:B------:R-:W-:Y:S01]  /*8980*/  VIADD R129, R129, 0xffffff80 ;  /* 0xffffff8081817836 */ /* 0x000fe20000000000 */
        /* <DEDUP_REMOVED lines=176> */
[----:B-----5:R2:W-:Y:S03]  /*9490*/  @P2 STL [R1], R106 ;  /* 0x0000006a01002387 */ /* 0x0205e60000100800 */
        /* <DEDUP_REMOVED lines=91> */
.L_x_1371:
[----:B------:R-:W1:Y:S01]  /*9a50*/  LDCU.64 UR12, c[0x0][0x5c0] ;  /* 0x0000b800ff0c77ac */ /* 0x000e620008000a00 */
[----:B------:R-:W-:-:S05]  /*9a60*/  IADD3 R2, PT, PT, R44, UR37, RZ ;  /* 0x000000252c027c10 */ /* 0x000fca000fffe0ff */
[C---:B-1----:R-:W-:Y:S02]  /*9a70*/  IMAD R0, R2.reuse, UR13, RZ ;  /* 0x0000000d02007c24 */ /* 0x042fe4000f8e02ff */
[----:B------:R-:W-:-:S05]  /*9a80*/  IMAD.WIDE.U32 R2, R2, UR12, RZ ;  /* 0x0000000c02027c25 */ /* 0x000fca000f8e00ff */
[----:B------:R-:W-:Y:S02]  /*9a90*/  IADD3 R8, PT, PT, R3, R0, RZ ;  /* 0x0000000003087210 */ /* 0x000fe40007ffe0ff */
[----:B------:R-:W-:Y:S02]  /*9aa0*/  MOV R5, R2 ;  /* 0x0000000200057202 */ /* 0x000fe40000000f00 */
.L_x_1372:
        /* <DEDUP_REMOVED lines=17> */
.L_x_1373:
[----:B------:R-:W1:Y:S01]  /*9bc0*/  LDCU.64 UR10, c[0x0][0x5c8] ;  /* 0x0000b900ff0a77ac */ /* 0x000e620008000a00 */
[----:B------:R-:W-:-:S05]  /*9bd0*/  IADD3 R2, PT, PT, R44, UR37, RZ ;  /* 0x000000252c027c10 */ /* 0x000fca000fffe0ff */
[C---:B-1----:R-:W-:Y:S02]  /*9be0*/  IMAD R0, R2.reuse, UR11, RZ ;  /* 0x0000000b02007c24 */ /* 0x042fe4000f8e02ff */
[----:B------:R-:W-:-:S05]  /*9bf0*/  IMAD.WIDE.U32 R2, R2, UR10, RZ ;  /* 0x0000000a02027c25 */ /* 0x000fca000f8e00ff */
[----:B------:R-:W-:Y:S02]  /*9c00*/  IADD3 R19, PT, PT, R3, R0, RZ ;  /* 0x0000000003137210 */ /* 0x000fe40007ffe0ff */
[----:B------:R-:W-:-:S07]  /*9c10*/  MOV R18, R2 ;  /* 0x0000000200127202 */ /* 0x000fce0000000f00 */
.L_x_1374:
        /* <DEDUP_REMOVED lines=42> */
.L_x_1376:
[----:B------:R-:W-:Y:S05]  /*9ec0*/  BSYNC.RECONVERGENT B0 ;  /* 0x0000000000007941 */ /* 0x000fea0003800200 */
.L_x_1375:
        /* <DEDUP_REMOVED lines=11> */
.L_x_1378:
[----:B------:R-:W-:Y:S05]  /*9f80*/  BSYNC.RECONVERGENT B0 ;  /* 0x0000000000007941 */ /* 0x000fea0003800200 */
.L_x_1377:
        /* <DEDUP_REMOVED lines=25> */
.L_x_1343:
[----:B------:R-:W-:Y:S05]  /*a120*/  BSYNC.RECONVERGENT B1 ;  /* 0x0000000000017941 */ /* 0x000fea0003800200 */
.L_x_1325:
        /* <DEDUP_REMOVED lines=11> */
.L_x_1380:
        /* <DEDUP_REMOVED lines=10> */
.L_x_1611:


//--------------------- .text._ZN5flash44flash_bwd_dq_dk_dv_loop_seqk_parallel_kernelI23Flash_bwd_kernel_traitsILi32ELi128ELi128ELi8ELi4ELi4ELi4ELb0ELb0EN7cutlass10bfloat16_tE19Flash_kernel_traitsILi32ELi128ELi128ELi8ES3_EELb1ELb0ELb1ELb0ELb0ELb1ELb0EEEvNS_16Flash_bwd_paramsE --------------------------
	.section	.text._ZN5flash44flash_bwd_dq_dk_dv_loop_seqk_parallel_kernelI23Flash_bwd_kernel_traitsILi32ELi128ELi128ELi8ELi4ELi4ELi4ELb0ELb0EN7cutlass10bfloat16_tE19Flash_kernel_traitsILi32ELi128ELi128ELi8ES3_EELb1ELb0ELb1ELb0ELb0ELb1ELb0EEEvNS_16Flash_bwd_paramsE,"ax",@progbits
	.align	128
        .global         _ZN5flash44flash_bwd_dq_dk_dv_loop_seqk_parallel_kernelI23Flash_bwd_kernel_traitsILi32ELi128ELi128ELi8ELi4ELi4ELi4ELb0ELb0EN7cutlass10bfloat16_tE19Flash_kernel_traitsILi32ELi128ELi128ELi8ES3_EELb1ELb0ELb1ELb0ELb0ELb1ELb0EEEvNS_16Flash_bwd_paramsE
        .type           _ZN5flash44flash_bwd_dq_dk_dv_loop_seqk_parallel_kernelI23Flash_bwd_kernel_traitsILi32ELi128ELi128ELi8ELi4ELi4ELi4ELb0ELb0EN7cutlass10bfloat16_tE19Flash_kernel_traitsILi32ELi128ELi128ELi8ES3_EELb1ELb0ELb1ELb0ELb0ELb1ELb0EEEvNS_16Flash_bwd_paramsE,@function
        .size           _ZN5flash44flash_bwd_dq_dk_dv_loop_seqk_parallel_kernelI23Flash_bwd_kernel_traitsILi32ELi128ELi128ELi8ELi4ELi4ELi4ELb0ELb0EN7cutlass10bfloat16_tE19Flash_kernel_traitsILi32ELi128ELi128ELi8ES3_EELb1ELb0ELb1ELb0ELb0ELb1ELb0EEEvNS_16Flash_bwd_paramsE,(.L_x_1612 - _ZN5flash44flash_bwd_dq_dk_dv_loop_seqk_parallel_kernelI23Flash_bwd_kernel_traitsILi32ELi128ELi128ELi8ELi4ELi4ELi4ELb0ELb0EN7cutlass10bfloat16_tE19Flash_kernel_traitsILi32ELi128ELi128ELi8ES3_EELb1ELb0ELb1ELb0ELb0ELb1ELb0EEEvNS_16Flash_bwd_paramsE)
        .other          _ZN5flash44flash_bwd_dq_dk_dv_loop_seqk_parallel_kernelI23Flash_bwd_kernel_traitsILi32ELi128ELi128ELi8ELi4ELi4ELi4ELb0ELb0EN7cutlass10bfloat16_tE19Flash_kernel_traitsILi32ELi128ELi128ELi8ES3_EELb1ELb0ELb1ELb0ELb0ELb1ELb0EEEvNS_16Flash_bwd_paramsE,@"STO_CUDA_ENTRY STV_DEFAULT"
_ZN5flash44flash_bwd_dq_dk_dv_loop_seqk_parallel_kernelI23Flash_bwd_kernel_traitsILi32ELi128ELi128ELi8ELi4ELi4ELi4ELb0ELb0EN7cutlass10bfloat16_tE19Flash_kernel_traitsILi32ELi128ELi128ELi8ES3_EELb1ELb0ELb1ELb0ELb0ELb1ELb0EEEvNS_16Flash_bwd_paramsE:
.text._ZN5flash44flash_bwd_dq_dk_dv_loop_seqk_parallel_kernelI23Flash_bwd_kernel_traitsILi32ELi128ELi128ELi8ELi4ELi4ELi4ELb0ELb0EN7cutlass10bfloat16_tE19Flash_kernel_traitsILi32ELi128ELi128ELi8ES3_EELb1ELb0ELb1ELb0ELb0ELb1ELb0EEEvNS_16Flash_bwd_paramsE:
        /* <DEDUP_REMOVED lines=23> */
[----:B-1----:R-:W-:Y:S01]  /*0170*/  SHF.R.U32.HI R182, RZ, 0x4, R190 ;  /* 0x00000004ffb67819 */ /* 0x002fe200000116be */
[C---:B------:R-:W-:Y:S01]  /*0180*/  IMAD.SHL.U32 R2, R190.reuse, 0x10, RZ ;  /* 0x00000010be027824 */ /* 0x040fe200078e00ff */
[C---:B------:R-:W-:Y:S01]  /*0190*/  LOP3.LUT P0, R3, R190.reuse, 0x10, RZ, 0xc0, !PT ;  /* 0x00000010be037812 */ /* 0x040fe2000780c0ff */
[----:B------:R-:W-:Y:S01]  /*01a0*/  IMAD.SHL.U32 R5, R190, 0x20, RZ ;  /* 0x00000020be057824 */ /* 0x000fe200078e00ff */
[----:B------:R-:W-:Y:S01]  /*01b0*/  LOP3.LUT R182, R182, 0x8, RZ, 0xc0, !PT ;  /* 0x00000008b6b67812 */ /* 0x000fe200078ec0ff */
[----:B------:R-:W-:Y:S01]  /*01c0*/  IMAD.SHL.U32 R180, R190, 0x40, RZ ;  /* 0x00000040beb47824 */ /* 0x000fe200078e00ff */
[----:B------:R-:W-:Y:S01]  /*01d0*/  LOP3.LUT R8, R2, 0x1c0, RZ, 0xc0, !PT ;  /* 0x000001c002087812 */ /* 0x000fe200078ec0ff */
[----:B------:R-:W-:Y:S01]  /*01e0*/  IMAD.SHL.U32 R186, R190, 0x8, RZ ;  /* 0x00000008beba7824 */ /* 0x000fe200078e00ff */
[----:B------:R-:W-:Y:S01]  /*01f0*/  LOP3.LUT R182, R182, R3, RZ, 0xfc, !PT ;  /* 0x00000003b6b67212 */ /* 0x000fe200078efcff */
[----:B------:R-:W-:Y:S01]  /*0200*/  IMAD.SHL.U32 R3, R190, 0x2, RZ ;  /* 0x00000002be037824 */ /* 0x000fe200078e00ff */
[----:B------:R-:W-:Y:S01]  /*0210*/  LOP3.LUT R181, R5, 0x20, RZ, 0xc0, !PT ;  /* 0x0000002005b57812 */ /* 0x000fe200078ec0ff */
[----:B------:R-:W1:Y:S01]  /*0220*/  LDC R11, c[0x0][0x438] ;  /* 0x00010e00ff0b7b82 */ /* 0x000e620000000800 */
[----:B------:R-:W-:Y:S01]  /*0230*/  LOP3.LUT R179, R180, 0x1c0, RZ, 0xc0, !PT ;  /* 0x000001c0b4b37812 */ /* 0x000fe200078ec0ff */
[----:B-----5:R-:W-:Y:S01]  /*0240*/  ULEA UR18, UR18, UR4, 0x18 ;  /* 0x0000000412127291 */ /* 0x020fe2000f8ec0ff */
[----:B------:R-:W-:Y:S01]  /*0250*/  LOP3.LUT R8, R8, 0x38, R3, 0xf8, !PT ;  /* 0x0000003808087812 */ /* 0x000fe200078ef803 */
[----:B------:R-:W-:Y:S01]  /*0260*/  UIADD3 UR4, UPT, UPT, UR5, 0x6000, URZ ;  /* 0x0000600005047890 */ /* 0x000fe2000fffe0ff */
[----:B------:R-:W-:Y:S01]  /*0270*/  LOP3.LUT R10, R3, 0xe006, R180, 0xc8, !PT ;  /* 0x0000e006030a7812 */ /* 0x000fe200078ec8b4 */
[----:B------:R-:W-:Y:S01]  /*0280*/  UIADD3 UR18, UPT, UPT, UR18, 0x6000, URZ ;  /* 0x0000600012127890 */ /* 0x000fe2000fffe0ff */
[----:B------:R-:W-:-:S02]  /*0290*/  LOP3.LUT R3, R5, 0x120, RZ, 0xc0, !PT ;  /* 0x0000012005037812 */ /* 0x000fc400078ec0ff */
[--C-:B------:R-:W-:Y:S02]  /*02a0*/  LOP3.LUT R181, R181, 0x3800, R2.reuse, 0xf8, !PT ;  /* 0x00003800b5b57812 */ /* 0x100fe400078ef802 */
[--C-:B------:R-:W-:Y:S02]  /*02b0*/  LOP3.LUT R0, R3, 0x600, R2.reuse, 0xf8, !PT ;  /* 0x0000060003007812 */ /* 0x100fe400078ef802 */
[----:B------:R-:W-:Y:S01]  /*02c0*/  LOP3.LUT R181, R181, 0x100, R2, 0xf8, !PT ;  /* 0x00000100b5b57812 */ /* 0x000fe200078ef802 */
[----:B------:R-:W-:Y:S01]  /*02d0*/  IMAD.SHL.U32 R2, R190, 0x4, RZ ;  /* 0x00000004be027824 */ /* 0x000fe200078e00ff */
[----:B------:R-:W-:Y:S02]  /*02e0*/  SHF.R.U32.HI R4, RZ, 0x1, R190 ;  /* 0x00000001ff047819 */ /* 0x000fe400000116be */
[----:B------:R-:W-:Y:S02]  /*02f0*/  LOP3.LUT R6, R180, 0x200, RZ, 0xc0, !PT ;  /* 0x00000200b4067812 */ /* 0x000fe400078ec0ff */
[----:B------:R-:W-:-:S02]  /*0300*/  LOP3.LUT R179, R179, 0x38, R186, 0xf8, !PT ;  /* 0x00000038b3b37812 */ /* 0x000fc400078ef8ba */
[--C-:B------:R-:W-:Y:S02]  /*0310*/  LOP3.LUT R6, R6, 0xc00, R5.reuse, 0xf8, !PT ;  /* 0x00000c0006067812 */ /* 0x100fe400078ef805 */
[----:B------:R-:W-:Y:S02]  /*0320*/  LOP3.LUT R179, R179, 0x8, R4, 0x78, !PT ;  /* 0x00000008b3b37812 */ /* 0x000fe400078e7804 */
[----:B------:R-:W-:Y:S02]  /*0330*/  LOP3.LUT R2, R2, 0x18, RZ, 0xc0, !PT ;  /* 0x0000001802027812 */ /* 0x000fe400078ec0ff */
[----:B------:R-:W-:Y:S02]  /*0340*/  LOP3.LUT R179, R6, R179, RZ, 0xfc, !PT ;  /* 0x000000b306b37212 */ /* 0x000fe400078efcff */
[----:B------:R-:W-:Y:S02]  /*0350*/  LOP3.LUT R7, R2, 0xc0, R5, 0xf8, !PT ;  /* 0x000000c002077812 */ /* 0x000fe400078ef805 */
[----:B------:R-:W-:-:S02]  /*0360*/  LOP3.LUT P1, RZ, R190, 0x4, RZ, 0xc0, !PT ;  /* 0x00000004beff7812 */ /* 0x000fc4000782c0ff */
[----:B------:R-:W-:Y:S02]  /*0370*/  SHF.R.U32.HI R6, RZ, 0x2, R190 ;  /* 0x00000002ff067819 */ /* 0x000fe400000116be */
[----:B------:R-:W-:Y:S02]  /*0380*/  LOP3.LUT R3, R4, 0x30, RZ, 0xc0, !PT ;  /* 0x0000003004037812 */ /* 0x000fe400078ec0ff */
[----:B------:R-:W-:Y:S02]  /*0390*/  LOP3.LUT R183, R7, 0x8, R4, 0x78, !PT ;  /* 0x0000000807b77812 */ /* 0x000fe400078e7804 */
[----:B------:R-:W-:Y:S02]  /*03a0*/  LEA R179, R179, UR5, 0x1 ;  /* 0x00000005b3b37c11 */ /* 0x000fe4000f8e08ff */
[--C-:B------:R-:W-:Y:S02]  /*03b0*/  LOP3.LUT R189, R10, 0xc00, R5.reuse, 0xf8, !PT ;  /* 0x00000c000abd7812 */ /* 0x100fe400078ef805 */
[----:B------:R-:W-:Y:S01]  /*03c0*/  LOP3.LUT R182, R182, 0xc0, R5, 0xf8, !PT ;  /* 0x000000c0b6b67812 */ /* 0x000fe200078ef805 */
[----:B------:R-:W-:Y:S01]  /*03d0*/  VIADD R178, R179, 0xa040 ;  /* 0x0000a040b3b27836 */ /* 0x000fe20000000000 */
[----:B------:R-:W-:-:S02]  /*03e0*/  LOP3.LUT R185, R3, 0x7, R6, 0xf8, !PT ;  /* 0x0000000703b97812 */ /* 0x000fc400078ef806 */
[----:B------:R-:W-:Y:S01]  /*03f0*/  LOP3.LUT R183, R0, R183, RZ, 0xfc, !PT ;  /* 0x000000b700b77212 */ /* 0x000fe200078efcff */
[----:B------:R-:W-:Y:S01]  /*0400*/  VIADD R0, R179, 0xa000 ;  /* 0x0000a000b3007836 */ /* 0x000fe20000000000 */
[--C-:B------:R-:W-:Y:S02]  /*0410*/  LOP3.LUT R3, R3, 0x8, R190.reuse, 0xf8, !PT ;  /* 0x0000000803037812 */ /* 0x100fe400078ef8be */
[----:B------:R-:W-:Y:S01]  /*0420*/  LOP3.LUT R189, R189, R8, RZ, 0xfc, !PT ;  /* 0x00000008bdbd7212 */ /* 0x000fe200078efcff */
[----:B------:R-:W-:Y:S01]  /*0430*/  @P1 VIADD R178, R0, 0xffffffc0 ;  /* 0xffffffc000b21836 */ /* 0x000fe20000000000 */
[----:B------:R-:W-:Y:S02]  /*0440*/  LOP3.LUT R182, R182, R2, RZ, 0x3c, !PT ;  /* 0x00000002b6b67212 */ /* 0x000fe400078e3cff */
[----:B------:R-:W-:Y:S02]  /*0450*/  LOP3.LUT R2, R7, 0x8, R190, 0x78, !PT ;  /* 0x0000000807027812 */ /* 0x000fe400078e78be */
[----:B------:R-:W-:-:S02]  /*0460*/  LOP3.LUT R191, R186, 0xd8, RZ, 0xc0, !PT ;  /* 0x000000d8babf7812 */ /* 0x000fc400078ec0ff */
[----:B------:R-:W-:Y:S02]  /*0470*/  LOP3.LUT R3, R3, 0x1c0, R180, 0xf8, !PT ;  /* 0x000001c003037812 */ /* 0x000fe400078ef8b4 */
[C---:B------:R-:W-:Y:S02]  /*0480*/  LOP3.LUT P2, RZ, R190.reuse, 0x2, RZ, 0xc0, !PT ;  /* 0x00000002beff7812 */ /* 0x040fe4000784c0ff */
[----:B------:R-:W-:Y:S02]  /*0490*/  LOP3.LUT P1, RZ, R190, 0x8, RZ, 0xc0, !PT ;  /* 0x00000008beff7812 */ /* 0x000fe4000782c0ff */
[----:B------:R-:W-:Y:S02]  /*04a0*/  LEA R189, R189, UR8, 0x1 ;  /* 0x00000008bdbd7c11 */ /* 0x000fe4000f8e08ff */
[----:B------:R-:W-:Y:S02]  /*04b0*/  LOP3.LUT R181, R181, R2, RZ, 0xfc, !PT ;  /* 0x00000002b5b57212 */ /* 0x000fe400078efcff */
[----:B------:R-:W-:Y:S01]  /*04c0*/  LOP3.LUT R191, R191, 0x18, R190, 0x78, !PT ;  /* 0x00000018bfbf7812 */ /* 0x000fe200078e78be */
[C---:B------:R-:W-:Y:S01]  /*04d0*/  VIADD R188, R189.reuse, 0x40 ;  /* 0x00000040bdbc7836 */ /* 0x040fe20000000000 */
[----:B------:R-:W-:Y:S01]  /*04e0*/  LOP3.LUT R180, R180, 0x400, RZ, 0xc0, !PT ;  /* 0x00000400b4b47812 */ /* 0x000fe200078ec0ff */
[----:B------:R-:W-:Y:S01]  /*04f0*/  @P0 VIADD R188, R189, 0xffffffc0 ;  /* 0xffffffc0bdbc0836 */ /* 0x000fe20000000000 */
[----:B------:R-:W-:-:S02]  /*0500*/  LOP3.LUT R3, R3, 0x38, R186, 0x78, !PT ;  /* 0x0000003803037812 */ /* 0x000fc400078e78ba */
[C---:B------:R-:W-:Y:S02]  /*0510*/  SEL R2, R194.reuse, 0xffffffe0, !P2 ;  /* 0xffffffe0c2027807 */ /* 0x040fe40005000000 */
[----:B------:R-:W-:Y:S01]  /*0520*/  SEL R194, R194, 0xffffffe0, !P1 ;  /* 0xffffffe0c2c27807 */ /* 0x000fe20004800000 */
[----:B------:R-:W-:Y:S01]  /*0530*/  IMAD R180, R3, 0x2, R180 ;  /* 0x0000000203b47824 */ /* 0x000fe200078e02b4 */
[----:B------:R-:W-:Y:S01]  /*0540*/  LOP3.LUT R182, R182, 0x120, R5, 0xf8, !PT ;  /* 0x00000120b6b67812 */ /* 0x000fe200078ef805 */
[----:B------:R-:W-:Y:S01]  /*0550*/  IMAD.IADD R3, R2, 0x1, R179 ;  /* 0x0000000102037824 */ /* 0x000fe200078e02b3 */
[----:B------:R-:W-:Y:S01]  /*0560*/  LOP3.LUT R191, R191, 0x1f20, R186, 0xf8, !PT ;  /* 0x00001f20bfbf7812 */ /* 0x000fe200078ef8ba */
[----:B------:R-:W-:Y:S01]  /*0570*/  IMAD.IADD R193, R189, 0x1, R194 ;  /* 0x00000001bdc17824 */ /* 0x000fe200078e02c2 */
[----:B------:R-:W-:Y:S01]  /*0580*/  SHF.R.U32.HI R190, RZ, 0x5, R190 ;  /* 0x00000005ffbe7819 */ /* 0x000fe200000116be */
[----:B------:R-:W-:Y:S01]  /*0590*/  IMAD.IADD R194, R194, 0x1, R188 ;  /* 0x00000001c2c27824 */ /* 0x000fe200078e02bc */
[----:B------:R-:W-:Y:S01]  /*05a0*/  LEA R191, R191, UR5, 0x1 ;  /* 0x00000005bfbf7c11 */ /* 0x000fe2000f8e08ff */
[----:B------:R-:W-:Y:S01]  /*05b0*/  IMAD.IADD R2, R2, 0x1, R178 ;  /* 0x0000000102027824 */ /* 0x000fe200078e02b2 */
[----:B------:R-:W-:-:S02]  /*05c0*/  LEA R183, R183, UR5, 0x1 ;  /* 0x00000005b7b77c11 */ /* 0x000fc4000f8e08ff */
[----:B------:R-:W-:Y:S02]  /*05d0*/  LEA R182, R182, UR5, 0x1 ;  /* 0x00000005b6b67c11 */ /* 0x000fe4000f8e08ff */
[----:B------:R-:W-:Y:S01]  /*05e0*/  LEA R181, R181, UR4, 0x1 ;  /* 0x00000004b5b57c11 */ /* 0x000fe2000f8e08ff */
[----:B-1234-:R-:W-:-:S06]  /*05f0*/  UMOV UR4, URZ ;  /* 0x000000ff00047c82 */ /* 0x01efcc0008000000 */
.L_x_1414:
[----:B------:R-:W1:Y:S01]  /*0600*/  LDC.64 R8, c[0x0][0x478] ;  /* 0x00011e00ff087b82 */ /* 0x000e620000000a00 */
[----:B------:R-:W2:Y:S01]  /*0610*/  S2R R13, SR_CTAID.Y ;  /* 0x00000000000d7919 */ /* 0x000ea20000002600 */
[----:B------:R-:W-:Y:S01]  /*0620*/  ISETP.NE.U32.AND P5, PT, RZ, UR6, PT ;  /* 0x00000006ff007c0c */ /* 0x000fe2000bfa5070 */
[----:B------:R-:W-:-:S03]  /*0630*/  IMAD.MOV.U32 R212, RZ, RZ, RZ ;  /* 0x000000ffffd47224 */ /* 0x000fc600078e00ff */
[----:B------:R-:W-:Y:S02]  /*0640*/  ISETP.NE.AND.EX P5, PT, RZ, UR7, PT, P5 ;  /* 0x00000007ff007c0c */ /* 0x000fe4000bfa5350 */
[----:B------:R-:W3:Y:S08]  /*0650*/  LDC.64 R4, c[0x0][0x460] ;  /* 0x00011800ff047b82 */ /* 0x000ef00000000a00 */
[----:B------:R-:W4:Y:S01]  /*0660*/  LDC.64 R16, c[0x0][0x460] ;  /* 0x00011800ff107b82 */ /* 0x000f220000000a00 */
[----:B-1----:R-:W-:-:S07]  /*0670*/  ISETP.NE.U32.AND P4, PT, R8, RZ, PT ;  /* 0x000000ff0800720c */ /* 0x002fce0003f85070 */
[----:B------:R-:W1:Y:S01]  /*0680*/  LDC.U8 R12, c[0x0][0x532] ;  /* 0x00014c80ff0c7b82 */ /* 0x000e620000000000 */
[----:B------:R-:W-:Y:S02]  /*0690*/  ISETP.NE.AND.EX P4, PT, R9, RZ, PT, P4 ;  /* 0x000000ff0900720c */ /* 0x000fe40003f85340 */
[C---:B---3--:R-:W-:Y:S01]  /*06a0*/  ISETP.NE.U32.AND P3, PT, R4.reuse, RZ, PT ;  /* 0x000000ff0400720c */ /* 0x048fe20003f65070 */
[----:B--2---:R-:W-:Y:S01]  /*06b0*/  IMAD.SHL.U32 R15, R13, 0x4, RZ ;  /* 0x000000040d0f7824 */ /* 0x004fe200078e00ff */
[----:B------:R-:W-:-:S03]  /*06c0*/  ISETP.NE.U32.AND P2, PT, R4, RZ, PT ;  /* 0x000000ff0400720c */ /* 0x000fc60003f45070 */
[----:B------:R-:W2:Y:S01]  /*06d0*/  LDC.64 R6, c[0x0][0x468] ;  /* 0x00011a00ff067b82 */ /* 0x000ea20000000a00 */
[----:B------:R-:W-:Y:S02]  /*06e0*/  SHF.R.U32.HI R10, RZ, 0x1e, R13 ;  /* 0x0000001eff0a7819 */ /* 0x000fe4000001160d */
[----:B------:R-:W-:Y:S02]  /*06f0*/  @P5 IADD3 R20, P1, PT, R15, UR6, RZ ;  /* 0x000000060f145c10 */ /* 0x000fe4000ff3e0ff */
[----:B------:R-:W-:Y:S02]  /*0700*/  ISETP.NE.AND.EX P3, PT, R5, RZ, PT, P3 ;  /* 0x000000ff0500720c */ /* 0x000fe40003f65330 */
[----:B------:R-:W-:Y:S02]  /*0710*/  @P4 IADD3 R18, P0, PT, R15, R8, RZ ;  /* 0x000000080f124210 */ /* 0x000fe40007f1e0ff */
[----:B------:R-:W-:Y:S01]  /*0720*/  ISETP.NE.AND.EX P2, PT, R5, RZ, PT, P2 ;  /* 0x000000ff0500720c */ /* 0x000fe20003f45320 */
[----:B------:R-:W-:Y:S01]  /*0730*/  IMAD.MOV.U32 R0, RZ, RZ, -0x1 ;  /* 0xffffffffff007424 */ /* 0x000fe200078e00ff */
[C---:B------:R-:W-:Y:S01]  /*0740*/  @P5 IADD3.X R21, PT, PT, R10.reuse, UR7, RZ, P1, !PT ;  /* 0x000000070a155c10 */ /* 0x040fe20008ffe4ff */
[----:B------:R-:W-:Y:S01]  /*0750*/  @P4 IMAD.X R19, R10, 0x1, R9, P0 ;  /* 0x000000010a134824 */ /* 0x000fe200000e0609 */
[----:B------:R-:W3:Y:S01]  /*0760*/  @!P4 LDC.64 R4, c[0x0][0x488] ;  /* 0x00012200ff04cb82 */ /* 0x000ee20000000a00 */
[----:B----4-:R-:W-:-:S02]  /*0770*/  IMAD.WIDE.U32 R16, R13, 0x4, R16 ;  /* 0x000000040d107825 */ /* 0x010fc400078e0010 */
[----:B------:R-:W4:Y:S04]  /*0780*/  @P5 LDG.E R212, desc[UR22][R20.64] ;  /* 0x0000001614d45981 */ /* 0x000f28000c1e1900 */
[----:B------:R-:W4:Y:S01]  /*0790*/  @P4 LDG.E R211, desc[UR22][R18.64] ;  /* 0x0000001612d34981 */ /* 0x000f22000c1e1900 */
[----:B------:R-:W-:Y:S01]  /*07a0*/  IMAD.MOV.U32 R213, RZ, RZ, -0x1 ;  /* 0xffffffffffd57424 */ /* 0x000fe200078e00ff */
[----:B------:R-:W3:Y:S02]  /*07b0*/  @!P4 LDC R8, c[0x0][0x43c] ;  /* 0x00010f00ff08cb82 */ /* 0x000ee40000000800 */
[----:B-----5:R3:W5:Y:S04]  /*07c0*/  @P3 LDG.E R0, desc[UR22][R16.64] ;  /* 0x0000001610003981 */ /* 0x020768000c1e1900 */
[----:B------:R3:W5:Y:S01]  /*07d0*/  @P2 LDG.E R9, desc[UR22][R16.64+0x4] ;  /* 0x0000041610092981 */ /* 0x000762000c1e1900 */
[----:B-1----:R-:W-:-:S02]  /*07e0*/  ISETP.NE.AND P5, PT, R12, RZ, PT ;  /* 0x000000ff0c00720c */ /* 0x002fc40003fa5270 */
[----:B--2---:R-:W-:Y:S02]  /*07f0*/  ISETP.EQ.U32.AND P1, PT, R6, RZ, PT ;  /* 0x000000ff0600720c */ /* 0x004fe40003f22070 */
[----:B------:R-:W-:Y:S02]  /*0800*/  IADD3 R14, P0, PT, R15, R6, RZ ;  /* 0x000000060f0e7210 */ /* 0x000fe40007f1e0ff */
[----:B------:R-:W-:-:S03]  /*0810*/  ISETP.EQ.OR.EX P1, PT, R7, RZ, !P5, P1 ;  /* 0x000000ff0700720c */ /* 0x000fc60006f22710 */
[----:B------:R-:W-:Y:S01]  /*0820*/  IMAD.X R15, R10, 0x1, R7, P0 ;  /* 0x000000010a0f7824 */ /* 0x000fe200000e0607 */
[----:B------:R-:W1:Y:S09]  /*0830*/  @!P2 LDC R214, c[0x0][0x434] ;  /* 0x00010d00ffd6ab82 */ /* 0x000e720000000800 */
[----:B------:R2:W5:Y:S01]  /*0840*/  @!P1 LDG.E R213, desc[UR22][R14.64] ;  /* 0x000000160ed59981 */ /* 0x000562000c1e1900 */
[----:B------:R-:W-:-:S02]  /*0850*/  ISETP.NE.U32.AND P1, PT, R6, RZ, PT ;  /* 0x000000ff0600720c */ /* 0x000fc40003f25070 */
[----:B---3--:R-:W-:Y:S02]  /*0860*/  @!P4 ISETP.NE.U32.AND P0, PT, R4, RZ, PT ;  /* 0x000000ff0400c20c */ /* 0x008fe40003f05070 */
[----:B------:R-:W-:Y:S02]  /*0870*/  ISETP.NE.AND.EX P1, PT, R7, RZ, PT, P1 ;  /* 0x000000ff0700720c */ /* 0x000fe40003f25310 */
[----:B------:R-:W-:-:S04]  /*0880*/  @!P4 ISETP.NE.AND.EX P0, PT, R5, RZ, PT, P0 ;  /* 0x000000ff0500c20c */ /* 0x000fc80003f05300 */
[----:B------:R-:W-:Y:S01]  /*0890*/  @!P4 SEL R8, R8, RZ, P0 ;  /* 0x000000ff0808c207 */ /* 0x000fe20000000000 */
[----:B----4-:R-:W-:-:S06]  /*08a0*/  @P4 IMAD.IADD R211, R211, 0x1, -R212 ;  /* 0x00000001d3d34824 */ /* 0x010fcc00078e0ad4 */
[----:B-12---:R-:W-:Y:S05]  /*08b0*/  @!P1 BRA `(.L_x_1381) ;  /* 0x00000000000c9947 */ /* 0x006fea0003800000 */
[----:B------:R-:W2:Y:S02]  /*08c0*/  @P5 LDG.E R4, desc[UR22][R14.64+0x4] ;  /* 0x000004160e045981 */ /* 0x000ea4000c1e1900 */
[----:B--2--5:R-:W-:-:S06]  /*08d0*/  @P5 IADD3 R11, PT, PT, R4, -R213, RZ ;  /* 0x800000d5040b5210 */ /* 0x024fcc0007ffe0ff */
[----:B------:R1:W5:Y:S02]  /*08e0*/  @!P5 LDG.E R11, desc[UR22][R14.64] ;  /* 0x000000160e0bd981 */ /* 0x000364000c1e1900 */
.L_x_1381:
[----:B------:R-:W-:Y:S01]  /*08f0*/  IMAD.SHL.U32 R20, R192, 0x80, RZ ;  /* 0x00000080c0147824 */ /* 0x000fe200078e00ff */
[----:B-----5:R-:W-:Y:S01]  /*0900*/  @!P4 IADD3 R211, PT, PT, R8, R11, -R212 ;  /* 0x0000000b08d3c210 */ /* 0x020fe20007ffe8d4 */
[----:B------:R-:W-:-:S03]  /*0910*/  @P2 IMAD.IADD R214, R9, 0x1, -R0 ;  /* 0x0000000109d62824 */ /* 0x000fc600078e0a00 */
[----:B------:R-:W-:-:S13]  /*0920*/  ISETP.GT.AND P0, PT, R211, R20, PT ;  /* 0x00000014d300720c */ /* 0x000fda0003f04270 */
[----:B------:R-:W-:Y:S05]  /*0930*/  @!P0 BRA `(.L_x_1382) ;  /* 0x0000008800948947 */ /* 0x000fea0003800000 */
[----:B------:R-:W2:Y:S01]  /*0940*/  LDC R9, c[0x0][0x504] ;  /* 0x00014100ff097b82 */ /* 0x000ea20000000800 */
[----:B------:R-:W-:Y:S01]  /*0950*/  ISETP.NE.AND P4, PT, R0, -0x1, PT ;  /* 0xffffffff0000780c */ /* 0x000fe20003f85270 */
[----:B------:R-:W-:Y:S01]  /*0960*/  VIADD R6, R214, 0x7f ;  /* 0x0000007fd6067836 */ /* 0x000fe20000000000 */
[----:B------:R-:W-:Y:S02]  /*0970*/  IADD3 R208, PT, PT, R20, 0x80, R214 ;  /* 0x0000008014d07810 */ /* 0x000fe40007ffe0d6 */
[----:B------:R-:W-:Y:S02]  /*0980*/  ISETP.NE.AND P0, PT, R213, -0x1, PT ;  /* 0xffffffffd500780c */ /* 0x000fe40003f05270 */
[----:B------:R-:W-:-:S04]  /*0990*/  SHF.R.S32.HI R7, RZ, 0x1f, R6 ;  /* 0x0000001fff077819 */ /* 0x000fc80000011406 */
[----:B------:R-:W-:-:S03]  /*09a0*/  LEA.HI R7, R7, R6, RZ, 0x7 ;  /* 0x0000000607077211 */ /* 0x000fc600078f38ff */
[----:B-1----:R-:W1:Y:S01]  /*09b0*/  @!P4 LDC.64 R14, c[0x0][0x398] ;  /* 0x0000e600ff0ecb82 */ /* 0x002e620000000a00 */
[----:B------:R-:W-:-:S07]  /*09c0*/  SHF.R.S32.HI R7, RZ, 0x7, R7 ;  /* 0x00000007ff077819 */ /* 0x000fce0000011407 */
        /* <DEDUP_REMOVED lines=25> */
.L_x_1383:
[----:B------:R-:W1:Y:S01]  /*0b60*/  LDCU.64 UR14, c[0x0][0x3b8] ;  /* 0x00007700ff0e77ac */ /* 0x000e620008000a00 */
[----:B------:R-:W-:-:S05]  /*0b70*/  IADD3 R22, PT, PT, R212, R213, RZ ;  /* 0x000000d5d4167210 */ /* 0x000fca0007ffe0ff */
[C---:B-1----:R-:W-:Y:S02]  /*0b80*/  IMAD R11, R22.reuse, UR15, RZ ;  /* 0x0000000f160b7c24 */ /* 0x042fe4000f8e02ff */
[----:B------:R-:W-:-:S05]  /*0b90*/  IMAD.WIDE.U32 R22, R22, UR14, RZ ;  /* 0x0000000e16167c25 */ /* 0x000fca000f8e00ff */
[----:B------:R-:W-:Y:S02]  /*0ba0*/  IADD3 R11, PT, PT, R23, R11, RZ ;  /* 0x0000000b170b7210 */ /* 0x000fe40007ffe0ff */
.L_x_1384:
[----:B------:R-:W1:Y:S02]  /*0bb0*/  LDC R4, c[0x0][0x3e8] ;  /* 0x0000fa00ff047b82 */ /* 0x000e640000000800 */
[----:B-1----:R-:W-:-:S04]  /*0bc0*/  IABS R7, R4 ;  /* 0x0000000400077213 */ /* 0x002fc80000000000 */
[----:B------:R-:W1:Y:S08]  /*0bd0*/  I2F.RP R10, R7 ;  /* 0x00000007000a7306 */ /* 0x000e700000209400 */
[----:B-1----:R-:W1:Y:S02]  /*0be0*/  MUFU.RCP R8, R10 ;  /* 0x0000000a00087308 */ /* 0x002e640000001000 */
[----:B-1----:R-:W-:Y:S01]  /*0bf0*/  VIADD R8, R8, 0xffffffe ;  /* 0x0ffffffe08087836 */ /* 0x002fe20000000000 */
[----:B------:R-:W-:-:S05]  /*0c00*/  SHF.R.S32.HI R10, RZ, 0x1f, R20 ;  /* 0x0000001fff0a7819 */ /* 0x000fca0000011414 */
        /* <DEDUP_REMOVED lines=31> */
.L_x_1385:
[----:B------:R-:W1:Y:S01]  /*0e00*/  LDCU.64 UR12, c[0x0][0x3c0] ;  /* 0x00007800ff0c77ac */ /* 0x000e620008000a00 */
[----:B------:R-:W-:-:S05]  /*0e10*/  IADD3 R24, PT, PT, R212, R213, RZ ;  /* 0x000000d5d4187210 */ /* 0x000fca0007ffe0ff */
[C---:B-1----:R-:W-:Y:S02]  /*0e20*/  IMAD R19, R24.reuse, UR13, RZ ;  /* 0x0000000d18137c24 */ /* 0x042fe4000f8e02ff */
[----:B------:R-:W-:-:S05]  /*0e30*/  IMAD.WIDE.U32 R24, R24, UR12, RZ ;  /* 0x0000000c18187c25 */ /* 0x000fca000f8e00ff */
[----:B------:R-:W-:Y:S02]  /*0e40*/  IADD3 R19, PT, PT, R25, R19, RZ ;  /* 0x0000001319137210 */ /* 0x000fe40007ffe0ff */
.L_x_1386:
        /* <DEDUP_REMOVED lines=27> */
.L_x_1387:
[-C--:B------:R-:W-:Y:S02]  /*1000*/  IMAD R30, R27, R0.reuse, RZ ;  /* 0x000000001b1e7224 */ /* 0x080fe400078e02ff */
[----:B------:R-:W-:-:S05]  /*1010*/  IMAD.WIDE.U32 R32, R26, R0, RZ ;  /* 0x000000001a207225 */ /* 0x000fca00078e00ff */
[----:B------:R-:W-:-:S07]  /*1020*/  IADD3 R30, PT, PT, R33, R30, RZ ;  /* 0x0000001e211e7210 */ /* 0x000fce0007ffe0ff */
.L_x_1388:
        /* <DEDUP_REMOVED lines=20> */
.L_x_1389:
[----:B------:R-:W1:Y:S01]  /*1170*/  LDC R17, c[0x0][0x434] ;  /* 0x00010d00ff117b82 */ /* 0x000e620000000800 */
[----:B------:R-:W-:-:S04]  /*1180*/  IMAD R4, R13, R14, R187 ;  /* 0x0000000e0d047224 */ /* 0x000fc800078e02bb */
[----:B-1----:R-:W-:-:S03]  /*1190*/  IMAD R17, R4, R17, RZ ;  /* 0x0000001104117224 */ /* 0x002fc600078e02ff */
.L_x_1390:
        /* <DEDUP_REMOVED lines=11> */
.L_x_1391:
[----:B------:R-:W1:Y:S01]  /*1250*/  LDC R23, c[0x0][0x444] ;  /* 0x00011100ff177b82 */ /* 0x000e620000000800 */
[----:B------:R-:W-:-:S04]  /*1260*/  IMAD R0, R13, R14, R187 ;  /* 0x0000000e0d007224 */ /* 0x000fc800078e02bb */
[----:B-1----:R-:W-:-:S07]  /*1270*/  IMAD R23, R0, R23, RZ ;  /* 0x0000001700177224 */ /* 0x002fce00078e02ff */
.L_x_1392:
[----:B------:R-:W1:Y:S01]  /*1280*/  LDCU.128 UR8, c[0x0][0x590] ;  /* 0x0000b200ff0877ac */ /* 0x000e620008000c00 */
[----:B------:R-:W-:Y:S01]  /*1290*/  LOP3.LUT R28, R186, 0x18, RZ, 0xc0, !PT ;  /* 0x00000018ba1c7812 */ /* 0x000fe200078ec0ff */
[----:B------:R-:W2:Y:S01]  /*12a0*/  LDC.64 R4, c[0x0][0x3b0] ;  /* 0x0000ec00ff047b82 */ /* 0x000ea20000000a00 */
[----:B------:R-:W3:Y:S01]  /*12b0*/  S2R R12, SR_TID.X ;  /* 0x00000000000c7919 */ /* 0x000ee20000002100 */
[----:B------:R-:W-:Y:S01]  /*12c0*/  IMAD.MOV.U32 R29, RZ, RZ, RZ ;  /* 0x000000ffff1d7224 */ /* 0x000fe200078e00ff */
[----:B------:R-:W-:Y:S01]  /*12d0*/  IADD3 R36, P1, PT, R28, R36, RZ ;  /* 0x000000241c247210 */ /* 0x000fe20007f3e0ff */
[----:B------:R-:W4:Y:S01]  /*12e0*/  LDCU.64 UR16, c[0x0][0x3c8] ;  /* 0x00007900ff1077ac */ /* 0x000f220008000a00 */
[----:B------:R-:W5:Y:S01]  /*12f0*/  S2R R0, SR_TID.X ;  /* 0x0000000000007919 */ /* 0x000f620000002100 */
[----:B------:R-:W-:Y:S01]  /*1300*/  IMAD R203, R14, UR25, RZ ;  /* 0x000000190ecb7c24 */ /* 0x000fe2000f8e02ff */
[----:B------:R-:W-:Y:S01]  /*1310*/  ISETP.NE.AND P6, PT, RZ, UR24, PT ;  /* 0x00000018ff007c0c */ /* 0x000fe2000bfc5270 */
[----:B------:R-:W-:Y:S01]  /*1320*/  IMAD.X R37, RZ, RZ, R7, P1 ;  /* 0x000000ffff257224 */ /* 0x000fe200008e0607 */
[--C-:B------:R-:W-:Y:S01]  /*1330*/  IADD3 R32, P2, P1, R38, R32, R27.reuse ;  /* 0x0000002026207210 */ /* 0x100fe2000795e01b */
[----:B------:R-:W4:Y:S01]  /*1340*/  LDC.64 R6, c[0x0][0x5f8] ;  /* 0x00017e00ff067b82 */ /* 0x000f220000000a00 */
[----:B------:R-:W-:Y:S01]  /*1350*/  SHF.R.S32.HI R27, RZ, 0x1f, R27 ;  /* 0x0000001fff1b7819 */ /* 0x000fe2000001141b */
[----:B------:R-:W-:Y:S01]  /*1360*/  BSSY.RECONVERGENT B1, `(.L_x_1382) ;  /* 0x0000802000017945 */ /* 0x000fe20003800200 */
[----:B-1----:R-:W-:Y:S01]  /*1370*/  IMAD R18, R31, UR8, RZ ;  /* 0x000000081f127c24 */ /* 0x002fe2000f8e02ff */
[----:B------:R-:W-:Y:S01]  /*1380*/  USHF.L.U64.HI UR24, UR8, 0x6, UR9 ;  /* 0x0000000608187899 */ /* 0x000fe20008010209 */
[----:B------:R-:W-:Y:S01]  /*1390*/  IMAD.WIDE.U32 R36, R21, UR8, R36 ;  /* 0x0000000815247c25 */ /* 0x000fe2000f8e0024 */
[----:B------:R-:W-:-:S02]  /*13a0*/  USHF.L.U32 UR25, UR8, 0x6, URZ ;  /* 0x0000000608197899 */ /* 0x000fc400080006ff */
[----:B------:R-:W1:Y:S01]  /*13b0*/  LDC.64 R220, c[0x0][0x420] ;  /* 0x00010800ffdc7b82 */ /* 0x000e620000000a00 */
[----:B------:R-:W-:Y:S02]  /*13c0*/  IMAD R18, R21, UR9, R18 ;  /* 0x0000000915127c24 */ /* 0x000fe4000f8e0212 */
[----:B--2---:R-:W-:Y:S02]  /*13d0*/  IMAD R26, R31, R4, RZ ;  /* 0x000000041f1a7224 */ /* 0x004fe400078e02ff */
[----:B------:R-:W-:-:S03]  /*13e0*/  IMAD.IADD R37, R37, 0x1, R18 ;  /* 0x0000000125257824 */ /* 0x000fc600078e0212 */
[----:B------:R-:W2:Y:S01]  /*13f0*/  LDC R18, c[0x0][0x508] ;  /* 0x00014200ff127b82 */ /* 0x000ea20000000800 */
[----:B------:R-:W-:-:S04]  /*1400*/  IMAD.WIDE.U32 R38, R21, R4, R28 ;  /* 0x0000000415267225 */ /* 0x000fc800078e001c */
[----:B------:R-:W-:Y:S01]  /*1410*/  IMAD.WIDE.U32 R36, R187, UR10, R36 ;  /* 0x0000000abb247c25 */ /* 0x000fe2000f8e0024 */
[----:B------:R-:W-:-:S03]  /*1420*/  IADD3 R34, P3, PT, R34, R38, RZ ;  /* 0x0000002622227210 */ /* 0x000fc60007f7e0ff */
[----:B------:R-:W-:Y:S01]  /*1430*/  IMAD R26, R21, R5, R26 ;  /* 0x00000005151a7224 */ /* 0x000fe200078e021a */
[----:B------:R-:W-:Y:S01]  /*1440*/  IADD3.X R21, PT, PT, R25, R30, R27, P2, P1 ;  /* 0x0000001e19157210 */ /* 0x000fe200017e241b */
[----:B------:R-:W-:Y:S01]  /*1450*/  IMAD R31, R187, UR11, R37 ;  /* 0x0000000bbb1f7c24 */ /* 0x000fe2000f8e0225 */
[----:B------:R-:W1:Y:S01]  /*1460*/  LDCU.64 UR10, c[0x0][0x550] ;  /* 0x0000aa00ff0a77ac */ /* 0x000e620008000a00 */
[----:B------:R-:W-:Y:S01]  /*1470*/  IMAD.MOV.U32 R30, RZ, RZ, R36 ;  /* 0x000000ffff1e7224 */ /* 0x000fe200078e0024 */
[----:B------:R-:W-:Y:S01]  /*1480*/  IADD3.X R35, PT, PT, R15, R39, R26, P3, !PT ;  /* 0x000000270f237210 */ /* 0x000fe20001ffe41a */
[----:B----4-:R-:W-:Y:S01]  /*1490*/  IMAD.WIDE.U32 R26, R6, UR20, RZ ;  /* 0x00000014061a7c25 */ /* 0x010fe2000f8e00ff */
[----:B---3--:R-:W-:Y:S02]  /*14a0*/  SHF.R.U32.HI R15, RZ, 0x2, R12 ;  /* 0x00000002ff0f7819 */ /* 0x008fe4000001160c */
[----:B-----5:R-:W-:Y:S01]  /*14b0*/  LOP3.LUT R222, R0, 0x1f, RZ, 0xc0, !PT ;  /* 0x0000001f00de7812 */ /* 0x020fe200078ec0ff */
[----:B------:R-:W-:Y:S01]  /*14c0*/  IMAD.WIDE.U32 R34, R187, UR16, R34 ;  /* 0x00000010bb227c25 */ /* 0x000fe2000f8e0022 */
[----:B------:R-:W-:-:S03]  /*14d0*/  SEL R26, R26, RZ, P6 ;  /* 0x000000ff1a1a7207 */ /* 0x000fc60003000000 */
[----:B------:R-:W-:Y:S01]  /*14e0*/  IMAD.WIDE.U32 R30, R15, UR8, R30 ;  /* 0x000000080f1e7c25 */ /* 0x000fe2000f8e001e */
[----:B--2---:R-:W-:-:S03]  /*14f0*/  IADD3 R208, PT, PT, R208, -R18, -R211 ;  /* 0x80000012d0d07210 */ /* 0x004fc60007ffe8d3 */
[----:B------:R-:W-:Y:S01]  /*1500*/  IMAD R201, R15, UR9, R31 ;  /* 0x000000090fc97c24 */ /* 0x000fe2000f8e021f */
[----:B------:R-:W2:Y:S01]  /*1510*/  LDCU.64 UR8, c[0x0][0x380] ;  /* 0x00007000ff0877ac */ /* 0x000ea20008000a00 */
[----:B------:R-:W-:Y:S01]  /*1520*/  VIADD R18, R208, 0xffffff80 ;  /* 0xffffff80d0127836 */ /* 0x000fe20000000000 */
[----:B-1----:R-:W-:Y:S01]  /*1530*/  LEA R200, P3, R30, UR10, 0x1 ;  /* 0x0000000a1ec87c11 */ /* 0x002fe2000f8608ff */
[----:B------:R-:W-:Y:S02]  /*1540*/  IMAD R25, R190, R203, R222 ;  /* 0x000000cbbe197224 */ /* 0x000fe400078e02de */
[----:B------:R-:W-:Y:S01]  /*1550*/  IMAD R6, R7, UR20, R27 ;  /* 0x0000001407067c24 */ /* 0x000fe2000f8e021b */
[----:B------:R-:W-:Y:S01]  /*1560*/  SHF.R.S32.HI R195, RZ, 0x1f, R18 ;  /* 0x0000001fffc37819 */ /* 0x000fe20000011412 */
[----:B------:R-:W-:Y:S01]  /*1570*/  IMAD R31, R187, UR17, R35 ;  /* 0x00000011bb1f7c24 */ /* 0x000fe2000f8e0223 */
[----:B------:R-:W-:Y:S01]  /*1580*/  LEA.HI.X R201, R30, UR11, R201, 0x1, P3 ;  /* 0x0000000b1ec97c11 */ /* 0x000fe200098f0cc9 */
[----:B------:R-:W1:Y:S01]  /*1590*/  LDCU.64 UR16, c[0x0][0x570] ;  /* 0x0000ae00ff1077ac */ /* 0x000e620008000a00 */
[----:B------:R-:W-:Y:S01]  /*15a0*/  IMAD.MOV.U32 R30, RZ, RZ, R34 ;  /* 0x000000ffff1e7224 */ /* 0x000fe200078e0022 */
[----:B------:R-:W-:Y:S01]  /*15b0*/  LEA.HI R195, R195, R18, RZ, 0x7 ;  /* 0x00000012c3c37211 */ /* 0x000fe200078f38ff */
[----:B------:R-:W-:Y:S01]  /*15c0*/  IMAD R18, R210, 0x80, R23 ;  /* 0x00000080d2127824 */ /* 0x000fe200078e0217 */
[----:B------:R-:W-:Y:S01]  /*15d0*/  IADD3 R32, P2, P1, R25, R32, R26 ;  /* 0x0000002019207210 */ /* 0x000fe2000795e01a */
[----:B------:R-:W-:Y:S01]  /*15e0*/  IMAD.WIDE.U32 R30, R15, R4, R30 ;  /* 0x000000040f1e7225 */ /* 0x000fe200078e001e */
[----:B------:R-:W3:Y:S01]  /*15f0*/  LDC.64 R26, c[0x0][0x5e8] ;  /* 0x00017a00ff1a7b82 */ /* 0x000ee20000000a00 */
[----:B------:R-:W-:-:S02]  /*1600*/  SHF.R.S32.HI R7, RZ, 0x1f, R25 ;  /* 0x0000001fff077819 */ /* 0x000fc40000011419 */
[----:B------:R-:W-:Y:S01]  /*1610*/  SEL R6, R6, RZ, P6 ;  /* 0x000000ff06067207 */ /* 0x000fe20003000000 */
[----:B------:R-:W-:Y:S01]  /*1620*/  IMAD R199, R15, R5, R31 ;  /* 0x000000050fc77224 */ /* 0x000fe200078e021f */
[----:B------:R-:W-:Y:S02]  /*1630*/  SHF.R.S32.HI R195, RZ, 0x7, R195 ;  /* 0x00000007ffc37819 */ /* 0x000fe400000114c3 */
[----:B------:R-:W-:Y:S02]  /*1640*/  IADD3.X R6, PT, PT, R7, R21, R6, P2, P1 ;  /* 0x0000001507067210 */ /* 0x000fe400017e2406 */
[----:B------:R-:W-:Y:S02]  /*1650*/  SHF.L.U32 R21, R203, 0x7, RZ ;  /* 0x00000007cb157819 */ /* 0x000fe400000006ff */
[----:B--2---:R-:W-:Y:S02]  /*1660*/  LEA R198, P2, R30, UR8, 0x1 ;  /* 0x000000081ec67c11 */ /* 0x004fe4000f8408ff */
[----:B------:R-:W-:-:S02]  /*1670*/  VIMNMX R195, PT, PT, RZ, R195, !PT ;  /* 0x000000c3ffc37248 */ /* 0x000fc40007fe0100 */
[C---:B------:R-:W-:Y:S02]  /*1680*/  IADD3 R7, P1, PT, R21.reuse, R32, RZ ;  /* 0x0000002015077210 */ /* 0x040fe40007f3e0ff */
[----:B------:R-:W-:Y:S02]  /*1690*/  LEA.HI.X R199, R30, UR9, R199, 0x1, P2 ;  /* 0x000000091ec77c11 */ /* 0x000fe400090f0cc7 */
[----:B------:R-:W-:Y:S02]  /*16a0*/  ISETP.GT.AND P2, PT, R16, R195, PT ;  /* 0x000000c31000720c */ /* 0x000fe40003f44270 */
[----:B------:R-:W-:Y:S01]  /*16b0*/  LEA.HI.X.SX32 R6, R21, R6, 0x1, P1 ;  /* 0x0000000615067211 */ /* 0x000fe200008f0eff */
[----:B------:R-:W-:Y:S01]  /*16c0*/  IMAD.SHL.U32 R21, R4, 0x40, RZ ;  /* 0x0000004004157824 */ /* 0x000fe200078e00ff */
[----:B-1----:R-:W-:Y:S01]  /*16d0*/  LEA R218, P1, R7, UR16, 0x2 ;  /* 0x0000001007da7c11 */ /* 0x002fe2000f8210ff */
[----:B---3--:R-:W-:-:S03]  /*16e0*/  IMAD.WIDE R196, R18, 0x4, R26 ;  /* 0x0000000412c47825 */ /* 0x008fc600078e021a */
[----:B------:R-:W-:Y:S01]  /*16f0*/  LEA.HI.X R219, R7, UR17, R6, 0x2, P1 ;  /* 0x0000001107db7c11 */ /* 0x000fe200088f1406 */
[----:B------:R-:W-:Y:S01]  /*1700*/  IMAD R7, R210, 0x80, R17 ;  /* 0x00000080d2077824 */ /* 0x000fe200078e0211 */
[----:B------:R-:W-:Y:S02]  /*1710*/  IADD3 R17, P1, PT, R15, 0x40, RZ ;  /* 0x000000400f117810 */ /* 0x000fe40007f3e0ff */
[----:B------:R-:W-:Y:S01]  /*1720*/  SHF.L.U64.HI R6, R4, 0x6, R5 ;  /* 0x0000000604067819 */ /* 0x000fe20000010205 */
[----:B------:R-:W-:Y:S01]  /*1730*/  IMAD.WIDE R220, R7, 0x4, R220 ;  /* 0x0000000407dc7825 */ /* 0x000fe200078e02dc */
[----:B------:R-:W-:-:S03]  /*1740*/  IADD3 R5, PT, PT, R15, 0x40, RZ ;  /* 0x000000400f057810 */ /* 0x000fc60007ffe0ff */
        /* <DEDUP_REMOVED lines=14> */
.L_x_1394:
[----:B------:R-:W1:Y:S01]  /*1830*/  LDCU.64 UR12, c[0x0][0x5c0] ;  /* 0x0000b800ff0c77ac */ /* 0x000e620008000a00 */
[----:B------:R-:W-:-:S05]  /*1840*/  IADD3 R0, PT, PT, R212, R213, RZ ;  /* 0x000000d5d4007210 */ /* 0x000fca0007ffe0ff */
[C---:B-1----:R-:W-:Y:S02]  /*1850*/  IMAD R4, R0.reuse, UR13, RZ ;  /* 0x0000000d00047c24 */ /* 0x042fe4000f8e02ff */
[----:B------:R-:W-:-:S05]  /*1860*/  IMAD.WIDE.U32 R6, R0, UR12, RZ ;  /* 0x0000000c00067c25 */ /* 0x000fca000f8e00ff */
[----:B------:R-:W-:Y:S02]  /*1870*/  IADD3 R0, PT, PT, R7, R4, RZ ;  /* 0x0000000407007210 */ /* 0x000fe40007ffe0ff */
[----:B------:R-:W-:Y:S02]  /*1880*/  MOV R4, R6 ;  /* 0x0000000600047202 */ /* 0x000fe40000000f00 */
.L_x_1395:
        /* <DEDUP_REMOVED lines=11> */
.L_x_1396:
[----:B------:R-:W1:Y:S01]  /*1940*/  LDCU.64 UR10, c[0x0][0x5c8] ;  /* 0x0000b900ff0a77ac */ /* 0x000e620008000a00 */
[----:B------:R-:W-:-:S05]  /*1950*/  IADD3 R212, PT, PT, R212, R213, RZ ;  /* 0x000000d5d4d47210 */ /* 0x000fca0007ffe0ff */
[C---:B-1----:R-:W-:Y:S02]  /*1960*/  IMAD R13, R212.reuse, UR11, RZ ;  /* 0x0000000bd40d7c24 */ /* 0x042fe4000f8e02ff */
[----:B------:R-:W-:-:S05]  /*1970*/  IMAD.WIDE.U32 R8, R212, UR10, RZ ;  /* 0x0000000ad4087c25 */ /* 0x000fca000f8e00ff */
[----:B------:R-:W-:-:S07]  /*1980*/  IADD3 R13, PT, PT, R9, R13, RZ ;  /* 0x0000000d090d7210 */ /* 0x000fce0007ffe0ff */
.L_x_1397:
[----:B------:R-:W-:Y:S01]  /*1990*/  IADD3 R12, PT, PT, -R20, R211, RZ ;  /* 0x000000d3140c7210 */ /* 0x000fe20007ffe1ff */
        /* <DEDUP_REMOVED lines=28> */
[----:B------:R2:W-:Y:S04]  /*1b60*/  STG.E.128 desc[UR22][R6.64], RZ ;  /* 0x000000ff06007986 */ /* 0x0005e8000c101d16 */
.L_x_1399:
[----:B------:R-:W-:Y:S05]  /*1b70*/  BSYNC.RECONVERGENT B0 ;  /* 0x0000000000007941 */ /* 0x000fea0003800200 */
.L_x_1398:
[----:B------:R-:W3:Y:S01]  /*1b80*/  LDCU.64 UR8, c[0x0][0x5e0] ;  /* 0x0000bc00ff0877ac */ /* 0x000ee20008000a00 */
[----:B------:R-:W-:Y:S02]  /*1b90*/  IMAD R5, R10, UR10, RZ ;  /* 0x0000000a0a057c24 */ /* 0x000fe4000f8e02ff */
[----:B------:R-:W-:-:S04]  /*1ba0*/  IMAD.WIDE.U32 R28, R20, UR10, R28 ;  /* 0x0000000a141c7c25 */ /* 0x000fc8000f8e001c */
[----:B------:R-:W-:Y:S01]  /*1bb0*/  IMAD R20, R20, UR11, R5 ;  /* 0x0000000b14147c24 */ /* 0x000fe2000f8e0205 */
[----:B-12---:R-:W-:Y:S01]  /*1bc0*/  IADD3 R6, P0, PT, R8, R28, RZ ;  /* 0x0000001c08067210 */ /* 0x006fe20007f1e0ff */
[----:B------:R-:W1:Y:S03]  /*1bd0*/  @!P2 LDC.64 R4, c[0x0][0x568] ;  /* 0x00015a00ff04ab82 */ /* 0x000e660000000a00 */
        /* <DEDUP_REMOVED lines=20> */
.L_x_1393:
[C---:B------:R-:W-:Y:S01]  /*1d20*/  IMAD R16, R210.reuse, -0x80, R214 ;  /* 0xffffff80d2107824 */ /* 0x040fe200078e02d6 */
[----:B------:R-:W-:Y:S01]  /*1d30*/  LOP3.LUT R4, R210, 0x80000001, RZ, 0xc0, !PT ;  /* 0x80000001d2047812 */ /* 0x000fe200078ec0ff */
[C---:B------:R-:W-:Y:S01]  /*1d40*/  IMAD R7, R10.reuse, UR14, RZ ;  /* 0x0000000e0a077c24 */ /* 0x040fe2000f8e02ff */
[----:B------:R-:W1:Y:S01]  /*1d50*/  LDCU.64 UR10, c[0x0][0x3d0] ;  /* 0x00007a00ff0a77ac */ /* 0x000e620008000a00 */
[----:B------:R-:W-:Y:S01]  /*1d60*/  IMAD R25, R10, UR12, RZ ;  /* 0x0000000c0a197c24 */ /* 0x000fe2000f8e02ff */
[-C--:B------:R-:W-:Y:S01]  /*1d70*/  ISETP.GE.AND P3, PT, R5, R16.reuse, PT ;  /* 0x000000100500720c */ /* 0x080fe20003f66270 */
[--C-:B------:R-:W-:Y:S01]  /*1d80*/  IMAD.WIDE.U32 R30, R20, UR14, R28.reuse ;  /* 0x0000000e141e7c25 */ /* 0x100fe2000f8e001c */
[----:B------:R-:W-:Y:S01]  /*1d90*/  ISETP.NE.AND P5, PT, R4, 0x1, PT ;  /* 0x000000010400780c */ /* 0x000fe20003fa5270 */
[----:B------:R-:W2:Y:S01]  /*1da0*/  LDCU.64 UR8, c[0x0][0x3d8] ;  /* 0x00007b00ff0877ac */ /* 0x000ea20008000a00 */
[----:B------:R-:W-:Y:S01]  /*1db0*/  ISETP.GE.AND P4, PT, R15, R16, PT ;  /* 0x000000100f00720c */ /* 0x000fe20003f86270 */
[----:B------:R-:W-:Y:S01]  /*1dc0*/  IMAD.U32 R23, RZ, RZ, UR25 ;  /* 0x00000019ff177e24 */ /* 0x000fe2000f8e00ff */
[----:B------:R-:W-:Y:S01]  /*1dd0*/  IADD3 R22, P1, PT, R22, R30, RZ ;  /* 0x0000001e16167210 */ /* 0x000fe20007f3e0ff */
[----:B------:R-:W-:Y:S01]  /*1de0*/  IMAD.WIDE.U32 R28, R20, UR12, R28 ;  /* 0x0000000c141c7c25 */ /* 0x000fe2000f8e001c */
[----:B------:R-:W-:Y:S01]  /*1df0*/  @P6 BAR.SYNC.DEFER_BLOCKING 0x0 ;  /* 0x0000000000006b1d */ /* 0x000fe20000010000 */
[----:B------:R-:W-:-:S02]  /*1e00*/  SEL R176, RZ, 0x2000, P5 ;  /* 0x00002000ffb07807 */ /* 0x000fc40002800000 */
[C---:B------:R-:W-:Y:S02]  /*1e10*/  IMAD R26, R20.reuse, UR15, R7 ;  /* 0x0000000f141a7c24 */ /* 0x040fe4000f8e0207 */
[----:B------:R-:W-:Y:S01]  /*1e20*/  IMAD R25, R20, UR13, R25 ;  /* 0x0000000d14197c24 */ /* 0x000fe2000f8e0219 */
[----:B------:R-:W-:Y:S01]  /*1e30*/  @!P3 LEA R32, P0, R23, R200, 0x1 ;  /* 0x000000c81720b211 */ /* 0x000fe200078008ff */
[----:B------:R-:W-:Y:S01]  /*1e40*/  IMAD.IADD R20, R211, 0x1, -R20 ;  /* 0x00000001d3147824 */ /* 0x000fe200078e0a14 */
[----:B------:R-:W-:Y:S01]  /*1e50*/  IADD3.X R23, PT, PT, R11, R31, R26, P1, !PT ;  /* 0x0000001f0b177210 */ /* 0x000fe20000ffe41a */
[----:B------:R-:W-:Y:S01]  /*1e60*/  IMAD.U32 R10, RZ, RZ, UR25 ;  /* 0x00000019ff0a7e24 */ /* 0x000fe2000f8e00ff */
[----:B------:R-:W3:Y:S01]  /*1e70*/  LDC.64 R34, c[0x0][0x528] ;  /* 0x00014a00ff227b82 */ /* 0x000ee20000000a00 */
[----:B------:R-:W-:Y:S01]  /*1e80*/  IMAD.U32 R4, RZ, RZ, UR24 ;  /* 0x00000018ff047e24 */ /* 0x000fe2000f8e00ff */
[-C--:B------:R-:W-:Y:S01]  /*1e90*/  ISETP.GE.AND P2, PT, R5, R20.reuse, PT ;  /* 0x000000140500720c */ /* 0x080fe20003f46270 */
[----:B-1----:R-:W-:Y:S01]  /*1ea0*/  IMAD.WIDE.U32 R22, R9, UR10, R22 ;  /* 0x0000000a09167c25 */ /* 0x002fe2000f8e0016 */
[----:B------:R-:W-:-:S02]  /*1eb0*/  ISETP.GE.AND P1, PT, R15, R20, PT ;  /* 0x000000140f00720c */ /* 0x000fc40003f26270 */
[----:B------:R-:W-:Y:S01]  /*1ec0*/  @!P3 LEA.HI.X R33, R10, R201, R4, 0x1, P0 ;  /* 0x000000c90a21b211 */ /* 0x000fe200000f0c04 */
[----:B--2---:R-:W-:Y:S01]  /*1ed0*/  IMAD R26, R8, UR8, RZ ;  /* 0x00000008081a7c24 */ /* 0x004fe2000f8e02ff */
[----:B------:R-:W-:Y:S01]  /*1ee0*/  IADD3 R30, P0, PT, R24, R28, RZ ;  /* 0x0000001c181e7210 */ /* 0x000fe20007f1e0ff */
[----:B------:R-:W-:Y:S02]  /*1ef0*/  IMAD R28, R8, UR10, RZ ;  /* 0x0000000a081c7c24 */ /* 0x000fe4000f8e02ff */
[----:B------:R-:W-:Y:S01]  /*1f00*/  IMAD.MOV.U32 R207, RZ, RZ, 0x7f800000 ;  /* 0x7f800000ffcf7424 */ /* 0x000fe200078e00ff */
[----:B------:R-:W-:Y:S01]  /*1f10*/  IADD3.X R31, PT, PT, R19, R29, R25, P0, !PT ;  /* 0x0000001d131f7210 */ /* 0x000fe200007fe419 */
[----:B------:R-:W-:Y:S01]  /*1f20*/  IMAD R28, R9, UR11, R28 ;  /* 0x0000000b091c7c24 */ /* 0x000fe2000f8e021c */
[----:B------:R-:W-:Y:S01]  /*1f30*/  @!P3 LEA R20, P0, R21, R198, 0x1 ;  /* 0x000000c61514b211 */ /* 0x000fe200078008ff */
[----:B------:R-:W1:Y:S01]  /*1f40*/  @!P2 LDC.64 R4, c[0x0][0x390] ;  /* 0x0000e400ff04ab82 */ /* 0x000e620000000a00 */
[----:B------:R-:W-:Y:S01]  /*1f50*/  IMAD R26, R9, UR9, R26 ;  /* 0x00000009091a7c24 */ /* 0x000fe2000f8e021a */
[----:B------:R-:W-:Y:S01]  /*1f60*/  @!PT LDS RZ, [RZ] ;  /* 0x00000000fffff984 */ /* 0x000fe20000000800 */
[----:B------:R-:W-:Y:S01]  /*1f70*/  @!PT LDS RZ, [RZ] ;  /* 0x00000000fffff984 */ /* 0x000fe20000000800 */
[----:B------:R-:W-:Y:S01]  /*1f80*/  @!PT LDS RZ, [RZ] ;  /* 0x00000000fffff984 */ /* 0x000fe20000000800 */
[----:B------:R-:W-:Y:S01]  /*1f90*/  @!P4 LDGSTS.E.BYPASS.LTC128B.128 [R191+0x4000], desc[UR22][R200.64] ;  /* 0x04000000c8bfcfae */ /* 0x000fe2000b981a16 */
[----:B------:R-:W-:Y:S01]  /*1fa0*/  @!P3 LEA.HI.X R21, R21, R199, R6, 0x1, P0 ;  /* 0x000000c71515b211 */ /* 0x000fe200000f0c06 */
[----:B------:R-:W-:Y:S01]  /*1fb0*/  IMAD.IADD R29, R23, 0x1, R28 ;  /* 0x00000001171d7824 */ /* 0x000fe200078e021c */
[----:B------:R-:W2:Y:S01]  /*1fc0*/  LDCU UR11, c[0x0][0x590] ;  /* 0x0000b200ff0b77ac */ /* 0x000ea20008000800 */
[----:B------:R-:W-:Y:S01]  /*1fd0*/  IMAD.WIDE.U32 R30, R9, UR8, R30 ;  /* 0x00000008091e7c25 */ /* 0x000fe2000f8e001e */
[----:B------:R4:W-:Y:S01]  /*1fe0*/  @P4 STS.128 [R191+0x4000], RZ ;  /* 0x004000ffbf004388 */ /* 0x0009e20000000c00 */
[----:B------:R-:W2:Y:S02]  /*1ff0*/  @!P2 LDC.64 R6, c[0x0][0x388] ;  /* 0x0000e200ff06ab82 */ /* 0x000ea40000000a00 */
[----:B------:R-:W-:Y:S01]  /*2000*/  IMAD.MOV.U32 R204, RZ, RZ, 0x7f800000 ;  /* 0x7f800000ffcc7424 */ /* 0x000fe200078e00ff */
[----:B------:R4:W-:Y:S01]  /*2010*/  @P3 STS.128 [R191+0x5000], RZ ;  /* 0x005000ffbf003388 */ /* 0x0009e20000000c00 */
[----:B------:R-:W-:-:S02]  /*2020*/  @!P1 IMAD.MOV.U32 R28, RZ, RZ, R22 ;  /* 0x000000ffff1c9224 */ /* 0x000fc400078e0016 */
[----:B------:R-:W-:Y:S01]  /*2030*/  IMAD.MOV.U32 R206, RZ, RZ, 0x7f800000 ;  /* 0x7f800000ffce7424 */ /* 0x000fe200078e00ff */
[----:B------:R-:W-:Y:S01]  /*2040*/  @!PT LDS RZ, [RZ] ;  /* 0x00000000fffff984 */ /* 0x000fe20000000800 */
[----:B------:R-:W-:Y:S01]  /*2050*/  @!PT LDS RZ, [RZ] ;  /* 0x00000000fffff984 */ /* 0x000fe20000000800 */
[----:B------:R-:W-:Y:S01]  /*2060*/  @!PT LDS RZ, [RZ] ;  /* 0x00000000fffff984 */ /* 0x000fe20000000800 */
[----:B------:R3:W-:Y:S01]  /*2070*/  @!P3 LDGSTS.E.BYPASS.LTC128B.128 [R191+0x5000], desc[UR22][R32.64] ;  /* 0x0500000020bfbfae */ /* 0x0007e2000b981a16 */
[----:B------:R-:W4:Y:S01]  /*2080*/  @!P1 LDC.64 R10, c[0x0][0x388] ;  /* 0x0000e200ff0a9b82 */ /* 0x000f220000000a00 */
[----:B------:R-:W-:Y:S02]  /*2090*/  @!P2 IMAD.MOV.U32 R24, RZ, RZ, R22 ;  /* 0x000000ffff18a224 */ /* 0x000fe400078e0016 */
[----:B------:R-:W-:Y:S01]  /*20a0*/  IMAD.MOV.U32 R205, RZ, RZ, 0x7f800000 ;  /* 0x7f800000ffcd7424 */ /* 0x000fe200078e00ff */
[----:B------:R-:W-:Y:S01]  /*20b0*/  CS2R R154, SRZ ;  /* 0x00000000009a7805 */ /* 0x000fe2000001ff00 */
[----:B------:R-:W-:Y:S01]  /*20c0*/  @!P2 IMAD.MOV.U32 R25, RZ, RZ, R29 ;  /* 0x000000ffff19a224 */ /* 0x000fe200078e001d */
[----:B------:R-:W-:Y:S01]  /*20d0*/  CS2R R152, SRZ ;  /* 0x0000000000987805 */ /* 0x000fe2000001ff00 */
[C---:B------:R-:W-:Y:S01]  /*20e0*/  @!P2 IMAD R22, R18.reuse, UR14, RZ ;  /* 0x0000000e1216ac24 */ /* 0x040fe2000f8e02ff */
[----:B------:R-:W4:Y:S01]  /*20f0*/  @!P1 LDC.64 R8, c[0x0][0x390] ;  /* 0x0000e400ff089b82 */ /* 0x000f220000000a00 */
[----:B------:R-:W-:Y:S01]  /*2100*/  IMAD.IADD R27, R31, 0x1, R26 ;  /* 0x000000011f1b7824 */ /* 0x000fe200078e021a */
[----:B------:R-:W-:Y:S01]  /*2110*/  CS2R R158, SRZ ;  /* 0x00000000009e7805 */ /* 0x000fe2000001ff00 */
[C---:B------:R-:W-:Y:S01]  /*2120*/  @!P2 IMAD R22, R17.reuse, UR15, R22 ;  /* 0x0000000f1116ac24 */ /* 0x040fe2000f8e0216 */
[----:B------:R-:W-:Y:S01]  /*2130*/  CS2R R156, SRZ ;  /* 0x00000000009c7805 */ /* 0x000fe2000001ff00 */
[----:B------:R-:W-:Y:S01]  /*2140*/  @!P2 IMAD R18, R18, UR12, RZ ;  /* 0x0000000c1212ac24 */ /* 0x000fe2000f8e02ff */
[----:B------:R-:W-:Y:S01]  /*2150*/  CS2R R150, SRZ ;  /* 0x0000000000967805 */ /* 0x000fe2000001ff00 */
[----:B------:R-:W-:Y:S01]  /*2160*/  @!P2 IMAD.MOV.U32 R31, RZ, RZ, R27 ;  /* 0x000000ffff1fa224 */ /* 0x000fe200078e001b */
[----:B------:R-:W-:Y:S01]  /*2170*/  CS2R R148, SRZ ;  /* 0x0000000000947805 */ /* 0x000fe2000001ff00 */
[----:B------:R-:W-:Y:S01]  /*2180*/  @!P1 IMAD.MOV.U32 R26, RZ, RZ, R30 ;  /* 0x000000ffff1a9224 */ /* 0x000fe200078e001e */
[----:B------:R-:W-:Y:S01]  /*2190*/  CS2R R146, SRZ ;  /* 0x0000000000927805 */ /* 0x000fe2000001ff00 */
[C---:B------:R-:W-:Y:S01]  /*21a0*/  @!P2 IMAD R18, R17.reuse, UR13, R18 ;  /* 0x0000000d1112ac24 */ /* 0x040fe2000f8e0212 */
[----:B------:R-:W-:Y:S01]  /*21b0*/  CS2R R144, SRZ ;  /* 0x0000000000907805 */ /* 0x000fe2000001ff00 */
[----:B------:R-:W-:Y:S01]  /*21c0*/  @!P2 IMAD.WIDE.U32 R30, R17, UR12, R30 ;  /* 0x0000000c111eac25 */ /* 0x000fe2000f8e001e */
[----:B------:R-:W-:-:S02]  /*21d0*/  CS2R R138, SRZ ;  /* 0x00000000008a7805 */ /* 0x000fc4000001ff00 */
[----:B------:R-:W-:Y:S02]  /*21e0*/  CS2R R136, SRZ ;  /* 0x0000000000887805 */ /* 0x000fe4000001ff00 */
[----:B------:R-:W-:Y:S01]  /*21f0*/  CS2R R142, SRZ ;  /* 0x00000000008e7805 */ /* 0x000fe2000001ff00 */
[----:B------:R-:W-:Y:S01]  /*2200*/  @!P2 IMAD.IADD R18, R31, 0x1, R18 ;  /* 0x000000011f12a824 */ /* 0x000fe200078e0212 */
[----:B------:R-:W-:Y:S01]  /*2210*/  CS2R R140, SRZ ;  /* 0x00000000008c7805 */ /* 0x000fe2000001ff00 */
[----:B---3--:R-:W-:Y:S01]  /*2220*/  @!P2 IMAD.WIDE.U32 R32, R17, UR14, R24 ;  /* 0x0000000e1120ac25 */ /* 0x008fe2000f8e0018 */
[----:B------:R-:W-:Y:S02]  /*2230*/  CS2R R134, SRZ ;  /* 0x0000000000867805 */ /* 0x000fe4000001ff00 */
[----:B------:R-:W-:Y:S02]  /*2240*/  CS2R R132, SRZ ;  /* 0x0000000000847805 */ /* 0x000fe4000001ff00 */
[----:B------:R-:W-:Y:S01]  /*2250*/  CS2R R130, SRZ ;  /* 0x0000000000827805 */ /* 0x000fe2000001ff00 */
[----:B------:R-:W-:Y:S01]  /*2260*/  @!P2 IMAD.IADD R22, R33, 0x1, R22 ;  /* 0x000000012116a824 */ /* 0x000fe200078e0216 */
[C---:B--2---:R-:W-:Y:S01]  /*2270*/  @!P2 LEA R6, P0, R32.reuse, R6, 0x1 ;  /* 0x000000062006a211 */ /* 0x044fe200078008ff */
[----:B------:R-:W-:Y:S01]  /*2280*/  IMAD.IADD R209, R191, 0x1, R176 ;  /* 0x00000001bfd17824 */ /* 0x000fe200078e02b0 */
[----:B------:R-:W-:Y:S01]  /*2290*/  CS2R R128, SRZ ;  /* 0x0000000000807805 */ /* 0x000fe2000001ff00 */
[C---:B------:R-:W-:Y:S01]  /*22a0*/  @!P1 IMAD.WIDE.U32 R28, R15.reuse, UR14, R28 ;  /* 0x0000000e0f1c9c25 */ /* 0x040fe2000f8e001c */
[----:B------:R-:W-:Y:S01]  /*22b0*/  @!P2 LEA.HI.X R7, R32, R7, R22, 0x1, P0 ;  /* 0x000000072007a211 */ /* 0x000fe200000f0c16 */
[----:B------:R-:W2:Y:S01]  /*22c0*/  LDCU UR8, c[0x0][0x3e0] ;  /* 0x00007c00ff0877ac */ /* 0x000ea20008000800 */
[C---:B-1----:R-:W-:Y:S01]  /*22d0*/  @!P2 LEA R22, P0, R30.reuse, R4, 0x1 ;  /* 0x000000041e16a211 */ /* 0x042fe200078008ff */
[----:B------:R-:W-:Y:S01]  /*22e0*/  @!P4 LDGSTS.E.BYPASS.LTC128B.128 [R209], desc[UR22][R198.64] ;  /* 0x00000000c6d1cfae */ /* 0x000fe2000b981a16 */
[C---:B------:R-:W-:Y:S01]  /*22f0*/  @!P1 IMAD R24, R15.reuse, UR15, R29 ;  /* 0x0000000f0f189c24 */ /* 0x040fe2000f8e021d */
[----:B------:R-:W1:Y:S01]  /*2300*/  LDCU UR10, c[0x0][0x45c] ;  /* 0x00008b80ff0a77ac */ /* 0x000e620008000800 */
[----:B------:R-:W-:Y:S01]  /*2310*/  @!P2 LEA.HI.X R23, R30, R5, R18, 0x1, P0 ;  /* 0x000000051e17a211 */ /* 0x000fe200000f0c12 */
[----:B------:R3:W-:Y:S01]  /*2320*/  @P4 STS.128 [R209], RZ ;  /* 0x000000ffd1004388 */ /* 0x0007e20000000c00 */
[C---:B----4-:R-:W-:Y:S01]  /*2330*/  @!P1 LEA R10, P4, R28.reuse, R10, 0x1 ;  /* 0x0000000a1c0a9211 */ /* 0x050fe200078808ff */
[C---:B------:R-:W-:Y:S01]  /*2340*/  @!P1 IMAD.WIDE.U32 R26, R15.reuse, UR12, R26 ;  /* 0x0000000c0f1a9c25 */ /* 0x040fe2000f8e001a */
[----:B------:R-:W4:Y:S01]  /*2350*/  LDCU.U8 UR9, c[0x0][0x4f8] ;  /* 0x00009f00ff0977ac */ /* 0x000f220008000000 */
[----:B------:R-:W2:Y:S01]  /*2360*/  LDG.E.64 R4, desc[UR22][R34.64] ;  /* 0x0000001622047981 */ /* 0x000ea2000c1e1b00 */
[----:B------:R-:W-:Y:S01]  /*2370*/  @!P1 LEA.HI.X R11, R28, R11, R24, 0x1, P4 ;  /* 0x0000000b1c0b9211 */ /* 0x000fe200020f0c18 */
[----:B------:R-:W-:-:S02]  /*2380*/  @!P1 IMAD R15, R15, UR13, R27 ;  /* 0x0000000d0f0f9c24 */ /* 0x000fc4000f8e021b */
[----:B------:R3:W-:Y:S04]  /*2390*/  @P3 STS.128 [R209+0x1000], RZ ;  /* 0x001000ffd1003388 */ /* 0x0007e80000000c00 */
[----:B------:R-:W-:Y:S01]  /*23a0*/  @!PT LDS RZ, [RZ] ;  /* 0x00000000fffff984 */ /* 0x000fe20000000800 */
[----:B------:R-:W-:Y:S01]  /*23b0*/  @!PT LDS RZ, [RZ] ;  /* 0x00000000fffff984 */ /* 0x000fe20000000800 */
[----:B------:R-:W-:Y:S01]  /*23c0*/  @!PT LDS RZ, [RZ] ;  /* 0x00000000fffff984 */ /* 0x000fe20000000800 */
[----:B------:R-:W-:Y:S01]  /*23d0*/  @!P3 LDGSTS.E.BYPASS.LTC128B.128 [R209+0x1000], desc[UR22][R20.64] ;  /* 0x0100000014d1bfae */ /* 0x000fe2000b981a16 */
[----:B------:R-:W-:-:S03]  /*23e0*/  @!P1 LEA R8, P3, R26, R8, 0x1 ;  /* 0x000000081a089211 */ /* 0x000fc600078608ff */
[----:B------:R-:W-:Y:S01]  /*23f0*/  @!P1 LDGSTS.E.BYPASS.LTC128B.128 [R191+0x6000], desc[UR22][R10.64] ;  /* 0x060000000abf9fae */ /* 0x000fe2000b981a16 */
[----:B------:R-:W-:Y:S02]  /*2400*/  @!P1 LEA.HI.X R9, R26, R9, R15, 0x1, P3 ;  /* 0x000000091a099211 */ /* 0x000fe400018f0c0f */
[C---:B------:R-:W-:Y:S01]  /*2410*/  ISETP.GE.AND P3, PT, R185.reuse, R16, PT ;  /* 0x00000010b900720c */ /* 0x040fe20003f66270 */
[----:B------:R3:W-:Y:S04]  /*2420*/  @P1 STS.128 [R191+0x6000], RZ ;  /* 0x006000ffbf001388 */ /* 0x0007e80000000c00 */
[----:B------:R3:W-:Y:S04]  /*2430*/  @P2 STS.128 [R191+0x7000], RZ ;  /* 0x007000ffbf002388 */ /* 0x0007e80000000c00 */
[----:B------:R-:W-:Y:S01]  /*2440*/  @!PT LDS RZ, [RZ] ;  /* 0x00000000fffff984 */ /* 0x000fe20000000800 */
[----:B------:R-:W-:Y:S01]  /*2450*/  @!PT LDS RZ, [RZ] ;  /* 0x00000000fffff984 */ /* 0x000fe20000000800 */
[----:B------:R-:W-:Y:S01]  /*2460*/  @!PT LDS RZ, [RZ] ;  /* 0x00000000fffff984 */ /* 0x000fe20000000800 */
[----:B------:R-:W-:Y:S04]  /*2470*/  @!P2 LDGSTS.E.BYPASS.LTC128B.128 [R191+0x7000], desc[UR22][R6.64] ;  /* 0x0700000006bfafae */ /* 0x000fe8000b981a16 */
[----:B------:R1:W-:Y:S01]  /*2480*/  @!P1 LDGSTS.E.BYPASS.LTC128B.128 [R191+0x8000], desc[UR22][R8.64] ;  /* 0x0800000008bf9fae */ /* 0x0003e2000b981a16 */
[----:B------:R-:W-:-:S03]  /*2490*/  VIADD R15, R185, 0x48 ;  /* 0x00000048b90f7836 */ /* 0x000fc60000000000 */
[----:B------:R3:W-:Y:S04]  /*24a0*/  @P1 STS.128 [R191+0x8000], RZ ;  /* 0x008000ffbf001388 */ /* 0x0007e80000000c00 */
[----:B------:R-:W4:Y:S01]  /*24b0*/  LDG.E.64 R10, desc[UR22][R34.64+0x8] ;  /* 0x00000816220a7981 */ /* 0x000f22000c1e1b00 */
[C---:B-1----:R-:W-:Y:S01]  /*24c0*/  IMAD.WIDE.U32 R8, R185.reuse, 0x4, R220 ;  /* 0x00000004b9087825 */ /* 0x042fe200078e00dc */
[----:B------:R-:W-:Y:S02]  /*24d0*/  LOP3.LUT R17, R185, 0x40, RZ, 0xfc, !PT ;  /* 0x00000040b9117812 */ /* 0x000fe400078efcff */
[----:B------:R3:W-:Y:S02]  /*24e0*/  @P2 STS.128 [R191+0x9000], RZ ;  /* 0x009000ffbf002388 */ /* 0x0007e40000000c00 */
[----:B------:R-:W-:-:S02]  /*24f0*/  ISETP.GE.AND P1, PT, R17, R16, PT ;  /* 0x000000101100720c */ /* 0x000fc40003f26270 */
[----:B------:R3:W5:Y:S01]  /*2500*/  @!P3 LDG.E R207, desc[UR22][R8.64] ;  /* 0x0000001608cfb981 */ /* 0x000762000c1e1900 */
[----:B------:R-:W-:Y:S01]  /*2510*/  VIADD R19, R185, 0x8 ;  /* 0x00000008b9137836 */ /* 0x000fe20000000000 */
[-C--:B------:R-:W-:Y:S02]  /*2520*/  ISETP.GE.AND P0, PT, R15, R16.reuse, PT ;  /* 0x000000100f00720c */ /* 0x080fe40003f06270 */
[----:B------:R-:W-:Y:S01]  /*2530*/  @!PT LDS RZ, [RZ] ;  /* 0x00000000fffff984 */ /* 0x000fe20000000800 */
[----:B------:R-:W-:Y:S01]  /*2540*/  @!PT LDS RZ, [RZ] ;  /* 0x00000000fffff984 */ /* 0x000fe20000000800 */
[----:B------:R-:W-:Y:S01]  /*2550*/  @!PT LDS RZ, [RZ] ;  /* 0x00000000fffff984 */ /* 0x000fe20000000800 */
[----:B------:R3:W-:Y:S02]  /*2560*/  @!P2 LDGSTS.E.BYPASS.LTC128B.128 [R191+0x9000], desc[UR22][R22.64] ;  /* 0x0900000016bfafae */ /* 0x0007e4000b981a16 */
[----:B------:R-:W-:Y:S01]  /*2570*/  ISETP.GE.AND P2, PT, R19, R16, PT ;  /* 0x000000101300720c */ /* 0x000fe20003f46270 */
[----:B------:R-:W-:Y:S01]  /*2580*/  IMAD R7, R13, R14, R187 ;  /* 0x0000000e0d077224 */ /* 0x000fe200078e02bb */
[----:B------:R-:W0:Y:S03]  /*2590*/  LDGDEPBAR ;  /* 0x00000000000079af */ /* 0x000e260000000000 */
[----:B------:R-:W-:Y:S01]  /*25a0*/  IMAD.SHL.U32 R7, R7, 0x20, RZ ;  /* 0x0000002007077824 */ /* 0x000fe200078e00ff */
[----:B------:R3:W5:Y:S04]  /*25b0*/  @!P1 LDG.E R205, desc[UR22][R8.64+0x100] ;  /* 0x0001001608cd9981 */ /* 0x000768000c1e1900 */
[----:B------:R3:W5:Y:S01]  /*25c0*/  @!P0 LDG.E R204, desc[UR22][R8.64+0x120] ;  /* 0x0001201608cc8981 */ /* 0x000762000c1e1900 */
[----:B------:R-:W-:-:S03]  /*25d0*/  LOP3.LUT P0, RZ, R12, 0x4, RZ, 0xc0, !PT ;  /* 0x000000040cff7812 */ /* 0x000fc6000780c0ff */
[----:B------:R3:W5:Y:S01]  /*25e0*/  @!P2 LDG.E R206, desc[UR22][R8.64+0x20] ;  /* 0x0000201608cea981 */ /* 0x000762000c1e1900 */
[--C-:B------:R-:W-:Y:S02]  /*25f0*/  IMAD.IADD R177, R183, 0x1, R176.reuse ;  /* 0x00000001b7b17824 */ /* 0x100fe400078e02b0 */
[----:B------:R-:W-:Y:S02]  /*2600*/  IMAD.SHL.U32 R203, R203, 0x8, RZ ;  /* 0x00000008cbcb7824 */ /* 0x000fe400078e00ff */
[----:B------:R-:W-:Y:S01]  /*2610*/  IMAD.IADD R176, R182, 0x1, R176 ;  /* 0x00000001b6b07824 */ /* 0x000fe200078e02b0 */
[----:B------:R-:W-:Y:S01]  /*2620*/  USHF.L.U32 UR11, UR11, 0x7, URZ ;  /* 0x000000070b0b7899 */ /* 0x000fe200080006ff */
[----:B--2---:R-:W-:Y:S02]  /*2630*/  R2UR UR12, R5 ;  /* 0x00000000050c72ca */ /* 0x004fe400000e0000 */
[----:B------:R-:W-:-:S04]  /*2640*/  SHF.R.U32.HI R5, RZ, 0x6, R0 ;  /* 0x00000006ff057819 */ /* 0x000fc80000011600 */
[----:B------:R-:W-:Y:S01]  /*2650*/  LOP3.LUT R5, R5, 0xe, RZ, 0xc0, !PT ;  /* 0x0000000e05057812 */ /* 0x000fe200078ec0ff */
[----:B------:R-:W-:Y:S01]  /*2660*/  IMAD.MOV.U32 R0, RZ, RZ, 0x10 ;  /* 0x00000010ff007424 */ /* 0x000fe200078e00ff */
[----:B------:R-:W-:-:S03]  /*2670*/  R2UR UR28, R4 ;  /* 0x00000000041c72ca */ /* 0x000fc600000e0000 */
[----:B------:R-:W-:Y:S01]  /*2680*/  IMAD R4, R192, 0x4, R5 ;  /* 0x00000004c0047824 */ /* 0x000fe200078e0205 */
[----:B------:R-:W-:-:S03]  /*2690*/  SEL R0, R0, 0xfffffff0, !P0 ;  /* 0xfffffff000007807 */ /* 0x000fc60004000000 */
[C---:B------:R-:W-:Y:S01]  /*26a0*/  VIADD R215, R4.reuse, 0x1 ;  /* 0x0000000104d77836 */ /* 0x040fe20000000000 */
[----:B------:R-:W-:Y:S01]  /*26b0*/  LOP3.LUT R5, R4, UR12, RZ, 0x3c, !PT ;  /* 0x0000000c04057c12 */ /* 0x000fe2000f8e3cff */
[----:B------:R-:W-:-:S03]  /*26c0*/  IMAD.SHL.U32 R0, R0, 0x2, RZ ;  /* 0x0000000200007824 */ /* 0x000fc600078e00ff */
[----:B------:R-:W-:Y:S01]  /*26d0*/  LOP3.LUT R215, R215, UR12, RZ, 0x3c, !PT ;  /* 0x0000000cd7d77c12 */ /* 0x000fe2000f8e3cff */
[----:B------:R-:W-:Y:S01]  /*26e0*/  IMAD.IADD R184, R181, 0x1, R0 ;  /* 0x00000001b5b87824 */ /* 0x000fe200078e0200 */
[----:B------:R-:W-:Y:S02]  /*26f0*/  UIADD3 UR27, UPT, UPT, UR12, -0x4498517b, URZ ;  /* 0xbb67ae850c1b7890 */ /* 0x000fe4000fffe0ff */
[----:B------:R-:W-:Y:S02]  /*2700*/  UIADD3 UR26, UPT, UPT, UR12, 0x76cf5d0a, URZ ;  /* 0x76cf5d0a0c1a7890 */ /* 0x000fe4000fffe0ff */
[----:B------:R-:W-:Y:S01]  /*2710*/  UIADD3 UR17, UPT, UPT, UR12, 0x32370b8f, URZ ;  /* 0x32370b8f0c117890 */ /* 0x000fe2000fffe0ff */
[----:B----4-:R-:W-:Y:S02]  /*2720*/  IADD3 R222, P2, P1, R7, R10, R222 ;  /* 0x0000000a07de7210 */ /* 0x010fe4000795e0de */
[----:B------:R-:W-:-:S03]  /*2730*/  SHF.R.S32.HI R7, RZ, 0x1f, R7 ;  /* 0x0000001fff077819 */ /* 0x000fc60000011407 */
[----:B------:R-:W-:Y:S01]  /*2740*/  IMAD.WIDE.U32 R222, R222, -0x2daee0ad, RZ ;  /* 0xd2511f53dede7825 */ /* 0x000fe200078e00ff */
[----:B------:R-:W-:Y:S01]  /*2750*/  IADD3.X R202, PT, PT, R7, R11, RZ, P2, P1 ;  /* 0x0000000b07ca7210 */ /* 0x000fe200017e24ff */
[----:B------:R-:W-:-:S03]  /*2760*/  UIADD3 UR16, UPT, UPT, UR12, -0x126145ec, URZ ;  /* 0xed9eba140c107890 */ /* 0x000fc6000fffe0ff */
[C---:B------:R-:W-:Y:S02]  /*2770*/  LOP3.LUT R216, R223.reuse, R5, RZ, 0x3c, !PT ;  /* 0x00000005dfd87212 */ /* 0x040fe400078e3cff */
[----:B------:R-:W-:Y:S01]  /*2780*/  LOP3.LUT R215, R223, R215, RZ, 0x3c, !PT ;  /* 0x000000d7dfd77212 */ /* 0x000fe200078e3cff */
[----:B------:R-:W-:Y:S02]  /*2790*/  UIADD3 UR15, UPT, UPT, UR12, -0x56f99767, URZ ;  /* 0xa90668990c0f7890 */ /* 0x000fe4000fffe0ff */
[----:B---3--:R-:W-:-:S12]  /*27a0*/  UIADD3 UR14, UPT, UPT, UR12, 0x646e171e, URZ ;  /* 0x646e171e0c0e7890 */ /* 0x008fd8000fffe0ff */
.L_x_1405:
        /* <DEDUP_REMOVED lines=9> */
[----:B------:R-:W1:Y:S05]  /*2840*/  LDSM.16.M88.4 R72, [R181] ;  /* 0x00000000b548783b */ /* 0x000e6a0000000200 */
[----:B------:R-:W2:Y:S05]  /*2850*/  LDSM.16.M88.4 R76, [R177+0x1000] ;  /* 0x00100000b14c783b */ /* 0x000eaa0000000200 */
[----:B-----5:R3:W5:Y:S05]  /*2860*/  LDG.E R226, desc[UR22][R118.64] ;  /* 0x0000001676e27981 */ /* 0x02076a000c1e1900 */
[----:B------:R3:W5:Y:S05]  /*2870*/  LDG.E R225, desc[UR22][R118.64+0x20] ;  /* 0x0000201676e17981 */ /* 0x00076a000c1e1900 */
[----:B------:R3:W5:Y:S05]  /*2880*/  LDG.E R224, desc[UR22][R118.64+0x100] ;  /* 0x0001001676e07981 */ /* 0x00076a000c1e1900 */
[----:B------:R3:W5:Y:S05]  /*2890*/  LDG.E R217, desc[UR22][R118.64+0x120] ;  /* 0x0001201676d97981 */ /* 0x00076a000c1e1900 */
[----:B------:R-:W4:Y:S05]  /*28a0*/  LDSM.16.M88.4 R80, [R181+0x400] ;  /* 0x00040000b550783b */ /* 0x000f2a0000000200 */
[----:B------:R-:W3:Y:S05]  /*28b0*/  LDSM.16.M88.4 R84, [R181+0x800] ;  /* 0x00080000b554783b */ /* 0x000eea0000000200 */
[----:B------:R-:W3:Y:S01]  /*28c0*/  LDSM.16.M88.4 R88, [R181+0xc00] ;  /* 0x000c0000b558783b */ /* 0x000ee20000000200 */
[-C--:B-1----:R-:W-:Y:S04]  /*28d0*/  HMMA.16816.F32.BF16 R4, R68, R72.reuse, RZ ;  /* 0x000000484404723c */ /* 0x082fe800000418ff */
[----:B------:R-:W-:Y:S05]  /*28e0*/  LDSM.16.M88.4 R92, [R116] ;  /* 0x00000000745c783b */ /* 0x000fea0000000200 */
[----:B------:R-:W1:Y:S01]  /*28f0*/  LDSM.16.M88.4 R96, [R184] ;  /* 0x00000000b860783b */ /* 0x000e620000000200 */
[C---:B--2---:R-:W-:Y:S04]  /*2900*/  HMMA.16816.F32.BF16 R8, R76.reuse, R72, RZ ;  /* 0x000000484c08723c */ /* 0x044fe800000418ff */
[----:B------:R-:W2:Y:S04]  /*2910*/  LDSM.16.M88.4 R100, [R116+0x1000] ;  /* 0x001000007464783b */ /* 0x000ea80000000200 */
[-C--:B------:R-:W-:Y:S01]  /*2920*/  HMMA.16816.F32.BF16 R12, R76, R74.reuse, RZ ;  /* 0x0000004a4c0c723c */ /* 0x080fe200000418ff */
        /* <DEDUP_REMOVED lines=45> */
.L_x_1401:
        /* <DEDUP_REMOVED lines=292> */
.L_x_1402:
[C---:B------:R-:W-:Y:S01]  /*3e40*/  FSETP.NEU.FTZ.AND P0, PT, R207.reuse, -INF , PT ;  /* 0xff800000cf00780b */ /* 0x040fe20003f1d000 */
[----:B------:R-:W1:Y:S01]  /*3e50*/  S2R R69, SR_TID.X ;  /* 0x0000000000457919 */ /* 0x000e620000002100 */
[----:B------:R-:W-:Y:S01]  /*3e60*/  FMUL.FTZ R70, R207, 1.4426950216293334961 ;  /* 0x3fb8aa3bcf467820 */ /* 0x000fe20000410000 */
[----:B------:R-:W-:Y:S02]  /*3e70*/  IMAD.IADD R184, R181, 0x1, R0 ;  /* 0x00000001b5b87824 */ /* 0x000fe400078e0200 */
[----:B------:R-:W-:Y:S01]  /*3e80*/  FMUL.FTZ R68, R206, 1.4426950216293334961 ;  /* 0x3fb8aa3bce447820 */ /* 0x000fe20000410000 */
[----:B------:R-:W-:Y:S04]  /*3e90*/  IMAD.WIDE.U32 R102, R216, -0x326172a9, RZ ;  /* 0xcd9e8d57d8667825 */ /* 0x000fe800078e00ff */
[----:B------:R-:W-:Y:S01]  /*3ea0*/  FMUL.FTZ R74, R205, 1.4426950216293334961 ;  /* 0x3fb8aa3bcd4a7820 */ /* 0x000fe20000410000 */
        /* <DEDUP_REMOVED lines=10> */
[----:B------:R2:W-:Y:S01]  /*3f50*/  MUFU.EX2 R17, R75 ;  /* 0x0000004b00117308 */ /* 0x0005e20000000800 */
[--C-:B------:R-:W-:Y:S01]  /*3f60*/  FFMA.FTZ R87, R4, UR10, -R70.reuse ;  /* 0x0000000a04577c23 */ /* 0x100fe20008010846 */
[----:B------:R-:W-:Y:S01]  /*3f70*/  FFMA.FTZ R71, R5, UR10, -R70 ;  /* 0x0000000a05477c23 */ /* 0x000fe20008010846 */
        /* <DEDUP_REMOVED lines=8> */
[--C-:B------:R-:W-:Y:S01]  /*4000*/  FFMA.FTZ R56, R56, UR10, -R74.reuse ;  /* 0x0000000a38387c23 */ /* 0x100fe2000801084a */
[----:B------:R-:W-:Y:S01]  /*4010*/  FFMA.FTZ R57, R57, UR10, -R74 ;  /* 0x0000000a39397c23 */ /* 0x000fe2000801084a */
[----:B------:R-:W-:Y:S01]  /*4020*/  MUFU.EX2 R19, R91 ;  /* 0x0000005b00137308 */ /* 0x000fe20000000800 */
[--C-:B------:R-:W-:Y:S01]  /*4030*/  FFMA.FTZ R237, R35, UR10, -R68.reuse ;  /* 0x0000000a23ed7c23 */ /* 0x100fe20008010844 */
[--C-:B------:R-:W-:Y:S01]  /*4040*/  FFMA.FTZ R229, R66, UR10, -R68.reuse ;  /* 0x0000000a42e57c23 */ /* 0x100fe20008010844 */
[----:B-1----:R-:W-:Y:S01]  /*4050*/  LOP3.LUT P0, RZ, R69, 0x4, RZ, 0xc0, !PT ;  /* 0x0000000445ff7812 */ /* 0x002fe2000780c0ff */
[--C-:B------:R-:W-:Y:S01]  /*4060*/  FFMA.FTZ R69, R6, UR10, -R68.reuse ;  /* 0x0000000a06457c23 */ /* 0x100fe20008010844 */
        /* <DEDUP_REMOVED lines=9> */
[----:B------:R1:W-:Y:S01]  /*4100*/  MUFU.EX2 R34, R92 ;  /* 0x0000005c00227308 */ /* 0x0003e20000000800 */
[----:B------:R-:W-:Y:S01]  /*4110*/  FFMA.FTZ R68, R38, UR10, -R68 ;  /* 0x0000000a26447c23 */ /* 0x000fe20008010844 */
[--C-:B--2---:R-:W-:Y:S01]  /*4120*/  FFMA.FTZ R75, R41, UR10, -R74.reuse ;  /* 0x0000000a294b7c23 */ /* 0x104fe2000801084a */
[--C-:B------:R-:W-:Y:S01]  /*4130*/  FFMA.FTZ R41, R61, UR10, -R74.reuse ;  /* 0x0000000a3d297c23 */ /* 0x100fe2000801084a */
[--C-:B------:R-:W-:Y:S01]  /*4140*/  FFMA.FTZ R61, R27, UR10, -R73.reuse ;  /* 0x0000000a1b3d7c23 */ /* 0x100fe20008010849 */
[----:B------:R-:W-:Y:S01]  /*4150*/  LOP3.LUT R27, R190, 0x3, RZ, 0xc0, !PT ;  /* 0x00000003be1b7812 */ /* 0x000fe200078ec0ff */
        /* <DEDUP_REMOVED lines=11> */
[----:B------:R-:W-:Y:S01]  /*4210*/  FFMA.FTZ R80, R40, UR10, -R74 ;  /* 0x0000000a28507c23 */ /* 0x000fe2000801084a */
[--C-:B------:R-:W-:Y:S01]  /*4220*/  FFMA.FTZ R74, R15, UR10, -R73.reuse ;  /* 0x0000000a0f4a7c23 */ /* 0x100fe20008010849 */
[----:B------:R-:W-:Y:S01]  /*4230*/  FFMA.FTZ R15, R26, UR10, -R73 ;  /* 0x0000000a1a0f7c23 */ /* 0x000fe20008010849 */
[----:B------:R-:W-:Y:S02]  /*4240*/  IMAD R26, R210, 0x8, R27 ;  /* 0x00000008d21a7824 */ /* 0x000fe400078e021b */
[--C-:B-1----:R-:W-:Y:S01]  /*4250*/  FFMA.FTZ R92, R14, UR10, -R73.reuse ;  /* 0x0000000a0e5c7c23 */ /* 0x102fe20008010849 */
[--C-:B------:R-:W-:Y:S01]  /*4260*/  FFMA.FTZ R27, R62, UR10, -R73.reuse ;  /* 0x0000000a3e1b7c23 */ /* 0x100fe20008010849 */
[----:B------:R-:W-:Y:S01]  /*4270*/  FFMA.FTZ R14, R11, UR10, -R73 ;  /* 0x0000000a0b0e7c23 */ /* 0x000fe20008010849 */
[C---:B------:R-:W-:Y:S01]  /*4280*/  IMAD.WIDE.U32 R96, R26.reuse, -0x326172a9, RZ ;  /* 0xcd9e8d571a607825 */ /* 0x040fe200078e00ff */
[----:B------:R-:W-:Y:S03]  /*4290*/  MUFU.EX2 R51, R87 ;  /* 0x0000005700337308 */ /* 0x000fe60000000800 */
[--C-:B------:R-:W-:Y:S01]  /*42a0*/  FFMA.FTZ R81, R21, UR10, -R70.reuse ;  /* 0x0000000a15517c23 */ /* 0x100fe20008010846 */
[----:B------:R-:W-:Y:S01]  /*42b0*/  VIADD R26, R26, 0x4 ;  /* 0x000000041a1a7836 */ /* 0x000fe20000000000 */
[----:B------:R-:W-:Y:S01]  /*42c0*/  LOP3.LUT R62, R202, UR28, R97, 0x96, !PT ;  /* 0x0000001cca3e7c12 */ /* 0x000fe2000f8e9661 */
[--C-:B------:R-:W-:Y:S01]  /*42d0*/  FFMA.FTZ R234, R32, UR10, -R70.reuse ;  /* 0x0000000a20ea7c23 */ /* 0x100fe20008010846 */
[----:B------:R-:W-:Y:S01]  /*42e0*/  LOP3.LUT R98, R96, UR12, R103, 0x96, !PT ;  /* 0x0000000c60627c12 */ /* 0x000fe2000f8e9667 */
[----:B------:R-:W-:Y:S01]  /*42f0*/  FFMA.FTZ R11, R10, UR10, -R73 ;  /* 0x0000000a0a0b7c23 */ /* 0x000fe20008010849 */
[----:B------:R-:W-:Y:S01]  /*4300*/  LOP3.LUT R96, R96, UR12, R101, 0x96, !PT ;  /* 0x0000000c60607c12 */ /* 0x000fe2000f8e9665 */
[--C-:B------:R-:W-:Y:S01]  /*4310*/  FFMA.FTZ R10, R42, UR10, -R73.reuse ;  /* 0x0000000a2a0a7c23 */ /* 0x100fe20008010849 */
[--C-:B------:R-:W-:Y:S01]  /*4320*/  FFMA.FTZ R251, R43, UR10, -R73.reuse ;  /* 0x0000000a2bfb7c23 */ /* 0x100fe20008010849 */
[----:B--2---:R-:W-:Y:S04]  /*4330*/  IMAD.WIDE.U32 R84, R26, -0x326172a9, RZ ;  /* 0xcd9e8d571a547825 */ /* 0x004fe800078e00ff */
[--C-:B------:R-:W-:Y:S01]  /*4340*/  FFMA.FTZ R240, R30, UR10, -R73.reuse ;  /* 0x0000000a1ef07c23 */ /* 0x100fe20008010849 */
[----:B------:R-:W-:Y:S01]  /*4350*/  MUFU.EX2 R45, R69 ;  /* 0x00000045002d7308 */ /* 0x000fe20000000800 */
[--C-:B------:R-:W-:Y:S01]  /*4360*/  FFMA.FTZ R241, R31, UR10, -R73.reuse ;  /* 0x0000000a1ff17c23 */ /* 0x100fe20008010849 */
[----:B------:R-:W-:Y:S01]  /*4370*/  FFMA.FTZ R46, R46, UR10, -R73 ;  /* 0x0000000a2e2e7c23 */ /* 0x000fe20008010849 */
[----:B------:R-:W-:Y:S01]  /*4380*/  LOP3.LUT R26, R202, UR28, R85, 0x96, !PT ;  /* 0x0000001cca1a7c12 */ /* 0x000fe2000f8e9655 */
[----:B------:R-:W-:Y:S01]  /*4390*/  FFMA.FTZ R47, R47, UR10, -R73 ;  /* 0x0000000a2f2f7c23 */ /* 0x000fe20008010849 */
[C---:B------:R-:W-:Y:S01]  /*43a0*/  LOP3.LUT R94, R84.reuse, UR12, R103, 0x96, !PT ;  /* 0x0000000c545e7c12 */ /* 0x040fe2000f8e9667 */
[----:B------:R-:W-:Y:S01]  /*43b0*/  FFMA.FTZ R42, R59, UR10, -R73 ;  /* 0x0000000a3b2a7c23 */ /* 0x000fe20008010849 */
[----:B------:R-:W-:Y:S01]  /*43c0*/  LOP3.LUT R84, R84, UR12, R101, 0x96, !PT ;  /* 0x0000000c54547c12 */ /* 0x000fe2000f8e9665 */
[--C-:B------:R-:W-:Y:S01]  /*43d0*/  FFMA.FTZ R43, R58, UR10, -R73.reuse ;  /* 0x0000000a3a2b7c23 */ /* 0x100fe20008010849 */
[----:B------:R-:W-:Y:S01]  /*43e0*/  FFMA.FTZ R73, R63, UR10, -R73 ;  /* 0x0000000a3f497c23 */ /* 0x000fe20008010849 */
[----:B------:R-:W-:Y:S01]  /*43f0*/  IMAD.WIDE.U32 R62, R62, -0x2daee0ad, RZ ;  /* 0xd2511f533e3e7825 */ /* 0x000fe200078e00ff */
[----:B------:R-:W-:Y:S01]  /*4400*/  MUFU.EX2 R22, R68 ;  /* 0x0000004400167308 */ /* 0x000fe20000000800 */
[----:B------:R-:W-:Y:S02]  /*4410*/  UIADD3 UR12, UPT, UPT, UR28, -0x255992d5, URZ ;  /* 0xdaa66d2b1c0c7890 */ /* 0x000fe4000fffe0ff */
[--C-:B------:R-:W-:Y:S01]  /*4420*/  FFMA.FTZ R235, R33, UR10, -R70.reuse ;  /* 0x0000000a21eb7c23 */ /* 0x100fe20008010846 */
[----:B------:R-:W-:Y:S01]  /*4430*/  IMAD.WIDE.U32 R98, R98, -0x2daee0ad, RZ ;  /* 0xd2511f5362627825 */ /* 0x000fe200078e00ff */
[----:B------:R-:W-:Y:S03]  /*4440*/  LOP3.LUT R58, R222, UR27, R63, 0x96, !PT ;  /* 0x0000001bde3a7c12 */ /* 0x000fe6000f8e963f */
[--C-:B------:R-:W-:Y:S01]  /*4450*/  FFMA.FTZ R227, R64, UR10, -R70.reuse ;  /* 0x0000000a40e37c23 */ /* 0x100fe20008010846 */
[----:B------:R-:W-:Y:S01]  /*4460*/  IMAD.WIDE.U32 R96, R96, -0x2daee0ad, RZ ;  /* 0xd2511f5360607825 */ /* 0x000fe200078e00ff */
[----:B------:R-:W-:Y:S01]  /*4470*/  LOP3.LUT R112, R62, UR26, R99, 0x96, !PT ;  /* 0x0000001a3e707c12 */ /* 0x000fe2000f8e9663 */
[----:B------:R1:W-:Y:S02]  /*4480*/  MUFU.EX2 R21, R61 ;  /* 0x0000003d00157308 */ /* 0x0003e40000000800 */
[--C-:B------:R-:W-:Y:S01]  /*4490*/  FFMA.FTZ R242, R20, UR10, -R70.reuse ;  /* 0x0000000a14f27c23 */ /* 0x100fe20008010846 */
[----:B------:R-:W-:Y:S01]  /*44a0*/  IMAD.WIDE.U32 R108, R26, -0x2daee0ad, RZ ;  /* 0xd2511f531a6c7825 */ /* 0x000fe200078e00ff */
[----:B------:R-:W-:Y:S03]  /*44b0*/  LOP3.LUT R62, R62, UR26, R97, 0x96, !PT ;  /* 0x0000001a3e3e7c12 */ /* 0x000fe6000f8e9661 */
[--C-:B------:R-:W-:Y:S01]  /*44c0*/  FFMA.FTZ R228, R65, UR10, -R70.reuse ;  /* 0x0000000a41e47c23 */ /* 0x100fe20008010846 */
[----:B------:R-:W-:Y:S01]  /*44d0*/  IMAD.WIDE.U32 R104, R58, -0x326172a9, RZ ;  /* 0xcd9e8d573a687825 */ /* 0x000fe200078e00ff */
[----:B------:R-:W-:Y:S01]  /*44e0*/  LOP3.LUT R26, R222, UR27, R109, 0x96, !PT ;  /* 0x0000001bde1a7c12 */ /* 0x000fe2000f8e966d */
[----:B------:R-:W-:Y:S02]  /*44f0*/  MUFU.EX2 R35, R76 ;  /* 0x0000004c00237308 */ /* 0x000fe40000000800 */
[--C-:B------:R-:W-:Y:S01]  /*4500*/  FFMA.FTZ R231, R52, UR10, -R70.reuse ;  /* 0x0000000a34e77c23 */ /* 0x100fe20008010846 */
[----:B------:R-:W-:Y:S01]  /*4510*/  IMAD.WIDE.U32 R94, R94, -0x2daee0ad, RZ ;  /* 0xd2511f535e5e7825 */ /* 0x000fe200078e00ff */
[--C-:B------:R-:W-:Y:S02]  /*4520*/  LOP3.LUT R59, R102, UR13, R105.reuse, 0x96, !PT ;  /* 0x0000000d663b7c12 */ /* 0x100fe4000f8e9669 */
[----:B------:R-:W-:Y:S01]  /*4530*/  LOP3.LUT R58, R100, UR13, R105, 0x96, !PT ;  /* 0x0000000d643a7c12 */ /* 0x000fe2000f8e9669 */
        /* <DEDUP_REMOVED lines=19> */
[----:B------:R-:W-:Y:S01]  /*4670*/  LOP3.LUT R59, R98, UR17, R117, 0x96, !PT ;  /* 0x00000011623b7c12 */ /* 0x000fe2000f8e9675 */
[----:B------:R-:W-:Y:S02]  /*4680*/  UIADD3 UR13, UPT, UPT, UR28, 0x78dde6e4, URZ ;  /* 0x78dde6e41c0d7890 */ /* 0x000fe4000fffe0ff */
[----:B------:R-:W-:Y:S01]  /*4690*/  FFMA.FTZ R70, R37, UR10, -R70 ;  /* 0x0000000a25467c23 */ /* 0x000fe20008010846 */
[----:B------:R-:W-:Y:S01]  /*46a0*/  IMAD.WIDE.U32 R110, R110, -0x326172a9, RZ ;  /* 0xcd9e8d576e6e7825 */ /* 0x000fe200078e00ff */
[----:B------:R-:W-:Y:S02]  /*46b0*/  LOP3.LUT R98, R116, UR16, R107, 0x96, !PT ;  /* 0x0000001074627c12 */ /* 0x000fe4000f8e966b */
[----:B------:R-:W-:Y:S01]  /*46c0*/  MUFU.EX2 R39, R79 ;  /* 0x0000004f00277308 */ /* 0x000fe20000000800 */
[----:B------:R-:W-:Y:S01]  /*46d0*/  IMAD.WIDE.U32 R108, R108, -0x326172a9, RZ ;  /* 0xcd9e8d576c6c7825 */ /* 0x000fe200078e00ff */
[----:B------:R-:W-:Y:S03]  /*46e0*/  LOP3.LUT R102, R114, UR12, R111, 0x96, !PT ;  /* 0x0000000c72667c12 */ /* 0x000fe6000f8e966f */
[----:B------:R-:W-:Y:S01]  /*46f0*/  IMAD.WIDE.U32 R104, R104, -0x2daee0ad, RZ ;  /* 0xd2511f5368687825 */ /* 0x000fe200078e00ff */
[----:B------:R-:W-:Y:S01]  /*4700*/  LOP3.LUT R100, R114, UR12, R109, 0x96, !PT ;  /* 0x0000000c72647c12 */ /* 0x000fe2000f8e966d */
[----:B------:R-:W-:Y:S03]  /*4710*/  UIADD3 UR12, UPT, UPT, UR28, 0x1715609d, URZ ;  /* 0x1715609d1c0c7890 */ /* 0x000fe6000fffe0ff */
[----:B------:R-:W-:Y:S01]  /*4720*/  MUFU.EX2 R9, R70 ;  /* 0x0000004600097308 */ /* 0x000fe20000000800 */
[----:B------:R-:W-:Y:S04]  /*4730*/  IMAD.WIDE.U32 R116, R61, -0x2daee0ad, RZ ;  /* 0xd2511f533d747825 */ /* 0x000fe800078e00ff */
[----:B------:R-:W-:Y:S05]  /*4740*/  IMAD.WIDE.U32 R114, R58, -0x2daee0ad, RZ ;  /* 0xd2511f533a727825 */ /* 0x000fea00078e00ff */
[----:B------:R2:W-:Y:S01]  /*4750*/  MUFU.EX2 R61, R77 ;  /* 0x0000004d003d7308 */ /* 0x0005e20000000800 */
[----:B------:R-:W-:Y:S01]  /*4760*/  IMAD.WIDE.U32 R98, R98, -0x326172a9, RZ ;  /* 0xcd9e8d5762627825 */ /* 0x000fe200078e00ff */
[----:B------:R-:W-:Y:S02]  /*4770*/  LOP3.LUT R58, R96, UR17, R115, 0x96, !PT ;  /* 0x00000011603a7c12 */ /* 0x000fe4000f8e9673 */
[----:B------:R-:W-:Y:S01]  /*4780*/  LOP3.LUT R96, R114, UR16, R105, 0x96, !PT ;  /* 0x0000001072607c12 */ /* 0x000fe2000f8e9669 */
[----:B------:R-:W-:Y:S01]  /*4790*/  IMAD.WIDE.U32 R114, R26, -0x2daee0ad, RZ ;  /* 0xd2511f531a727825 */ /* 0x000fe200078e00ff */
[----:B------:R-:W-:Y:S04]  /*47a0*/  LOP3.LUT R26, R94, UR17, R117, 0x96, !PT ;  /* 0x000000115e1a7c12 */ /* 0x000fe8000f8e9675 */
[----:B------:R3:W-:Y:S01]  /*47b0*/  MUFU.EX2 R13, R88 ;  /* 0x00000058000d7308 */ /* 0x0007e20000000800 */
[----:B------:R-:W-:Y:S01]  /*47c0*/  IMAD.WIDE.U32 R100, R100, -0x2daee0ad, RZ ;  /* 0xd2511f5364647825 */ /* 0x000fe200078e00ff */
[----:B-1----:R-:W-:Y:S03]  /*47d0*/  LOP3.LUT R78, R84, UR17, R115, 0x96, !PT ;  /* 0x00000011544e7c12 */ /* 0x002fe6000f8e9673 */
[----:B------:R-:W-:Y:S01]  /*47e0*/  IMAD.WIDE.U32 R118, R59, -0x326172a9, RZ ;  /* 0xcd9e8d573b767825 */ /* 0x000fe200078e00ff */
[----:B------:R-:W-:Y:S04]  /*47f0*/  LOP3.LUT R84, R114, UR16, R101, 0x96, !PT ;  /* 0x0000001072547c12 */ /* 0x000fe8000f8e9665 */
[----:B------:R-:W1:Y:S01]  /*4800*/  MUFU.EX2 R234, R234 ;  /* 0x000000ea00ea7308 */ /* 0x000e620000000800 */
[----:B------:R-:W-:Y:S01]  /*4810*/  IMAD.WIDE.U32 R102, R102, -0x2daee0ad, RZ ;  /* 0xd2511f5366667825 */ /* 0x000fe200078e00ff */
[----:B------:R-:W-:Y:S02]  /*4820*/  LOP3.LUT R59, R118, UR12, R99, 0x96, !PT ;  /* 0x0000000c763b7c12 */ /* 0x000fe4000f8e9663 */
[----:B--2---:R-:W-:Y:S01]  /*4830*/  LOP3.LUT R77, R112, UR13, R119, 0x96, !PT ;  /* 0x0000000d704d7c12 */ /* 0x004fe2000f8e9677 */
[----:B------:R-:W-:Y:S01]  /*4840*/  IMAD.WIDE.U32 R114, R26, -0x326172a9, RZ ;  /* 0xcd9e8d571a727825 */ /* 0x000fe200078e00ff */
[----:B------:R-:W-:Y:S04]  /*4850*/  LOP3.LUT R94, R116, UR16, R103, 0x96, !PT ;  /* 0x00000010745e7c12 */ /* 0x000fe8000f8e9667 */
[----:B------:R-:W2:Y:S01]  /*4860*/  MUFU.EX2 R235, R235 ;  /* 0x000000eb00eb7308 */ /* 0x000ea20000000800 */
[----:B------:R-:W-:Y:S01]  /*4870*/  IMAD.WIDE.U32 R96, R96, -0x326172a9, RZ ;  /* 0xcd9e8d5760607825 */ /* 0x000fe200078e00ff */
[----:B------:R-:W-:Y:S03]  /*4880*/  LOP3.LUT R26, R110, UR13, R115, 0x96, !PT ;  /* 0x0000000d6e1a7c12 */ /* 0x000fe6000f8e9673 */
[----:B------:R-:W-:Y:S05]  /*4890*/  IMAD.WIDE.U32 R116, R58, -0x326172a9, RZ ;  /* 0xcd9e8d573a747825 */ /* 0x000fea00078e00ff */
[----:B------:R-:W-:Y:S01]  /*48a0*/  MUFU.EX2 R25, R74 ;  /* 0x0000004a00197308 */ /* 0x000fe20000000800 */
[----:B------:R-:W-:Y:S01]  /*48b0*/  IMAD.WIDE.U32 R110, R59, -0x2daee0ad, RZ ;  /* 0xd2511f533b6e7825 */ /* 0x000fe200078e00ff */
[----:B------:R-:W-:Y:S02]  /*48c0*/  LOP3.LUT R58, R116, UR12, R97, 0x96, !PT ;  /* 0x0000000c743a7c12 */ /* 0x000fe4000f8e9661 */
[----:B------:R-:W-:Y:S01]  /*48d0*/  LOP3.LUT R62, R62, UR13, R117, 0x96, !PT ;  /* 0x0000000d3e3e7c12 */ /* 0x000fe2000f8e9675 */
[----:B------:R-:W-:Y:S01]  /*48e0*/  IMAD.WIDE.U32 R112, R77, -0x2daee0ad, RZ ;  /* 0xd2511f534d707825 */ /* 0x000fe200078e00ff */
[C---:B------:R-:W-:Y:S02]  /*48f0*/  PRMT R99, R110.reuse, 0x7770, RZ ;  /* 0x000077706e637816 */ /* 0x040fe400000000ff */
[----:B------:R-:W-:Y:S01]  /*4900*/  PRMT R97, R110, 0x7771, RZ ;  /* 0x000077716e617816 */ /* 0x000fe200000000ff */
[----:B------:R-:W-:Y:S01]  /*4910*/  IMAD.WIDE.U32 R94, R94, -0x326172a9, RZ ;  /* 0xcd9e8d575e5e7825 */ /* 0x000fe200078e00ff */
[----:B------:R-:W-:Y:S01]  /*4920*/  LOP3.LUT R93, R106, UR15, R113, 0x96, !PT ;  /* 0x0000000f6a5d7c12 */ /* 0x000fe2000f8e9671 */
[----:B------:R-:W4:Y:S01]  /*4930*/  MUFU.EX2 R236, R236 ;  /* 0x000000ec00ec7308 */ /* 0x000f220000000800 */
[----:B------:R-:W-:Y:S01]  /*4940*/  ISETP.LE.U32.AND P2, PT, R99, UR9, PT ;  /* 0x0000000963007c0c */ /* 0x000fe2000bf43070 */
[----:B------:R-:W-:Y:S01]  /*4950*/  IMAD.WIDE.U32 R106, R58, -0x2daee0ad, RZ ;  /* 0xd2511f533a6a7825 */ /* 0x000fe200078e00ff */
[----:B------:R-:W-:Y:S02]  /*4960*/  LOP3.LUT R59, R114, UR12, R95, 0x96, !PT ;  /* 0x0000000c723b7c12 */ /* 0x000fe4000f8e965f */
[----:B------:R-:W-:Y:S01]  /*4970*/  ISETP.GT.U32.AND P6, PT, R97, UR9, PT ;  /* 0x0000000961007c0c */ /* 0x000fe2000bfc4070 */
[----:B------:R-:W-:Y:S01]  /*4980*/  IMAD.WIDE.U32 R78, R78, -0x326172a9, RZ ;  /* 0xcd9e8d574e4e7825 */ /* 0x000fe200078e00ff */
[C---:B------:R-:W-:Y:S03]  /*4990*/  PRMT R95, R110.reuse, 0x7772, RZ ;  /* 0x000077726e5f7816 */ /* 0x040fe600000000ff */
[----:B------:R-:W4:Y:S01]  /*49a0*/  MUFU.EX2 R237, R237 ;  /* 0x000000ed00ed7308 */ /* 0x000f220000000800 */
[----:B------:R-:W-:Y:S01]  /*49b0*/  PRMT R87, R110, 0x7773, RZ ;  /* 0x000077736e577816 */ /* 0x000fe200000000ff */
[----:B------:R-:W-:Y:S01]  /*49c0*/  IMAD.WIDE.U32 R84, R84, -0x326172a9, RZ ;  /* 0xcd9e8d5754547825 */ /* 0x000fe200078e00ff */
[----:B------:R-:W-:Y:S02]  /*49d0*/  PRMT R101, R106, 0x7770, RZ ;  /* 0x000077706a657816 */ /* 0x000fe400000000ff */
[----:B---3--:R-:W-:Y:S01]  /*49e0*/  LOP3.LUT R88, R108, UR13, R79, 0x96, !PT ;  /* 0x0000000d6c587c12 */ /* 0x008fe2000f8e964f */
[----:B------:R-:W-:Y:S01]  /*49f0*/  IMAD.WIDE.U32 R108, R62, -0x2daee0ad, RZ ;  /* 0xd2511f533e6c7825 */ /* 0x000fe200078e00ff */
[----:B------:R-:W-:Y:S03]  /*4a00*/  ISETP.GT.U32.AND P5, PT, R95, UR9, PT ;  /* 0x000000095f007c0c */ /* 0x000fe6000bfa4070 */
[----:B------:R-:W3:Y:S01]  /*4a10*/  MUFU.EX2 R227, R227 ;  /* 0x000000e300e37308 */ /* 0x000ee20000000800 */
[----:B------:R-:W-:Y:S01]  /*4a20*/  ISETP.GT.U32.AND P4, PT, R87, UR9, PT ;  /* 0x0000000957007c0c */ /* 0x000fe2000bf84070 */
[----:B-1----:R-:W-:Y:S01]  /*4a30*/  @!P2 FADD.FTZ R234, -R234, -RZ ;  /* 0x800000ffeaeaa221 */ /* 0x002fe20000010100 */
[----:B------:R-:W-:Y:S01]  /*4a40*/  ISETP.LE.U32.AND P1, PT, R101, UR9, PT ;  /* 0x0000000965007c0c */ /* 0x000fe2000bf23070 */
[----:B--2---:R-:W-:Y:S01]  /*4a50*/  @P6 FADD.FTZ R235, -R235, -RZ ;  /* 0x800000ffebeb6221 */ /* 0x004fe20000010100 */
[----:B------:R-:W-:Y:S01]  /*4a60*/  LOP3.LUT R77, R112, UR14, R111, 0x96, !PT ;  /* 0x0000000e704d7c12 */ /* 0x000fe2000f8e966f */
[----:B------:R-:W-:Y:S01]  /*4a70*/  IMAD.MOV.U32 R87, RZ, RZ, 0x10 ;  /* 0x00000010ff577424 */ /* 0x000fe200078e00ff */
[----:B------:R-:W-:Y:S03]  /*4a80*/  PRMT R58, R106, 0x7773, RZ ;  /* 0x000077736a3a7816 */ /* 0x000fe600000000ff */
[----:B------:R1:W-:Y:S01]  /*4a90*/  MUFU.EX2 R29, R89 ;  /* 0x00000059001d7308 */ /* 0x0003e20000000800 */
[----:B------:R-:W-:Y:S01]  /*4aa0*/  LOP3.LUT R91, R104, UR15, R109, 0x96, !PT ;  /* 0x0000000f685b7c12 */ /* 0x000fe2000f8e966d */
[----:B------:R-:W-:Y:S01]  /*4ab0*/  IMAD.WIDE.U32 R104, R59, -0x2daee0ad, RZ ;  /* 0xd2511f533b687825 */ /* 0x000fe200078e00ff */
[----:B------:R-:W-:Y:S02]  /*4ac0*/  ISETP.GT.U32.AND P2, PT, R58, UR9, PT ;  /* 0x000000093a007c0c */ /* 0x000fe4000bf44070 */
[----:B------:R-:W-:Y:S01]  /*4ad0*/  LOP3.LUT R99, R77, 0xff, RZ, 0xc0, !PT ;  /* 0x000000ff4d637812 */ /* 0x000fe200078ec0ff */
[----:B----4-:R-:W-:Y:S01]  /*4ae0*/  @P5 FADD.FTZ R236, -R236, -RZ ;  /* 0x800000ffecec5221 */ /* 0x010fe20000010100 */
[----:B------:R-:W-:Y:S03]  /*4af0*/  LOP3.LUT R78, R78, UR12, R85, 0x96, !PT ;  /* 0x0000000c4e4e7c12 */ /* 0x000fe6000f8e9655 */
[----:B------:R-:W2:Y:S01]  /*4b00*/  MUFU.EX2 R230, R230 ;  /* 0x000000e600e67308 */ /* 0x000ea20000000800 */
[----:B------:R-:W-:Y:S01]  /*4b10*/  ISETP.LE.U32.AND P6, PT, R99, UR9, PT ;  /* 0x0000000963007c0c */ /* 0x000fe2000bfc3070 */
[----:B------:R-:W-:Y:S01]  /*4b20*/  @P4 FADD.FTZ R237, -R237, -RZ ;  /* 0x800000ffeded4221 */ /* 0x000fe20000010100 */
[----:B------:R-:W-:Y:S01]  /*4b30*/  LOP3.LUT R62, R108, UR14, R107, 0x96, !PT ;  /* 0x0000000e6c3e7c12 */ /* 0x000fe2000f8e966b */
[----:B---3--:R-:W-:Y:S01]  /*4b40*/  @!P1 FADD.FTZ R227, -R227, -RZ ;  /* 0x800000ffe3e39221 */ /* 0x008fe20000010100 */
[C---:B------:R-:W-:Y:S01]  /*4b50*/  PRMT R85, R106.reuse, 0x7771, RZ ;  /* 0x000077716a557816 */ /* 0x040fe200000000ff */
[----:B------:R-:W-:Y:S01]  /*4b60*/  UIADD3 UR12, UPT, UPT, UR28, -0x4ab325aa, URZ ;  /* 0xb54cda561c0c7890 */ /* 0x000fe2000fffe0ff */
[----:B------:R-:W-:Y:S03]  /*4b70*/  PRMT R79, R106, 0x7772, RZ ;  /* 0x000077726a4f7816 */ /* 0x000fe600000000ff */
[----:B------:R3:W-:Y:S01]  /*4b80*/  MUFU.EX2 R40, R15 ;  /* 0x0000000f00287308 */ /* 0x0007e20000000800 */
[----:B------:R-:W-:Y:S01]  /*4b90*/  PRMT R97, R104, 0x7770, RZ ;  /* 0x0000777068617816 */ /* 0x000fe200000000ff */
[----:B------:R-:W-:Y:S01]  /*4ba0*/  IMAD.WIDE.U32 R106, R26, -0x2daee0ad, RZ ;  /* 0xd2511f531a6a7825 */ /* 0x000fe200078e00ff */
[----:B------:R-:W-:Y:S02]  /*4bb0*/  PRMT R95, R104, 0x7771, RZ ;  /* 0x00007771685f7816 */ /* 0x000fe400000000ff */
[----:B------:R-:W-:Y:S01]  /*4bc0*/  SHF.R.U32.HI R74, RZ, 0x18, R77 ;  /* 0x00000018ff4a7819 */ /* 0x000fe2000001164d */
[----:B-1----:R-:W-:Y:S01]  /*4bd0*/  IMAD.WIDE.U32 R88, R88, -0x2daee0ad, RZ ;  /* 0xd2511f5358587825 */ /* 0x002fe200078e00ff */
[----:B------:R-:W-:Y:S03]  /*4be0*/  SEL R26, R87, 0xfffffff0, !P0 ;  /* 0xfffffff0571a7807 */ /* 0x000fe60004000000 */
[----:B------:R-:W1:Y:S01]  /*4bf0*/  MUFU.EX2 R242, R242 ;  /* 0x000000f200f27308 */ /* 0x000e620000000800 */
[----:B------:R-:W-:Y:S01]  /*4c00*/  ISETP.GT.U32.AND P0, PT, R79, UR9, PT ;  /* 0x000000094f007c0c */ /* 0x000fe2000bf04070 */
[----:B--2---:R-:W-:Y:S01]  /*4c10*/  @P2 FADD.FTZ R230, -R230, -RZ ;  /* 0x800000ffe6e62221 */ /* 0x004fe20000010100 */
[----:B------:R-:W-:Y:S02]  /*4c20*/  ISETP.LE.U32.AND P5, PT, R74, UR9, PT ;  /* 0x000000094a007c0c */ /* 0x000fe4000bfa3070 */
[----:B------:R-:W-:Y:S02]  /*4c30*/  ISETP.LE.U32.AND P4, PT, R97, UR9, PT ;  /* 0x0000000961007c0c */ /* 0x000fe4000bf83070 */
[----:B------:R-:W-:Y:S03]  /*4c40*/  ISETP.GT.U32.AND P1, PT, R95, UR9, PT ;  /* 0x000000095f007c0c */ /* 0x000fe6000bf24070 */
[----:B------:R2:W-:Y:S01]  /*4c50*/  MUFU.EX2 R66, R90 ;  /* 0x0000005a00427308 */ /* 0x0005e20000000800 */
[----:B------:R-:W-:Y:S02]  /*4c60*/  LOP3.LUT R74, R62, 0xff, RZ, 0xc0, !PT ;  /* 0x000000ff3e4a7812 */ /* 0x000fe400078ec0ff */
[----:B------:R-:W-:Y:S01]  /*4c70*/  LOP3.LUT R79, R102, UR15, R107, 0x96, !PT ;  /* 0x0000000f664f7c12 */ /* 0x000fe2000f8e966b */
[----:B------:R-:W-:Y:S01]  /*4c80*/  IMAD.WIDE.U32 R102, R78, -0x2daee0ad, RZ ;  /* 0xd2511f534e667825 */ /* 0x000fe200078e00ff */
[----:B------:R-:W-:Y:S02]  /*4c90*/  LOP3.LUT R78, R100, UR15, R89, 0x96, !PT ;  /* 0x0000000f644e7c12 */ /* 0x000fe4000f8e9659 */
[----:B------:R-:W-:Y:S03]  /*4ca0*/  ISETP.GT.U32.AND P3, PT, R85, UR9, PT ;  /* 0x0000000955007c0c */ /* 0x000fe6000bf64070 */
[----:B------:R-:W4:Y:S01]  /*4cb0*/  MUFU.EX2 R229, R229 ;  /* 0x000000e500e57308 */ /* 0x000f220000000800 */
[----:B------:R-:W-:Y:S01]  /*4cc0*/  ISETP.LE.U32.AND P2, PT, R74, UR9, PT ;  /* 0x000000094a007c0c */ /* 0x000fe2000bf43070 */
[----:B------:R-:W-:Y:S01]  /*4cd0*/  IMAD.WIDE.U32 R100, R93, -0x326172a9, RZ ;  /* 0xcd9e8d575d647825 */ /* 0x000fe200078e00ff */
[----:B---3--:R-:W-:Y:S02]  /*4ce0*/  SHF.R.U32.HI R15, RZ, 0x18, R62 ;  /* 0x00000018ff0f7819 */ /* 0x008fe4000001163e */
[----:B------:R-:W-:Y:S01]  /*4cf0*/  LOP3.LUT R58, R88, UR14, R103, 0x96, !PT ;  /* 0x0000000e583a7c12 */ /* 0x000fe2000f8e9667 */
[----:B-1----:R-:W-:Y:S01]  /*4d00*/  @!P6 FADD.FTZ R242, -R242, -RZ ;  /* 0x800000fff2f2e221 */ /* 0x002fe20000010100 */
[----:B------:R-:W-:Y:S03]  /*4d10*/  ISETP.LE.U32.AND P6, PT, R15, UR9, PT ;  /* 0x000000090f007c0c */ /* 0x000fe6000bfc3070 */
[----:B------:R-:W1:Y:S01]  /*4d20*/  MUFU.EX2 R238, R238 ;  /* 0x000000ee00ee7308 */ /* 0x000e620000000800 */
[----:B--2---:R-:W-:Y:S02]  /*4d30*/  PRMT R90, R104, 0x7773, RZ ;  /* 0x00007773685a7816 */ /* 0x004fe400000000ff */
[----:B------:R-:W-:Y:S02]  /*4d40*/  PRMT R88, R102, 0x7771, RZ ;  /* 0x0000777166587816 */ /* 0x000fe400000000ff */
[----:B------:R-:W-:Y:S02]  /*4d50*/  PRMT R95, R100, 0x7770, RZ ;  /* 0x00007770645f7816 */ /* 0x000fe400000000ff */
[----:B------:R-:W-:Y:S03]  /*4d60*/  PRMT R89, R102, 0x7770, RZ ;  /* 0x0000777066597816 */ /* 0x000fe600000000ff */
[----:B------:R-:W2:Y:S01]  /*4d70*/  MUFU.EX2 R239, R239 ;  /* 0x000000ef00ef7308 */ /* 0x000ea20000000800 */
[----:B------:R-:W-:Y:S01]  /*4d80*/  LOP3.LUT R59, R106, UR14, R105, 0x96, !PT ;  /* 0x0000000e6a3b7c12 */ /* 0x000fe2000f8e9669 */
[----:B----4-:R-:W-:Y:S01]  /*4d90*/  @P0 FADD.FTZ R229, -R229, -RZ ;  /* 0x800000ffe5e50221 */ /* 0x010fe20000010100 */
[----:B------:R-:W-:Y:S02]  /*4da0*/  ISETP.GT.U32.AND P0, PT, R90, UR9, PT ;  /* 0x000000095a007c0c */ /* 0x000fe4000bf04070 */
[----:B------:R-:W-:Y:S02]  /*4db0*/  PRMT R90, R100, 0x7773, RZ ;  /* 0x00007773645a7816 */ /* 0x000fe400000000ff */
[----:B------:R-:W-:Y:S03]  /*4dc0*/  LOP3.LUT R74, R98, UR12, R101, 0x96, !PT ;  /* 0x0000000c624a7c12 */ /* 0x000fe6000f8e9665 */
[----:B------:R-:W3:Y:S01]  /*4dd0*/  MUFU.EX2 R243, R243 ;  /* 0x000000f300f37308 */ /* 0x000ee20000000800 */
[----:B------:R-:W-:Y:S01]  /*4de0*/  PRMT R93, R100, 0x7771, RZ ;  /* 0x00007771645d7816 */ /* 0x000fe200000000ff */
[----:B-1----:R-:W-:Y:S01]  /*4df0*/  @!P4 FADD.FTZ R238, -R238, -RZ ;  /* 0x800000ffeeeec221 */ /* 0x002fe20000010100 */
[----:B------:R-:W-:Y:S01]  /*4e00*/  ISETP.GT.U32.AND P4, PT, R88, UR9, PT ;  /* 0x0000000958007c0c */ /* 0x000fe2000bf84070 */
[----:B------:R-:W-:Y:S01]  /*4e10*/  IMAD.WIDE.U32 R98, R91, -0x326172a9, RZ ;  /* 0xcd9e8d575b627825 */ /* 0x000fe200078e00ff */
[----:B------:R-:W-:Y:S02]  /*4e20*/  PRMT R88, R77, 0x7632, R88 ;  /* 0x000076324d587816 */ /* 0x000fe40000000058 */
[----:B------:R-:W-:Y:S03]  /*4e30*/  PRMT R87, R102, 0x7772, RZ ;  /* 0x0000777266577816 */ /* 0x000fe600000000ff */
[----:B------:R1:W-:Y:S01]  /*4e40*/  MUFU.EX2 R60, R92 ;  /* 0x0000005c003c7308 */ /* 0x0003e20000000800 */
[----:B------:R-:W-:Y:S01]  /*4e50*/  LOP3.LUT R88, R88, 0xff, RZ, 0xc0, !PT ;  /* 0x000000ff58587812 */ /* 0x000fe200078ec0ff */
[----:B--2---:R-:W-:Y:S01]  /*4e60*/  @P1 FADD.FTZ R239, -R239, -RZ ;  /* 0x800000ffefef1221 */ /* 0x004fe20000010100 */
[----:B------:R-:W-:Y:S02]  /*4e70*/  ISETP.LE.U32.AND P1, PT, R95, UR9, PT ;  /* 0x000000095f007c0c */ /* 0x000fe4000bf23070 */
[----:B------:R-:W-:Y:S02]  /*4e80*/  LOP3.LUT R77, R77, 0xffff, RZ, 0xc0, !PT ;  /* 0x0000ffff4d4d7812 */ /* 0x000fe400078ec0ff */
[----:B------:R-:W-:Y:S03]  /*4e90*/  LOP3.LUT R15, R96, UR12, R99, 0x96, !PT ;  /* 0x0000000c600f7c12 */ /* 0x000fe6000f8e9663 */
[----:B------:R-:W2:Y:S01]  /*4ea0*/  MUFU.EX2 R228, R228 ;  /* 0x000000e400e47308 */ /* 0x000ea20000000800 */
[----:B------:R-:W-:Y:S01]  /*4eb0*/  SHF.R.U32.HI R77, RZ, 0x8, R77 ;  /* 0x00000008ff4d7819 */ /* 0x000fe2000001164d */
[----:B---3--:R-:W-:Y:S01]  /*4ec0*/  @!P5 FADD.FTZ R243, -R243, -RZ ;  /* 0x800000fff3f3d221 */ /* 0x008fe20000010100 */
[----:B------:R-:W-:Y:S02]  /*4ed0*/  ISETP.LE.U32.AND P5, PT, R89, UR9, PT ;  /* 0x0000000959007c0c */ /* 0x000fe4000bfa3070 */
[----:B------:R-:W-:Y:S02]  /*4ee0*/  LOP3.LUT R77, R77, 0xffff, RZ, 0xc0, !PT ;  /* 0x0000ffff4d4d7812 */ /* 0x000fe400078ec0ff */
[----:B------:R-:W-:Y:S03]  /*4ef0*/  F2FP.RELU.BF16.F32.PACK_AB R69, R235, R234 ;  /* 0x000000eaeb45723e */ /* 0x000fe600000018ff */
[----:B------:R-:W3:Y:S01]  /*4f00*/  MUFU.EX2 R231, R231 ;  /* 0x000000e700e77308 */ /* 0x000ee20000000800 */
[----:B-1----:R-:W-:Y:S01]  /*4f10*/  PRMT R92, R104, 0x7772, RZ ;  /* 0x00007772685c7816 */ /* 0x002fe200000000ff */
[----:B------:R-:W-:Y:S01]  /*4f20*/  @!P1 FADD.FTZ R17, -R17, -RZ ;  /* 0x800000ff11119221 */ /* 0x000fe20000010100 */
[----:B------:R-:W-:Y:S02]  /*4f30*/  PRMT R89, R98, 0x7770, RZ ;  /* 0x0000777062597816 */ /* 0x000fe400000000ff */
[----:B------:R-:W-:Y:S05]  /*4f40*/  PRMT R85, R102, 0x7773, RZ ;  /* 0x0000777366557816 */ /* 0x000fea00000000ff */
[----:B------:R-:W1:Y:S01]  /*4f50*/  MUFU.EX2 R232, R232 ;  /* 0x000000e800e87308 */ /* 0x000e620000000800 */
[----:B--2---:R-:W-:Y:S01]  /*4f60*/  @P3 FADD.FTZ R228, -R228, -RZ ;  /* 0x800000ffe4e43221 */ /* 0x004fe20000010100 */
[----:B------:R-:W-:Y:S02]  /*4f70*/  ISETP.GT.U32.AND P3, PT, R92, UR9, PT ;  /* 0x000000095c007c0c */ /* 0x000fe4000bf64070 */
[----:B------:R-:W-:Y:S06]  /*4f80*/  PRMT R92, R100, 0x7772, RZ ;  /* 0x00007772645c7816 */ /* 0x000fec00000000ff */
[----:B------:R-:W2:Y:S01]  /*4f90*/  MUFU.EX2 R233, R233 ;  /* 0x000000e900e97308 */ /* 0x000ea20000000800 */
[----:B---3--:R-:W-:Y:S01]  /*4fa0*/  @!P2 FADD.FTZ R231, -R231, -RZ ;  /* 0x800000ffe7e7a221 */ /* 0x008fe20000010100 */
[----:B------:R-:W-:Y:S02]  /*4fb0*/  ISETP.GT.U32.AND P2, PT, R90, UR9, PT ;  /* 0x000000095a007c0c */ /* 0x000fe4000bf44070 */
[----:B------:R-:W-:Y:S06]  /*4fc0*/  LOP3.LUT R90, R59, 0xff, RZ, 0xc0, !PT ;  /* 0x000000ff3b5a7812 */ /* 0x000fec00078ec0ff */
[----:B------:R3:W-:Y:S01]  /*4fd0*/  MUFU.EX2 R30, R86 ;  /* 0x00000056001e7308 */ /* 0x0007e20000000800 */
[----:B-1----:R-:W-:Y:S01]  /*4fe0*/  @!P6 FADD.FTZ R232, -R232, -RZ ;  /* 0x800000ffe8e8e221 */ /* 0x002fe20000010100 */
[----:B------:R-:W-:Y:S02]  /*4ff0*/  ISETP.LE.U32.AND P6, PT, R88, UR9, PT ;  /* 0x0000000958007c0c */ /* 0x000fe4000bfc3070 */
[----:B------:R-:W-:Y:S01]  /*5000*/  SHF.R.U32.HI R88, RZ, 0x18, R59 ;  /* 0x00000018ff587819 */ /* 0x000fe2000001163b */
[----:B------:R-:W-:Y:S03]  /*5010*/  @P2 FADD.FTZ R54, -R54, -RZ ;  /* 0x800000ff36362221 */ /* 0x000fe60000010100 */
[----:B------:R-:W-:Y:S02]  /*5020*/  ISETP.LE.U32.AND P1, PT, R88, UR9, PT ;  /* 0x0000000958007c0c */ /* 0x000fe4000bf23070 */
[----:B------:R-:W1:Y:S01]  /*5030*/  MUFU.EX2 R240, R240 ;  /* 0x000000f000f07308 */ /* 0x000e620000000800 */
[----:B--2---:R-:W-:Y:S01]  /*5040*/  @!P5 FADD.FTZ R233, -R233, -RZ ;  /* 0x800000ffe9e9d221 */ /* 0x004fe20000010100 */
[----:B------:R-:W-:Y:S03]  /*5050*/  ISETP.LE.U32.AND P5, PT, R90, UR9, PT ;  /* 0x000000095a007c0c */ /* 0x000fe6000bfa3070 */
[----:B------:R-:W-:Y:S01]  /*5060*/  @!P6 FADD.FTZ R38, -R38, -RZ ;  /* 0x800000ff2626e221 */ /* 0x000fe20000010100 */
[----:B---3--:R-:W-:Y:S04]  /*5070*/  PRMT R86, R98, 0x7771, RZ ;  /* 0x0000777162567816 */ /* 0x008fe800000000ff */
[----:B------:R2:W-:Y:S01]  /*5080*/  MUFU.EX2 R23, R81 ;  /* 0x0000005100177308 */ /* 0x0005e20000000800 */
[----:B------:R-:W-:Y:S01]  /*5090*/  ISETP.GT.U32.AND P2, PT, R86, UR9, PT ;  /* 0x0000000956007c0c */ /* 0x000fe2000bf44070 */
[----:B------:R-:W-:Y:S03]  /*50a0*/  @!P1 FADD.FTZ R21, -R21, -RZ ;  /* 0x800000ff15159221 */ /* 0x000fe60000010100 */
[----:B------:R-:W-:Y:S05]  /*50b0*/  @!P5 FADD.FTZ R19, -R19, -RZ ;  /* 0x800000ff1313d221 */ /* 0x000fea0000010100 */
[----:B------:R3:W-:Y:S01]  /*50c0*/  MUFU.EX2 R250, R46 ;  /* 0x0000002e00fa7308 */ /* 0x0007e20000000800 */
[----:B-1----:R-:W-:Y:S01]  /*50d0*/  @P3 FADD.FTZ R240, -R240, -RZ ;  /* 0x800000fff0f03221 */ /* 0x002fe20000010100 */
[----:B------:R-:W-:Y:S08]  /*50e0*/  ISETP.GT.U32.AND P3, PT, R93, UR9, PT ;  /* 0x000000095d007c0c */ /* 0x000ff0000bf64070 */
[----:B------:R1:W-:Y:S01]  /*50f0*/  MUFU.EX2 R7, R72 ;  /* 0x0000004800077308 */ /* 0x0003e20000000800 */
[----:B--2---:R-:W-:Y:S04]  /*5100*/  PRMT R81, R98, 0x7772, RZ ;  /* 0x0000777262517816 */ /* 0x004fe800000000ff */
[----:B------:R-:W-:Y:S01]  /*5110*/  ISETP.GT.U32.AND P6, PT, R81, UR9, PT ;  /* 0x0000000951007c0c */ /* 0x000fe2000bfc4070 */
[----:B------:R-:W-:Y:S01]  /*5120*/  @P3 FADD.FTZ R34, -R34, -RZ ;  /* 0x800000ff22223221 */ /* 0x000fe20000010100 */
[----:B------:R-:W-:Y:S03]  /*5130*/  ISETP.GT.U32.AND P3, PT, R87, UR9, PT ;  /* 0x0000000957007c0c */ /* 0x000fe6000bf64070 */
[----:B------:R-:W2:Y:S01]  /*5140*/  MUFU.EX2 R245, R245 ;  /* 0x000000f500f57308 */ /* 0x000ea20000000800 */
[C---:B---3--:R-:W-:Y:S01]  /*5150*/  PRMT R46, R62.reuse, 0x7632, R46 ;  /* 0x000076323e2e7816 */ /* 0x048fe2000000002e */
[----:B------:R-:W-:Y:S01]  /*5160*/  IMAD.WIDE.U32 R86, R79, -0x326172a9, RZ ;  /* 0xcd9e8d574f567825 */ /* 0x000fe200078e00ff */
[----:B------:R-:W-:Y:S02]  /*5170*/  LOP3.LUT R62, R62, 0xffff, RZ, 0xc0, !PT ;  /* 0x0000ffff3e3e7812 */ /* 0x000fe400078ec0ff */
[----:B------:R-:W-:Y:S01]  /*5180*/  LOP3.LUT R46, R46, 0xff, RZ, 0xc0, !PT ;  /* 0x000000ff2e2e7812 */ /* 0x000fe200078ec0ff */
[----:B------:R-:W-:Y:S01]  /*5190*/  IMAD.WIDE.U32 R78, R78, -0x326172a9, RZ ;  /* 0xcd9e8d574e4e7825 */ /* 0x000fe200078e00ff */
[----:B------:R-:W-:Y:S03]  /*51a0*/  LOP3.LUT R94, R94, UR12, R87, 0x96, !PT ;  /* 0x0000000c5e5e7c12 */ /* 0x000fe6000f8e9657 */
[----:B------:R-:W3:Y:S01]  /*51b0*/  MUFU.EX2 R246, R246 ;  /* 0x000000f600f67308 */ /* 0x000ee20000000800 */
[----:B-1----:R-:W-:Y:S02]  /*51c0*/  PRMT R72, R98, 0x7773, RZ ;  /* 0x0000777362487816 */ /* 0x002fe400000000ff */
[----:B------:R-:W-:Y:S02]  /*51d0*/  ISETP.LE.U32.AND P1, PT, R46, UR9, PT ;  /* 0x000000092e007c0c */ /* 0x000fe4000bf23070 */
[----:B------:R-:W-:Y:S02]  /*51e0*/  ISETP.GT.U32.AND P5, PT, R72, UR9, PT ;  /* 0x0000000948007c0c */ /* 0x000fe4000bfa4070 */
[----:B------:R-:W-:Y:S03]  /*51f0*/  SHF.R.U32.HI R46, RZ, 0x18, R74 ;  /* 0x00000018ff2e7819 */ /* 0x000fe6000001164a */
[----:B------:R1:W-:Y:S01]  /*5200*/  MUFU.EX2 R247, R47 ;  /* 0x0000002f00f77308 */ /* 0x0003e20000000800 */
[----:B------:R-:W-:Y:S01]  /*5210*/  SHF.R.U32.HI R62, RZ, 0x8, R62 ;  /* 0x00000008ff3e7819 */ /* 0x000fe2000001163e */
[----:B--2---:R-:W-:Y:S01]  /*5220*/  @P2 FADD.FTZ R245, -R245, -RZ ;  /* 0x800000fff5f52221 */ /* 0x004fe20000010100 */
[----:B------:R-:W-:Y:S02]  /*5230*/  ISETP.LE.U32.AND P2, PT, R46, UR9, PT ;  /* 0x000000092e007c0c */ /* 0x000fe4000bf43070 */
[----:B------:R-:W-:Y:S02]  /*5240*/  LOP3.LUT R46, R74, 0xff, RZ, 0xc0, !PT ;  /* 0x000000ff4a2e7812 */ /* 0x000fe400078ec0ff */
[----:B------:R-:W-:Y:S03]  /*5250*/  LOP3.LUT R62, R62, 0xffff, RZ, 0xc0, !PT ;  /* 0x0000ffff3e3e7812 */ /* 0x000fe600078ec0ff */
[----:B------:R2:W-:Y:S01]  /*5260*/  MUFU.EX2 R31, R14 ;  /* 0x0000000e001f7308 */ /* 0x0005e20000000800 */
[----:B------:R-:W-:Y:S01]  /*5270*/  LOP3.LUT R84, R84, UR12, R79, 0x96, !PT ;  /* 0x0000000c54547c12 */ /* 0x000fe2000f8e964f */
[----:B---3--:R-:W-:Y:S01]  /*5280*/  @P6 FADD.FTZ R246, -R246, -RZ ;  /* 0x800000fff6f66221 */ /* 0x008fe20000010100 */
[----:B------:R-:W-:Y:S01]  /*5290*/  ISETP.LE.U32.AND P6, PT, R46, UR9, PT ;  /* 0x000000092e007c0c */ /* 0x000fe2000bfc3070 */
[----:B------:R-:W-:Y:S01]  /*52a0*/  @P5 FADD.FTZ R63, -R63, -RZ ;  /* 0x800000ff3f3f5221 */ /* 0x000fe20000010100 */
[----:B------:R-:W-:Y:S01]  /*52b0*/  PRMT R46, R86, 0x7771, RZ ;  /* 0x00007771562e7816 */ /* 0x000fe200000000ff */
[----:B------:R-:W-:Y:S01]  /*52c0*/  @!P1 FADD.FTZ R61, -R61, -RZ ;  /* 0x800000ff3d3d9221 */ /* 0x000fe20000010100 */
[----:B------:R-:W-:Y:S01]  /*52d0*/  F2FP.RELU.BF16.F32.PACK_AB R72, R34, R17 ;  /* 0x000000112248723e */ /* 0x000fe200000018ff */
[----:B------:R-:W-:Y:S01]  /*52e0*/  @!P2 FADD.FTZ R39, -R39, -RZ ;  /* 0x800000ff2727a221 */ /* 0x000fe20000010100 */
[----:B-1----:R-:W-:Y:S01]  /*52f0*/  PRMT R47, R86, 0x7770, RZ ;  /* 0x00007770562f7816 */ /* 0x002fe200000000ff */
[----:B------:R-:W-:Y:S01]  /*5300*/  MUFU.EX2 R249, R249 ;  /* 0x000000f900f97308 */ /* 0x000fe20000000800 */
[----:B------:R-:W-:Y:S02]  /*5310*/  ISETP.GT.U32.AND P1, PT, R46, UR9, PT ;  /* 0x000000092e007c0c */ /* 0x000fe4000bf24070 */
[----:B------:R-:W-:Y:S02]  /*5320*/  ISETP.LE.U32.AND P5, PT, R47, UR9, PT ;  /* 0x000000092f007c0c */ /* 0x000fe4000bfa3070 */
[C---:B------:R-:W-:Y:S01]  /*5330*/  PRMT R46, R86.reuse, 0x7772, RZ ;  /* 0x00007772562e7816 */ /* 0x040fe200000000ff */
[----:B------:R-:W-:Y:S01]  /*5340*/  @!P6 FADD.FTZ R51, -R51, -RZ ;  /* 0x800000ff3333e221 */ /* 0x000fe20000010100 */
[----:B------:R-:W-:Y:S03]  /*5350*/  PRMT R47, R86, 0x7773, RZ ;  /* 0x00007773562f7816 */ /* 0x000fe600000000ff */
[----:B------:R-:W1:Y:S01]  /*5360*/  MUFU.EX2 R252, R252 ;  /* 0x000000fc00fc7308 */ /* 0x000e620000000800 */
[----:B------:R-:W-:Y:S02]  /*5370*/  ISETP.GT.U32.AND P2, PT, R46, UR9, PT ;  /* 0x000000092e007c0c */ /* 0x000fe4000bf44070 */
[----:B--2---:R-:W-:Y:S02]  /*5380*/  PRMT R14, R59, 0x7632, R14 ;  /* 0x000076323b0e7816 */ /* 0x004fe4000000000e */
[----:B------:R-:W-:Y:S01]  /*5390*/  ISETP.GT.U32.AND P6, PT, R47, UR9, PT ;  /* 0x000000092f007c0c */ /* 0x000fe2000bfc4070 */
[----:B------:R-:W-:Y:S01]  /*53a0*/  @P1 FADD.FTZ R29, -R29, -RZ ;  /* 0x800000ff1d1d1221 */ /* 0x000fe20000010100 */
[----:B------:R-:W-:Y:S01]  /*53b0*/  LOP3.LUT R14, R14, 0xff, RZ, 0xc0, !PT ;  /* 0x000000ff0e0e7812 */ /* 0x000fe200078ec0ff */
[----:B------:R-:W-:Y:S01]  /*53c0*/  @!P5 FADD.FTZ R66, -R66, -RZ ;  /* 0x800000ff4242d221 */ /* 0x000fe20000010100 */
[----:B------:R-:W-:Y:S01]  /*53d0*/  ISETP.LE.U32.AND P5, PT, R77, UR9, PT ;  /* 0x000000094d007c0c */ /* 0x000fe2000bfa3070 */
[----:B------:R-:W-:Y:S01]  /*53e0*/  MUFU.EX2 R33, R11 ;  /* 0x0000000b00217308 */ /* 0x000fe20000000800 */
[----:B------:R-:W-:Y:S02]  /*53f0*/  ISETP.LE.U32.AND P1, PT, R14, UR9, PT ;  /* 0x000000090e007c0c */ /* 0x000fe4000bf23070 */
[----:B------:R-:W-:Y:S01]  /*5400*/  LOP3.LUT R14, R15, 0xff, RZ, 0xc0, !PT ;  /* 0x000000ff0f0e7812 */ /* 0x000fe200078ec0ff */
[----:B------:R-:W-:Y:S01]  /*5410*/  @P2 FADD.FTZ R60, -R60, -RZ ;  /* 0x800000ff3c3c2221 */ /* 0x000fe20000010100 */
[----:B------:R-:W-:Y:S02]  /*5420*/  SHF.R.U32.HI R46, RZ, 0x18, R15 ;  /* 0x00000018ff2e7819 */ /* 0x000fe4000001160f */
[----:B------:R-:W-:Y:S01]  /*5430*/  ISETP.LE.U32.AND P2, PT, R14, UR9, PT ;  /* 0x000000090e007c0c */ /* 0x000fe2000bf43070 */
[----:B------:R-:W-:Y:S01]  /*5440*/  @P6 FADD.FTZ R25, -R25, -RZ ;  /* 0x800000ff19196221 */ /* 0x000fe20000010100 */
[----:B------:R-:W-:Y:S01]  /*5450*/  PRMT R14, R78, 0x7770, RZ ;  /* 0x000077704e0e7816 */ /* 0x000fe200000000ff */
[----:B------:R-:W2:Y:S01]  /*5460*/  MUFU.EX2 R244, R244 ;  /* 0x000000f400f47308 */ /* 0x000ea20000000800 */
[----:B------:R-:W-:Y:S01]  /*5470*/  ISETP.LE.U32.AND P6, PT, R46, UR9, PT ;  /* 0x000000092e007c0c */ /* 0x000fe2000bfc3070 */
[----:B------:R-:W-:Y:S01]  /*5480*/  @!P5 FADD.FTZ R23, -R23, -RZ ;  /* 0x800000ff1717d221 */ /* 0x000fe20000010100 */
[----:B------:R-:W-:Y:S01]  /*5490*/  PRMT R46, R78, 0x7771, RZ ;  /* 0x000077714e2e7816 */ /* 0x000fe200000000ff */
[----:B------:R-:W-:Y:S01]  /*54a0*/  @!P1 FADD.FTZ R40, -R40, -RZ ;  /* 0x800000ff28289221 */ /* 0x000fe20000010100 */
[----:B------:R-:W-:Y:S02]  /*54b0*/  ISETP.LE.U32.AND P5, PT, R14, UR9, PT ;  /* 0x000000090e007c0c */ /* 0x000fe4000bfa3070 */
[----:B------:R-:W-:Y:S03]  /*54c0*/  PRMT R14, R78, 0x7772, RZ ;  /* 0x000077724e0e7816 */ /* 0x000fe600000000ff */
[----:B------:R-:W3:Y:S01]  /*54d0*/  MUFU.EX2 R37, R83 ;  /* 0x0000005300257308 */ /* 0x000ee20000000800 */
[----:B------:R-:W-:Y:S01]  /*54e0*/  ISETP.GT.U32.AND P1, PT, R46, UR9, PT ;  /* 0x000000092e007c0c */ /* 0x000fe2000bf24070 */
[----:B------:R-:W-:Y:S01]  /*54f0*/  @!P2 FADD.FTZ R30, -R30, -RZ ;  /* 0x800000ff1e1ea221 */ /* 0x000fe20000010100 */
[----:B------:R-:W-:Y:S02]  /*5500*/  ISETP.GT.U32.AND P2, PT, R14, UR9, PT ;  /* 0x000000090e007c0c */ /* 0x000fe4000bf44070 */
[----:B------:R-:W-:Y:S01]  /*5510*/  PRMT R78, R78, 0x7773, RZ ;  /* 0x000077734e4e7816 */ /* 0x000fe200000000ff */
[----:B------:R-:W-:Y:S01]  /*5520*/  @!P6 FADD.FTZ R7, -R7, -RZ ;  /* 0x800000ff0707e221 */ /* 0x000fe20000010100 */
[----:B------:R-:W-:Y:S03]  /*5530*/  PRMT R14, R74, 0x7632, R14 ;  /* 0x000076324a0e7816 */ /* 0x000fe6000000000e */
[----:B------:R-:W-:Y:S01]  /*5540*/  MUFU.EX2 R6, R10 ;  /* 0x0000000a00067308 */ /* 0x000fe20000000800 */
[----:B------:R-:W-:Y:S01]  /*5550*/  ISETP.GT.U32.AND P6, PT, R78, UR9, PT ;  /* 0x000000094e007c0c */ /* 0x000fe2000bfc4070 */
[----:B-1----:R-:W-:Y:S01]  /*5560*/  @!P5 FADD.FTZ R252, -R252, -RZ ;  /* 0x800000fffcfcd221 */ /* 0x002fe20000010100 */
[----:B------:R-:W-:Y:S02]  /*5570*/  LOP3.LUT R14, R14, 0xff, RZ, 0xc0, !PT ;  /* 0x000000ff0e0e7812 */ /* 0x000fe400078ec0ff */
[----:B------:R-:W-:Y:S01]  /*5580*/  LOP3.LUT R46, R94, 0xff, RZ, 0xc0, !PT ;  /* 0x000000ff5e2e7812 */ /* 0x000fe200078ec0ff */
[----:B------:R-:W-:Y:S01]  /*5590*/  @P1 FADD.FTZ R249, -R249, -RZ ;  /* 0x800000fff9f91221 */ /* 0x000fe20000010100 */
[----:B------:R-:W-:Y:S01]  /*55a0*/  ISETP.LE.U32.AND P1, PT, R14, UR9, PT ;  /* 0x000000090e007c0c */ /* 0x000fe2000bf23070 */
[----:B------:R-:W-:Y:S01]  /*55b0*/  @P2 FADD.FTZ R250, -R250, -RZ ;  /* 0x800000fffafa2221 */ /* 0x000fe20000010100 */
[----:B------:R-:W-:Y:S01]  /*55c0*/  ISETP.LE.U32.AND P5, PT, R62, UR9, PT ;  /* 0x000000093e007c0c */ /* 0x000fe2000bfa3070 */
[----:B------:R-:W1:Y:S01]  /*55d0*/  MUFU.EX2 R50, R82 ;  /* 0x0000005200327308 */ /* 0x000e620000000800 */
[----:B------:R-:W-:Y:S02]  /*55e0*/  ISETP.LE.U32.AND P2, PT, R46, UR9, PT ;  /* 0x000000092e007c0c */ /* 0x000fe4000bf43070 */
[----:B------:R-:W-:Y:S01]  /*55f0*/  SHF.R.U32.HI R46, RZ, 0x18, R94 ;  /* 0x00000018ff2e7819 */ /* 0x000fe2000001165e */
[----:B------:R-:W-:Y:S01]  /*5600*/  @P6 FADD.FTZ R247, -R247, -RZ ;  /* 0x800000fff7f76221 */ /* 0x000fe20000010100 */
[----:B------:R-:W-:Y:S02]  /*5610*/  LOP3.LUT R59, R59, 0xffff, RZ, 0xc0, !PT ;  /* 0x0000ffff3b3b7812 */ /* 0x000fe400078ec0ff */
[----:B------:R-:W-:Y:S03]  /*5620*/  PRMT R47, R15, 0x7632, R47 ;  /* 0x000076320f2f7816 */ /* 0x000fe6000000002f */
[----:B------:R-:W-:Y:S01]  /*5630*/  MUFU.EX2 R62, R56 ;  /* 0x00000038003e7308 */ /* 0x000fe20000000800 */
[----:B------:R-:W-:Y:S01]  /*5640*/  ISETP.LE.U32.AND P6, PT, R46, UR9, PT ;  /* 0x000000092e007c0c */ /* 0x000fe2000bfc3070 */
[----:B------:R-:W-:Y:S01]  /*5650*/  @!P1 FADD.FTZ R45, -R45, -RZ ;  /* 0x800000ff2d2d9221 */ /* 0x000fe20000010100 */
[----:B------:R-:W-:Y:S01]  /*5660*/  SHF.R.U32.HI R14, RZ, 0x8, R59 ;  /* 0x00000008ff0e7819 */ /* 0x000fe2000001163b */
[----:B--2---:R-:W-:Y:S01]  /*5670*/  @!P5 FADD.FTZ R244, -R244, -RZ ;  /* 0x800000fff4f4d221 */ /* 0x004fe20000010100 */
[----:B------:R-:W-:Y:S01]  /*5680*/  LOP3.LUT R47, R47, 0xff, RZ, 0xc0, !PT ;  /* 0x000000ff2f2f7812 */ /* 0x000fe200078ec0ff */
[----:B---3--:R-:W-:Y:S01]  /*5690*/  @!P2 FADD.FTZ R37, -R37, -RZ ;  /* 0x800000ff2525a221 */ /* 0x008fe20000010100 */
[----:B------:R-:W-:Y:S03]  /*56a0*/  LOP3.LUT R14, R14, 0xffff, RZ, 0xc0, !PT ;  /* 0x0000ffff0e0e7812 */ /* 0x000fe600078ec0ff */
[----:B------:R-:W2:Y:S01]  /*56b0*/  MUFU.EX2 R46, R41 ;  /* 0x00000029002e7308 */ /* 0x000ea20000000800 */
[----:B------:R-:W-:Y:S02]  /*56c0*/  ISETP.LE.U32.AND P1, PT, R47, UR9, PT ;  /* 0x000000092f007c0c */ /* 0x000fe4000bf23070 */
[----:B------:R-:W-:Y:S02]  /*56d0*/  LOP3.LUT R11, R84, 0xff, RZ, 0xc0, !PT ;  /* 0x000000ff540b7812 */ /* 0x000fe400078ec0ff */
[----:B------:R-:W-:Y:S01]  /*56e0*/  ISETP.LE.U32.AND P5, PT, R14, UR9, PT ;  /* 0x000000090e007c0c */ /* 0x000fe2000bfa3070 */
[----:B------:R-:W-:Y:S01]  /*56f0*/  @!P6 FADD.FTZ R31, -R31, -RZ ;  /* 0x800000ff1f1fe221 */ /* 0x000fe20000010100 */
[----:B------:R-:W-:Y:S03]  /*5700*/  SHF.R.U32.HI R14, RZ, 0x18, R84 ;  /* 0x00000018ff0e7819 */ /* 0x000fe60000011654 */
[----:B------:R-:W3:Y:S01]  /*5710*/  MUFU.EX2 R18, R80 ;  /* 0x0000005000127308 */ /* 0x000ee20000000800 */
[----:B------:R-:W-:Y:S02]  /*5720*/  ISETP.LE.U32.AND P2, PT, R11, UR9, PT ;  /* 0x000000090b007c0c */ /* 0x000fe4000bf43070 */
[----:B------:R-:W-:Y:S02]  /*5730*/  PRMT R11, R94, 0x7632, R11 ;  /* 0x000076325e0b7816 */ /* 0x000fe4000000000b */
[----:B------:R-:W-:Y:S01]  /*5740*/  LOP3.LUT R74, R74, 0xffff, RZ, 0xc0, !PT ;  /* 0x0000ffff4a4a7812 */ /* 0x000fe200078ec0ff */
[----:B------:R-:W-:Y:S01]  /*5750*/  @!P1 FADD.FTZ R22, -R22, -RZ ;  /* 0x800000ff16169221 */ /* 0x000fe20000010100 */
[----:B------:R-:W-:Y:S03]  /*5760*/  ISETP.LE.U32.AND P6, PT, R14, UR9, PT ;  /* 0x000000090e007c0c */ /* 0x000fe6000bfc3070 */
[----:B------:R-:W4:Y:S01]  /*5770*/  MUFU.EX2 R241, R241 ;  /* 0x000000f100f17308 */ /* 0x000f220000000800 */
[----:B------:R-:W-:Y:S01]  /*5780*/  LOP3.LUT R15, R15, 0xffff, RZ, 0xc0, !PT ;  /* 0x0000ffff0f0f7812 */ /* 0x000fe200078ec0ff */
[----:B-1----:R-:W-:Y:S01]  /*5790*/  @!P5 FADD.FTZ R50, -R50, -RZ ;  /* 0x800000ff3232d221 */ /* 0x002fe20000010100 */
[----:B------:R-:W-:Y:S01]  /*57a0*/  LOP3.LUT R14, R11, 0xff, RZ, 0xc0, !PT ;  /* 0x000000ff0b0e7812 */ /* 0x000fe200078ec0ff */
[----:B--2---:R-:W-:Y:S01]  /*57b0*/  @P4 FADD.FTZ R46, -R46, -RZ ;  /* 0x800000ff2e2e4221 */ /* 0x004fe20000010100 */
[----:B------:R-:W-:Y:S02]  /*57c0*/  SHF.R.U32.HI R74, RZ, 0x8, R74 ;  /* 0x00000008ff4a7819 */ /* 0x000fe4000001164a */
[----:B------:R-:W-:Y:S03]  /*57d0*/  SHF.R.U32.HI R15, RZ, 0x8, R15 ;  /* 0x00000008ff0f7819 */ /* 0x000fe6000001160f */
[----:B------:R-:W-:Y:S01]  /*57e0*/  MUFU.EX2 R47, R57 ;  /* 0x00000039002f7308 */ /* 0x000fe20000000800 */
[----:B------:R-:W-:Y:S01]  /*57f0*/  ISETP.LE.U32.AND P1, PT, R14, UR9, PT ;  /* 0x000000090e007c0c */ /* 0x000fe2000bf23070 */
[----:B---3--:R-:W-:Y:S01]  /*5800*/  @!P2 FADD.FTZ R18, -R18, -RZ ;  /* 0x800000ff1212a221 */ /* 0x008fe20000010100 */
[----:B------:R-:W-:Y:S02]  /*5810*/  LOP3.LUT R74, R74, 0xffff, RZ, 0xc0, !PT ;  /* 0x0000ffff4a4a7812 */ /* 0x000fe400078ec0ff */
[----:B------:R-:W-:Y:S02]  /*5820*/  LOP3.LUT R94, R94, 0xffff, RZ, 0xc0, !PT ;  /* 0x0000ffff5e5e7812 */ /* 0x000fe400078ec0ff */
[----:B------:R-:W-:Y:S01]  /*5830*/  LOP3.LUT R10, R15, 0xffff, RZ, 0xc0, !PT ;  /* 0x0000ffff0f0a7812 */ /* 0x000fe200078ec0ff */
[----:B------:R-:W-:Y:S01]  /*5840*/  IMAD.IADD R15, R26, 0x1, R189 ;  /* 0x000000011a0f7824 */ /* 0x000fe200078e02bd */
[----:B------:R-:W-:Y:S01]  /*5850*/  ISETP.LE.U32.AND P5, PT, R74, UR9, PT ;  /* 0x000000094a007c0c */ /* 0x000fe2000bfa3070 */
[----:B----4-:R-:W-:Y:S01]  /*5860*/  @P0 FADD.FTZ R241, -R241, -RZ ;  /* 0x800000fff1f10221 */ /* 0x010fe20000010100 */
[----:B------:R-:W-:Y:S01]  /*5870*/  SHF.R.U32.HI R94, RZ, 0x8, R94 ;  /* 0x00000008ff5e7819 */ /* 0x000fe2000001165e */
[----:B------:R-:W1:Y:S01]  /*5880*/  MUFU.EX2 R251, R251 ;  /* 0x000000fb00fb7308 */ /* 0x000e620000000800 */
[----:B------:R-:W-:Y:S01]  /*5890*/  ISETP.LE.U32.AND P2, PT, R10, UR9, PT ;  /* 0x000000090a007c0c */ /* 0x000fe2000bf43070 */
[----:B------:R-:W-:Y:S01]  /*58a0*/  @!P1 FADD.FTZ R33, -R33, -RZ ;  /* 0x800000ff21219221 */ /* 0x000fe20000010100 */
[C---:B------:R-:W-:Y:S02]  /*58b0*/  PRMT R11, R84.reuse, 0x7632, R11 ;  /* 0x00007632540b7816 */ /* 0x040fe4000000000b */
[----:B------:R-:W-:Y:S02]  /*58c0*/  LOP3.LUT R84, R84, 0xffff, RZ, 0xc0, !PT ;  /* 0x0000ffff54547812 */ /* 0x000fe400078ec0ff */
[----:B------:R-:W-:Y:S03]  /*58d0*/  ISETP.GT.U32.AND P0, PT, R92, UR9, PT ;  /* 0x000000095c007c0c */ /* 0x000fe6000bf04070 */
[----:B------:R-:W-:Y:S01]  /*58e0*/  MUFU.EX2 R248, R248 ;  /* 0x000000f800f87308 */ /* 0x000fe20000000800 */
[----:B------:R-:W-:Y:S01]  /*58f0*/  LOP3.LUT R94, R94, 0xffff, RZ, 0xc0, !PT ;  /* 0x0000ffff5e5e7812 */ /* 0x000fe200078ec0ff */
[----:B------:R-:W-:Y:S01]  /*5900*/  @!P5 FADD.FTZ R49, -R49, -RZ ;  /* 0x800000ff3131d221 */ /* 0x000fe20000010100 */
[----:B------:R-:W-:Y:S02]  /*5910*/  SHF.R.U32.HI R84, RZ, 0x8, R84 ;  /* 0x00000008ff547819 */ /* 0x000fe40000011654 */
[----:B------:R-:W-:Y:S01]  /*5920*/  ISETP.LE.U32.AND P1, PT, R94, UR9, PT ;  /* 0x000000095e007c0c */ /* 0x000fe2000bf23070 */
[----:B------:R-:W-:Y:S01]  /*5930*/  @!P2 FADD.FTZ R9, -R9, -RZ ;  /* 0x800000ff0909a221 */ /* 0x000fe20000010100 */
[----:B------:R-:W-:Y:S03]  /*5940*/  LOP3.LUT R84, R84, 0xffff, RZ, 0xc0, !PT ;  /* 0x0000ffff54547812 */ /* 0x000fe600078ec0ff */
[----:B------:R-:W-:Y:S01]  /*5950*/  MUFU.EX2 R42, R42 ;  /* 0x0000002a002a7308 */ /* 0x000fe20000000800 */
[----:B------:R-:W-:Y:S01]  /*5960*/  LOP3.LUT R10, R58, 0xff, RZ, 0xc0, !PT ;  /* 0x000000ff3a0a7812 */ /* 0x000fe200078ec0ff */
[----:B-1----:R-:W-:Y:S01]  /*5970*/  @!P6 FADD.FTZ R251, -R251, -RZ ;  /* 0x800000fffbfbe221 */ /* 0x002fe20000010100 */
[----:B------:R-:W-:Y:S01]  /*5980*/  ISETP.LE.U32.AND P2, PT, R84, UR9, PT ;  /* 0x0000000954007c0c */ /* 0x000fe2000bf43070 */
[----:B------:R-:W-:Y:S01]  /*5990*/  @P0 FADD.FTZ R13, -R13, -RZ ;  /* 0x800000ff0d0d0221 */ /* 0x000fe20000010100 */
[----:B------:R-:W-:Y:S02]  /*59a0*/  ISETP.LE.U32.AND P5, PT, R10, UR9, PT ;  /* 0x000000090a007c0c */ /* 0x000fe4000bfa3070 */
[----:B------:R-:W-:Y:S03]  /*59b0*/  LOP3.LUT R10, R58, 0xffff, RZ, 0xc0, !PT ;  /* 0x0000ffff3a0a7812 */ /* 0x000fe600078ec0ff */
[----:B------:R-:W-:Y:S01]  /*59c0*/  MUFU.EX2 R43, R43 ;  /* 0x0000002b002b7308 */ /* 0x000fe20000000800 */
[----:B------:R-:W-:Y:S01]  /*59d0*/  F2FP.RELU.BF16.F32.PACK_AB R14, R39, R45 ;  /* 0x0000002d270e723e */ /* 0x000fe200000018ff */
[----:B------:R-:W-:Y:S01]  /*59e0*/  @!P1 FADD.FTZ R35, -R35, -RZ ;  /* 0x800000ff23239221 */ /* 0x000fe20000010100 */
[----:B------:R-:W-:Y:S02]  /*59f0*/  F2FP.RELU.BF16.F32.PACK_AB R68, R49, R51 ;  /* 0x000000333144723e */ /* 0x000fe400000018ff */
[----:B------:R-:W-:Y:S01]  /*5a00*/  SHF.R.U32.HI R10, RZ, 0x8, R10 ;  /* 0x00000008ff0a7819 */ /* 0x000fe2000001160a */
[----:B------:R1:W-:Y:S01]  /*5a10*/  STS [R189+0x400], R14 ;  /* 0x0004000ebd007388 */ /* 0x0003e20000000800 */
[----:B------:R-:W-:Y:S01]  /*5a20*/  F2FP.RELU.BF16.F32.PACK_AB R56, R54, R13 ;  /* 0x0000000d3638723e */ /* 0x000fe200000018ff */
[----:B------:R-:W-:Y:S01]  /*5a30*/  @!P2 FADD.FTZ R5, -R5, -RZ ;  /* 0x800000ff0505a221 */ /* 0x000fe20000010100 */
[----:B------:R-:W-:Y:S01]  /*5a40*/  LOP3.LUT R10, R10, 0xffff, RZ, 0xc0, !PT ;  /* 0x0000ffff0a0a7812 */ /* 0x000fe200078ec0ff */
[----:B------:R2:W-:Y:S01]  /*5a50*/  STS [R189], R68 ;  /* 0x00000044bd007388 */ /* 0x0005e20000000800 */
[----:B------:R-:W-:Y:S01]  /*5a60*/  F2FP.RELU.BF16.F32.PACK_AB R76, R35, R37 ;  /* 0x00000025234c723e */ /* 0x000fe200000018ff */
[----:B------:R-:W-:Y:S01]  /*5a70*/  @!P5 FADD.FTZ R62, -R62, -RZ ;  /* 0x800000ff3e3ed221 */ /* 0x000fe20000010100 */
[----:B------:R-:W-:Y:S01]  /*5a80*/  F2FP.RELU.BF16.F32.PACK_AB R74, R31, R33 ;  /* 0x000000211f4a723e */ /* 0x000fe200000018ff */
[----:B------:R-:W-:Y:S01]  /*5a90*/  STS [R15], R72 ;  /* 0x000000480f007388 */ /* 0x000fe20000000800 */
[----:B------:R-:W-:Y:S01]  /*5aa0*/  ISETP.LE.U32.AND P2, PT, R10, UR9, PT ;  /* 0x000000090a007c0c */ /* 0x000fe2000bf43070 */
[----:B------:R-:W3:Y:S01]  /*5ab0*/  MUFU.EX2 R27, R27 ;  /* 0x0000001b001b7308 */ /* 0x000ee20000000800 */
[----:B------:R-:W-:Y:S01]  /*5ac0*/  F2FP.RELU.BF16.F32.PACK_AB R10, R29, R66 ;  /* 0x000000421d0a723e */ /* 0x000fe200000018ff */
[----:B------:R4:W-:Y:S01]  /*5ad0*/  STS [R15+0x400], R56 ;  /* 0x000400380f007388 */ /* 0x0009e20000000800 */
[----:B------:R-:W-:Y:S02]  /*5ae0*/  LOP3.LUT R11, R11, 0xff, RZ, 0xc0, !PT ;  /* 0x000000ff0b0b7812 */ /* 0x000fe400078ec0ff */
[----:B------:R-:W-:Y:S01]  /*5af0*/  F2FP.RELU.BF16.F32.PACK_AB R70, R25, R60 ;  /* 0x0000003c1946723e */ /* 0x000fe200000018ff */
[----:B------:R-:W-:Y:S01]  /*5b00*/  STS [R189+0x2000], R76 ;  /* 0x0020004cbd007388 */ /* 0x000fe20000000800 */
[----:B------:R-:W-:Y:S02]  /*5b10*/  ISETP.LE.U32.AND P6, PT, R11, UR9, PT ;  /* 0x000000090b007c0c */ /* 0x000fe4000bfc3070 */
[--C-:B------:R-:W-:Y:S01]  /*5b20*/  SHF.R.U32.HI R11, RZ, 0x18, R58.reuse ;  /* 0x00000018ff0b7819 */ /* 0x100fe2000001163a */
[----:B------:R-:W-:Y:S01]  /*5b30*/  STS [R189+0x2400], R74 ;  /* 0x0024004abd007388 */ /* 0x000fe20000000800 */
[----:B------:R-:W-:Y:S01]  /*5b40*/  PRMT R58, R58, 0x7632, R58 ;  /* 0x000076323a3a7816 */ /* 0x000fe2000000003a */
[----:B------:R-:W-:Y:S01]  /*5b50*/  @!P2 FADD.FTZ R47, -R47, -RZ ;  /* 0x800000ff2f2fa221 */ /* 0x000fe20000010100 */
[----:B------:R-:W-:Y:S01]  /*5b60*/  ISETP.LE.U32.AND P0, PT, R89, UR9, PT ;  /* 0x0000000959007c0c */ /* 0x000fe2000bf03070 */
[----:B------:R4:W-:Y:S01]  /*5b70*/  STS [R15+0x2000], R10 ;  /* 0x0020000a0f007388 */ /* 0x0009e20000000800 */
[----:B------:R-:W-:Y:S01]  /*5b80*/  LOP3.LUT R58, R58, 0xff, RZ, 0xc0, !PT ;  /* 0x000000ff3a3a7812 */ /* 0x000fe200078ec0ff */
[----:B-1----:R-:W-:Y:S01]  /*5b90*/  IMAD.IADD R14, R26, 0x1, R193 ;  /* 0x000000011a0e7824 */ /* 0x002fe200078e02c1 */
[----:B------:R-:W-:Y:S01]  /*5ba0*/  F2FP.RELU.BF16.F32.PACK_AB R59, R239, R238 ;  /* 0x000000eeef3b723e */ /* 0x000fe200000018ff */
[----:B------:R1:W-:Y:S01]  /*5bb0*/  STS [R15+0x2400], R70 ;  /* 0x002400460f007388 */ /* 0x0003e20000000800 */
[----:B------:R-:W-:Y:S01]  /*5bc0*/  ISETP.LE.U32.AND P1, PT, R58, UR9, PT ;  /* 0x000000093a007c0c */ /* 0x000fe2000bf23070 */
[----:B------:R-:W-:Y:S01]  /*5bd0*/  @!P6 FADD.FTZ R6, -R6, -RZ ;  /* 0x800000ff0606e221 */ /* 0x000fe20000010100 */
[----:B--2---:R-:W-:Y:S01]  /*5be0*/  F2FP.RELU.BF16.F32.PACK_AB R68, R23, R242 ;  /* 0x000000f21744723e */ /* 0x004fe200000018ff */
[----:B---3--:R-:W-:Y:S01]  /*5bf0*/  @P3 FADD.FTZ R27, -R27, -RZ ;  /* 0x800000ff1b1b3221 */ /* 0x008fe20000010100 */
[----:B------:R-:W-:Y:S02]  /*5c00*/  F2FP.RELU.BF16.F32.PACK_AB R58, R243, R38 ;  /* 0x00000026f33a723e */ /* 0x000fe400000018ff */
[----:B------:R-:W-:Y:S01]  /*5c10*/  ISETP.LE.U32.AND P6, PT, R11, UR9, PT ;  /* 0x000000090b007c0c */ /* 0x000fe2000bfc3070 */
[----:B------:R2:W-:Y:S01]  /*5c20*/  STS [R193], R68 ;  /* 0x00000044c1007388 */ /* 0x0005e20000000800 */
[----:B------:R-:W-:Y:S01]  /*5c30*/  F2FP.RELU.BF16.F32.PACK_AB R11, R237, R236 ;  /* 0x000000eced0b723e */ /* 0x000fe200000018ff */
[----:B------:R-:W-:Y:S01]  /*5c40*/  @!P0 FADD.FTZ R248, -R248, -RZ ;  /* 0x800000fff8f88221 */ /* 0x000fe20000010100 */
[----:B----4-:R-:W-:Y:S01]  /*5c50*/  F2FP.RELU.BF16.F32.PACK_AB R56, R50, R19 ;  /* 0x000000133238723e */ /* 0x010fe200000018ff */
[----:B------:R3:W-:Y:S01]  /*5c60*/  STS [R193+0x400], R58 ;  /* 0x0004003ac1007388 */ /* 0x0007e20000000800 */
[----:B------:R-:W-:Y:S01]  /*5c70*/  F2FP.RELU.BF16.F32.PACK_AB R57, R241, R240 ;  /* 0x000000f0f139723e */ /* 0x000fe200000018ff */
[----:B------:R-:W-:Y:S01]  /*5c80*/  @!P1 FADD.FTZ R43, -R43, -RZ ;  /* 0x800000ff2b2b9221 */ /* 0x000fe20000010100 */
[----:B------:R-:W-:Y:S01]  /*5c90*/  F2FP.RELU.BF16.F32.PACK_AB R41, R9, R30 ;  /* 0x0000001e0929723e */ /* 0x000fe200000018ff */
[----:B------:R4:W-:Y:S01]  /*5ca0*/  STS [R14+0x400], R11 ;  /* 0x0004000b0e007388 */ /* 0x0009e20000000800 */
[----:B------:R-:W-:Y:S02]  /*5cb0*/  F2FP.RELU.BF16.F32.PACK_AB R75, R7, R22 ;  /* 0x00000016074b723e */ /* 0x000fe400000018ff */
[----:B------:R-:W-:Y:S01]  /*5cc0*/  F2FP.RELU.BF16.F32.PACK_AB R71, R5, R18 ;  /* 0x000000120547723e */ /* 0x000fe200000018ff */
[----:B------:R4:W-:Y:S01]  /*5cd0*/  STS [R14], R69 ;  /* 0x000000450e007388 */ /* 0x0009e20000000800 */
[----:B------:R-:W-:Y:S01]  /*5ce0*/  F2FP.RELU.BF16.F32.PACK_AB R10, R21, R40 ;  /* 0x00000028150a723e */ /* 0x000fe200000018ff */
[----:B------:R-:W-:Y:S01]  /*5cf0*/  @!P6 FADD.FTZ R42, -R42, -RZ ;  /* 0x800000ff2a2ae221 */ /* 0x000fe20000010100 */
[----:B------:R-:W-:Y:S01]  /*5d00*/  ISETP.GT.U32.AND P0, PT, R85, UR9, PT ;  /* 0x0000000955007c0c */ /* 0x000fe2000bf04070 */
[----:B------:R4:W-:Y:S01]  /*5d10*/  STS [R193+0x2000], R56 ;  /* 0x00200038c1007388 */ /* 0x0009e20000000800 */
[----:B-1----:R-:W-:Y:S02]  /*5d20*/  F2FP.RELU.BF16.F32.PACK_AB R70, R245, R248 ;  /* 0x000000f8f546723e */ /* 0x002fe400000018ff */
[----:B------:R-:W-:Y:S01]  /*5d30*/  FSETP.GE.FTZ.AND P3, PT, R51, RZ, PT ;  /* 0x000000ff3300720b */ /* 0x000fe20003f76000 */
[----:B------:R1:W-:Y:S01]  /*5d40*/  STS [R193+0x2400], R10 ;  /* 0x0024000ac1007388 */ /* 0x0003e20000000800 */
[----:B------:R-:W-:Y:S02]  /*5d50*/  FSETP.GE.FTZ.AND P2, PT, R49, RZ, PT ;  /* 0x000000ff3100720b */ /* 0x000fe40003f56000 */
[----:B------:R-:W-:Y:S01]  /*5d60*/  FSETP.GE.FTZ.AND P1, PT, R45, RZ, PT ;  /* 0x000000ff2d00720b */ /* 0x000fe20003f36000 */
[----:B------:R1:W-:Y:S01]  /*5d70*/  STS [R14+0x2000], R59 ;  /* 0x0020003b0e007388 */ /* 0x0003e20000000800 */
[----:B--2---:R-:W-:Y:S02]  /*5d80*/  F2FP.RELU.BF16.F32.PACK_AB R68, R63, R246 ;  /* 0x000000f63f44723e */ /* 0x004fe400000018ff */
[----:B------:R-:W-:Y:S01]  /*5d90*/  FSETP.GE.FTZ.AND P4, PT, R228, RZ, PT ;  /* 0x000000ffe400720b */ /* 0x000fe20003f96000 */
[----:B------:R2:W-:Y:S01]  /*5da0*/  STS [R14+0x2400], R57 ;  /* 0x002400390e007388 */ /* 0x0005e20000000800 */
[----:B---3--:R-:W-:Y:S03]  /*5db0*/  F2FP.RELU.BF16.F32.PACK_AB R58, R249, R252 ;  /* 0x000000fcf93a723e */ /* 0x008fe600000018ff */
[----:B------:R3:W-:Y:S01]  /*5dc0*/  STS [R188], R41 ;  /* 0x00000029bc007388 */ /* 0x0007e20000000800 */
[----:B----4-:R-:W-:Y:S03]  /*5dd0*/  IMAD.IADD R11, R26, 0x1, R188 ;  /* 0x000000011a0b7824 */ /* 0x010fe600078e02bc */
[----:B------:R-:W-:Y:S01]  /*5de0*/  STS [R188+0x400], R75 ;  /* 0x0004004bbc007388 */ /* 0x000fe20000000800 */
[----:B------:R-:W-:Y:S03]  /*5df0*/  F2FP.RELU.BF16.F32.PACK_AB R69, R251, R6 ;  /* 0x00000006fb45723e */ /* 0x000fe600000018ff */
[----:B------:R-:W-:Y:S01]  /*5e00*/  STS [R11], R70 ;  /* 0x000000460b007388 */ /* 0x000fe20000000800 */
[----:B------:R-:W-:Y:S03]  /*5e10*/  F2FP.RELU.BF16.F32.PACK_AB R56, R247, R250 ;  /* 0x000000faf738723e */ /* 0x000fe600000018ff */
[----:B------:R4:W-:Y:S01]  /*5e20*/  STS [R11+0x400], R68 ;  /* 0x000400440b007388 */ /* 0x0009e20000000800 */
[----:B-1----:R-:W-:Y:S03]  /*5e30*/  F2FP.RELU.BF16.F32.PACK_AB R10, R228, R227 ;  /* 0x000000e3e40a723e */ /* 0x002fe600000018ff */
[----:B------:R-:W-:Y:S01]  /*5e40*/  STS [R188+0x2000], R71 ;  /* 0x00200047bc007388 */ /* 0x000fe20000000800 */
[----:B------:R-:W-:Y:S03]  /*5e50*/  F2FP.RELU.BF16.F32.PACK_AB R59, R244, R231 ;  /* 0x000000e7f43b723e */ /* 0x000fe600000018ff */
[----:B------:R-:W-:Y:S01]  /*5e60*/  STS [R188+0x2400], R69 ;  /* 0x00240045bc007388 */ /* 0x000fe20000000800 */
[----:B--2---:R-:W-:Y:S03]  /*5e70*/  F2FP.RELU.BF16.F32.PACK_AB R57, R232, R61 ;  /* 0x0000003de839723e */ /* 0x004fe600000018ff */
[----:B------:R1:W-:Y:S01]  /*5e80*/  STS [R11+0x2000], R58 ;  /* 0x0020003a0b007388 */ /* 0x0003e20000000800 */
[----:B---3--:R-:W-:Y:S02]  /*5e90*/  IMAD.IADD R41, R26, 0x1, R194 ;  /* 0x000000011a297824 */ /* 0x008fe400078e02c2 */
[----:B------:R-:W2:Y:S01]  /*5ea0*/  MUFU.EX2 R26, R73 ;  /* 0x00000049001a7308 */ /* 0x000ea20000000800 */
[----:B------:R3:W-:Y:S04]  /*5eb0*/  STS [R11+0x2400], R56 ;  /* 0x002400380b007388 */ /* 0x0007e80000000800 */
[----:B------:R3:W-:Y:S04]  /*5ec0*/  STS [R194], R59 ;  /* 0x0000003bc2007388 */ /* 0x0007e80000000800 */
[----:B------:R3:W-:Y:S01]  /*5ed0*/  STS [R194+0x400], R57 ;  /* 0x00040039c2007388 */ /* 0x0007e20000000800 */
[----:B----4-:R-:W-:Y:S03]  /*5ee0*/  F2FP.RELU.BF16.F32.PACK_AB R68, R230, R229 ;  /* 0x000000e5e644723e */ /* 0x010fe600000018ff */
[----:B------:R4:W-:Y:S01]  /*5ef0*/  STS [R41], R10 ;  /* 0x0000000a29007388 */ /* 0x0009e20000000800 */
[----:B--2---:R-:W-:Y:S01]  /*5f00*/  @P0 FADD.FTZ R26, -R26, -RZ ;  /* 0x800000ff1a1a0221 */ /* 0x004fe20000010100 */
[----:B------:R-:W-:Y:S02]  /*5f10*/  FSETP.GE.FTZ.AND P0, PT, R39, RZ, PT ;  /* 0x000000ff2700720b */ /* 0x000fe40003f16000 */
[----:B------:R-:W-:Y:S01]  /*5f20*/  STS [R41+0x400], R68 ;  /* 0x0004004429007388 */ /* 0x000fe20000000800 */
[----:B-1----:R-:W-:Y:S02]  /*5f30*/  F2FP.RELU.BF16.F32.PACK_AB R58, R46, R233 ;  /* 0x000000e92e3a723e */ /* 0x002fe400000018ff */
[----:B---3--:R-:W-:Y:S02]  /*5f40*/  F2FP.RELU.BF16.F32.PACK_AB R56, R26, R27 ;  /* 0x0000001b1a38723e */ /* 0x008fe400000018ff */
[----:B------:R-:W-:Y:S02]  /*5f50*/  F2FP.RELU.BF16.F32.PACK_AB R59, R47, R62 ;  /* 0x0000003e2f3b723e */ /* 0x000fe400000018ff */
[----:B------:R-:W-:Y:S03]  /*5f60*/  F2FP.RELU.BF16.F32.PACK_AB R57, R42, R43 ;  /* 0x0000002b2a39723e */ /* 0x000fe600000018ff */
[----:B------:R-:W-:Y:S01]  /*5f70*/  STS [R194+0x2000], R59 ;  /* 0x0020003bc2007388 */ /* 0x000fe20000000800 */
[----:B----4-:R-:W-:Y:S03]  /*5f80*/  IMAD.IADD R10, R183, 0x1, R0 ;  /* 0x00000001b70a7824 */ /* 0x010fe600078e0200 */
        /* <DEDUP_REMOVED lines=37> */
[----:B------:R-:W-:Y:S01]  /*61e0*/  FSEL R168, R169, R226, P2 ;  /* 0x000000e2a9a87208 */ /* 0x000fe20001000000 */
[C---:B------:R-:W-:Y:S04]  /*61f0*/  HMMA.16816.F32.BF16 R76, R164.reuse, R170, R76 ;  /* 0x000000aaa44c723c */ /* 0x040fe8000004184c */
[----:B------:R-:W-:Y:S01]  /*6200*/  FSETP.GE.FTZ.AND P3, PT, R37, RZ, PT ;  /* 0x000000ff2500720b */ /* 0x000fe20003f76000 */
[----:B------:R-:W-:Y:S01]  /*6210*/  FADD.FTZ R70, -R217, R70 ;  /* 0x00000046d9467221 */ /* 0x000fe20000010100 */
[----:B------:R-:W-:Y:S01]  /*6220*/  FSETP.GE.FTZ.AND P2, PT, R35, RZ, PT ;  /* 0x000000ff2300720b */ /* 0x000fe20003f56000 */
[----:B------:R-:W-:Y:S01]  /*6230*/  FMUL.FTZ R162, R51, R162 ;  /* 0x000000a233a27220 */ /* 0x000fe20000410000 */
[-C--:B------:R-:W-:Y:S01]  /*6240*/  FSEL R160, R160, R225.reuse, P0 ;  /* 0x000000e1a0a07208 */ /* 0x080fe20000000000 */
[----:B------:R-:W-:Y:S01]  /*6250*/  FADD.FTZ R161, -R224, R68 ;  /* 0x00000044e0a17221 */ /* 0x000fe20000010100 */
[----:B------:R-:W-:Y:S01]  /*6260*/  FSETP.GE.FTZ.AND P0, PT, R31, RZ, PT ;  /* 0x000000ff1f00720b */ /* 0x000fe20003f16000 */
[----:B------:R-:W-:Y:S01]  /*6270*/  FADD.FTZ R68, -R217, R71 ;  /* 0x00000047d9447221 */ /* 0x000fe20000010100 */
[----:B------:R-:W-:Y:S01]  /*6280*/  FSEL R10, R10, R225, P1 ;  /* 0x000000e10a0a7208 */ /* 0x000fe20000800000 */
[----:B------:R-:W-:Y:S01]  /*6290*/  FMUL.FTZ R71, R49, R168 ;  /* 0x000000a831477220 */ /* 0x000fe20000410000 */
[-C--:B------:R-:W-:Y:S01]  /*62a0*/  FSEL R171, R161, R224.reuse, P3 ;  /* 0x000000e0a1ab7208 */ /* 0x080fe20001800000 */
[----:B------:R-:W-:Y:S01]  /*62b0*/  FADD.FTZ R69, -R224, R69 ;  /* 0x00000045e0457221 */ /* 0x000fe20000010100 */
[----:B------:R-:W-:Y:S01]  /*62c0*/  FSETP.GE.FTZ.AND P3, PT, R66, RZ, PT ;  /* 0x000000ff4200720b */ /* 0x000fe20003f76000 */
[----:B------:R-:W-:Y:S01]  /*62d0*/  FADD.FTZ R161, -R224, R73 ;  /* 0x00000049e0a17221 */ /* 0x000fe20000010100 */
[----:B------:R-:W-:Y:S01]  /*62e0*/  FSEL R168, R68, R217, P0 ;  /* 0x000000d944a87208 */ /* 0x000fe20000000000 */
[----:B------:R-:W-:Y:S01]  /*62f0*/  FMUL.FTZ R68, R37, R171 ;  /* 0x000000ab25447220 */ /* 0x000fe20000410000 */
[----:B------:R-:W-:Y:S01]  /*6300*/  FSEL R169, R69, R224, P2 ;  /* 0x000000e045a97208 */ /* 0x000fe20001000000 */
[----:B------:R-:W-:Y:S01]  /*6310*/  FADD.FTZ R69, -R224, R72 ;  /* 0x00000048e0457221 */ /* 0x000fe20000010100 */
[----:B------:R-:W-:Y:S01]  /*6320*/  FSETP.GE.FTZ.AND P2, PT, R29, RZ, PT ;  /* 0x000000ff1d00720b */ /* 0x000fe20003f56000 */
[C---:B------:R-:W-:Y:S01]  /*6330*/  FADD.FTZ R77, -R226.reuse, R77 ;  /* 0x0000004de24d7221 */ /* 0x040fe20000010100 */
[----:B------:R-:W-:Y:S01]  /*6340*/  F2FP.BF16.F32.PACK_AB R72, R71, R162 ;  /* 0x000000a24748723e */ /* 0x000fe200000010ff */
[----:B------:R-:W-:Y:S01]  /*6350*/  FADD.FTZ R71, -R226, R76 ;  /* 0x0000004ce2477221 */ /* 0x000fe20000010100 */
        /* <DEDUP_REMOVED lines=8> */
[----:B------:R-:W-:Y:S01]  /*63e0*/  FSEL R170, R70, R217, P1 ;  /* 0x000000d946aa7208 */ /* 0x000fe20000800000 */
[----:B------:R-:W-:Y:S01]  /*63f0*/  FADD.FTZ R70, -R217, R74 ;  /* 0x0000004ad9467221 */ /* 0x000fe20000010100 */
[----:B------:R-:W-:Y:S01]  /*6400*/  FSETP.GE.FTZ.AND P1, PT, R60, RZ, PT ;  /* 0x000000ff3c00720b */ /* 0x000fe20003f36000 */
[----:B------:R-:W-:Y:S01]  /*6410*/  FMUL.FTZ R69, R66, R69 ;  /* 0x0000004542457220 */ /* 0x000fe20000410000 */
[----:B------:R-:W-:Y:S01]  /*6420*/  FSETP.GE.FTZ.AND P0, PT, R25, RZ, PT ;  /* 0x000000ff1900720b */ /* 0x000fe20003f16000 */
[-C--:B-1----:R-:W-:Y:S03]  /*6430*/  HMMA.16816.F32.BF16 R80, R164, R56.reuse, R80 ;  /* 0x00000038a450723c */ /* 0x082fe60000041850 */
[-C--:B------:R-:W-:Y:S01]  /*6440*/  FSEL R79, R70, R217.reuse, P1 ;  /* 0x000000d9464f7208 */ /* 0x080fe20000800000 */
[----:B------:R-:W-:Y:S01]  /*6450*/  FMUL.FTZ R75, R31, R168 ;  /* 0x000000a81f4b7220 */ /* 0x000fe20000410000 */
[----:B------:R-:W-:Y:S01]  /*6460*/  FSETP.GE.FTZ.AND P2, PT, R34, RZ, PT ;  /* 0x000000ff2200720b */ /* 0x000fe20003f56000 */
[----:B------:R-:W-:Y:S01]  /*6470*/  FADD.FTZ R78, -R225, R78 ;  /* 0x0000004ee14e7221 */ /* 0x000fe20000010100 */
[----:B------:R-:W-:Y:S01]  /*6480*/  FSEL R160, R160, R217, P0 ;  /* 0x000000d9a0a07208 */ /* 0x000fe20000000000 */
[C---:B------:R-:W-:Y:S04]  /*6490*/  HMMA.16816.F32.BF16 R84, R172.reuse, R56, R84 ;  /* 0x00000038ac54723c */ /* 0x040fe80000041854 */
[----:B------:R-:W-:Y:S01]  /*64a0*/  FSETP.GE.FTZ.AND P1, PT, R13, RZ, PT ;  /* 0x000000ff0d00720b */ /* 0x000fe20003f36000 */
[----:B------:R-:W-:Y:S01]  /*64b0*/  FMUL.FTZ R56, R29, R76 ;  /* 0x0000004c1d387220 */ /* 0x000fe20000410000 */
[----:B------:R-:W-:Y:S01]  /*64c0*/  F2FP.BF16.F32.PACK_AB R76, R73, R68 ;  /* 0x00000044494c723e */ /* 0x000fe200000010ff */
[----:B------:R-:W-:Y:S01]  /*64d0*/  FMUL.FTZ R79, R60, R79 ;  /* 0x0000004f3c4f7220 */ /* 0x000fe20000410000 */
[----:B------:R-:W-:Y:S01]  /*64e0*/  FSEL R68, R71, R226, P3 ;  /* 0x000000e247447208 */ /* 0x000fe20001800000 */
[-C--:B------:R-:W-:Y:S03]  /*64f0*/  HMMA.16816.F32.BF16 R88, R172, R58.reuse, R88 ;  /* 0x0000003aac58723c */ /* 0x080fe60000041858 */
[----:B------:R-:W-:Y:S01]  /*6500*/  FSETP.GE.FTZ.AND P0, PT, R54, RZ, PT ;  /* 0x000000ff3600720b */ /* 0x000fe20003f16000 */
[----:B------:R-:W-:Y:S01]  /*6510*/  FMUL.FTZ R57, R17, R68 ;  /* 0x0000004411397220 */ /* 0x000fe20000410000 */
[-C--:B------:R-:W-:Y:S01]  /*6520*/  FSEL R77, R77, R226.reuse, P2 ;  /* 0x000000e24d4d7208 */ /* 0x080fe20001000000 */
[----:B------:R-:W-:Y:S01]  /*6530*/  FADD.FTZ R73, -R226, R80 ;  /* 0x00000050e2497221 */ /* 0x000fe20000010100 */
[----:B------:R-:W-:Y:S01]  /*6540*/  F2FP.BF16.F32.PACK_AB R80, R56, R69 ;  /* 0x000000453850723e */ /* 0x000fe200000010ff */
[C---:B------:R-:W-:Y:S01]  /*6550*/  HMMA.16816.F32.BF16 R92, R164.reuse, R58, R92 ;  /* 0x0000003aa45c723c */ /* 0x040fe2000004185c */
[----:B------:R-:W1:Y:S03]  /*6560*/  LDSM.16.M88.4 R68, [R184+0x2800] ;  /* 0x00280000b844783b */ /* 0x000e660000000200 */
[----:B------:R-:W-:Y:S01]  /*6570*/  FSEL R78, R78, R225, P1 ;  /* 0x000000e14e4e7208 */ /* 0x000fe20000800000 */
        /* <DEDUP_REMOVED lines=8> */
[----:B------:R-:W-:Y:S01]  /*6600*/  FMUL.FTZ R160, R25, R160 ;  /* 0x000000a019a07220 */ /* 0x000fe20000410000 */
[----:B------:R-:W-:Y:S01]  /*6610*/  FSETP.GE.FTZ.AND P3, PT, R19, RZ, PT ;  /* 0x000000ff1300720b */ /* 0x000fe20003f76000 */
[----:B------:R-:W-:Y:S01]  /*6620*/  FADD.FTZ R81, -R226, R81 ;  /* 0x00000051e2517221 */ /* 0x000fe20000010100 */
[----:B------:R-:W-:Y:S01]  /*6630*/  FADD.FTZ R85, -R224, R85 ;  /* 0x00000055e0557221 */ /* 0x000fe20000010100 */
[----:B------:R-:W-:Y:S01]  /*6640*/  FMUL.FTZ R73, R242, R73 ;  /* 0x00000049f2497220 */ /* 0x000fe20000410000 */
[----:B------:R-:W-:Y:S01]  /*6650*/  FMUL.FTZ R82, R13, R78 ;  /* 0x0000004e0d527220 */ /* 0x000fe20000410000 */
[----:B------:R-:W-:Y:S01]  /*6660*/  F2FP.BF16.F32.PACK_AB R78, R160, R79 ;  /* 0x0000004fa04e723e */ /* 0x000fe200000010ff */
[----:B------:R-:W-:Y:S01]  /*6670*/  FADD.FTZ R93, -R226, R93 ;  /* 0x0000005de25d7221 */ /* 0x000fe20000010100 */
[----:B------:R-:W-:Y:S01]  /*6680*/  FSEL R79, R168, R225, P1 ;  /* 0x000000e1a84f7208 */ /* 0x000fe20000800000 */
[----:B------:R-:W-:Y:S01]  /*6690*/  FADD.FTZ R94, -R225, R94 ;  /* 0x0000005ee15e7221 */ /* 0x000fe20000010100 */
[----:B------:R-:W-:Y:S01]  /*66a0*/  FSETP.GE.FTZ.AND P1, PT, R40, RZ, PT ;  /* 0x000000ff2800720b */ /* 0x000fe20003f36000 */
[----:B------:R-:W-:Y:S01]  /*66b0*/  FADD.FTZ R160, -R217, R90 ;  /* 0x0000005ad9a07221 */ /* 0x000fe20000010100 */
[----:B------:R-:W-:Y:S01]  /*66c0*/  FMUL.FTZ R74, R33, R170 ;  /* 0x000000aa214a7220 */ /* 0x000fe20000410000 */
        /* <DEDUP_REMOVED lines=9> */
[----:B------:R-:W-:Y:S01]  /*6760*/  FSETP.GE.FTZ.AND P0, PT, R243, RZ, PT ;  /* 0x000000fff300720b */ /* 0x000fe20003f16000 */
[----:B------:R-:W-:Y:S01]  /*6770*/  FADD.FTZ R77, -R224, R84 ;  /* 0x00000054e04d7221 */ /* 0x000fe20000010100 */
[----:B------:R-:W-:Y:S01]  /*6780*/  FSEL R84, R81, R226, P2 ;  /* 0x000000e251547208 */ /* 0x000fe20001000000 */
[----:B------:R-:W-:Y:S01]  /*6790*/  FMUL.FTZ R75, R54, R75 ;  /* 0x0000004b364b7220 */ /* 0x000fe20000410000 */
[----:B------:R-:W-:Y:S02]  /*67a0*/  FSEL R170, R170, R225, P0 ;  /* 0x000000e1aaaa7208 */ /* 0x000fe40000000000 */
[----:B------:R-:W-:Y:S01]  /*67b0*/  FSETP.GE.FTZ.AND P2, PT, R50, RZ, PT ;  /* 0x000000ff3200720b */ /* 0x000fe20003f56000 */
[----:B------:R-:W-:Y:S01]  /*67c0*/  FMUL.FTZ R58, R23, R84 ;  /* 0x00000054173a7220 */ /* 0x000fe20000410000 */
[----:B------:R-:W-:Y:S01]  /*67d0*/  FSETP.GE.FTZ.AND P0, PT, R21, RZ, PT ;  /* 0x000000ff1500720b */ /* 0x000fe20003f16000 */
[-C--:B-1----:R-:W-:Y:S03]  /*67e0*/  HMMA.16816.F32.BF16 R96, R164, R68.reuse, R96 ;  /* 0x00000044a460723c */ /* 0x082fe60000041860 */
[----:B------:R-:W-:Y:S01]  /*67f0*/  F2FP.BF16.F32.PACK_AB R84, R162, R57 ;  /* 0x00000039a254723e */ /* 0x000fe200000010ff */
[----:B------:R-:W-:Y:S01]  /*6800*/  FADD.FTZ R57, -R224, R88 ;  /* 0x00000058e0397221 */ /* 0x000fe20000010100 */
[----:B------:R-:W-:Y:S01]  /*6810*/  F2FP.BF16.F32.PACK_AB R82, R75, R82 ;  /* 0x000000524b52723e */ /* 0x000fe200000010ff */
[----:B------:R-:W-:Y:S01]  /*6820*/  FADD.FTZ R162, -R217, R91 ;  /* 0x0000005bd9a27221 */ /* 0x000fe20000010100 */
[-C--:B------:R-:W-:Y:S01]  /*6830*/  FSEL R168, R77, R224.reuse, P3 ;  /* 0x000000e04da87208 */ /* 0x080fe20001800000 */
[C---:B------:R-:W-:Y:S04]  /*6840*/  HMMA.16816.F32.BF16 R100, R172.reuse, R68, R100 ;  /* 0x00000044ac64723c */ /* 0x040fe80000041864 */
        /* <DEDUP_REMOVED lines=23> */
[C---:B------:R-:W-:Y:S04]  /*69c0*/  HMMA.16816.F32.BF16 R108, R164.reuse, R70, R108 ;  /* 0x00000046a46c723c */ /* 0x040fe8000004186c */
[----:B------:R-:W-:Y:S01]  /*69d0*/  FSETP.GE.FTZ.AND P1, PT, R236, RZ, PT ;  /* 0x000000ffec00720b */ /* 0x000fe20003f36000 */
[----:B------:R-:W-:Y:S01]  /*69e0*/  FADD.FTZ R77, -R224, R100 ;  /* 0x00000064e04d7221 */ /* 0x000fe20000010100 */
[----:B------:R-:W-:Y:S01]  /*69f0*/  FSETP.GE.FTZ.AND P0, PT, R237, RZ, PT ;  /* 0x000000ffed00720b */ /* 0x000fe20003f16000 */
[C---:B------:R-:W-:Y:S01]  /*6a00*/  FADD.FTZ R97, -R226.reuse, R97 ;  /* 0x00000061e2617221 */ /* 0x040fe20000010100 */
[----:B------:R-:W-:Y:S01]  /*6a10*/  F2FP.BF16.F32.PACK_AB R68, R75, R56 ;  /* 0x000000384b44723e */ /* 0x000fe200000010ff */
[----:B------:R-:W-:Y:S01]  /*6a20*/  FADD.FTZ R75, -R226, R96 ;  /* 0x00000060e24b7221 */ /* 0x000fe20000010100 */
[----:B------:R-:W-:Y:S01]  /*6a30*/  F2FP.BF16.F32.PACK_AB R90, R90, R59 ;  /* 0x0000003b5a5a723e */ /* 0x000fe200000010ff */
[C---:B------:R-:W-:Y:S01]  /*6a40*/  FADD.FTZ R71, -R224.reuse, R104 ;  /* 0x00000068e0477221 */ /* 0x040fe20000010100 */
        /* <DEDUP_REMOVED lines=10> */
[----:B------:R-:W-:Y:S01]  /*6af0*/  FSETP.GE.FTZ.AND P1, PT, R22, RZ, PT ;  /* 0x000000ff1600720b */ /* 0x000fe20003f36000 */
[----:B------:R-:W-:Y:S01]  /*6b00*/  FMUL.FTZ R237, R237, R58 ;  /* 0x0000003aeded7220 */ /* 0x000fe20000410000 */
[----:B------:R-:W-:Y:S01]  /*6b10*/  FSETP.GE.FTZ.AND P0, PT, R7, RZ, PT ;  /* 0x000000ff0700720b */ /* 0x000fe20003f16000 */
[----:B------:R-:W1:Y:S01]  /*6b20*/  LDSM.16.M88.4 R56, [R184+0x2c00] ;  /* 0x002c0000b838783b */ /* 0x000e620000000200 */
[----:B------:R-:W-:Y:S01]  /*6b30*/  FSETP.GE.FTZ.AND P3, PT, R30, RZ, PT ;  /* 0x000000ff1e00720b */ /* 0x000fe20003f76000 */
        /* <DEDUP_REMOVED lines=13> */
[----:B------:R-:W-:Y:S01]  /*6c10*/  FSEL R98, R92, R217, P0 ;  /* 0x000000d95c627208 */ /* 0x000fe20000000000 */
[----:B------:R-:W-:Y:S01]  /*6c20*/  FADD.FTZ R92, -R217, R107 ;  /* 0x0000006bd95c7221 */ /* 0x000fe20000010100 */
[----:B------:R-:W-:Y:S01]  /*6c30*/  FSETP.GE.FTZ.AND P2, PT, R9, RZ, PT ;  /* 0x000000ff0900720b */ /* 0x000fe20003f56000 */
        /* <DEDUP_REMOVED lines=9> */
[----:B------:R-:W-:Y:S01]  /*6cd0*/  FSEL R96, R97, R226, P2 ;  /* 0x000000e261607208 */ /* 0x000fe20001000000 */
[----:B------:R-:W-:Y:S01]  /*6ce0*/  FMUL.FTZ R162, R241, R162 ;  /* 0x000000a2f1a27220 */ /* 0x000fe20000410000 */
[----:B------:R-:W-:Y:S01]  /*6cf0*/  F2FP.BF16.F32.PACK_AB R79, R94, R79 ;  /* 0x0000004f5e4f723e */ /* 0x000fe200000010ff */
[----:B------:R-:W-:Y:S01]  /*6d00*/  FADD.FTZ R94, -R225, R111 ;  /* 0x0000006fe15e7221 */ /* 0x000fe20000010100 */
[----:B------:R-:W-:Y:S01]  /*6d10*/  FSETP.GE.FTZ.AND P2, PT, R5, RZ, PT ;  /* 0x000000ff0500720b */ /* 0x000fe20003f56000 */
[----:B------:R-:W-:Y:S01]  /*6d20*/  FMUL.FTZ R96, R9, R96 ;  /* 0x0000006009607220 */ /* 0x000fe20000410000 */
[----:B------:R-:W-:Y:S02]  /*6d30*/  FSEL R71, R71, R224, P3 ;  /* 0x000000e047477208 */ /* 0x000fe40001800000 */
[----:B------:R-:W-:Y:S02]  /*6d40*/  FSEL R92, R92, R217, P0 ;  /* 0x000000d95c5c7208 */ /* 0x000fe40000000000 */
[----:B------:R-:W-:Y:S01]  /*6d50*/  FSETP.GE.FTZ.AND P3, PT, R248, RZ, PT ;  /* 0x000000fff800720b */ /* 0x000fe20003f76000 */
[----:B------:R-:W-:Y:S01]  /*6d60*/  FMUL.FTZ R71, R252, R71 ;  /* 0x00000047fc477220 */ /* 0x000fe20000410000 */
[----:B------:R-:W-:Y:S01]  /*6d70*/  FSETP.GE.FTZ.AND P0, PT, R63, RZ, PT ;  /* 0x000000ff3f00720b */ /* 0x000fe20003f16000 */
[-C--:B-1----:R-:W-:Y:S03]  /*6d80*/  HMMA.16816.F32.BF16 R112, R164, R56.reuse, R112 ;  /* 0x00000038a470723c */ /* 0x082fe60000041870 */
[----:B------:R-:W-:Y:S01]  /*6d90*/  FSEL R81, R102, R217, P1 ;  /* 0x000000d966517208 */ /* 0x000fe20000800000 */
[----:B------:R-:W-:Y:S01]  /*6da0*/  FMUL.FTZ R92, R247, R92 ;  /* 0x0000005cf75c7220 */ /* 0x000fe20000410000 */
[----:B------:R-:W-:Y:S02]  /*6db0*/  FSETP.GE.FTZ.AND P1, PT, R250, RZ, PT ;  /* 0x000000fffa00720b */ /* 0x000fe40003f36000 */
[----:B------:R-:W-:Y:S01]  /*6dc0*/  FSEL R100, R101, R224, P2 ;  /* 0x000000e065647208 */ /* 0x000fe20001000000 */
[C---:B------:R-:W-:Y:S04]  /*6dd0*/  HMMA.16816.F32.BF16 R116, R172.reuse, R56, R116 ;  /* 0x00000038ac74723c */ /* 0x040fe80000041874 */
[----:B------:R-:W-:Y:S01]  /*6de0*/  FSEL R83, R83, R226, P3 ;  /* 0x000000e253537208 */ /* 0x000fe20001800000 */
[----:B------:R-:W-:Y:S01]  /*6df0*/  FMUL.FTZ R77, R5, R100 ;  /* 0x00000064054d7220 */ /* 0x000fe20000410000 */
[----:B------:R-:W-:Y:S01]  /*6e00*/  FSEL R94, R94, R225, P0 ;  /* 0x000000e15e5e7208 */ /* 0x000fe20000000000 */
[----:B------:R-:W-:Y:S01]  /*6e10*/  FMUL.FTZ R81, R6, R81 ;  /* 0x0000005106517220 */ /* 0x000fe20000410000 */
[----:B------:R-:W-:Y:S01]  /*6e20*/  FSETP.GE.FTZ.AND P3, PT, R231, RZ, PT ;  /* 0x000000ffe700720b */ /* 0x000fe20003f76000 */
[-C--:B------:R-:W-:Y:S03]  /*6e30*/  HMMA.16816.F32.BF16 R120, R172, R58.reuse, R120 ;  /* 0x0000003aac78723c */ /* 0x080fe60000041878 */
[----:B------:R-:W-:Y:S01]  /*6e40*/  FSEL R85, R106, R217, P1 ;  /* 0x000000d96a557208 */ /* 0x000fe20000800000 */
[----:B------:R-:W-:Y:S01]  /*6e50*/  FADD.FTZ R57, -R226, R112 ;  /* 0x00000070e2397221 */ /* 0x000fe20000010100 */
[----:B------:R-:W-:Y:S01]  /*6e60*/  FSETP.GE.FTZ.AND P0, PT, R232, RZ, PT ;  /* 0x000000ffe800720b */ /* 0x000fe20003f16000 */
[----:B------:R-:W-:Y:S01]  /*6e70*/  FADD.FTZ R56, -R225, R115 ;  /* 0x00000073e1387221 */ /* 0x000fe20000010100 */
[----:B------:R-:W-:Y:S01]  /*6e80*/  FSETP.GE.FTZ.AND P1, PT, R246, RZ, PT ;  /* 0x000000fff600720b */ /* 0x000fe20003f36000 */
[----:B------:R-:W-:Y:S01]  /*6e90*/  FMUL.FTZ R94, R63, R94 ;  /* 0x0000005e3f5e7220 */ /* 0x000fe20000410000 */
        /* <DEDUP_REMOVED lines=14> */
[----:B------:R-:W-:Y:S01]  /*6f80*/  F2FP.BF16.F32.PACK_AB R75, R96, R75 ;  /* 0x0000004b604b723e */ /* 0x000fe200000010ff */
[----:B------:R-:W-:Y:S01]  /*6f90*/  FADD.FTZ R117, -R224, R117 ;  /* 0x00000075e0757221 */ /* 0x000fe20000010100 */
        /* <DEDUP_REMOVED lines=91> */
.L_x_1403:
        /* <DEDUP_REMOVED lines=34> */
[----:B--2---:R-:W2:Y:S08]  /*7770*/  LDC R56, c[0x0][0x44c] ;  /* 0x00011300ff387b82 */ /* 0x004eb00000000800 */
[----:B------:R-:W-:Y:S01]  /*7780*/  BAR.SYNC.DEFER_BLOCKING 0x0 ;  /* 0x0000000000007b1d */ /* 0x000fe20000010000 */
[----:B--2---:R-:W-:Y:S05]  /*7790*/  IMAD R56, R56, UR8, RZ ;  /* 0x0000000838387c24 */ /* 0x004fea000f8e02ff */
        /* <DEDUP_REMOVED lines=78> */
.L_x_1404:
        /* <DEDUP_REMOVED lines=273> */
.L_x_1406:
[----:B------:R-:W2:Y:S01]  /*8d90*/  LDCU.64 UR12, c[0x0][0x5c0] ;  /* 0x0000b800ff0c77ac */ /* 0x000ea20008000a00 */
[----:B------:R-:W-:-:S05]  /*8da0*/  IADD3 R10, PT, PT, R212, R213, RZ ;  /* 0x000000d5d40a7210 */ /* 0x000fca0007ffe0ff */
[C---:B--2---:R-:W-:Y:S02]  /*8db0*/  IMAD R8, R10.reuse, UR13, RZ ;  /* 0x0000000d0a087c24 */ /* 0x044fe4000f8e02ff */
[----:B------:R-:W-:-:S05]  /*8dc0*/  IMAD.WIDE.U32 R10, R10, UR12, RZ ;  /* 0x0000000c0a0a7c25 */ /* 0x000fca000f8e00ff */
[----:B------:R-:W-:Y:S02]  /*8dd0*/  IADD3 R8, PT, PT, R11, R8, RZ ;  /* 0x000000080b087210 */ /* 0x000fe40007ffe0ff */
.L_x_1407:
        /* <DEDUP_REMOVED lines=11> */
.L_x_1408:
[----:B------:R-:W2:Y:S01]  /*8e90*/  LDCU.64 UR10, c[0x0][0x5c8] ;  /* 0x0000b900ff0a77ac */ /* 0x000ea20008000a00 */
[----:B------:R-:W-:-:S05]  /*8ea0*/  IADD3 R22, PT, PT, R212, R213, RZ ;  /* 0x000000d5d4167210 */ /* 0x000fca0007ffe0ff */
[C---:B--2---:R-:W-:Y:S02]  /*8eb0*/  IMAD R18, R22.reuse, UR11, RZ ;  /* 0x0000000b16127c24 */ /* 0x044fe4000f8e02ff */
[----:B------:R-:W-:-:S05]  /*8ec0*/  IMAD.WIDE.U32 R22, R22, UR10, RZ ;  /* 0x0000000a16167c25 */ /* 0x000fca000f8e00ff */
[----:B------:R-:W-:Y:S02]  /*8ed0*/  IADD3 R18, PT, PT, R23, R18, RZ ;  /* 0x0000001217127210 */ /* 0x000fe40007ffe0ff */
.L_x_1409:
[----:B------:R-:W-:Y:S01]  /*8ee0*/  BAR.SYNC.DEFER_BLOCKING 0x0 ;  /* 0x0000000000007b1d */ /* 0x000fe20000010000 */
[----:B------:R-:W-:Y:S01]  /*8ef0*/  IMAD.SHL.U32 R19, R192, 0x80, RZ ;  /* 0x00000080c0137824 */ /* 0x000fe200078e00ff */
[----:B------:R-:W-:Y:S02]  /*8f00*/  SHF.R.U32.HI R0, RZ, 0x2, R0 ;  /* 0x00000002ff007819 */ /* 0x000fe40000011600 */
[----:B------:R-:W-:Y:S01]  /*8f10*/  LOP3.LUT R24, R186, 0x18, RZ, 0xc0, !PT ;  /* 0x00000018ba187812 */ /* 0x000fe200078ec0ff */
[----:B------:R-:W-:Y:S01]  /*8f20*/  IMAD.WIDE.U32 R12, R19, UR12, RZ ;  /* 0x0000000c130c7c25 */ /* 0x000fe2000f8e00ff */
[----:B------:R-:W-:Y:S01]  /*8f30*/  SHF.R.S32.HI R20, RZ, 0x1f, R19 ;  /* 0x0000001fff147819 */ /* 0x000fe20000011413 */
[----:B------:R-:W2:Y:S01]  /*8f40*/  LDCU.64 UR8, c[0x0][0x5d8] ;  /* 0x0000bb00ff0877ac */ /* 0x000ea20008000a00 */
[----:B------:R-:W-:Y:S01]  /*8f50*/  BSSY.RECONVERGENT B0, `(.L_x_1410) ;  /* 0x000001a000007945 */ /* 0x000fe20003800200 */
[----:B------:R-:W-:Y:S02]  /*8f60*/  MOV R25, RZ ;  /* 0x000000ff00197202 */ /* 0x000fe40000000f00 */
[----:B------:R-:W-:Y:S01]  /*8f70*/  LOP3.LUT R9, R12, 0x18, R186, 0xf8, !PT ;  /* 0x000000180c097812 */ /* 0x000fe200078ef8ba */
[----:B------:R-:W-:-:S02]  /*8f80*/  IMAD.SHL.U32 R12, R192, 0x80, RZ ;  /* 0x00000080c00c7824 */ /* 0x000fc400078e00ff */
[----:B------:R-:W-:Y:S02]  /*8f90*/  IMAD R14, R20, UR12, RZ ;  /* 0x0000000c140e7c24 */ /* 0x000fe4000f8e02ff */
[----:B------:R-:W-:Y:S02]  /*8fa0*/  IMAD.IADD R12, R211, 0x1, -R12 ;  /* 0x00000001d30c7824 */ /* 0x000fe400078e0a0c */
[----:B------:R-:W-:Y:S01]  /*8fb0*/  IMAD R11, R19, UR13, R14 ;  /* 0x0000000d130b7c24 */ /* 0x000fe2000f8e020e */
[----:B------:R-:W-:Y:S02]  /*8fc0*/  IADD3 R14, P0, PT, R10, R9, RZ ;  /* 0x000000090a0e7210 */ /* 0x000fe40007f1e0ff */
[----:B------:R-:W-:Y:S02]  /*8fd0*/  ISETP.GE.AND P1, PT, R0, R12, PT ;  /* 0x0000000c0000720c */ /* 0x000fe40003f26270 */
[----:B------:R-:W-:Y:S01]  /*8fe0*/  IADD3.X R15, PT, PT, R8, R13, R11, P0, !PT ;  /* 0x0000000d080f7210 */ /* 0x000fe200007fe40b */
[----:B-1----:R1:W3:Y:S01]  /*8ff0*/  LDS.128 R4, [R191+0x7000] ;  /* 0x00700000bf047984 */ /* 0x0022e20000000c00 */
[----:B------:R-:W-:-:S02]  /*9000*/  IADD3 R17, P0, PT, R0, 0x40, RZ ;  /* 0x0000004000117810 */ /* 0x000fc40007f1e0ff */
[----:B------:R-:W-:Y:S01]  /*9010*/  IADD3 R9, PT, PT, R0, 0x40, RZ ;  /* 0x0000004000097810 */ /* 0x000fe20007ffe0ff */
[----:B--2---:R-:W-:-:S03]  /*9020*/  IMAD.WIDE.U32 R14, R187, UR8, R14 ;  /* 0x00000008bb0e7c25 */ /* 0x004fc6000f8e000e */
[----:B------:R-:W-:Y:S01]  /*9030*/  ISETP.GE.AND P2, PT, R9, R12, PT ;  /* 0x0000000c0900720c */ /* 0x000fe20003f46270 */
[----:B------:R-:W-:Y:S02]  /*9040*/  IMAD R13, R187, UR9, R15 ;  /* 0x00000009bb0d7c24 */ /* 0x000fe4000f8e020f */
[----:B------:R-:W-:Y:S01]  /*9050*/  IMAD.X R16, RZ, RZ, RZ, P0 ;  /* 0x000000ffff107224 */ /* 0x000fe200000e06ff */
[----:B------:R-:W-:Y:S09]  /*9060*/  @P1 BRA `(.L_x_1411) ;  /* 0x0000000000201947 */ /* 0x000ff20003800000 */
[----:B------:R-:W2:Y:S01]  /*9070*/  LDS.128 R8, [R191+0x6000] ;  /* 0x00600000bf087984 */ /* 0x000ea20000000c00 */
[----:B------:R-:W4:Y:S01]  /*9080*/  LDCU.64 UR8, c[0x0][0x560] ;  /* 0x0000ac00ff0877ac */ /* 0x000f220008000a00 */
[----:B------:R-:W-:-:S05]  /*9090*/  MOV R12, R14 ;  /* 0x0000000e000c7202 */ /* 0x000fca0000000f00 */
[----:B------:R-:W-:-:S04]  /*90a0*/  IMAD.WIDE.U32 R28, R0, UR12, R12 ;  /* 0x0000000c001c7c25 */ /* 0x000fc8000f8e000c */
[----:B------:R-:W-:Y:S01]  /*90b0*/  IMAD R12, R0, UR13, R29 ;  /* 0x0000000d000c7c24 */ /* 0x000fe2000f8e021d */
[----:B----4-:R-:W-:-:S04]  /*90c0*/  LEA R26, P0, R28, UR8, 0x1 ;  /* 0x000000081c1a7c11 */ /* 0x010fc8000f8008ff */
[----:B------:R-:W-:-:S05]  /*90d0*/  LEA.HI.X R27, R28, UR9, R12, 0x1, P0 ;  /* 0x000000091c1b7c11 */ /* 0x000fca00080f0c0c */
[----:B--2---:R2:W-:Y:S04]  /*90e0*/  STG.E.128 desc[UR22][R26.64], R8 ;  /* 0x000000081a007986 */ /* 0x0045e8000c101d16 */
.L_x_1411:
[----:B------:R-:W-:Y:S05]  /*90f0*/  BSYNC.RECONVERGENT B0 ;  /* 0x0000000000007941 */ /* 0x000fea0003800200 */
.L_x_1410:
[----:B------:R-:W-:Y:S04]  /*9100*/  BSSY.RECONVERGENT B0, `(.L_x_1412) ;  /* 0x000000b000007945 */ /* 0x000fe80003800200 */
[----:B------:R-:W-:Y:S05]  /*9110*/  @P2 BRA `(.L_x_1413) ;  /* 0x0000000000242947 */ /* 0x000fea0003800000 */
[----:B------:R-:W4:Y:S01]  /*9120*/  LDCU.64 UR8, c[0x0][0x560] ;  /* 0x0000ac00ff0877ac */ /* 0x000f220008000a00 */
[----:B------:R-:W-:Y:S01]  /*9130*/  MOV R12, R14 ;  /* 0x0000000e000c7202 */ /* 0x000fe20000000f00 */
[----:B--2---:R-:W-:-:S04]  /*9140*/  IMAD R8, R16, UR12, RZ ;  /* 0x0000000c10087c24 */ /* 0x004fc8000f8e02ff */
[----:B------:R-:W-:-:S04]  /*9150*/  IMAD.WIDE.U32 R10, R17, UR12, R12 ;  /* 0x0000000c110a7c25 */ /* 0x000fc8000f8e000c */
[----:B------:R-:W-:-:S05]  /*9160*/  IMAD R8, R17, UR13, R8 ;  /* 0x0000000d11087c24 */ /* 0x000fca000f8e0208 */
[----:B------:R-:W-:Y:S02]  /*9170*/  IADD3 R8, PT, PT, R8, R11, RZ ;  /* 0x0000000b08087210 */ /* 0x000fe40007ffe0ff */
[----:B----4-:R-:W-:-:S04]  /*9180*/  LEA R12, P0, R10, UR8, 0x1 ;  /* 0x000000080a0c7c11 */ /* 0x010fc8000f8008ff */
[----:B------:R-:W-:-:S05]  /*9190*/  LEA.HI.X R13, R10, UR9, R8, 0x1, P0 ;  /* 0x000000090a0d7c11 */ /* 0x000fca00080f0c08 */
[----:B---3--:R4:W-:Y:S04]  /*91a0*/  STG.E.128 desc[UR22][R12.64], R4 ;  /* 0x000000040c007986 */ /* 0x0089e8000c101d16 */
.L_x_1413:
[----:B------:R-:W-:Y:S05]  /*91b0*/  BSYNC.RECONVERGENT B0 ;  /* 0x0000000000007941 */ /* 0x000fea0003800200 */
.L_x_1412:
[----:B------:R-:W1:Y:S01]  /*91c0*/  LDCU.64 UR8, c[0x0][0x5e0] ;  /* 0x0000bc00ff0877ac */ /* 0x000e620008000a00 */
[----:B----4-:R-:W4:Y:S01]  /*91d0*/  LDS.128 R12, [R191+0x8000] ;  /* 0x00800000bf0c7984 */ /* 0x010f220000000c00 */
[----:B------:R-:W-:Y:S01]  /*91e0*/  IMAD R20, R20, UR10, RZ ;  /* 0x0000000a14147c24 */ /* 0x000fe2000f8e02ff */
[----:B---3--:R-:W3:Y:S01]  /*91f0*/  @!P1 LDC.64 R4, c[0x0][0x568] ;  /* 0x00015a00ff049b82 */ /* 0x008ee20000000a00 */
[C---:B------:R-:W-:Y:S01]  /*9200*/  IMAD.WIDE.U32 R24, R19.reuse, UR10, R24 ;  /* 0x0000000a13187c25 */ /* 0x040fe2000f8e0018 */
[----:B--2---:R2:W2:Y:S03]  /*9210*/  LDS.128 R8, [R191+0x9000] ;  /* 0x00900000bf087984 */ /* 0x0044a60000000c00 */
[----:B------:R-:W-:Y:S01]  /*9220*/  IMAD R19, R19, UR11, R20 ;  /* 0x0000000b13137c24 */ /* 0x000fe2000f8e0214 */
[----:B------:R-:W-:-:S04]  /*9230*/  IADD3 R6, P0, PT, R22, R24, RZ ;  /* 0x0000001816067210 */ /* 0x000fc80007f1e0ff */
[----:B------:R-:W-:-:S03]  /*9240*/  IADD3.X R7, PT, PT, R18, R25, R19, P0, !PT ;  /* 0x0000001912077210 */ /* 0x000fc600007fe413 */
[----:B-1----:R-:W-:-:S04]  /*9250*/  IMAD.WIDE.U32 R6, R187, UR8, R6 ;  /* 0x00000008bb067c25 */ /* 0x002fc8000f8e0006 */
[----:B------:R-:W-:Y:S01]  /*9260*/  IMAD R19, R187, UR9, R7 ;  /* 0x00000009bb137c24 */ /* 0x000fe2000f8e0207 */
[----:B------:R-:W-:-:S05]  /*9270*/  @!P1 MOV R18, R6 ;  /* 0x0000000600129202 */ /* 0x000fca0000000f00 */
[----:B------:R-:W-:-:S04]  /*9280*/  @!P1 IMAD.WIDE.U32 R20, R0, UR10, R18 ;  /* 0x0000000a00149c25 */ /* 0x000fc8000f8e0012 */
[----:B------:R-:W-:Y:S01]  /*9290*/  @!P1 IMAD R0, R0, UR11, R21 ;  /* 0x0000000b00009c24 */ /* 0x000fe2000f8e0215 */
[----:B---3--:R-:W-:-:S04]  /*92a0*/  @!P1 LEA R4, P0, R20, R4, 0x1 ;  /* 0x0000000414049211 */ /* 0x008fc800078008ff */
[----:B------:R-:W-:-:S05]  /*92b0*/  @!P1 LEA.HI.X R5, R20, R5, R0, 0x1, P0 ;  /* 0x0000000514059211 */ /* 0x000fca00000f0c00 */
[----:B----4-:R1:W-:Y:S01]  /*92c0*/  @!P1 STG.E.128 desc[UR22][R4.64], R12 ;  /* 0x0000000c04009986 */ /* 0x0103e2000c101d16 */
        /* <DEDUP_REMOVED lines=11> */
.L_x_1400:
[----:B------:R-:W-:Y:S05]  /*9380*/  BSYNC.RECONVERGENT B1 ;  /* 0x0000000000017941 */ /* 0x000fea0003800200 */
.L_x_1382:
[----:B------:R-:W2:Y:S01]  /*9390*/  LDCU UR9, c[0x0][0x438] ;  /* 0x00008700ff0977ac */ /* 0x000ea20008000800 */
[----:B-1-34-:R-:W1:Y:S08]  /*93a0*/  LDC R5, c[0x0][0x370] ;  /* 0x0000dc00ff057b82 */ /* 0x01ae700000000800 */
[----:B--2---:R-:W2:Y:S01]  /*93b0*/  LDC R11, c[0x0][0x438] ;  /* 0x00010e00ff0b7b82 */ /* 0x004ea20000000800 */
[----:B------:R-:W-:-:S04]  /*93c0*/  UIADD3 UR9, UPT, UPT, UR9, 0x7f, URZ ;  /* 0x0000007f09097890 */ /* 0x000fc8000fffe0ff */
[----:B------:R-:W-:Y:S01]  /*93d0*/  USHF.R.S32.HI UR8, URZ, 0x1f, UR9 ;  /* 0x0000001fff087899 */ /* 0x000fe20008011409 */
[----:B-1----:R-:W-:-:S03]  /*93e0*/  IADD3 R192, PT, PT, R5, R192, RZ ;  /* 0x000000c005c07210 */ /* 0x002fc60007ffe0ff */
[----:B------:R-:W-:-:S04]  /*93f0*/  ULEA.HI UR8, UR8, UR9, URZ, 0x7 ;  /* 0x0000000908087291 */ /* 0x000fc8000f8f38ff */
[----:B------:R-:W-:-:S06]  /*9400*/  USHF.R.S32.HI UR8, URZ, 0x7, UR8 ;  /* 0x00000007ff087899 */ /* 0x000fcc0008011408 */
[----:B------:R-:W-:-:S13]  /*9410*/  ISETP.GE.AND P0, PT, R192, UR8, PT ;  /* 0x00000008c0007c0c */ /* 0x000fda000bf06270 */
[----:B--2---:R-:W-:Y:S05]  /*9420*/  @!P0 BRA `(.L_x_1414) ;  /* 0xffffff7000748947 */ /* 0x004fea000383ffff */
[----:B------:R-:W-:Y:S05]  /*9430*/  EXIT ;  /* 0x000000000000794d */ /* 0x000fea0003800000 */
.L_x_1415:
        /* <DEDUP_REMOVED lines=12> */
.L_x_1612:


//--------------------- .text._ZN5flash44flash_bwd_dq_dk_dv_loop_seqk_parallel_kernelI23Flash_bwd_kernel_traitsILi32ELi128ELi128ELi8ELi4ELi4ELi4ELb0ELb0EN7cutlass10bfloat16_tE19Flash_kernel_traitsILi32ELi128ELi128ELi8ES3_EELb0ELb0ELb1ELb0ELb0ELb1ELb1EEEvNS_16Flash_bwd_paramsE --------------------------
	.section	.text._ZN5flash44flash_bwd_dq_dk_dv_loop_seqk_parallel_kernelI23Flash_bwd_kernel_traitsILi32ELi128ELi128ELi8ELi4ELi4ELi4ELb0ELb0EN7cutlass10bfloat16_tE19Flash_kernel_traitsILi32ELi128ELi128ELi8ES3_EELb0ELb0ELb1ELb0ELb0ELb1ELb1EEEvNS_16Flash_bwd_paramsE,"ax",@progbits
	.align	128
        .global         _ZN5flash44flash_bwd_dq_dk_dv_loop_seqk_parallel_kernelI23Flash_bwd_kernel_traitsILi32ELi128ELi128ELi8ELi4ELi4ELi4ELb0ELb0EN7cutlass10bfloat16_tE19Flash_kernel_traitsILi32ELi128ELi128ELi8ES3_EELb0ELb0ELb1ELb0ELb0ELb1ELb1EEEvNS_16Flash_bwd_paramsE
        .type           _ZN5flash44flash_bwd_dq_dk_dv_loop_seqk_parallel_kernelI23Flash_bwd_kernel_traitsILi32ELi128ELi128ELi8ELi4ELi4ELi4ELb0ELb0EN7cutlass10bfloat16_tE19Flash_kernel_traitsILi32ELi128ELi128ELi8ES3_EELb0ELb0ELb1ELb0ELb0ELb1ELb1EEEvNS_16Flash_bwd_paramsE,@function
        .size           _ZN5flash44flash_bwd_dq_dk_dv_loop_seqk_parallel_kernelI23Flash_bwd_kernel_traitsILi32ELi128ELi128ELi8ELi4ELi4ELi4ELb0ELb0EN7cutlass10bfloat16_tE19Flash_kernel_traitsILi32ELi128ELi128ELi8ES3_EELb0ELb0ELb1ELb0ELb0ELb1ELb1EEEvNS_16Flash_bwd_paramsE,(.L_x_1613 - _ZN5flash44flash_bwd_dq_dk_dv_loop_seqk_parallel_kernelI23Flash_bwd_kernel_traitsILi32ELi128ELi128ELi8ELi4ELi4ELi4ELb0ELb0EN7cutlass10bfloat16_tE19Flash_kernel_traitsILi32ELi128ELi128ELi8ES3_EELb0ELb0ELb1ELb0ELb0ELb1ELb1EEEvNS_16Flash_bwd_paramsE)
        .other          _ZN5flash44flash_bwd_dq_dk_dv_loop_seqk_parallel_kernelI23Flash_bwd_kernel_traitsILi32ELi128ELi128ELi8ELi4ELi4ELi4ELb0ELb0EN7cutlass10bfloat16_tE19Flash_kernel_traitsILi32ELi128ELi128ELi8ES3_EELb0ELb0ELb1ELb0ELb0ELb1ELb1EEEvNS_16Flash_bwd_paramsE,@"STO_CUDA_ENTRY STV_DEFAULT"
_ZN5flash44flash_bwd_dq_dk_dv_loop_seqk_parallel_kernelI23Flash_bwd_kernel_traitsILi32ELi128ELi128ELi8ELi4ELi4ELi4ELb0ELb0EN7cutlass10bfloat16_tE19Flash_kernel_traitsILi32ELi128ELi128ELi8ES3_EELb0ELb0ELb1ELb0ELb0ELb1ELb1EEEvNS_16Flash_bwd_paramsE:
.text._ZN5flash44flash_bwd_dq_dk_dv_loop_seqk_parallel_kernelI23Flash_bwd_kernel_traitsILi32ELi128ELi128ELi8ELi4ELi4ELi4ELb0ELb0EN7cutlass10bfloat16_tE19Flash_kernel_traitsILi32ELi128ELi128ELi8ES3_EELb0ELb0ELb1ELb0ELb0ELb1ELb1EEEvNS_16Flash_bwd_paramsE:
        /* <DEDUP_REMOVED lines=13> */
[----:B------:R-:W-:Y:S01]  /*00d0*/  S2UR UR24, SR_CgaCtaId ;  /* 0x00000000001879c3 */ /* 0x000fe20000008800 */
[----:B------:R-:W3:Y:S01]  /*00e0*/  LDCU.64 UR4, c[0x0][0x468] ;  /* 0x00008d00ff0477ac */ /* 0x000ee20008000a00 */
[----:B------:R-:W4:Y:S06]  /*00f0*/  LDCU.U8 UR8, c[0x0][0x532] ;  /* 0x0000a640ff0877ac */ /* 0x000f2c0008000000 */
[----:B------:R-:W-:Y:S01]  /*0100*/  S2UR UR23, SR_CTAID.Z ;  /* 0x00000000001779c3 */ /* 0x000fe20000002700 */
[----:B------:R-:W4:Y:S01]  /*0110*/  LDCU UR10, c[0x0][0x438] ;  /* 0x00008700ff0a77ac */ /* 0x000f220008000800 */
[----:B------:R-:W4:Y:S06]  /*0120*/  LDCU.64 UR32, c[0x0][0x358] ;  /* 0x00006b00ff2077ac */ /* 0x000f2c0008000a00 */
[----:B------:R-:W-:Y:S01]  /*0130*/  S2UR UR21, SR_CTAID.X ;  /* 0x00000000001579c3 */ /* 0x000fe20000002500 */
[----:B-1----:R-:W-:-:S02]  /*0140*/  ULEA UR36, UP0, UR38, UR36, 0x2 ;  /* 0x0000002426247291 */ /* 0x002fc4000f8010ff */
[----:B--2---:R-:W-:Y:S02]  /*0150*/  UISETP.NE.U32.AND UP1, UPT, UR6, URZ, UPT ;  /* 0x000000ff0600728c */ /* 0x004fe4000bf25070 */
[----:B------:R-:W-:Y:S02]  /*0160*/  ULEA.HI.X UR37, UR38, UR37, URZ, 0x2, UP0 ;  /* 0x0000002526257291 */ /* 0x000fe400080f14ff */
[----:B------:R-:W-:Y:S01]  /*0170*/  UISETP.NE.U32.AND UP0, UPT, UR6, URZ, UPT ;  /* 0x000000ff0600728c */ /* 0x000fe2000bf05070 */
[----:B------:R-:W-:Y:S01]  /*0180*/  S2UR UR18, SR_CTAID.Y ;  /* 0x00000000001279c3 */ /* 0x000fe20000002600 */
[----:B---3--:R-:W-:Y:S02]  /*0190*/  UISETP.EQ.U32.AND UP2, UPT, UR4, URZ, UPT ;  /* 0x000000ff0400728c */ /* 0x008fe4000bf42070 */
[----:B------:R-:W-:Y:S02]  /*01a0*/  UISETP.NE.U32.AND UP6, UPT, UR4, URZ, UPT ;  /* 0x000000ff0400728c */ /* 0x000fe4000bfc5070 */
[----:B------:R-:W-:-:S02]  /*01b0*/  UISETP.NE.AND.EX UP5, UPT, UR7, URZ, UPT, UP1 ;  /* 0x000000ff0700728c */ /* 0x000fc4000bfa5310 */
[----:B------:R-:W-:Y:S01]  /*01c0*/  UISETP.NE.AND.EX UP4, UPT, UR7, URZ, UPT, UP0 ;  /* 0x000000ff0700728c */ /* 0x000fe2000bf85300 */
[----:B------:R-:W1:Y:S01]  /*01d0*/  S2UR UR4, SR_CgaCtaId ;  /* 0x00000000000479c3 */ /* 0x000e620000008800 */
[----:B------:R-:W2:Y:S01]  /*01e0*/  LDCU.64 UR6, c[0x0][0x470] ;  /* 0x00008e00ff0677ac */ /* 0x000ea20008000a00 */
[----:B----4-:R-:W-:Y:S02]  /*01f0*/  UISETP.NE.AND UP3, UPT, UR8, URZ, UPT ;  /* 0x000000ff0800728c */ /* 0x010fe4000bf65270 */
[----:B------:R-:W-:-:S04]  /*0200*/  UISETP.NE.AND.EX UP6, UPT, UR5, URZ, UPT, UP6 ;  /* 0x000000ff0500728c */ /* 0x000fc8000bfc5360 */
[----:B------:R-:W3:Y:S01]  /*0210*/  S2UR UR20, SR_CTAID.Z ;  /* 0x00000000001479c3 */ /* 0x000ee20000002700 */
        /* <DEDUP_REMOVED lines=8> */
[----:B-1----:R-:W-:Y:S01]  /*02a0*/  ULEA UR4, UR4, UR5, 0x18 ;  /* 0x0000000504047291 */ /* 0x002fe2000f8ec0ff */
[----:B------:R-:W1:Y:S01]  /*02b0*/  @!UP4 LDCU UR22, c[0x0][0x434] ;  /* 0x00008680ff16c7ac */ /* 0x000e620008000800 */
[----:B------:R-:W-:-:S02]  /*02c0*/  ULEA UR24, UR24, UR8, 0x18 ;  /* 0x0000000818187291 */ /* 0x000fc4000f8ec0ff */
[----:B------:R-:W-:Y:S01]  /*02d0*/  UISETP.NE.AND.EX UP3, UPT, UR7, URZ, UPT, UP0 ;  /* 0x000000ff0700728c */ /* 0x000fe2000bf65300 */
[----:B------:R-:W-:Y:S01]  /*02e0*/  UMOV UR5, 0xffffe000 ;  /* 0xffffe00000057882 */ /* 0x000fe20000000000 */
[----:B------:R-:W-:Y:S01]  /*02f0*/  UMOV UR27, URZ ;  /* 0x000000ff001b7c82 */ /* 0x000fe20008000000 */
[----:B------:R-:W-:-:S08]  /*0300*/  UMOV UR30, URZ ;  /* 0x000000ff001e7c82 */ /* 0x000fd00008000000 */
.L_x_1449:
[----:B-----5:R-:W5:Y:S01]  /*0310*/  LDCU.64 UR8, c[0x0][0x478] ;  /* 0x00008f00ff0877ac */ /* 0x020f620008000a00 */
        /* <DEDUP_REMOVED lines=8> */
[----:B----4-:R-:W-:Y:S02]  /*03a0*/  UIMAD.WIDE.U32 UR12, UR38, 0x4, UR28 ;  /* 0x00000004260c78a5 */ /* 0x010fe4000f8e001c */
[----:B-----5:R-:W-:Y:S01]  /*03b0*/  UISETP.NE.U32.AND UP0, UPT, UR8, URZ, UPT ;  /* 0x000000ff0800728c */ /* 0x020fe2000bf05070 */
[----:B------:R-:W-:Y:S02]  /*03c0*/  PLOP3.LUT P3, PT, PT, PT, UP2, 0x80, 0x8 ;  /* 0x000000000008781c */ /* 0x000fe40003f6f028 */
[----:B------:R-:W4:Y:S01]  /*03d0*/  @P1 LDG.E R3, desc[UR32][R2.64] ;  /* 0x0000002002031981 */ /* 0x000f22000c1e1900 */
[----:B------:R-:W-:-:S06]  /*03e0*/  UISETP.NE.AND.EX UP0, UPT, UR9, URZ, UPT, UP0 ;  /* 0x000000ff0900728c */ /* 0x000fcc000bf05300 */
[----:B------:R-:W-:-:S05]  /*03f0*/  PLOP3.LUT P0, PT, PT, PT, UP0, 0x80, 0x8 ;  /* 0x000000000008781c */ /* 0x000fca0003f0f008 */
[----:B------:R-:W-:Y:S01]  /*0400*/  @UP0 ULEA UR14, UP1, UR38, UR8, 0x2 ;  /* 0x00000008260e0291 */ /* 0x000fe2000f8210ff */
[----:B------:R-:W-:Y:S01]  /*0410*/  IMAD.U32 R6, RZ, RZ, UR12 ;  /* 0x0000000cff067e24 */ /* 0x000fe2000f8e00ff */
[----:B------:R-:W5:Y:S02]  /*0420*/  @!UP0 LDCU UR11, c[0x0][0x43c] ;  /* 0x00008780ff0b87ac */ /* 0x000f640008000800 */
[----:B------:R-:W-:Y:S02]  /*0430*/  @UP0 ULEA.HI.X UR15, UR38, UR9, URZ, 0x2, UP1 ;  /* 0x00000009260f0291 */ /* 0x000fe400088f14ff */
[----:B-1----:R-:W-:Y:S01]  /*0440*/  IMAD.U32 R4, RZ, RZ, UR14 ;  /* 0x0000000eff047e24 */ /* 0x002fe2000f8e00ff */
[----:B------:R-:W2:Y:S01]  /*0450*/  @!UP0 LDCU.64 UR8, c[0x0][0x488] ;  /* 0x00009100ff0887ac */ /* 0x000ea20008000a00 */
[----:B------:R-:W-:Y:S02]  /*0460*/  IMAD.U32 R7, RZ, RZ, UR13 ;  /* 0x0000000dff077e24 */ /* 0x000fe4000f8e00ff */
[----:B------:R-:W-:-:S03]  /*0470*/  IMAD.U32 R5, RZ, RZ, UR15 ;  /* 0x0000000fff057e24 */ /* 0x000fc6000f8e00ff */
[----:B------:R-:W3:Y:S04]  /*0480*/  @P2 LDG.E R2, desc[UR32][R6.64+0x4] ;  /* 0x0000042006022981 */ /* 0x000ee8000c1e1900 */
[----:B------:R-:W3:Y:S01]  /*0490*/  @P0 LDG.E R0, desc[UR32][R4.64] ;  /* 0x0000002004000981 */ /* 0x000ee2000c1e1900 */
[----:B------:R-:W-:Y:S01]  /*04a0*/  UMOV UR34, URZ ;  /* 0x000000ff00227c82 */ /* 0x000fe20008000000 */
[----:B------:R-:W-:Y:S01]  /*04b0*/  UMOV UR17, 0xffffffff ;  /* 0xffffffff00117882 */ /* 0x000fe20000000000 */
[----:B------:R-:W-:Y:S01]  /*04c0*/  UMOV UR39, 0xffffffff ;  /* 0xffffffff00277882 */ /* 0x000fe20000000000 */
[----:B--2---:R-:W-:-:S04]  /*04d0*/  @!UP0 UISETP.NE.U32.AND UP1, UPT, UR8, URZ, UPT ;  /* 0x000000ff0800828c */ /* 0x004fc8000bf25070 */
[----:B------:R-:W-:Y:S02]  /*04e0*/  @!UP0 UISETP.NE.AND.EX UP1, UPT, UR9, URZ, UPT, UP1 ;  /* 0x000000ff0900828c */ /* 0x000fe4000bf25310 */
[----:B------:R-:W-:Y:S02]  /*04f0*/  USHF.L.U32 UR40, UR35, 0x7, URZ ;  /* 0x0000000723287899 */ /* 0x000fe400080006ff */
[----:B-----5:R-:W-:Y:S01]  /*0500*/  @!UP0 USEL UR9, UR11, URZ, UP1 ;  /* 0x000000ff0b098287 */ /* 0x020fe20008800000 */
[----:B------:R2:W5:Y:S02]  /*0510*/  @P4 LDG.E R4, desc[UR32][R6.64] ;  /* 0x0000002006044981 */ /* 0x000564000c1e1900 */
[----:B--2---:R-:W-:Y:S02]  /*0520*/  IMAD.U32 R6, RZ, RZ, UR36 ;  /* 0x00000024ff067e24 */ /* 0x004fe4000f8e00ff */
[----:B------:R-:W-:-:S05]  /*0530*/  IMAD.U32 R7, RZ, RZ, UR37 ;  /* 0x00000025ff077e24 */ /* 0x000fca000f8e00ff */
[----:B------:R-:W2:Y:S01]  /*0540*/  @!P3 LDG.E R6, desc[UR32][R6.64] ;  /* 0x000000200606b981 */ /* 0x000ea2000c1e1900 */
[----:B----4-:R-:W-:Y:S02]  /*0550*/  @P1 R2UR UR34, R3 ;  /* 0x00000000032212ca */ /* 0x010fe400000e0000 */
[----:B---3--:R-:W-:Y:S02]  /*0560*/  @P2 R2UR UR8, R2 ;  /* 0x00000000020822ca */ /* 0x008fe400000e0000 */
[----:B------:R-:W-:-:S13]  /*0570*/  @P0 R2UR UR31, R0 ;  /* 0x00000000001f02ca */ /* 0x000fda00000e0000 */
[----:B------:R-:W-:Y:S01]  /*0580*/  @UP0 UIADD3 UR31, UPT, UPT, UR31, -UR34, URZ ;  /* 0x800000221f1f0290 */ /* 0x000fe2000fffe0ff */
[----:B-----5:R-:W-:Y:S02]  /*0590*/  @P4 R2UR UR17, R4 ;  /* 0x00000000041142ca */ /* 0x020fe400000e0000 */
[----:B--2---:R-:W-:Y:S01]  /*05a0*/  @!P3 R2UR UR39, R6 ;  /* 0x000000000627b2ca */ /* 0x004fe200000e0000 */
        /* <DEDUP_REMOVED lines=10> */
.L_x_1416:
[----:B------:R-:W-:Y:S01]  /*0650*/  @!UP0 UIADD3 UR31, UPT, UPT, UR9, UR10, -UR34 ;  /* 0x0000000a091f8290 */ /* 0x000fe2000fffe822 */
[----:B-1----:R-:W-:Y:S01]  /*0660*/  @!UP4 UMOV UR42, UR22 ;  /* 0x00000016002acc82 */ /* 0x002fe20008000000 */
        /* <DEDUP_REMOVED lines=42> */
.L_x_1418:
[----:B------:R-:W1:Y:S01]  /*0910*/  LDCU.64 UR14, c[0x0][0x3b8] ;  /* 0x00007700ff0e77ac */ /* 0x000e620008000a00 */
[----:B------:R-:W-:-:S04]  /*0920*/  UIADD3 UR8, UPT, UPT, UR34, UR39, URZ ;  /* 0x0000002722087290 */ /* 0x000fc8000fffe0ff */
[----:B-1----:R-:W-:Y:S02]  /*0930*/  UIMAD.WIDE.U32 UR10, UR8, UR14, URZ ;  /* 0x0000000e080a72a5 */ /* 0x002fe4000f8e00ff */
[----:B------:R-:W-:-:S04]  /*0940*/  UIMAD UR8, UR8, UR15, URZ ;  /* 0x0000000f080872a4 */ /* 0x000fc8000f8e02ff */
[----:B------:R-:W-:Y:S01]  /*0950*/  UIADD3 UR8, UPT, UPT, UR11, UR8, URZ ;  /* 0x000000080b087290 */ /* 0x000fe2000fffe0ff */
[----:B------:R-:W-:-:S05]  /*0960*/  UMOV UR46, UR10 ;  /* 0x0000000a002e7c82 */ /* 0x000fca0008000000 */
[----:B------:R-:W-:Y:S02]  /*0970*/  MOV R2, UR8 ;  /* 0x0000000800027c02 */ /* 0x000fe40008000f00 */
.L_x_1419:
        /* <DEDUP_REMOVED lines=41> */
.L_x_1420:
[----:B------:R-:W1:Y:S01]  /*0c10*/  LDCU.64 UR12, c[0x0][0x3c0] ;  /* 0x00007800ff0c77ac */ /* 0x000e620008000a00 */
[----:B------:R-:W-:-:S04]  /*0c20*/  UIADD3 UR8, UPT, UPT, UR34, UR39, URZ ;  /* 0x0000002722087290 */ /* 0x000fc8000fffe0ff */
[----:B-1----:R-:W-:Y:S02]  /*0c30*/  UIMAD.WIDE.U32 UR52, UR8, UR12, URZ ;  /* 0x0000000c083472a5 */ /* 0x002fe4000f8e00ff */
[----:B------:R-:W-:-:S04]  /*0c40*/  UIMAD UR8, UR8, UR13, URZ ;  /* 0x0000000d080872a4 */ /* 0x000fc8000f8e02ff */
[----:B------:R-:W-:-:S06]  /*0c50*/  UIADD3 UR8, UPT, UPT, UR53, UR8, URZ ;  /* 0x0000000835087290 */ /* 0x000fcc000fffe0ff */
[----:B------:R-:W-:-:S07]  /*0c60*/  MOV R3, UR8 ;  /* 0x0000000800037c02 */ /* 0x000fce0008000f00 */
.L_x_1421:
        /* <DEDUP_REMOVED lines=28> */
.L_x_1422:
[----:B------:R-:W-:Y:S02]  /*0e30*/  UIMAD.WIDE.U32 UR10, UR58, UR17, URZ ;  /* 0x000000113a0a72a5 */ /* 0x000fe4000f8e00ff */
[----:B------:R-:W-:-:S04]  /*0e40*/  UIMAD UR8, UR59, UR17, URZ ;  /* 0x000000113b0872a4 */ /* 0x000fc8000f8e02ff */
[----:B------:R-:W-:-:S12]  /*0e50*/  UIADD3 UR8, UPT, UPT, UR11, UR8, URZ ;  /* 0x000000080b087290 */ /* 0x000fd8000fffe0ff */
.L_x_1423:
        /* <DEDUP_REMOVED lines=20> */
.L_x_1424:
[----:B------:R-:W1:Y:S01]  /*0fa0*/  LDCU UR59, c[0x0][0x434] ;  /* 0x00008680ff3b77ac */ /* 0x000e620008000800 */
[----:B------:R-:W-:-:S04]  /*0fb0*/  UIMAD UR9, UR38, UR16, UR23 ;  /* 0x00000010260972a4 */ /* 0x000fc8000f8e0217 */
[----:B-1----:R-:W-:Y:S02]  /*0fc0*/  UIMAD UR59, UR9, UR59, URZ ;  /* 0x0000003b093b72a4 */ /* 0x002fe4000f8e02ff */
.L_x_1425:
        /* <DEDUP_REMOVED lines=11> */
.L_x_1426:
[----:B------:R-:W1:Y:S01]  /*1080*/  LDCU UR58, c[0x0][0x444] ;  /* 0x00008880ff3a77ac */ /* 0x000e620008000800 */
[----:B------:R-:W-:-:S04]  /*1090*/  UIMAD UR9, UR38, UR16, UR23 ;  /* 0x00000010260972a4 */ /* 0x000fc8000f8e0217 */
[----:B-1----:R-:W-:-:S12]  /*10a0*/  UIMAD UR58, UR9, UR58, URZ ;  /* 0x0000003a093a72a4 */ /* 0x002fd8000f8e02ff */
.L_x_1427:
        /* <DEDUP_REMOVED lines=15> */
[----:B------:R-:W-:Y:S02]  /*11a0*/  ULEA.HI UR8, UR8, UR9, URZ, 0x7 ;  /* 0x0000000908087291 */ /* 0x000fe4000f8f38ff */
[----:B---3--:R-:W-:Y:S01]  /*11b0*/  UIMAD.WIDE UR60, UR59, 0x4, UR60 ;  /* 0x000000043b3c78a5 */ /* 0x008fe2000f8e023c */
[C---:B--2---:R-:W-:Y:S01]  /*11c0*/  IMAD.SHL.U32 R15, R0.reuse, 0x8, RZ ;  /* 0x00000008000f7824 */ /* 0x044fe200078e00ff */
[----:B------:R-:W-:Y:S01]  /*11d0*/  USHF.R.S32.HI UR49, URZ, 0x7, UR8 ;  /* 0x00000007ff317899 */ /* 0x000fe20008011408 */
[----:B------:R-:W-:Y:S02]  /*11e0*/  SHF.R.U32.HI R16, RZ, 0x2, R0 ;  /* 0x00000002ff107819 */ /* 0x000fe40000011600 */
[----:B------:R-:W-:Y:S01]  /*11f0*/  LOP3.LUT R5, R0, 0x1f, RZ, 0xc0, !PT ;  /* 0x0000001f00057812 */ /* 0x000fe200078ec0ff */
[----:B------:R-:W-:Y:S01]  /*1200*/  UISETP.LT.AND UP0, UPT, URZ, UR49, UPT ;  /* 0x00000031ff00728c */ /* 0x000fe2000bf01270 */
[----:B------:R-:W-:Y:S02]  /*1210*/  LOP3.LUT R20, R15, 0x18, RZ, 0xc0, !PT ;  /* 0x000000180f147812 */ /* 0x000fe400078ec0ff */
[----:B------:R-:W1:Y:S02]  /*1220*/  LDCU.128 UR8, c[0x0][0x590] ;  /* 0x0000b200ff0877ac */ /* 0x000e640008000c00 */
[----:B------:R-:W-:Y:S01]  /*1230*/  IADD3 R8, P0, PT, R20, UR62, RZ ;  /* 0x0000003e14087c10 */ /* 0x000fe2000ff1e0ff */
[----:B------:R-:W2:Y:S04]  /*1240*/  LDCU.64 UR62, c[0x0][0x5e8] ;  /* 0x0000bd00ff3e77ac */ /* 0x000ea80008000a00 */
        /* <DEDUP_REMOVED lines=9> */
[----:B--2---:R-:W-:Y:S01]  /*12e0*/  UIMAD.WIDE UR62, UR58, 0x4, UR62 ;  /* 0x000000043a3e78a5 */ /* 0x004fe2000f8e023e */
[----:B------:R-:W1:Y:S02]  /*12f0*/  LDC.64 R8, c[0x0][0x3b0] ;  /* 0x0000ec00ff087b82 */ /* 0x000e640000000a00 */
[----:B------:R-:W-:Y:S01]  /*1300*/  IMAD.U32 R12, RZ, RZ, UR11 ;  /* 0x0000000bff0c7e24 */ /* 0x000fe2000f8e00ff */
[----:B------:R-:W-:Y:S01]  /*1310*/  IADD3 R7, PT, PT, R7, UR17, RZ ;  /* 0x0000001107077c10 */ /* 0x000fe2000fffe0ff */
[----:B------:R-:W2:Y:S02]  /*1320*/  LDCU.64 UR10, c[0x0][0x550] ;  /* 0x0000aa00ff0a77ac */ /* 0x000ea40008000a00 */
[----:B------:R-:W-:-:S02]  /*1330*/  IMAD.WIDE.U32 R10, R10, UR23, R6 ;  /* 0x000000170a0a7c25 */ /* 0x000fc4000f8e0006 */
[----:B------:R-:W3:Y:S01]  /*1340*/  LDCU.64 UR16, c[0x0][0x3c8] ;  /* 0x00007900ff1077ac */ /* 0x000ee20008000a00 */
[----:B------:R-:W4:Y:S01]  /*1350*/  LDC.64 R6, c[0x0][0x5f8] ;  /* 0x00017e00ff067b82 */ /* 0x000f220000000a00 */
        /* <DEDUP_REMOVED lines=10> */
[----:B---3--:R-:W-:Y:S01]  /*1400*/  IMAD.U32 R22, RZ, RZ, UR16 ;  /* 0x00000010ff167e24 */ /* 0x008fe2000f8e00ff */
[----:B------:R-:W-:Y:S01]  /*1410*/  USHF.L.U32 UR45, UR8, 0x6, URZ ;  /* 0x00000006082d7899 */ /* 0x000fe200080006ff */
[----:B----4-:R-:W-:Y:S01]  /*1420*/  IMAD.WIDE.U32 R24, R6, UR21, RZ ;  /* 0x0000001506187c25 */ /* 0x010fe2000f8e00ff */
        /* <DEDUP_REMOVED lines=10> */
[----:B------:R-:W-:Y:S02]  /*14d0*/  SHF.R.S32.HI R5, RZ, 0x1f, R5 ;  /* 0x0000001fff057819 */ /* 0x000fe40000011405 */
        /* <DEDUP_REMOVED lines=9> */
[----:B------:R-:W-:Y:S01]  /*1570*/  IMAD R118, R16, R9, R11 ;  /* 0x0000000910767224 */ /* 0x000fe200078e020b */
[----:B-1----:R-:W-:Y:S01]  /*1580*/  LEA R128, P0, R6, UR16, 0x2 ;  /* 0x0000001006807c11 */ /* 0x002fe2000f8010ff */
[----:B------:R-:W-:Y:S01]  /*1590*/  UMOV UR16, UR62 ;  /* 0x0000003e00107c82 */ /* 0x000fe20008000000 */
[----:B--2---:R-:W-:Y:S02]  /*15a0*/  LEA R119, P1, R10, UR8, 0x1 ;  /* 0x000000080a777c11 */ /* 0x004fe4000f8208ff */
[----:B------:R-:W-:Y:S01]  /*15b0*/  LEA.HI.X R129, R6, UR17, R5, 0x2, P0 ;  /* 0x0000001106817c11 */ /* 0x000fe200080f1405 */
[----:B------:R-:W-:Y:S01]  /*15c0*/  UMOV UR17, UR63 ;  /* 0x0000003f00117c82 */ /* 0x000fe20008000000 */
[----:B------:R-:W-:Y:S02]  /*15d0*/  IADD3 R13, P0, PT, R16, 0x40, RZ ;  /* 0x00000040100d7810 */ /* 0x000fe40007f1e0ff */
[----:B------:R-:W-:Y:S01]  /*15e0*/  SHF.L.U64.HI R5, R8, 0x6, R9 ;  /* 0x0000000608057819 */ /* 0x000fe20000010209 */
[----:B------:R-:W-:Y:S01]  /*15f0*/  VIADD R9, R16, 0x40 ;  /* 0x0000004010097836 */ /* 0x000fe20000000000 */
[----:B------:R-:W-:-:S02]  /*1600*/  LEA.HI.X R118, R10, UR9, R118, 0x1, P1 ;  /* 0x000000090a767c11 */ /* 0x000fc400088f0c76 */
        /* <DEDUP_REMOVED lines=16> */
.L_x_1429:
[----:B------:R-:W1:Y:S01]  /*1710*/  LDCU.64 UR12, c[0x0][0x5c0] ;  /* 0x0000b800ff0c77ac */ /* 0x000e620008000a00 */
[----:B------:R-:W-:-:S04]  /*1720*/  UIADD3 UR8, UPT, UPT, UR34, UR39, URZ ;  /* 0x0000002722087290 */ /* 0x000fc8000fffe0ff */
[----:B-1----:R-:W-:Y:S02]  /*1730*/  UIMAD.WIDE.U32 UR14, UR8, UR12, URZ ;  /* 0x0000000c080e72a5 */ /* 0x002fe4000f8e00ff */
[----:B------:R-:W-:-:S04]  /*1740*/  UIMAD UR8, UR8, UR13, URZ ;  /* 0x0000000d080872a4 */ /* 0x000fc8000f8e02ff */
[----:B------:R-:W-:-:S06]  /*1750*/  UIADD3 UR8, UPT, UPT, UR15, UR8, URZ ;  /* 0x000000080f087290 */ /* 0x000fcc000fffe0ff */
[----:B------:R-:W-:Y:S02]  /*1760*/  MOV R4, UR8 ;  /* 0x0000000800047c02 */ /* 0x000fe40008000f00 */
.L_x_1430:
        /* <DEDUP_REMOVED lines=12> */
.L_x_1431:
[----:B------:R-:W1:Y:S01]  /*1830*/  LDCU.64 UR10, c[0x0][0x5c8] ;  /* 0x0000b900ff0a77ac */ /* 0x000e620008000a00 */
[----:B------:R-:W-:-:S04]  /*1840*/  UIADD3 UR34, UPT, UPT, UR34, UR39, URZ ;  /* 0x0000002722227290 */ /* 0x000fc8000fffe0ff */
[----:B-1----:R-:W-:Y:S02]  /*1850*/  UIMAD.WIDE.U32 UR16, UR34, UR10, URZ ;  /* 0x0000000a221072a5 */ /* 0x002fe4000f8e00ff */
[----:B------:R-:W-:-:S04]  /*1860*/  UIMAD UR34, UR34, UR11, URZ ;  /* 0x0000000b222272a4 */ /* 0x000fc8000f8e02ff */
[----:B------:R-:W-:-:S06]  /*1870*/  UIADD3 UR34, UPT, UPT, UR17, UR34, URZ ;  /* 0x0000002211227290 */ /* 0x000fcc000fffe0ff */
[----:B------:R-:W-:Y:S02]  /*1880*/  MOV R0, UR34 ;  /* 0x0000002200007c02 */ /* 0x000fe40008000f00 */
.L_x_1432:
        /* <DEDUP_REMOVED lines=33> */
.L_x_1434:
[----:B------:R-:W-:Y:S05]  /*1aa0*/  BSYNC.RECONVERGENT B0 ;  /* 0x0000000000007941 */ /* 0x000fea0003800200 */
.L_x_1433:
[----:B------:R-:W3:Y:S01]  /*1ab0*/  LDCU.64 UR8, c[0x0][0x5e0] ;  /* 0x0000bc00ff0877ac */ /* 0x000ee20008000a00 */
[----:B-1----:R-:W-:Y:S01]  /*1ac0*/  MOV R2, UR10 ;  /* 0x0000000a00027c02 */ /* 0x002fe20008000f00 */
[----:B------:R-:W-:-:S04]  /*1ad0*/  UIMAD UR43, UR43, UR10, URZ ;  /* 0x0000000a2b2b72a4 */ /* 0x000fc8000f8e02ff */
[----:B------:R-:W-:Y:S01]  /*1ae0*/  IMAD.WIDE.U32 R20, R2, UR40, R20 ;  /* 0x0000002802147c25 */ /* 0x000fe2000f8e0014 */
[----:B------:R-:W-:Y:S01]  /*1af0*/  UIMAD UR43, UR40, UR11, UR43 ;  /* 0x0000000b282b72a4 */ /* 0x000fe2000f8e022b */
[----:B------:R-:W1:Y:S01]  /*1b00*/  @!P2 LDC.64 R2, c[0x0][0x568] ;  /* 0x00015a00ff02ab82 */ /* 0x000e620000000a00 */
        /* <DEDUP_REMOVED lines=23> */
.L_x_1428:
[----:B------:R-:W-:Y:S01]  /*1c80*/  IMAD.U32 R7, RZ, RZ, UR14 ;  /* 0x0000000eff077e24 */ /* 0x000fe2000f8e00ff */
[----:B------:R-:W-:Y:S01]  /*1c90*/  UIMAD UR44, UR53, -0x80, UR42 ;  /* 0xffffff80352c78a4 */ /* 0x000fe2000f8e022a */
[----:B------:R-:W-:Y:S01]  /*1ca0*/  IMAD.U32 R6, RZ, RZ, UR12 ;  /* 0x0000000cff067e24 */ /* 0x000fe2000f8e00ff */
[----:B------:R-:W-:Y:S01]  /*1cb0*/  UIMAD UR8, UR43, UR14, URZ ;  /* 0x0000000e2b0872a4 */ /* 0x000fe2000f8e02ff */
[--C-:B------:R-:W-:Y:S01]  /*1cc0*/  IMAD.WIDE.U32 R22, R7, UR40, R20.reuse ;  /* 0x0000002807167c25 */ /* 0x100fe2000f8e0014 */
[----:B------:R-:W-:Y:S01]  /*1cd0*/  UIMAD UR43, UR43, UR12, URZ ;  /* 0x0000000c2b2b72a4 */ /* 0x000fe2000f8e02ff */
[----:B------:R-:W-:Y:S01]  /*1ce0*/  LOP3.LUT R10, R15, 0xd8, RZ, 0xc0, !PT ;  /* 0x000000d80f0a7812 */ /* 0x000fe200078ec0ff */
[----:B------:R-:W-:Y:S01]  /*1cf0*/  @P5 BAR.SYNC.DEFER_BLOCKING 0x0 ;  /* 0x0000000000005b1d */ /* 0x000fe20000010000 */
[----:B------:R-:W-:Y:S01]  /*1d00*/  IMAD.WIDE.U32 R20, R6, UR40, R20 ;  /* 0x0000002806147c25 */ /* 0x000fe2000f8e0014 */
[----:B------:R-:W-:Y:S01]  /*1d10*/  UIMAD UR43, UR40, UR13, UR43 ;  /* 0x0000000d282b72a4 */ /* 0x000fe2000f8e022b */
[--C-:B------:R-:W-:Y:S01]  /*1d20*/  LOP3.LUT R7, R10, 0x18, R0.reuse, 0x78, !PT ;  /* 0x000000180a077812 */ /* 0x100fe200078e7800 */
[----:B------:R-:W-:Y:S01]  /*1d30*/  UIMAD UR8, UR40, UR15, UR8 ;  /* 0x0000000f280872a4 */ /* 0x000fe2000f8e0208 */
[----:B------:R-:W-:Y:S01]  /*1d40*/  ISETP.GE.AND P1, PT, R9, UR44, PT ;  /* 0x0000002c09007c0c */ /* 0x000fe2000bf26270 */
[----:B------:R-:W1:Y:S01]  /*1d50*/  LDCU.64 UR10, c[0x0][0x3d0] ;  /* 0x00007a00ff0a77ac */ /* 0x000e620008000a00 */
[----:B------:R-:W-:Y:S01]  /*1d60*/  IADD3 R6, P0, PT, R20, UR52, RZ ;  /* 0x0000003414067c10 */ /* 0x000fe2000ff1e0ff */
[----:B------:R-:W-:Y:S01]  /*1d70*/  IMAD.MOV.U32 R125, RZ, RZ, 0x7f800000 ;  /* 0x7f800000ff7d7424 */ /* 0x000fe200078e00ff */
[----:B------:R-:W-:Y:S01]  /*1d80*/  IADD3 R26, P3, PT, R22, UR46, RZ ;  /* 0x0000002e161a7c10 */ /* 0x000fe2000ff7e0ff */
[----:B------:R-:W-:Y:S01]  /*1d90*/  UIADD3 UR38, UPT, UPT, -UR40, UR31, URZ ;  /* 0x0000001f28267290 */ /* 0x000fe2000fffe1ff */
[----:B------:R-:W-:Y:S01]  /*1da0*/  LOP3.LUT R15, R7, 0x1f20, R15, 0xf8, !PT ;  /* 0x00001f20070f7812 */ /* 0x000fe200078ef80f */
[----:B------:R-:W-:Y:S01]  /*1db0*/  ULOP3.LUT UR40, UR53, 0x80000001, URZ, 0xc0, !UPT ;  /* 0x8000000135287892 */ /* 0x000fe2000f8ec0ff */
[----:B------:R-:W-:Y:S01]  /*1dc0*/  IADD3.X R7, PT, PT, R3, UR43, R21, P0, !PT ;  /* 0x0000002b03077c10 */ /* 0x000fe200087fe415 */
[----:B------:R-:W-:Y:S01]  /*1dd0*/  IMAD.U32 R3, RZ, RZ, UR55 ;  /* 0x00000037ff037e24 */ /* 0x000fe2000f8e00ff */
[----:B------:R-:W-:Y:S01]  /*1de0*/  ISETP.GE.AND P0, PT, R16, UR44, PT ;  /* 0x0000002c10007c0c */ /* 0x000fe2000bf06270 */
[----:B------:R-:W-:Y:S01]  /*1df0*/  UISETP.NE.AND UP0, UPT, UR40, 0x1, UPT ;  /* 0x000000012800788c */ /* 0x000fe2000bf05270 */
[----:B------:R-:W-:Y:S01]  /*1e00*/  IADD3.X R27, PT, PT, R2, UR8, R23, P3, !PT ;  /* 0x00000008021b7c10 */ /* 0x000fe20009ffe417 */
[----:B------:R-:W-:Y:S01]  /*1e10*/  IMAD.U32 R2, RZ, RZ, UR45 ;  /* 0x0000002dff027e24 */ /* 0x000fe2000f8e00ff */
[----:B------:R-:W-:Y:S01]  /*1e20*/  ISETP.GE.AND P2, PT, R9, UR38, PT ;  /* 0x0000002609007c0c */ /* 0x000fe2000bf46270 */
[----:B------:R-:W2:Y:S01]  /*1e30*/  LDCU.64 UR8, c[0x0][0x3d8] ;  /* 0x00007b00ff0877ac */ /* 0x000ea20008000a00 */
[----:B------:R-:W-:Y:S01]  /*1e40*/  SHF.R.U32.HI R10, RZ, 0x1, R0 ;  /* 0x00000001ff0a7819 */ /* 0x000fe20000011600 */
[----:B------:R-:W-:Y:S01]  /*1e50*/  IMAD.U32 R9, RZ, RZ, UR45 ;  /* 0x0000002dff097e24 */ /* 0x000fe2000f8e00ff */
[----:B------:R-:W-:Y:S01]  /*1e60*/  @!P1 LEA R24, P3, R8, R119, 0x1 ;  /* 0x0000007708189211 */ /* 0x000fe200078608ff */
[----:B-1----:R-:W-:Y:S01]  /*1e70*/  IMAD R22, R4, UR10, RZ ;  /* 0x0000000a04167c24 */ /* 0x002fe2000f8e02ff */
[----:B------:R-:W-:Y:S01]  /*1e80*/  @!P1 LEA R2, P4, R2, R121, 0x1 ;  /* 0x0000007902029211 */ /* 0x000fe200078808ff */
[----:B------:R-:W-:Y:S01]  /*1e90*/  IMAD.WIDE.U32 R26, R18, UR10, R26 ;  /* 0x0000000a121a7c25 */ /* 0x000fe2000f8e001a */
[----:B------:R-:W-:Y:S01]  /*1ea0*/  LOP3.LUT R126, R10, 0x30, RZ, 0xc0, !PT ;  /* 0x000000300a7e7812 */ /* 0x000fe200078ec0ff */
[----:B------:R-:W-:Y:S01]  /*1eb0*/  USEL UR10, URZ, 0x2000, UP0 ;  /* 0x00002000ff0a7887 */ /* 0x000fe20008000000 */
[----:B------:R-:W-:Y:S01]  /*1ec0*/  @!P1 LEA.HI.X R25, R8, R118, R5, 0x1, P3 ;  /* 0x0000007608199211 */ /* 0x000fe200018f0c05 */
[----:B------:R-:W-:Y:S01]  /*1ed0*/  @!P0 IMAD.MOV.U32 R8, RZ, RZ, R121 ;  /* 0x000000ffff088224 */ /* 0x000fe200078e0079 */
[----:B------:R-:W-:Y:S01]  /*1ee0*/  @!P1 LEA.HI.X R3, R9, R120, R3, 0x1, P4 ;  /* 0x0000007809039211 */ /* 0x000fe200020f0c03 */
[----:B------:R-:W-:Y:S01]  /*1ef0*/  @!P0 IMAD.MOV.U32 R9, RZ, RZ, R120 ;  /* 0x000000ffff098224 */ /* 0x000fe200078e0078 */
[----:B------:R-:W-:Y:S01]  /*1f00*/  ISETP.GE.AND P3, PT, R16, UR38, PT ;  /* 0x0000002610007c0c */ /* 0x000fe2000bf66270 */
[----:B------:R-:W-:Y:S01]  /*1f10*/  IMAD R22, R18, UR11, R22 ;  /* 0x0000000b12167c24 */ /* 0x000fe2000f8e0216 */
[----:B------:R-:W-:Y:S01]  /*1f20*/  LEA R15, R15, UR24, 0x1 ;  /* 0x000000180f0f7c11 */ /* 0x000fe2000f8e08ff */
[----:B------:R-:W-:Y:S01]  /*1f30*/  @!P2 IMAD R12, R11, UR14, RZ ;  /* 0x0000000e0b0cac24 */ /* 0x000fe2000f8e02ff */
[----:B------:R-:W-:Y:S01]  /*1f40*/  LOP3.LUT R126, R126, 0x7, R16, 0xf8, !PT ;  /* 0x000000077e7e7812 */ /* 0x000fe200078ef810 */
[----:B--2---:R-:W-:-:S02]  /*1f50*/  IMAD R20, R4, UR8, RZ ;  /* 0x0000000804147c24 */ /* 0x004fc4000f8e02ff */
[----:B------:R-:W-:Y:S01]  /*1f60*/  IMAD.MOV.U32 R124, RZ, RZ, 0x7f800000 ;  /* 0x7f800000ff7c7424 */ /* 0x000fe200078e00ff */
[----:B------:R-:W-:Y:S01]  /*1f70*/  @!PT LDS RZ, [RZ] ;  /* 0x00000000fffff984 */ /* 0x000fe20000000800 */
[----:B------:R-:W-:Y:S01]  /*1f80*/  @!PT LDS RZ, [RZ] ;  /* 0x00000000fffff984 */ /* 0x000fe20000000800 */
[----:B------:R-:W-:Y:S01]  /*1f90*/  @!PT LDS RZ, [RZ] ;  /* 0x00000000fffff984 */ /* 0x000fe20000000800 */
[----:B------:R1:W-:Y:S01]  /*1fa0*/  @!P0 LDGSTS.E.BYPASS.LTC128B.128 [R15+0x4000], desc[UR32][R8.64] ;  /* 0x04000000080f8fae */ /* 0x0003e2000b981a20 */
[----:B------:R-:W-:Y:S01]  /*1fb0*/  VIADD R127, R15, UR10 ;  /* 0x0000000a0f7f7c36 */ /* 0x000fe20008000000 */
[----:B------:R-:W-:Y:S01]  /*1fc0*/  LOP3.LUT R5, R126, 0x40, RZ, 0xfc, !PT ;  /* 0x000000407e057812 */ /* 0x000fe200078efcff */
[C---:B------:R-:W-:Y:S01]  /*1fd0*/  IMAD R20, R18.reuse, UR9, R20 ;  /* 0x0000000912147c24 */ /* 0x040fe2000f8e0214 */
[----:B------:R2:W-:Y:S01]  /*1fe0*/  @P0 STS.128 [R15+0x4000], RZ ;  /* 0x004000ff0f000388 */ /* 0x0005e20000000c00 */
[----:B------:R-:W-:Y:S01]  /*1ff0*/  IMAD.WIDE.U32 R18, R18, UR8, R6 ;  /* 0x0000000812127c25 */ /* 0x000fe2000f8e0006 */
[----:B------:R-:W-:Y:S01]  /*2000*/  ISETP.GE.AND P5, PT, R5, UR44, PT ;  /* 0x0000002c05007c0c */ /* 0x000fe2000bfa6270 */
[----:B------:R-:W3:Y:S01]  /*2010*/  @!P3 LDC.64 R6, c[0x0][0x390] ;  /* 0x0000e400ff06bb82 */ /* 0x000ee20000000a00 */
[----:B------:R2:W-:Y:S01]  /*2020*/  @P1 STS.128 [R15+0x5000], RZ ;  /* 0x005000ff0f001388 */ /* 0x0005e20000000c00 */
[----:B------:R-:W-:-:S02]  /*2030*/  IMAD.IADD R23, R27, 0x1, R22 ;  /* 0x000000011b177824 */ /* 0x000fc400078e0216 */
[----:B------:R-:W-:Y:S01]  /*2040*/  IMAD.MOV.U32 R123, RZ, RZ, 0x7f800000 ;  /* 0x7f800000ff7b7424 */ /* 0x000fe200078e00ff */
[----:B------:R-:W-:Y:S01]  /*2050*/  @!PT LDS RZ, [RZ] ;  /* 0x00000000fffff984 */ /* 0x000fe20000000800 */
[----:B------:R-:W-:Y:S01]  /*2060*/  @!PT LDS RZ, [RZ] ;  /* 0x00000000fffff984 */ /* 0x000fe20000000800 */
[----:B------:R-:W-:Y:S01]  /*2070*/  @!PT LDS RZ, [RZ] ;  /* 0x00000000fffff984 */ /* 0x000fe20000000800 */
[----:B------:R4:W-:Y:S01]  /*2080*/  @!P1 LDGSTS.E.BYPASS.LTC128B.128 [R15+0x5000], desc[UR32][R2.64] ;  /* 0x05000000020f9fae */ /* 0x0009e2000b981a20 */
[----:B------:R-:W-:Y:S02]  /*2090*/  @!P3 IMAD.MOV.U32 R22, RZ, RZ, R26 ;  /* 0x000000ffff16b224 */ /* 0x000fe400078e001a */
[----:B------:R-:W-:Y:S01]  /*20a0*/  IMAD.MOV.U32 R122, RZ, RZ, 0x7f800000 ;  /* 0x7f800000ff7a7424 */ /* 0x000fe200078e00ff */
[----:B------:R-:W2:Y:S01]  /*20b0*/  @!P2 LDC.64 R4, c[0x0][0x388] ;  /* 0x0000e200ff04ab82 */ /* 0x000ea20000000a00 */
[--C-:B------:R-:W-:Y:S02]  /*20c0*/  @!P2 IMAD.MOV.U32 R27, RZ, RZ, R23.reuse ;  /* 0x000000ffff1ba224 */ /* 0x100fe400078e0017 */
[----:B------:R-:W-:Y:S01]  /*20d0*/  IMAD.MOV.U32 R113, RZ, RZ, 0x20 ;  /* 0x00000020ff717424 */ /* 0x000fe200078e00ff */
[----:B------:R-:W-:Y:S01]  /*20e0*/  CS2R R94, SRZ ;  /* 0x00000000005e7805 */ /* 0x000fe2000001ff00 */
[----:B------:R-:W-:Y:S01]  /*20f0*/  IMAD.IADD R21, R19, 0x1, R20 ;  /* 0x0000000113157824 */ /* 0x000fe200078e0214 */
[----:B------:R-:W-:Y:S01]  /*2100*/  CS2R R92, SRZ ;  /* 0x00000000005c7805 */ /* 0x000fe2000001ff00 */
[----:B------:R-:W-:Y:S01]  /*2110*/  @!P3 IMAD.WIDE.U32 R22, R16, UR14, R22 ;  /* 0x0000000e1016bc25 */ /* 0x000fe2000f8e0016 */
[----:B------:R-:W-:-:S02]  /*2120*/  CS2R R98, SRZ ;  /* 0x0000000000627805 */ /* 0x000fc4000001ff00 */
[----:B------:R-:W-:Y:S02]  /*2130*/  CS2R R96, SRZ ;  /* 0x0000000000607805 */ /* 0x000fe4000001ff00 */
[----:B------:R-:W-:Y:S01]  /*2140*/  CS2R R90, SRZ ;  /* 0x00000000005a7805 */ /* 0x000fe2000001ff00 */
[----:B-1----:R-:W-:Y:S01]  /*2150*/  VIADD R8, R126, 0x8 ;  /* 0x000000087e087836 */ /* 0x002fe20000000000 */
[----:B------:R-:W-:Y:S01]  /*2160*/  CS2R R88, SRZ ;  /* 0x0000000000587805 */ /* 0x000fe2000001ff00 */
[----:B------:R-:W-:Y:S01]  /*2170*/  @!P3 IMAD.MOV.U32 R20, RZ, RZ, R18 ;  /* 0x000000ffff14b224 */ /* 0x000fe200078e0012 */
[----:B------:R-:W-:Y:S01]  /*2180*/  CS2R R86, SRZ ;  /* 0x0000000000567805 */ /* 0x000fe2000001ff00 */
[----:B------:R-:W-:Y:S01]  /*2190*/  @!P2 IMAD.MOV.U32 R19, RZ, RZ, R21 ;  /* 0x000000ffff13a224 */ /* 0x000fe200078e0015 */
[----:B------:R-:W-:Y:S01]  /*21a0*/  ISETP.GE.AND P6, PT, R8, UR44, PT ;  /* 0x0000002c08007c0c */ /* 0x000fe2000bfc6270 */
[C---:B------:R-:W-:Y:S01]  /*21b0*/  @!P3 IMAD R14, R16.reuse, UR15, R23 ;  /* 0x0000000f100ebc24 */ /* 0x040fe2000f8e0217 */
[----:B------:R-:W1:Y:S01]  /*21c0*/  @!P3 LDC.64 R8, c[0x0][0x388] ;  /* 0x0000e200ff08bb82 */ /* 0x000e620000000a00 */
[----:B------:R-:W-:Y:S01]  /*21d0*/  @!P3 IMAD.WIDE.U32 R20, R16, UR12, R20 ;  /* 0x0000000c1014bc25 */ /* 0x000fe2000f8e0014 */
[----:B------:R-:W-:-:S02]  /*21e0*/  CS2R R84, SRZ ;  /* 0x0000000000547805 */ /* 0x000fc4000001ff00 */
[----:B------:R-:W-:Y:S02]  /*21f0*/  CS2R R78, SRZ ;  /* 0x00000000004e7805 */ /* 0x000fe4000001ff00 */
[----:B------:R-:W-:Y:S01]  /*2200*/  CS2R R76, SRZ ;  /* 0x00000000004c7805 */ /* 0x000fe2000001ff00 */
[----:B----4-:R-:W-:Y:S01]  /*2210*/  @!P0 IMAD.MOV.U32 R2, RZ, RZ, R119 ;  /* 0x000000ffff028224 */ /* 0x010fe200078e0077 */
[----:B------:R-:W-:Y:S01]  /*2220*/  CS2R R82, SRZ ;  /* 0x0000000000527805 */ /* 0x000fe2000001ff00 */
[----:B------:R-:W-:Y:S01]  /*2230*/  @!P0 IMAD.MOV.U32 R3, RZ, RZ, R118 ;  /* 0x000000ffff038224 */ /* 0x000fe200078e0076 */
[----:B------:R-:W-:Y:S01]  /*2240*/  CS2R R80, SRZ ;  /* 0x0000000000507805 */ /* 0x000fe2000001ff00 */
[----:B------:R-:W-:Y:S01]  /*2250*/  @!P2 IMAD R11, R11, UR12, RZ ;  /* 0x0000000c0b0bac24 */ /* 0x000fe2000f8e02ff */
[----:B------:R-:W-:Y:S01]  /*2260*/  CS2R R74, SRZ ;  /* 0x00000000004a7805 */ /* 0x000fe2000001ff00 */
[C---:B------:R-:W-:Y:S01]  /*2270*/  @!P2 IMAD R12, R13.reuse, UR15, R12 ;  /* 0x0000000f0d0cac24 */ /* 0x040fe2000f8e020c */
[----:B------:R4:W-:Y:S01]  /*2280*/  @!P0 LDGSTS.E.BYPASS.LTC128B.128 [R127], desc[UR32][R2.64] ;  /* 0x00000000027f8fae */ /* 0x0009e2000b981a20 */
[C---:B------:R-:W-:Y:S01]  /*2290*/  @!P2 IMAD.WIDE.U32 R26, R13.reuse, UR14, R26 ;  /* 0x0000000e0d1aac25 */ /* 0x040fe2000f8e001a */
[----:B------:R-:W4:Y:S02]  /*22a0*/  LDCU UR14, c[0x0][0x590] ;  /* 0x0000b200ff0e77ac */ /* 0x000f240008000800 */
[----:B------:R1:W-:Y:S01]  /*22b0*/  @P0 STS.128 [R127], RZ ;  /* 0x000000ff7f000388 */ /* 0x0003e20000000c00 */
[----:B------:R-:W-:Y:S01]  /*22c0*/  @!P3 IMAD R16, R16, UR13, R21 ;  /* 0x0000000d1010bc24 */ /* 0x000fe2000f8e0215 */
[----:B------:R-:W-:Y:S01]  /*22d0*/  CS2R R72, SRZ ;  /* 0x0000000000487805 */ /* 0x000fe2000001ff00 */
[C---:B------:R-:W-:Y:S01]  /*22e0*/  @!P2 IMAD R11, R13.reuse, UR13, R11 ;  /* 0x0000000d0d0bac24 */ /* 0x040fe2000f8e020b */
[----:B------:R1:W-:Y:S01]  /*22f0*/  @P1 STS.128 [R127+0x1000], RZ ;  /* 0x001000ff7f001388 */ /* 0x0003e20000000c00 */
[----:B------:R-:W-:Y:S01]  /*2300*/  @!P2 IMAD.WIDE.U32 R18, R13, UR12, R18 ;  /* 0x0000000c0d12ac25 */ /* 0x000fe2000f8e0012 */
[----:B------:R-:W-:-:S02]  /*2310*/  CS2R R70, SRZ ;  /* 0x0000000000467805 */ /* 0x000fc4000001ff00 */
[----:B------:R-:W-:Y:S02]  /*2320*/  CS2R R68, SRZ ;  /* 0x0000000000447805 */ /* 0x000fe4000001ff00 */
[----:B-1----:R-:W-:Y:S01]  /*2330*/  @!P3 LEA R8, P0, R22, R8, 0x1 ;  /* 0x000000081608b211 */ /* 0x002fe200078008ff */
[----:B------:R-:W-:Y:S01]  /*2340*/  @!PT LDS RZ, [RZ] ;  /* 0x00000000fffff984 */ /* 0x000fe20000000800 */
[----:B------:R-:W-:Y:S01]  /*2350*/  @!PT LDS RZ, [RZ] ;  /* 0x00000000fffff984 */ /* 0x000fe20000000800 */
[----:B------:R-:W-:Y:S01]  /*2360*/  @!PT LDS RZ, [RZ] ;  /* 0x00000000fffff984 */ /* 0x000fe20000000800 */
[----:B------:R-:W-:Y:S01]  /*2370*/  @!P1 LDGSTS.E.BYPASS.LTC128B.128 [R127+0x1000], desc[UR32][R24.64] ;  /* 0x01000000187f9fae */ /* 0x000fe2000b981a20 */
[----:B------:R-:W-:Y:S01]  /*2380*/  @!P2 IMAD.IADD R12, R27, 0x1, R12 ;  /* 0x000000011b0ca824 */ /* 0x000fe200078e020c */
[----:B--2---:R-:W-:Y:S01]  /*2390*/  @!P2 LEA R4, P1, R26, R4, 0x1 ;  /* 0x000000041a04a211 */ /* 0x004fe200078208ff */
[----:B------:R-:W-:Y:S01]  /*23a0*/  @!P2 IMAD.IADD R11, R19, 0x1, R11 ;  /* 0x00000001130ba824 */ /* 0x000fe200078e020b */
[----:B------:R-:W-:Y:S01]  /*23b0*/  @!P3 LEA.HI.X R9, R22, R9, R14, 0x1, P0 ;  /* 0x000000091609b211 */ /* 0x000fe200000f0c0e */
[----:B------:R-:W-:Y:S01]  /*23c0*/  IMAD.MOV.U32 R117, RZ, RZ, 0x4 ;  /* 0x00000004ff757424 */ /* 0x000fe200078e00ff */
[----:B---3--:R-:W-:Y:S01]  /*23d0*/  @!P3 LEA R6, P0, R20, R6, 0x1 ;  /* 0x000000061406b211 */ /* 0x008fe200078008ff */
[----:B------:R-:W-:Y:S01]  /*23e0*/  UIADD3 UR41, UPT, UPT, -UR51, UR41, URZ ;  /* 0x0000002933297290 */ /* 0x000fe2000fffe1ff */
[----:B------:R-:W-:Y:S01]  /*23f0*/  @!P2 LEA.HI.X R5, R26, R5, R12, 0x1, P1 ;  /* 0x000000051a05a211 */ /* 0x000fe200008f0c0c */
[----:B------:R-:W-:Y:S01]  /*2400*/  @!P3 LDGSTS.E.BYPASS.LTC128B.128 [R15+0x6000], desc[UR32][R8.64] ;  /* 0x06000000080fbfae */ /* 0x000fe2000b981a20 */
[----:B------:R-:W-:Y:S01]  /*2410*/  @!P3 LEA.HI.X R7, R20, R7, R16, 0x1, P0 ;  /* 0x000000071407b211 */ /* 0x000fe200000f0c10 */
[----:B------:R-:W-:-:S02]  /*2420*/  USHF.L.U32 UR54, UR54, 0x3, URZ ;  /* 0x0000000336367899 */ /* 0x000fc400080006ff */
[----:B------:R1:W-:Y:S01]  /*2430*/  @P3 STS.128 [R15+0x6000], RZ ;  /* 0x006000ff0f003388 */ /* 0x0003e20000000c00 */
[----:B----4-:R-:W-:Y:S01]  /*2440*/  VIADD R2, R126, 0x48 ;  /* 0x000000487e027836 */ /* 0x010fe20000000000 */
[----:B------:R-:W2:Y:S02]  /*2450*/  LDCU UR11, c[0x0][0x504] ;  /* 0x0000a080ff0b77ac */ /* 0x000ea40008000800 */
[----:B------:R1:W-:Y:S02]  /*2460*/  @P2 STS.128 [R15+0x7000], RZ ;  /* 0x007000ff0f002388 */ /* 0x0003e40000000c00 */
[----:B------:R-:W-:Y:S01]  /*2470*/  ISETP.GE.AND P4, PT, R2, UR44, PT ;  /* 0x0000002c02007c0c */ /* 0x000fe2000bf86270 */
[----:B------:R-:W3:Y:S01]  /*2480*/  LDCU UR9, c[0x0][0x508] ;  /* 0x0000a100ff0977ac */ /* 0x000ee20008000800 */
[----:B------:R-:W4:Y:S01]  /*2490*/  @!P2 LDC.64 R2, c[0x0][0x390] ;  /* 0x0000e400ff02ab82 */ /* 0x000f220000000a00 */
[----:B------:R-:W-:Y:S01]  /*24a0*/  @!PT LDS RZ, [RZ] ;  /* 0x00000000fffff984 */ /* 0x000fe20000000800 */
[----:B------:R-:W-:Y:S01]  /*24b0*/  @!PT LDS RZ, [RZ] ;  /* 0x00000000fffff984 */ /* 0x000fe20000000800 */
[----:B------:R-:W-:Y:S01]  /*24c0*/  @!PT LDS RZ, [RZ] ;  /* 0x00000000fffff984 */ /* 0x000fe20000000800 */
[----:B------:R2:W-:Y:S01]  /*24d0*/  @!P2 LDGSTS.E.BYPASS.LTC128B.128 [R15+0x7000], desc[UR32][R4.64] ;  /* 0x07000000040fafae */ /* 0x0005e2000b981a20 */
[----:B------:R-:W1:Y:S03]  /*24e0*/  LDCU UR8, c[0x0][0x3e0] ;  /* 0x00007c00ff0877ac */ /* 0x000e660008000800 */
[----:B------:R-:W-:Y:S01]  /*24f0*/  @!P3 LDGSTS.E.BYPASS.LTC128B.128 [R15+0x8000], desc[UR32][R6.64] ;  /* 0x08000000060fbfae */ /* 0x000fe2000b981a20 */
[----:B------:R-:W1:Y:S03]  /*2500*/  LDCU UR13, c[0x0][0x50c] ;  /* 0x0000a180ff0d77ac */ /* 0x000e660008000800 */
[----:B------:R1:W-:Y:S01]  /*2510*/  @P3 STS.128 [R15+0x8000], RZ ;  /* 0x008000ff0f003388 */ /* 0x0003e20000000c00 */
[----:B------:R-:W1:Y:S03]  /*2520*/  LDCU UR12, c[0x0][0x45c] ;  /* 0x00008b80ff0c77ac */ /* 0x000e660008000800 */
[----:B------:R1:W-:Y:S01]  /*2530*/  @P2 STS.128 [R15+0x9000], RZ ;  /* 0x009000ff0f002388 */ /* 0x0003e20000000c00 */
[----:B----4-:R-:W-:-:S04]  /*2540*/  @!P2 LEA R2, P0, R18, R2, 0x1 ;  /* 0x000000021202a211 */ /* 0x010fc800078008ff */
[----:B------:R-:W-:Y:S01]  /*2550*/  @!P2 LEA.HI.X R3, R18, R3, R11, 0x1, P0 ;  /* 0x000000031203a211 */ /* 0x000fe200000f0c0b */
[----:B--2---:R-:W-:Y:S01]  /*2560*/  IMAD.MOV.U32 R4, RZ, RZ, 0x4 ;  /* 0x00000004ff047424 */ /* 0x004fe200078e00ff */
[----:B------:R-:W-:-:S03]  /*2570*/  ISETP.GE.AND P0, PT, R126, UR44, PT ;  /* 0x0000002c7e007c0c */ /* 0x000fc6000bf06270 */
[----:B------:R-:W-:Y:S01]  /*2580*/  IMAD.WIDE.U32 R4, R126, R4, UR60 ;  /* 0x0000003c7e047e25 */ /* 0x000fe2000f8e0004 */
[----:B------:R-:W-:Y:S01]  /*2590*/  @!PT LDS RZ, [RZ] ;  /* 0x00000000fffff984 */ /* 0x000fe20000000800 */
[----:B------:R-:W-:Y:S01]  /*25a0*/  @!PT LDS RZ, [RZ] ;  /* 0x00000000fffff984 */ /* 0x000fe20000000800 */
[----:B------:R-:W-:Y:S01]  /*25b0*/  @!PT LDS RZ, [RZ] ;  /* 0x00000000fffff984 */ /* 0x000fe20000000800 */
[----:B------:R2:W-:Y:S04]  /*25c0*/  @!P2 LDGSTS.E.BYPASS.LTC128B.128 [R15+0x9000], desc[UR32][R2.64] ;  /* 0x09000000020fafae */ /* 0x0005e8000b981a20 */
[----:B------:R-:W0:Y:S04]  /*25d0*/  LDGDEPBAR ;  /* 0x00000000000079af */ /* 0x000e280000000000 */
[----:B------:R-:W5:Y:S04]  /*25e0*/  @!P6 LDG.E R124, desc[UR32][R4.64+0x20] ;  /* 0x00002020047ce981 */ /* 0x000f68000c1e1900 */
[----:B------:R-:W5:Y:S04]  /*25f0*/  @!P0 LDG.E R125, desc[UR32][R4.64] ;  /* 0x00000020047d8981 */ /* 0x000f68000c1e1900 */
[----:B------:R-:W5:Y:S04]  /*2600*/  @!P5 LDG.E R123, desc[UR32][R4.64+0x100] ;  /* 0x00010020047bd981 */ /* 0x000f68000c1e1900 */
[----:B------:R4:W5:Y:S01]  /*2610*/  @!P4 LDG.E R122, desc[UR32][R4.64+0x120] ;  /* 0x00012020047ac981 */ /* 0x000962000c1e1900 */
[----:B--2---:R-:W-:Y:S01]  /*2620*/  IMAD.SHL.U32 R2, R0, 0x20, RZ ;  /* 0x0000002000027824 */ /* 0x004fe200078e00ff */
[----:B------:R-:W-:-:S04]  /*2630*/  SHF.R.U32.HI R3, RZ, 0x4, R0 ;  /* 0x00000004ff037819 */ /* 0x000fc80000011600 */
[C---:B------:R-:W-:Y:S02]  /*2640*/  LOP3.LUT R112, R2.reuse, 0x20, RZ, 0xc0, !PT ;  /* 0x0000002002707812 */ /* 0x040fe400078ec0ff */
[----:B------:R-:W-:Y:S02]  /*2650*/  LOP3.LUT R3, R3, 0x8, RZ, 0xc0, !PT ;  /* 0x0000000803037812 */ /* 0x000fe400078ec0ff */
[----:B------:R-:W-:Y:S02]  /*2660*/  LOP3.LUT R6, R2, 0x120, RZ, 0xc0, !PT ;  /* 0x0000012002067812 */ /* 0x000fe400078ec0ff */
[----:B------:R-:W-:Y:S01]  /*2670*/  LOP3.LUT R3, R3, 0x10, R0, 0xf8, !PT ;  /* 0x0000001003037812 */ /* 0x000fe200078ef800 */
[C---:B----4-:R-:W-:Y:S02]  /*2680*/  IMAD.SHL.U32 R4, R0.reuse, 0x10, RZ ;  /* 0x0000001000047824 */ /* 0x050fe400078e00ff */
[----:B------:R-:W-:-:S03]  /*2690*/  IMAD.SHL.U32 R5, R0, 0x4, RZ ;  /* 0x0000000400057824 */ /* 0x000fc600078e00ff */
[--C-:B------:R-:W-:Y:S02]  /*26a0*/  LOP3.LUT R112, R112, 0x3800, R4.reuse, 0xf8, !PT ;  /* 0x0000380070707812 */ /* 0x100fe400078ef804 */
[----:B------:R-:W-:Y:S02]  /*26b0*/  LOP3.LUT R5, R5, 0x18, RZ, 0xc0, !PT ;  /* 0x0000001805057812 */ /* 0x000fe400078ec0ff */
[--C-:B------:R-:W-:Y:S02]  /*26c0*/  LOP3.LUT R6, R6, 0x600, R4.reuse, 0xf8, !PT ;  /* 0x0000060006067812 */ /* 0x100fe400078ef804 */
[----:B------:R-:W-:Y:S02]  /*26d0*/  LOP3.LUT R112, R112, 0x100, R4, 0xf8, !PT ;  /* 0x0000010070707812 */ /* 0x000fe400078ef804 */
[--C-:B------:R-:W-:Y:S02]  /*26e0*/  LOP3.LUT R4, R5, 0xc0, R2.reuse, 0xf8, !PT ;  /* 0x000000c005047812 */ /* 0x100fe400078ef802 */
[----:B------:R-:W-:-:S02]  /*26f0*/  LOP3.LUT R3, R3, 0xc0, R2, 0xf8, !PT ;  /* 0x000000c003037812 */ /* 0x000fc400078ef802 */
[----:B------:R-:W-:Y:S02]  /*2700*/  LOP3.LUT P0, RZ, R0, 0x4, RZ, 0xc0, !PT ;  /* 0x0000000400ff7812 */ /* 0x000fe4000780c0ff */
[C---:B------:R-:W-:Y:S02]  /*2710*/  LOP3.LUT R10, R4.reuse, 0x8, R10, 0x78, !PT ;  /* 0x00000008040a7812 */ /* 0x040fe400078e780a */
[----:B------:R-:W-:Y:S02]  /*2720*/  LOP3.LUT R0, R4, 0x8, R0, 0x78, !PT ;  /* 0x0000000804007812 */ /* 0x000fe400078e7800 */
[----:B------:R-:W-:Y:S02]  /*2730*/  LOP3.LUT R5, R3, R5, RZ, 0x3c, !PT ;  /* 0x0000000503057212 */ /* 0x000fe400078e3cff */
[----:B------:R-:W-:Y:S02]  /*2740*/  LOP3.LUT R3, R6, R10, RZ, 0xfc, !PT ;  /* 0x0000000a06037212 */ /* 0x000fe400078efcff */
[----:B------:R-:W-:-:S02]  /*2750*/  LOP3.LUT R112, R112, R0, RZ, 0xfc, !PT ;  /* 0x0000000070707212 */ /* 0x000fc400078efcff */
[----:B------:R-:W-:Y:S02]  /*2760*/  LOP3.LUT R2, R5, 0x120, R2, 0xf8, !PT ;  /* 0x0000012005027812 */ /* 0x000fe400078ef802 */
[----:B------:R-:W-:Y:S02]  /*2770*/  SEL R113, R113, 0xffffffe0, !P0 ;  /* 0xffffffe071717807 */ /* 0x000fe40004000000 */
[----:B------:R-:W-:Y:S02]  /*2780*/  LEA R3, R3, UR24, 0x1 ;  /* 0x0000001803037c11 */ /* 0x000fe4000f8e08ff */
[----:B------:R-:W-:Y:S02]  /*2790*/  LEA R112, R112, UR24, 0x1 ;  /* 0x0000001870707c11 */ /* 0x000fe4000f8e08ff */
[----:B------:R-:W-:Y:S01]  /*27a0*/  LEA R2, R2, UR24, 0x1 ;  /* 0x0000001802027c11 */ /* 0x000fe2000f8e08ff */
[----:B------:R-:W-:Y:S02]  /*27b0*/  IMAD.MOV.U32 R0, RZ, RZ, 0x20 ;  /* 0x00000020ff007424 */ /* 0x000fe400078e00ff */
[----:B------:R-:W-:-:S02]  /*27c0*/  VIADD R3, R3, UR10 ;  /* 0x0000000a03037c36 */ /* 0x000fc40008000000 */
[----:B------:R-:W-:Y:S02]  /*27d0*/  IMAD.IADD R116, R113, 0x1, R112 ;  /* 0x0000000171747824 */ /* 0x000fe400078e0270 */
[----:B------:R-:W-:Y:S01]  /*27e0*/  VIADD R2, R2, UR10 ;  /* 0x0000000a02027c36 */ /* 0x000fe20008000000 */
[----:B-1-3--:R-:W-:-:S12]  /*27f0*/  USHF.L.U32 UR14, UR14, 0x7, URZ ;  /* 0x000000070e0e7899 */ /* 0x00afd800080006ff */
.L_x_1440:
        /* <DEDUP_REMOVED lines=264> */
.L_x_1436:
        /* <DEDUP_REMOVED lines=38> */
[C---:B------:R-:W-:Y:S01]  /*3ae0*/  VIADD R105, R101.reuse, 0x29 ;  /* 0x0000002965697836 */ /* 0x040fe20000000000 */
[----:B-1----:R-:W-:Y:S01]  /*3af0*/  FSEL R5, R134, -INF , P4 ;  /* 0xff80000086057808 */ /* 0x002fe20002000000 */
[C---:B------:R-:W-:Y:S01]  /*3b00*/  VIADD R104, R101.reuse, 0x30 ;  /* 0x0000003065687836 */ /* 0x040fe20000000000 */
        /* <DEDUP_REMOVED lines=254> */
.L_x_1437:
        /* <DEDUP_REMOVED lines=20> */
[----:B------:R-:W4:Y:S01]  /*4c30*/  S2R R114, SR_TID.X ;  /* 0x0000000000727919 */ /* 0x000f220000002100 */
[--C-:B------:R-:W-:Y:S01]  /*4c40*/  FFMA.FTZ R215, R33, UR12, -R6.reuse ;  /* 0x0000000c21d77c23 */ /* 0x100fe20008010806 */
[--C-:B------:R-:W-:Y:S01]  /*4c50*/  FFMA.FTZ R201, R18, UR12, -R6.reuse ;  /* 0x0000000c12c97c23 */ /* 0x100fe20008010806 */
[----:B------:R-:W-:Y:S01]  /*4c60*/  MUFU.EX2 R241, R241 ;  /* 0x000000f100f17308 */ /* 0x000fe20000000800 */
[----:B------:R-:W-:Y:S01]  /*4c70*/  STL [R1+0x20], R74 ;  /* 0x0000204a01007387 */ /* 0x000fe20000100800 */
        /* <DEDUP_REMOVED lines=23> */
[----:B-1----:R-:W-:Y:S01]  /*4df0*/  FSEL R5, R101, RZ, P0 ;  /* 0x000000ff65057208 */ /* 0x002fe20000000000 */
[----:B------:R1:W-:Y:S01]  /*4e00*/  STL [R1+0x8], R68 ;  /* 0x0000084401007387 */ /* 0x0003e20000100800 */
[----:B------:R-:W-:Y:S01]  /*4e10*/  FSETP.NEU.FTZ.AND P0, PT, R123, -INF , PT ;  /* 0xff8000007b00780b */ /* 0x000fe20003f1d000 */
[----:B------:R-:W-:Y:S01]  /*4e20*/  FFMA.FTZ R137, -R137, R137, 1 ;  /* 0x3f80000089897423 */ /* 0x000fe20000010189 */
[----:B------:R-:W-:Y:S01]  /*4e30*/  FFMA.FTZ R143, -R143, R143, 1 ;  /* 0x3f8000008f8f7423 */ /* 0x000fe2000001018f */
        /* <DEDUP_REMOVED lines=19> */
[----:B------:R-:W-:Y:S01]  /*4f70*/  FFMA.FTZ R203, R17, UR12, -R5 ;  /* 0x0000000c11cb7c23 */ /* 0x000fe20008010805 */
[--C-:B------:R-:W-:Y:S01]  /*4f80*/  FFMA.FTZ R225, R14, UR12, -R224.reuse ;  /* 0x0000000c0ee17c23 */ /* 0x100fe200080108e0 */
        /* <DEDUP_REMOVED lines=16> */
[----:B------:R-:W-:Y:S01]  /*5090*/  FFMA.FTZ R224, R13, UR12, -R224 ;  /* 0x0000000c0de07c23 */ /* 0x000fe200080108e0 */
[----:B------:R2:W-:Y:S01]  /*50a0*/  STL [R1+0x4], R3 ;  /* 0x0000040301007387 */ /* 0x0005e20000100800 */
[C---:B------:R-:W-:Y:S01]  /*50b0*/  FSETP.NEU.FTZ.AND P0, PT, R122.reuse, -INF , PT ;  /* 0xff8000007a00780b */ /* 0x040fe20003f1d000 */
[----:B------:R-:W-:Y:S01]  /*50c0*/  FMUL.FTZ R137, R137, UR13 ;  /* 0x0000000d89897c20 */ /* 0x000fe20008410000 */
[----:B------:R-:W-:Y:S03]  /*50d0*/  FMUL.FTZ R143, R143, UR13 ;  /* 0x0000000d8f8f7c20 */ /* 0x000fe60008410000 */
[----:B------:R-:W-:Y:S01]  /*50e0*/  MUFU.EX2 R71, R65 ;  /* 0x0000004100477308 */ /* 0x000fe20000000800 */
[----:B------:R3:W-:Y:S01]  /*50f0*/  STL [R1], R2 ;  /* 0x0000000201007387 */ /* 0x0007e20000100800 */
[----:B-1----:R-:W-:Y:S01]  /*5100*/  FMUL.FTZ R62, R122, 1.4426950216293334961 ;  /* 0x3fb8aa3b7a3e7820 */ /* 0x002fe20000410000 */
[----:B------:R-:W-:Y:S01]  /*5110*/  FFMA.FTZ R138, -R138, R138, 1 ;  /* 0x3f8000008a8a7423 */ /* 0x000fe2000001018a */
[----:B------:R-:W-:Y:S01]  /*5120*/  FFMA.FTZ R139, -R139, R139, 1 ;  /* 0x3f8000008b8b7423 */ /* 0x000fe2000001018b */
[----:B------:R-:W-:Y:S01]  /*5130*/  FFMA.FTZ R145, -R145, R145, 1 ;  /* 0x3f80000091917423 */ /* 0x000fe20000010191 */
[----:B------:R-:W-:Y:S01]  /*5140*/  FFMA.FTZ R140, -R140, R140, 1 ;  /* 0x3f8000008c8c7423 */ /* 0x000fe2000001018c */
[----:B------:R-:W-:Y:S03]  /*5150*/  FMUL.FTZ R138, R138, UR13 ;  /* 0x0000000d8a8a7c20 */ /* 0x000fe60008410000 */
[----:B------:R-:W-:Y:S01]  /*5160*/  MUFU.EX2 R70, R64 ;  /* 0x0000004000467308 */ /* 0x000fe20000000800 */
[----:B----4-:R-:W-:Y:S01]  /*5170*/  FSEL R8, R62, RZ, P0 ;  /* 0x000000ff3e087208 */ /* 0x010fe20000000000 */
[----:B------:R-:W-:Y:S01]  /*5180*/  FMUL.FTZ R139, R139, UR13 ;  /* 0x0000000d8b8b7c20 */ /* 0x000fe20008410000 */
[----:B------:R-:W-:Y:S01]  /*5190*/  FMUL.FTZ R145, R145, UR13 ;  /* 0x0000000d91917c20 */ /* 0x000fe20008410000 */
[----:B------:R-:W-:Y:S01]  /*51a0*/  FMUL.FTZ R140, R140, UR13 ;  /* 0x0000000d8c8c7c20 */ /* 0x000fe20008410000 */
[----:B------:R-:W-:Y:S01]  /*51b0*/  FFMA.FTZ R141, -R141, R141, 1 ;  /* 0x3f8000008d8d7423 */ /* 0x000fe2000001018d */
        /* <DEDUP_REMOVED lines=19> */
[----:B------:R-:W-:Y:S01]  /*52f0*/  FMUL.FTZ R141, R141, UR13 ;  /* 0x0000000d8d8d7c20 */ /* 0x000fe20008410000 */
[----:B------:R-:W-:Y:S01]  /*5300*/  FFMA.FTZ R144, -R144, R144, 1 ;  /* 0x3f80000090907423 */ /* 0x000fe20000010190 */
[----:B------:R-:W-:Y:S01]  /*5310*/  FFMA.FTZ R154, -R154, R154, 1 ;  /* 0x3f8000009a9a7423 */ /* 0x000fe2000001019a */
[----:B------:R-:W-:Y:S01]  /*5320*/  FFMA.FTZ R170, -R170, R170, 1 ;  /* 0x3f800000aaaa7423 */ /* 0x000fe200000101aa */
[----:B------:R-:W-:Y:S01]  /*5330*/  FFMA.FTZ R182, -R182, R182, 1 ;  /* 0x3f800000b6b67423 */ /* 0x000fe200000101b6 */
        /* <DEDUP_REMOVED lines=14> */
[----:B------:R-:W-:Y:S01]  /*5420*/  UISETP.GT.AND UP0, UPT, UR53, UR49, UPT ;  /* 0x000000313500728c */ /* 0x000fe2000bf04270 */
        /* <DEDUP_REMOVED lines=16> */
[----:B------:R-:W-:Y:S01]  /*5530*/  FFMA.FTZ R194, -R194, R194, 1 ;  /* 0x3f800000c2c27423 */ /* 0x000fe200000101c2 */
[----:B------:R-:W-:Y:S01]  /*5540*/  FFMA.FTZ R195, -R195, R195, 1 ;  /* 0x3f800000c3c37423 */ /* 0x000fe200000101c3 */
[----:B------:R-:W-:Y:S03]  /*5550*/  FFMA.FTZ R196, -R196, R196, 1 ;  /* 0x3f800000c4c47423 */ /* 0x000fe600000101c4 */
[----:B------:R-:W-:Y:S01]  /*5560*/  MUFU.EX2 R250, R250 ;  /* 0x000000fa00fa7308 */ /* 0x000fe20000000800 */
[----:B------:R-:W-:Y:S01]  /*5570*/  FFMA.FTZ R198, -R198, R198, 1 ;  /* 0x3f800000c6c67423 */ /* 0x000fe200000101c6 */
[----:B------:R-:W-:Y:S01]  /*5580*/  FMUL.FTZ R194, R194, UR13 ;  /* 0x0000000dc2c27c20 */ /* 0x000fe20008410000 */
[----:B------:R-:W-:Y:S01]  /*5590*/  FMUL.FTZ R195, R195, UR13 ;  /* 0x0000000dc3c37c20 */ /* 0x000fe20008410000 */
[----:B------:R-:W-:Y:S01]  /*55a0*/  FMUL.FTZ R196, R196, UR13 ;  /* 0x0000000dc4c47c20 */ /* 0x000fe20008410000 */
[----:B------:R-:W-:Y:S05]  /*55b0*/  FMUL.FTZ R198, R198, UR13 ;  /* 0x0000000dc6c67c20 */ /* 0x000fea0008410000 */
        /* <DEDUP_REMOVED lines=89> */
[-C--:B------:R-:W-:Y:S02]  /*5b50*/  IADD3 R204, PT, PT, R197, R205.reuse, RZ ;  /* 0x000000cdc5cc7210 */ /* 0x080fe40007ffe0ff */
        /* <DEDUP_REMOVED lines=104> */
[----:B------:R-:W-:Y:S01]  /*61e0*/  FADD.FTZ R14, -R130, R14 ;  /* 0x0000000e820e7221 */ /* 0x000fe20000010100 */
        /* <DEDUP_REMOVED lines=10> */
[----:B------:R-:W-:Y:S02]  /*6290*/  FMUL.FTZ R11, R11, R141 ;  /* 0x0000008d0b0b7220 */ /* 0x000fe40000410000 */
[----:B------:R-:W-:Y:S01]  /*62a0*/  FMUL.FTZ R145, R15, R145 ;  /* 0x000000910f917220 */ /* 0x000fe20000410000 */
[----:B------:R-:W-:Y:S01]  /*62b0*/  F2FP.BF16.F32.PACK_AB R15, R9, R8 ;  /* 0x00000008090f723e */ /* 0x000fe200000010ff */
[----:B------:R-:W-:Y:S01]  /*62c0*/  FMUL.FTZ R144, R14, R144 ;  /* 0x000000900e907220 */ /* 0x000fe20000410000 */
[----:B------:R-:W-:Y:S01]  /*62d0*/  F2FP.BF16.F32.PACK_AB R14, R11, R10 ;  /* 0x0000000a0b0e723e */ /* 0x000fe200000010ff */
[----:B------:R-:W-:Y:S04]  /*62e0*/  FFMA.FTZ R11, -R147, R147, 1 ;  /* 0x3f800000930b7423 */ /* 0x000fe80000010193 */
[----:B------:R-:W-:Y:S01]  /*62f0*/  FMUL.FTZ R11, R11, UR13 ;  /* 0x0000000d0b0b7c20 */ /* 0x000fe20008410000 */
[-C--:B-1----:R-:W-:Y:S03]  /*6300*/  HMMA.16816.F32.BF16 R20, R104, R100.reuse, R20 ;  /* 0x000000646814723c */ /* 0x082fe60000041814 */
[----:B------:R-:W-:Y:S01]  /*6310*/  FMUL.FTZ R11, R16, R11 ;  /* 0x0000000b100b7220 */ /* 0x000fe20000410000 */
[----:B------:R-:W-:Y:S04]  /*6320*/  F2FP.BF16.F32.PACK_AB R16, R145, R144 ;  /* 0x000000909110723e */ /* 0x000fe800000010ff */
[C---:B------:R-:W-:Y:S04]  /*6330*/  HMMA.16816.F32.BF16 R24, R108.reuse, R100, R24 ;  /* 0x000000646c18723c */ /* 0x040fe80000041818 */
[C---:B------:R-:W-:Y:S01]  /*6340*/  FADD.FTZ R101, -R133.reuse, R5 ;  /* 0x0000000585657221 */ /* 0x040fe20000010100 */
[C---:B------:R-:W-:Y:S03]  /*6350*/  FADD.FTZ R100, -R132.reuse, R7 ;  /* 0x0000000784647221 */ /* 0x040fe60000010100 */
        /* <DEDUP_REMOVED lines=67> */
[----:B------:R1:W5:Y:S01]  /*6790*/  LDL.LU R2, [R1] ;  /* 0x0000000001027983 */ /* 0x0003620000300800 */
[----:B------:R-:W-:Y:S01]  /*67a0*/  FADD.FTZ R29, -R131, R29 ;  /* 0x0000001d831d7221 */ /* 0x000fe20000010100 */
[----:B------:R-:W-:Y:S01]  /*67b0*/  FFMA.FTZ R21, -R150, R150, 1 ;  /* 0x3f80000096157423 */ /* 0x000fe20000010196 */
[----:B------:R-:W-:Y:S01]  /*67c0*/  FMUL.FTZ R247, R247, R28 ;  /* 0x0000001cf7f77220 */ /* 0x000fe20000410000 */
[----:B------:R-:W2:Y:S01]  /*67d0*/  LDSM.16.M88.4 R4, [R116+0x8800] ;  /* 0x008800007404783b */ /* 0x000ea20000000200 */
[----:B------:R-:W-:Y:S01]  /*67e0*/  FMUL.FTZ R246, R246, R29 ;  /* 0x0000001df6f67220 */ /* 0x000fe20000410000 */
[----:B------:R-:W-:Y:S01]  /*67f0*/  FMUL.FTZ R21, R21, UR13 ;  /* 0x0000000d15157c20 */ /* 0x000fe20008410000 */
[----:B------:R-:W-:Y:S01]  /*6800*/  FFMA.FTZ R135, -R146, R146, 1 ;  /* 0x3f80000092877423 */ /* 0x000fe20000010192 */
[----:B------:R-:W-:Y:S01]  /*6810*/  FFMA.FTZ R134, -R151, R151, 1 ;  /* 0x3f80000097867423 */ /* 0x000fe20000010197 */
[----:B------:R-:W-:Y:S01]  /*6820*/  FADD.FTZ R25, -R131, R25 ;  /* 0x0000001983197221 */ /* 0x000fe20000010100 */
[----:B------:R-:W-:Y:S01]  /*6830*/  FMUL.FTZ R21, R19, R21 ;  /* 0x0000001513157220 */ /* 0x000fe20000410000 */
[----:B------:R-:W-:Y:S01]  /*6840*/  FFMA.FTZ R19, -R153, R153, 1 ;  /* 0x3f80000099137423 */ /* 0x000fe20000010199 */
[----:B------:R-:W-:Y:S01]  /*6850*/  FMUL.FTZ R135, R135, UR13 ;  /* 0x0000000d87877c20 */ /* 0x000fe20008410000 */
[----:B------:R-:W-:Y:S01]  /*6860*/  FMUL.FTZ R134, R134, UR13 ;  /* 0x0000000d86867c20 */ /* 0x000fe20008410000 */
[----:B------:R-:W-:Y:S01]  /*6870*/  FMUL.FTZ R25, R248, R25 ;  /* 0x00000019f8197220 */ /* 0x000fe20000410000 */
        /* <DEDUP_REMOVED lines=8> */
[----:B------:R-:W-:Y:S01]  /*6900*/  FFMA.FTZ R21, -R155, R155, 1 ;  /* 0x3f8000009b157423 */ /* 0x000fe2000001019b */
[----:B------:R-:W-:Y:S01]  /*6910*/  FADD.FTZ R30, -R130, R30 ;  /* 0x0000001e821e7221 */ /* 0x000fe20000010100 */
[----:B------:R-:W-:Y:S01]  /*6920*/  FMUL.FTZ R11, R11, UR13 ;  /* 0x0000000d0b0b7c20 */ /* 0x000fe20008410000 */
[----:B------:R-:W-:Y:S01]  /*6930*/  FMUL.FTZ R20, R20, UR13 ;  /* 0x0000000d14147c20 */ /* 0x000fe20008410000 */
[----:B------:R-:W-:Y:S01]  /*6940*/  FMUL.FTZ R21, R21, UR13 ;  /* 0x0000000d15157c20 */ /* 0x000fe20008410000 */
[----:B------:R-:W-:Y:S01]  /*6950*/  FMUL.FTZ R243, R243, R30 ;  /* 0x0000001ef3f37220 */ /* 0x000fe20000410000 */
[----:B------:R-:W-:Y:S01]  /*6960*/  FMUL.FTZ R27, R27, R11 ;  /* 0x0000000b1b1b7220 */ /* 0x000fe20000410000 */
[----:B------:R-:W-:Y:S01]  /*6970*/  FMUL.FTZ R26, R26, R20 ;  /* 0x000000141a1a7220 */ /* 0x000fe20000410000 */
[----:B------:R-:W-:Y:S01]  /*6980*/  F2FP.BF16.F32.PACK_AB R20, R23, R10 ;  /* 0x0000000a1714723e */ /* 0x000fe200000010ff */
[----:B------:R-:W-:Y:S01]  /*6990*/  FMUL.FTZ R25, R25, R21 ;  /* 0x0000001519197220 */ /* 0x000fe20000410000 */
[----:B------:R-:W-:Y:S01]  /*69a0*/  F2FP.BF16.F32.PACK_AB R21, R9, R8 ;  /* 0x000000080915723e */ /* 0x000fe200000010ff */
[----:B------:R-:W-:Y:S01]  /*69b0*/  FFMA.FTZ R9, -R157, R157, 1 ;  /* 0x3f8000009d097423 */ /* 0x000fe2000001019d */
[----:B------:R-:W-:Y:S01]  /*69c0*/  FFMA.FTZ R8, -R159, R159, 1 ;  /* 0x3f8000009f087423 */ /* 0x000fe2000001019f */
[----:B------:R-:W-:Y:S01]  /*69d0*/  FADD.FTZ R31, -R130, R31 ;  /* 0x0000001f821f7221 */ /* 0x000fe20000010100 */
[----:B------:R-:W-:Y:S01]  /*69e0*/  SHF.R.U32.HI R103, RZ, 0x1, R114 ;  /* 0x00000001ff677819 */ /* 0x000fe20000011672 */
[----:B------:R-:W-:Y:S01]  /*69f0*/  FMUL.FTZ R9, R9, UR13 ;  /* 0x0000000d09097c20 */ /* 0x000fe20008410000 */
[----:B------:R-:W-:Y:S01]  /*6a00*/  FMUL.FTZ R8, R8, UR13 ;  /* 0x0000000d08087c20 */ /* 0x000fe20008410000 */
[----:B------:R-:W-:Y:S01]  /*6a10*/  FADD.FTZ R34, -R132, R34 ;  /* 0x0000002284227221 */ /* 0x000fe20000010100 */
[----:B------:R-:W-:Y:S01]  /*6a20*/  FMUL.FTZ R242, R242, R31 ;  /* 0x0000001ff2f27220 */ /* 0x000fe20000410000 */
[----:B------:R-:W-:Y:S01]  /*6a30*/  FMUL.FTZ R247, R247, R9 ;  /* 0x00000009f7f77220 */ /* 0x000fe20000410000 */
[----:B------:R-:W-:Y:S01]  /*6a40*/  FFMA.FTZ R9, -R165, R165, 1 ;  /* 0x3f800000a5097423 */ /* 0x000fe200000101a5 */
[----:B------:R-:W-:Y:S01]  /*6a50*/  FMUL.FTZ R246, R246, R8 ;  /* 0x00000008f6f67220 */ /* 0x000fe20000410000 */
[----:B------:R-:W-:Y:S01]  /*6a60*/  FFMA.FTZ R8, -R167, R167, 1 ;  /* 0x3f800000a7087423 */ /* 0x000fe200000101a7 */
[-C--:B--2---:R-:W-:Y:S01]  /*6a70*/  HMMA.16816.F32.BF16 R36, R104, R4.reuse, R36 ;  /* 0x000000046824723c */ /* 0x084fe20000041824 */
[----:B------:R-:W-:Y:S02]  /*6a80*/  MOV R117, 0x4 ;  /* 0x0000000400757802 */ /* 0x000fe40000000f00 */
[----:B------:R-:W-:Y:S01]  /*6a90*/  FMUL.FTZ R9, R9, UR13 ;  /* 0x0000000d09097c20 */ /* 0x000fe20008410000 */
[----:B------:R-:W-:Y:S01]  /*6aa0*/  FMUL.FTZ R8, R8, UR13 ;  /* 0x0000000d08087c20 */ /* 0x000fe20008410000 */
[----:B------:R-:W-:Y:S01]  /*6ab0*/  FMUL.FTZ R34, R237, R34 ;  /* 0x00000022ed227220 */ /* 0x000fe20000410000 */
[----:B------:R-:W-:Y:S01]  /*6ac0*/  FADD.FTZ R35, -R132, R35 ;  /* 0x0000002384237221 */ /* 0x000fe20000010100 */
[----:B------:R-:W-:Y:S01]  /*6ad0*/  FMUL.FTZ R32, R32, R9 ;  /* 0x0000000920207220 */ /* 0x000fe20000410000 */
        /* <DEDUP_REMOVED lines=10> */
[----:B------:R-:W-:Y:S01]  /*6b80*/  FADD.FTZ R36, -R133, R36 ;  /* 0x0000002485247221 */ /* 0x000fe20000010100 */
        /* <DEDUP_REMOVED lines=161> */
[----:B-1----:R-:W-:Y:S06]  /*75a0*/  BRA.U !UP0, `(.L_x_1438) ;  /* 0x00000001085c7547 */ /* 0x002fec000b800000 */
[----:B------:R-:W1:Y:S01]  /*75b0*/  LDC R10, c[0x0][0x3b0] ;  /* 0x0000ec00ff0a7b82 */ /* 0x000e620000000800 */
[----:B------:R-:W-:Y:S01]  /*75c0*/  IADD3 R22, P0, PT, RZ, -UR27, RZ ;  /* 0x8000001bff167c10 */ /* 0x000fe2000ff1e0ff */
[----:B------:R-:W-:Y:S04]  /*75d0*/  ULOP3.LUT UR10, UR53, 0x1, URZ, 0xc0, !UPT ;  /* 0x00000001350a7892 */ /* 0x000fe8000f8ec0ff */
[----:B------:R-:W-:Y:S02]  /*75e0*/  UISETP.NE.U32.AND UP1, UPT, UR10, 0x1, UPT ;  /* 0x000000010a00788c */ /* 0x000fe4000bf25070 */
[----:B------:R-:W2:Y:S02]  /*75f0*/  LDC R9, c[0x0][0x3b4] ;  /* 0x0000ed00ff097b82 */ /* 0x000ea40000000800 */
[----:B------:R-:W-:Y:S06]  /*7600*/  USEL UR10, UR5, 0x2000, !UP1 ;  /* 0x00002000050a7887 */ /* 0x000fec000c800000 */
[----:B------:R-:W-:Y:S02]  /*7610*/  VIADD R127, R127, UR10 ;  /* 0x0000000a7f7f7c36 */ /* 0x000fe40008000000 */
[----:B-----5:R-:W-:Y:S02]  /*7620*/  VIADD R3, R3, UR10 ;  /* 0x0000000a03037c36 */ /* 0x020fe40008000000 */
[----:B-1----:R-:W-:Y:S04]  /*7630*/  IMAD.SHL.U32 R11, R10, 0x80, RZ ;  /* 0x000000800a0b7824 */ /* 0x002fe800078e00ff */
[----:B------:R-:W-:Y:S05]  /*7640*/  IMAD.X R11, RZ, RZ, ~R11, P0 ;  /* 0x000000ffff0b7224 */ /* 0x000fea00000e0e0b */
[----:B------:R-:W-:Y:S04]  /*7650*/  SHF.R.S64 R22, R22, 0x1f, R11 ;  /* 0x0000001f16167819 */ /* 0x000fe8000000100b */
[----:B------:R-:W-:Y:S04]  /*7660*/  IADD3 R119, P0, PT, R22, R119, RZ ;  /* 0x0000007716777210 */ /* 0x000fe80007f1e0ff */
[----:B------:R-:W-:Y:S02]  /*7670*/  LEA.HI.X.SX32 R118, R11, R118, 0x1, P0 ;  /* 0x000000760b767211 */ /* 0x000fe400000f0eff */
[C---:B------:R-:W-:Y:S03]  /*7680*/  LEA R22, P0, R10.reuse, R119, 0x7 ;  /* 0x000000770a167211 */ /* 0x040fe600078038ff */
[----:B------:R-:W-:Y:S01]  /*7690*/  IMAD.MOV.U32 R11, RZ, RZ, R118 ;  /* 0x000000ffff0b7224 */ /* 0x000fe200078e0076 */
[----:B--2---:R-:W-:Y:S01]  /*76a0*/  LEA.HI.X R23, R10, R118, R9, 0x7, P0 ;  /* 0x000000760a177211 */ /* 0x004fe200000f3c09 */
[----:B------:R-:W-:Y:S05]  /*76b0*/  IMAD.MOV.U32 R10, RZ, RZ, R119 ;  /* 0x000000ffff0a7224 */ /* 0x000fea00078e0077 */
[----:B------:R-:W-:Y:S01]  /*76c0*/  @!PT LDS RZ, [RZ] ;  /* 0x00000000fffff984 */ /* 0x000fe20000000800 */
[----:B------:R-:W-:Y:S01]  /*76d0*/  @!PT LDS RZ, [RZ] ;  /* 0x00000000fffff984 */ /* 0x000fe20000000800 */
[----:B------:R-:W-:Y:S01]  /*76e0*/  @!PT LDS RZ, [RZ] ;  /* 0x00000000fffff984 */ /* 0x000fe20000000800 */
[----:B------:R1:W-:Y:S05]  /*76f0*/  LDGSTS.E.BYPASS.LTC128B.128 [R127], desc[UR32][R10.64] ;  /* 0x000000000a7f7fae */ /* 0x0003ea000b981a20 */
[----:B------:R1:W-:Y:S05]  /*7700*/  LDGSTS.E.BYPASS.LTC128B.128 [R127+0x1000], desc[UR32][R22.64] ;  /* 0x01000000167f7fae */ /* 0x0003ea000b981a20 */
[----:B------:R-:W0:Y:S02]  /*7710*/  LDGDEPBAR ;  /* 0x00000000000079af */ /* 0x000e240000000000 */
.L_x_1438:
[----:B------:R-:W-:Y:S01]  /*7720*/  STS [R219+0xa000], R13 ;  /* 0x00a0000ddb007388 */ /* 0x000fe20000000800 */
[----:B------:R-:W-:Y:S01]  /*7730*/  F2FP.BF16.F32.PACK_AB R64, R65, R64 ;  /* 0x000000404140723e */ /* 0x000fe200000010ff */
[C---:B------:R-:W-:Y:S01]  /*7740*/  IMAD.SHL.U32 R36, R114.reuse, 0x20, RZ ;  /* 0x0000002072247824 */ /* 0x040fe200078e00ff */
[----:B------:R-:W-:Y:S01]  /*7750*/  F2FP.BF16.F32.PACK_AB R66, R67, R66 ;  /* 0x000000424342723e */ /* 0x000fe200000010ff */
[----:B------:R-:W-:Y:S01]  /*7760*/  STS [R219+0xa400], R12 ;  /* 0x00a4000cdb007388 */ /* 0x000fe20000000800 */
[--C-:B------:R-:W-:Y:S01]  /*7770*/  SHF.R.U32.HI R57, RZ, 0x4, R114.reuse ;  /* 0x00000004ff397819 */ /* 0x100fe20000011672 */
[----:B------:R-:W-:Y:S01]  /*7780*/  IMAD.SHL.U32 R56, R114, 0x4, RZ ;  /* 0x0000000472387824 */ /* 0x000fe200078e00ff */
[----:B------:R-:W-:Y:S01]  /*7790*/  LOP3.LUT R63, R100, 0xd8, RZ, 0xc0, !PT ;  /* 0x000000d8643f7812 */ /* 0x000fe200078ec0ff */
[----:B------:R-:W-:Y:S01]  /*77a0*/  STS [R218+0xa000], R19 ;  /* 0x00a00013da007388 */ /* 0x000fe20000000800 */
[----:B------:R-:W-:Y:S02]  /*77b0*/  LOP3.LUT R57, R57, 0x8, RZ, 0xc0, !PT ;  /* 0x0000000839397812 */ /* 0x000fe400078ec0ff */
[--C-:B------:R-:W-:Y:S01]  /*77c0*/  LOP3.LUT R63, R63, 0x18, R114.reuse, 0x78, !PT ;  /* 0x000000183f3f7812 */ /* 0x100fe200078e7872 */
[----:B------:R-:W-:Y:S01]  /*77d0*/  STS [R218+0xa400], R18 ;  /* 0x00a40012da007388 */ /* 0x000fe20000000800 */
[----:B------:R-:W-:Y:S02]  /*77e0*/  LOP3.LUT R58, R57, 0x10, R114, 0xf8, !PT ;  /* 0x00000010393a7812 */ /* 0x000fe400078ef872 */
[----:B------:R-:W-:Y:S01]  /*77f0*/  LOP3.LUT R63, R63, 0x1f20, R100, 0xf8, !PT ;  /* 0x00001f203f3f7812 */ /* 0x000fe200078ef864 */
[----:B------:R-:W-:Y:S01]  /*7800*/  STS [R219+0xc000], R15 ;  /* 0x00c0000fdb007388 */ /* 0x000fe20000000800 */
[----:B------:R-:W-:Y:S02]  /*7810*/  LOP3.LUT R58, R58, 0xc0, R36, 0xf8, !PT ;  /* 0x000000c03a3a7812 */ /* 0x000fe400078ef824 */
[----:B------:R-:W-:Y:S01]  /*7820*/  LEA R63, R63, UR4, 0x1 ;  /* 0x000000043f3f7c11 */ /* 0x000fe2000f8e08ff */
[----:B------:R-:W-:Y:S01]  /*7830*/  STS [R219+0xc400], R14 ;  /* 0x00c4000edb007388 */ /* 0x000fe20000000800 */
[----:B------:R-:W-:Y:S03]  /*7840*/  LOP3.LUT R58, R58, 0x18, R56, 0x78, !PT ;  /* 0x000000183a3a7812 */ /* 0x000fe600078e7838 */
[----:B------:R-:W-:Y:S01]  /*7850*/  STS [R218+0xc000], R17 ;  /* 0x00c00011da007388 */ /* 0x000fe20000000800 */
[----:B------:R-:W-:Y:S03]  /*7860*/  LOP3.LUT R58, R58, 0x120, R36, 0xf8, !PT ;  /* 0x000001203a3a7812 */ /* 0x000fe600078ef824 */
[----:B------:R-:W-:Y:S01]  /*7870*/  STS [R218+0xc400], R16 ;  /* 0x00c40010da007388 */ /* 0x000fe20000000800 */
[----:B------:R-:W-:Y:S03]  /*7880*/  LEA R58, R58, UR4, 0x1 ;  /* 0x000000043a3a7c11 */ /* 0x000fe6000f8e08ff */
        /* <DEDUP_REMOVED lines=99> */
[----:B------:R-:W-:Y:S01]  /*7ec0*/  IMAD.MOV.U32 R7, RZ, RZ, R120 ;  /* 0x000000ffff077224 */ /* 0x000fe200078e0078 */
[----:B------:R-:W-:Y:S01]  /*7ed0*/  LEA.HI.X R9, R6, R120, R5, 0x1, P0 ;  /* 0x0000007806097211 */ /* 0x000fe200000f0c05 */
[----:B------:R-:W-:Y:S05]  /*7ee0*/  IMAD.MOV.U32 R6, RZ, RZ, R121 ;  /* 0x000000ffff067224 */ /* 0x000fea00078e0079 */
[----:B------:R-:W-:Y:S01]  /*7ef0*/  @!PT LDS RZ, [RZ] ;  /* 0x00000000fffff984 */ /* 0x000fe20000000800 */
[----:B------:R-:W-:Y:S01]  /*7f00*/  @!PT LDS RZ, [RZ] ;  /* 0x00000000fffff984 */ /* 0x000fe20000000800 */
[----:B------:R-:W-:Y:S01]  /*7f10*/  @!PT LDS RZ, [RZ] ;  /* 0x00000000fffff984 */ /* 0x000fe20000000800 */
[----:B------:R1:W-:Y:S04]  /*7f20*/  LDGSTS.E.BYPASS.LTC128B.128 [R63+0x4000], desc[UR32][R6.64] ;  /* 0x04000000063f7fae */ /* 0x0003e8000b981a20 */
[----:B------:R1:W-:Y:S04]  /*7f30*/  LDGSTS.E.BYPASS.LTC128B.128 [R63+0x5000], desc[UR32][R8.64] ;  /* 0x05000000083f7fae */ /* 0x0003e8000b981a20 */
[----:B------:R-:W0:Y:S02]  /*7f40*/  LDGDEPBAR ;  /* 0x00000000000079af */ /* 0x000e240000000000 */
.L_x_1439:
        /* <DEDUP_REMOVED lines=99> */
[----:B------:R-:W-:Y:S02]  /*8580*/  LEA.HI.X.SX32 R27, R64, R25, 0x5, P0 ;  /* 0x00000019401b7211 */ /* 0x000fe400000f2eff */
        /* <DEDUP_REMOVED lines=173> */
.L_x_1441:
[----:B------:R-:W2:Y:S01]  /*9060*/  LDCU.64 UR10, c[0x0][0x5c0] ;  /* 0x0000b800ff0a77ac */ /* 0x000ea20008000a00 */
[----:B------:R-:W-:-:S04]  /*9070*/  UIADD3 UR8, UPT, UPT, UR34, UR39, URZ ;  /* 0x0000002722087290 */ /* 0x000fc8000fffe0ff */
[----:B--2---:R-:W-:Y:S02]  /*9080*/  UIMAD.WIDE.U32 UR16, UR8, UR10, URZ ;  /* 0x0000000a081072a5 */ /* 0x004fe4000f8e00ff */
[----:B------:R-:W-:-:S04]  /*9090*/  UIMAD UR8, UR8, UR11, URZ ;  /* 0x0000000b080872a4 */ /* 0x000fc8000f8e02ff */
[----:B------:R-:W-:-:S06]  /*90a0*/  UIADD3 UR8, UPT, UPT, UR17, UR8, URZ ;  /* 0x0000000811087290 */ /* 0x000fcc000fffe0ff */
[----:B------:R-:W-:Y:S02]  /*90b0*/  MOV R7, UR8 ;  /* 0x0000000800077c02 */ /* 0x000fe40008000f00 */
.L_x_1442:
        /* <DEDUP_REMOVED lines=10> */
[----:B------:R-:W-:-:S03]  /*9160*/  UIMAD UR13, UR38, UR13, UR15 ;  /* 0x0000000d260d72a4 */ /* 0x000fc6000f8e020f */
[----:B------:R-:W-:-:S03]  /*9170*/  UMOV UR34, UR14 ;  /* 0x0000000e00227c82 */ /* 0x000fc60008000000 */
[----:B-1----:R-:W-:Y:S01]  /*9180*/  MOV R0, UR13 ;  /* 0x0000000d00007c02 */ /* 0x002fe20008000f00 */
[----:B------:R-:W-:Y:S06]  /*9190*/  BRA `(.L_x_1444) ;  /* 0x00000000001c7947 */ /* 0x000fec0003800000 */
.L_x_1443:
[----:B------:R-:W2:Y:S01]  /*91a0*/  LDCU.64 UR8, c[0x0][0x5c8] ;  /* 0x0000b900ff0877ac */ /* 0x000ea20008000a00 */
[----:B------:R-:W-:-:S04]  /*91b0*/  UIADD3 UR12, UPT, UPT, UR34, UR39, URZ ;  /* 0x00000027220c7290 */ /* 0x000fc8000fffe0ff */
[----:B--2---:R-:W-:Y:S02]  /*91c0*/  UIMAD.WIDE.U32 UR14, UR12, UR8, URZ ;  /* 0x000000080c0e72a5 */ /* 0x004fe4000f8e00ff */
[----:B------:R-:W-:-:S04]  /*91d0*/  UIMAD UR12, UR12, UR9, URZ ;  /* 0x000000090c0c72a4 */ /* 0x000fc8000f8e02ff */
[----:B------:R-:W-:Y:S01]  /*91e0*/  UIADD3 UR12, UPT, UPT, UR15, UR12, URZ ;  /* 0x0000000c0f0c7290 */ /* 0x000fe2000fffe0ff */
[----:B------:R-:W-:-:S05]  /*91f0*/  UMOV UR34, UR14 ;  /* 0x0000000e00227c82 */ /* 0x000fca0008000000 */
[----:B-1----:R-:W-:-:S07]  /*9200*/  MOV R0, UR12 ;  /* 0x0000000c00007c02 */ /* 0x002fce0008000f00 */
.L_x_1444:
[----:B------:R-:W-:Y:S01]  /*9210*/  BAR.SYNC.DEFER_BLOCKING 0x0 ;  /* 0x0000000000007b1d */ /* 0x000fe20000010000 */
[----:B------:R-:W-:Y:S01]  /*9220*/  USHF.L.U32 UR14, UR35, 0x7, URZ ;  /* 0x00000007230e7899 */ /* 0x000fe200080006ff */
[----:B------:R-:W-:Y:S01]  /*9230*/  SHF.R.U32.HI R6, RZ, 0x2, R114 ;  /* 0x00000002ff067819 */ /* 0x000fe20000011672 */
[----:B------:R-:W-:Y:S01]  /*9240*/  USHF.L.U32 UR13, UR35, 0x7, URZ ;  /* 0x00000007230d7899 */ /* 0x000fe200080006ff */
[----:B------:R-:W-:Y:S01]  /*9250*/  IMAD.U32 R18, RZ, RZ, UR8 ;  /* 0x00000008ff127e24 */ /* 0x000fe2000f8e00ff */
[----:B------:R-:W-:-:S03]  /*9260*/  UIMAD.WIDE.U32 UR40, UR14, UR10, URZ ;  /* 0x0000000a0e2872a5 */ /* 0x000fc6000f8e00ff */
[----:B------:R-:W1:Y:S01]  /*9270*/  LDC.64 R2, c[0x0][0x5d8] ;  /* 0x00017600ff027b82 */ /* 0x000e620000000a00 */
[----:B------:R-:W-:Y:S01]  /*9280*/  USHF.R.S32.HI UR15, URZ, 0x1f, UR14 ;  /* 0x0000001fff0f7899 */ /* 0x000fe2000801140e */
[C---:B------:R-:W-:Y:S01]  /*9290*/  VIADD R13, R6.reuse, 0x40 ;  /* 0x00000040060d7836 */ /* 0x040fe20000000000 */
[----:B------:R-:W-:Y:S01]  /*92a0*/  UIADD3 UR31, UPT, UPT, -UR13, UR31, URZ ;  /* 0x0000001f0d1f7290 */ /* 0x000fe2000fffe1ff */
[----:B------:R-:W-:Y:S01]  /*92b0*/  IMAD.MOV.U32 R101, RZ, RZ, RZ ;  /* 0x000000ffff657224 */ /* 0x000fe200078e00ff */
[----:B------:R-:W-:Y:S01]  /*92c0*/  UIMAD UR12, UR15, UR10, URZ ;  /* 0x0000000a0f0c72a4 */ /* 0x000fe2000f8e02ff */
[----:B------:R-:W-:Y:S01]  /*92d0*/  IMAD.U32 R20, RZ, RZ, UR40 ;  /* 0x00000028ff147e24 */ /* 0x000fe2000f8e00ff */
[----:B------:R-:W-:Y:S01]  /*92e0*/  BSSY.RECONVERGENT B0, `(.L_x_1445) ;  /* 0x000001a000007945 */ /* 0x000fe20003800200 */
[----:B------:R-:W2:Y:S01]  /*92f0*/  LDC.64 R4, c[0x0][0x5e0] ;  /* 0x00017800ff047b82 */ /* 0x000ea20000000a00 */
[----:B------:R-:W-:Y:S01]  /*9300*/  UIMAD UR12, UR14, UR11, UR12 ;  /* 0x0000000b0e0c72a4 */ /* 0x000fe2000f8e020c */
[----:B------:R-:W-:Y:S01]  /*9310*/  ISETP.GE.AND P1, PT, R6, UR31, PT ;  /* 0x0000001f06007c0c */ /* 0x000fe2000bf26270 */
[----:B------:R-:W-:Y:S01]  /*9320*/  IMAD.U32 R21, RZ, RZ, UR41 ;  /* 0x00000029ff157e24 */ /* 0x000fe2000f8e00ff */
[----:B------:R-:W-:-:S02]  /*9330*/  LOP3.LUT R20, R20, 0x18, R100, 0xf8, !PT ;  /* 0x0000001814147812 */ /* 0x000fc400078ef864 */
[----:B------:R-:W-:Y:S02]  /*9340*/  LOP3.LUT R100, R100, 0x18, RZ, 0xc0, !PT ;  /* 0x0000001864647812 */ /* 0x000fe400078ec0ff */
[----:B------:R-:W-:Y:S01]  /*9350*/  IADD3 R20, P0, PT, R20, UR16, RZ ;  /* 0x0000001014147c10 */ /* 0x000fe2000ff1e0ff */
[----:B------:R3:W4:Y:S01]  /*9360*/  LDS.128 R8, [R63+0x7000] ;  /* 0x007000003f087984 */ /* 0x0007220000000c00 */
[----:B------:R-:W-:Y:S01]  /*9370*/  MOV R12, UR12 ;  /* 0x0000000c000c7c02 */ /* 0x000fe20008000f00 */
[----:B------:R-:W-:Y:S01]  /*9380*/  IMAD.WIDE.U32 R18, R18, UR14, R100 ;  /* 0x0000000e12127c25 */ /* 0x000fe2000f8e0064 */
[----:B------:R-:W-:Y:S02]  /*9390*/  ISETP.GE.AND P2, PT, R13, UR31, PT ;  /* 0x0000001f0d007c0c */ /* 0x000fe4000bf46270 */
[----:B------:R-:W-:Y:S02]  /*93a0*/  IADD3.X R21, PT, PT, R7, UR41, R12, P0, !PT ;  /* 0x0000002907157c10 */ /* 0x000fe400087fe40c */
[----:B------:R-:W-:Y:S01]  /*93b0*/  IADD3 R7, P0, PT, R6, 0x40, RZ ;  /* 0x0000004006077810 */ /* 0x000fe20007f1e0ff */
[----:B-1----:R-:W-:-:S03]  /*93c0*/  IMAD.WIDE.U32 R20, R2, UR20, R20 ;  /* 0x0000001402147c25 */ /* 0x002fc6000f8e0014 */
[----:B------:R-:W-:Y:S01]  /*93d0*/  IADD3.X R16, PT, PT, RZ, RZ, RZ, P0, !PT ;  /* 0x000000ffff107210 */ /* 0x000fe200007fe4ff */
[----:B------:R-:W-:Y:S01]  /*93e0*/  IMAD R3, R3, UR20, R21 ;  /* 0x0000001403037c24 */ /* 0x000fe2000f8e0215 */
[----:B---3--:R-:W-:Y:S07]  /*93f0*/  @P1 BRA `(.L_x_1446) ;  /* 0x0000000000201947 */ /* 0x008fee0003800000 */
[----:B------:R-:W1:Y:S01]  /*9400*/  LDS.128 R12, [R63+0x6000] ;  /* 0x006000003f0c7984 */ /* 0x000e620000000c00 */
[----:B------:R-:W3:Y:S01]  /*9410*/  LDCU.64 UR12, c[0x0][0x560] ;  /* 0x0000ac00ff0c77ac */ /* 0x000ee20008000a00 */
[----:B------:R-:W-:-:S05]  /*9420*/  MOV R2, R20 ;  /* 0x0000001400027202 */ /* 0x000fca0000000f00 */
[----:B------:R-:W-:-:S04]  /*9430*/  IMAD.WIDE.U32 R24, R6, UR10, R2 ;  /* 0x0000000a06187c25 */ /* 0x000fc8000f8e0002 */
[----:B------:R-:W-:Y:S01]  /*9440*/  IMAD R2, R6, UR11, R25 ;  /* 0x0000000b06027c24 */ /* 0x000fe2000f8e0219 */
[----:B---3--:R-:W-:-:S04]  /*9450*/  LEA R22, P0, R24, UR12, 0x1 ;  /* 0x0000000c18167c11 */ /* 0x008fc8000f8008ff */
[----:B------:R-:W-:-:S05]  /*9460*/  LEA.HI.X R23, R24, UR13, R2, 0x1, P0 ;  /* 0x0000000d18177c11 */ /* 0x000fca00080f0c02 */
[----:B-1----:R1:W-:Y:S04]  /*9470*/  STG.E.128 desc[UR32][R22.64], R12 ;  /* 0x0000000c16007986 */ /* 0x0023e8000c101d20 */
.L_x_1446:
[----:B------:R-:W-:Y:S05]  /*9480*/  BSYNC.RECONVERGENT B0 ;  /* 0x0000000000007941 */ /* 0x000fea0003800200 */
.L_x_1445:
        /* <DEDUP_REMOVED lines=12> */
.L_x_1448:
[----:B------:R-:W-:Y:S05]  /*9550*/  BSYNC.RECONVERGENT B0 ;  /* 0x0000000000007941 */ /* 0x000fea0003800200 */
.L_x_1447:
[----:B---34-:R-:W3:Y:S01]  /*9560*/  LDS.128 R8, [R63+0x8000] ;  /* 0x008000003f087984 */ /* 0x018ee20000000c00 */
[----:B------:R-:W-:Y:S01]  /*9570*/  UIMAD UR15, UR15, UR8, URZ ;  /* 0x000000080f0f72a4 */ /* 0x000fe2000f8e02ff */
[----:B------:R-:W-:Y:S01]  /*9580*/  IADD3 R18, P0, PT, R18, UR34, RZ ;  /* 0x0000002212127c10 */ /* 0x000fe2000ff1e0ff */
[----:B------:R-:W4:Y:S01]  /*9590*/  @!P1 LDC.64 R2, c[0x0][0x568] ;  /* 0x00015a00ff029b82 */ /* 0x000f220000000a00 */
[----:B-1----:R1:W1:Y:S01]  /*95a0*/  LDS.128 R12, [R63+0x9000] ;  /* 0x009000003f0c7984 */ /* 0x0022620000000c00 */
[----:B------:R-:W-:-:S06]  /*95b0*/  UIMAD UR15, UR14, UR9, UR15 ;  /* 0x000000090e0f72a4 */ /* 0x000fcc000f8e020f */
[----:B------:R-:W-:-:S03]  /*95c0*/  IADD3.X R19, PT, PT, R0, UR15, R19, P0, !PT ;  /* 0x0000000f00137c10 */ /* 0x000fc600087fe413 */
[----:B--2---:R-:W-:-:S04]  /*95d0*/  IMAD.WIDE.U32 R18, R4, UR20, R18 ;  /* 0x0000001404127c25 */ /* 0x004fc8000f8e0012 */
[----:B------:R-:W-:Y:S01]  /*95e0*/  IMAD R5, R5, UR20, R19 ;  /* 0x0000001405057c24 */ /* 0x000fe2000f8e0213 */
[----:B------:R-:W-:-:S05]  /*95f0*/  @!P1 MOV R4, R18 ;  /* 0x0000001200049202 */ /* 0x000fca0000000f00 */
[----:B------:R-:W-:-:S04]  /*9600*/  @!P1 IMAD.WIDE.U32 R20, R6, UR8, R4 ;  /* 0x0000000806149c25 */ /* 0x000fc8000f8e0004 */
[----:B------:R-:W-:Y:S01]  /*9610*/  @!P1 IMAD R6, R6, UR9, R21 ;  /* 0x0000000906069c24 */ /* 0x000fe2000f8e0215 */
[----:B----4-:R-:W-:-:S04]  /*9620*/  @!P1 LEA R2, P0, R20, R2, 0x1 ;  /* 0x0000000214029211 */ /* 0x010fc800078008ff */
[----:B------:R-:W-:-:S05]  /*9630*/  @!P1 LEA.HI.X R3, R20, R3, R6, 0x1, P0 ;  /* 0x0000000314039211 */ /* 0x000fca00000f0c06 */
[----:B---3--:R2:W-:Y:S01]  /*9640*/  @!P1 STG.E.128 desc[UR32][R2.64], R8 ;  /* 0x0000000802009986 */ /* 0x0085e2000c101d20 */
        /* <DEDUP_REMOVED lines=11> */
.L_x_1435:
[----:B------:R-:W-:Y:S05]  /*9700*/  BSYNC.RECONVERGENT B1 ;  /* 0x0000000000017941 */ /* 0x000fea0003800200 */
.L_x_1417:
[----:B------:R-:W3:Y:S01]  /*9710*/  LDCU UR9, c[0x0][0x438] ;  /* 0x00008700ff0977ac */ /* 0x000ee20008000800 */
[----:B------:R-:W4:Y:S01]  /*9720*/  LDCU UR10, c[0x0][0x370] ;  /* 0x00006e00ff0a77ac */ /* 0x000f220008000800 */
[----:B---3--:R-:W-:-:S04]  /*9730*/  UIADD3 UR9, UPT, UPT, UR9, 0x7f, URZ ;  /* 0x0000007f09097890 */ /* 0x008fc8000fffe0ff */
[----:B------:R-:W-:Y:S02]  /*9740*/  USHF.R.S32.HI UR8, URZ, 0x1f, UR9 ;  /* 0x0000001fff087899 */ /* 0x000fe40008011409 */
[----:B----4-:R-:W-:Y:S02]  /*9750*/  UIADD3 UR35, UPT, UPT, UR10, UR35, URZ ;  /* 0x000000230a237290 */ /* 0x010fe4000fffe0ff */
[----:B------:R-:W-:Y:S01]  /*9760*/  ULEA.HI UR8, UR8, UR9, URZ, 0x7 ;  /* 0x0000000908087291 */ /* 0x000fe2000f8f38ff */
[----:B------:R-:W-:-:S03]  /*9770*/  UMOV UR10, UR19 ;  /* 0x00000013000a7c82 */ /* 0x000fc60008000000 */
[----:B------:R-:W-:-:S04]  /*9780*/  USHF.R.S32.HI UR8, URZ, 0x7, UR8 ;  /* 0x00000007ff087899 */ /* 0x000fc80008011408 */
[----:B------:R-:W-:-:S09]  /*9790*/  UISETP.GE.AND UP0, UPT, UR35, UR8, UPT ;  /* 0x000000082300728c */ /* 0x000fd2000bf06270 */
[----:B------:R-:W-:Y:S05]  /*97a0*/  BRA.U !UP0, `(.L_x_1449) ;  /* 0xffffff6908d87547 */ /* 0x000fea000b83ffff */
[----:B------:R-:W-:Y:S05]  /*97b0*/  EXIT ;  /* 0x000000000000794d */ /* 0x000fea0003800000 */
.L_x_1450:
        /* <DEDUP_REMOVED lines=12> */
.L_x_1613:


//--------------------- .text._ZN5flash44flash_bwd_dq_dk_dv_loop_seqk_parallel_kernelI23Flash_bwd_kernel_traitsILi32ELi128ELi128ELi8ELi4ELi4ELi4ELb0ELb0EN7cutlass10bfloat16_tE19Flash_kernel_traitsILi32ELi128ELi128ELi8ES3_EELb1ELb0ELb1ELb1ELb0ELb0ELb0EEEvNS_16Flash_bwd_paramsE --------------------------
	.section	.text._ZN5flash44flash_bwd_dq_dk_dv_loop_seqk_parallel_kernelI23Flash_bwd_kernel_traitsILi32ELi128ELi128ELi8ELi4ELi4ELi4ELb0ELb0EN7cutlass10bfloat16_tE19Flash_kernel_traitsILi32ELi128ELi128ELi8ES3_EELb1ELb0ELb1ELb1ELb0ELb0ELb0EEEvNS_16Flash_bwd_paramsE,"ax",@progbits
	.align	128
        .global         _ZN5flash44flash_bwd_dq_dk_dv_loop_seqk_parallel_kernelI23Flash_bwd_kernel_traitsILi32ELi128ELi128ELi8ELi4ELi4ELi4ELb0ELb0EN7cutlass10bfloat16_tE19Flash_kernel_traitsILi32ELi128ELi128ELi8ES3_EELb1ELb0ELb1ELb1ELb0ELb0ELb0EEEvNS_16Flash_bwd_paramsE
        .type           _ZN5flash44flash_bwd_dq_dk_dv_loop_seqk_parallel_kernelI23Flash_bwd_kernel_traitsILi32ELi128ELi128ELi8ELi4ELi4ELi4ELb0ELb0EN7cutlass10bfloat16_tE19Flash_kernel_traitsILi32ELi128ELi128ELi8ES3_EELb1ELb0ELb1ELb1ELb0ELb0ELb0EEEvNS_16Flash_bwd_paramsE,@function
        .size           _ZN5flash44flash_bwd_dq_dk_dv_loop_seqk_parallel_kernelI23Flash_bwd_kernel_traitsILi32ELi128ELi128ELi8ELi4ELi4ELi4ELb0ELb0EN7cutlass10bfloat16_tE19Flash_kernel_traitsILi32ELi128ELi128ELi8ES3_EELb1ELb0ELb1ELb1ELb0ELb0ELb0EEEvNS_16Flash_bwd_paramsE,(.L_x_1614 - _ZN5flash44flash_bwd_dq_dk_dv_loop_seqk_parallel_kernelI23Flash_bwd_kernel_traitsILi32ELi128ELi128ELi8ELi4ELi4ELi4ELb0ELb0EN7cutlass10bfloat16_tE19Flash_kernel_traitsILi32ELi128ELi128ELi8ES3_EELb1ELb0ELb1ELb1ELb0ELb0ELb0EEEvNS_16Flash_bwd_paramsE)
        .other          _ZN5flash44flash_bwd_dq_dk_dv_loop_seqk_parallel_kernelI23Flash_bwd_kernel_traitsILi32ELi128ELi128ELi8ELi4ELi4ELi4ELb0ELb0EN7cutlass10bfloat16_tE19Flash_kernel_traitsILi32ELi128ELi128ELi8ES3_EELb1ELb0ELb1ELb1ELb0ELb0ELb0EEEvNS_16Flash_bwd_paramsE,@"STO_CUDA_ENTRY STV_DEFAULT"
_ZN5flash44flash_bwd_dq_dk_dv_loop_seqk_parallel_kernelI23Flash_bwd_kernel_traitsILi32ELi128ELi128ELi8ELi4ELi4ELi4ELb0ELb0EN7cutlass10bfloat16_tE19Flash_kernel_traitsILi32ELi128ELi128ELi8ES3_EELb1ELb0ELb1ELb1ELb0ELb0ELb0EEEvNS_16Flash_bwd_paramsE:
.text._ZN5flash44flash_bwd_dq_dk_dv_loop_seqk_parallel_kernelI23Flash_bwd_kernel_traitsILi32ELi128ELi128ELi8ELi4ELi4ELi4ELb0ELb0EN7cutlass10bfloat16_tE19Flash_kernel_traitsILi32ELi128ELi128ELi8ES3_EELb1ELb0ELb1ELb1ELb0ELb0ELb0EEEvNS_16Flash_bwd_paramsE:
        /* <DEDUP_REMOVED lines=16> */
[----:B------:R-:W1:Y:S01]  /*0100*/  S2UR UR19, SR_CTAID.X ;  /* 0x00000000001379c3 */ /* 0x000e620000002500 */
[----:B------:R-:W1:Y:S01]  /*0110*/  LDCU.64 UR6, c[0x0][0x470] ;  /* 0x00008e00ff0677ac */ /* 0x000e620008000a00 */
[----:B------:R-:W-:-:S06]  /*0120*/  UMOV UR20, URZ ;  /* 0x000000ff00147c82 */ /* 0x000fcc0008000000 */
[----:B------:R-:W3:Y:S01]  /*0130*/  S2UR UR18, SR_CTAID.Y ;  /* 0x00000000001279c3 */ /* 0x000ee20000002600 */
[----:B--2---:R-:W-:-:S07]  /*0140*/  ULEA UR5, UR5, UR4, 0x18 ;  /* 0x0000000405057291 */ /* 0x004fce000f8ec0ff */
[----:B------:R-:W2:Y:S01]  /*0150*/  LDC R12, c[0x0][0x438] ;  /* 0x00010e00ff0c7b82 */ /* 0x000ea20000000800 */
[----:B------:R-:W-:Y:S02]  /*0160*/  UIADD3 UR8, UPT, UPT, UR5, 0x12000, URZ ;  /* 0x0001200005087890 */ /* 0x000fe4000fffe0ff */
        /* <DEDUP_REMOVED lines=10> */
[----:B------:R-:W-:-:S02]  /*0210*/  LOP3.LUT R6, R5, 0xe006, R140, 0xc8, !PT ;  /* 0x0000e00605067812 */ /* 0x000fc400078ec88c */
[C---:B------:R-:W-:Y:S02]  /*0220*/  LOP3.LUT R142, R141.reuse, 0x20, RZ, 0xc0, !PT ;  /* 0x000000208d8e7812 */ /* 0x040fe400078ec0ff */
[----:B------:R-:W-:Y:S02]  /*0230*/  LOP3.LUT R0, R0, 0x38, R5, 0xf8, !PT ;  /* 0x0000003800007812 */ /* 0x000fe400078ef805 */
[----:B------:R-:W-:Y:S02]  /*0240*/  LOP3.LUT R151, R6, 0xc00, R141, 0xf8, !PT ;  /* 0x00000c0006977812 */ /* 0x000fe400078ef88d */
[----:B------:R-:W-:Y:S02]  /*0250*/  LOP3.LUT R4, R141, 0x120, RZ, 0xc0, !PT ;  /* 0x000001208d047812 */ /* 0x000fe400078ec0ff */
[----:B------:R-:W-:Y:S02]  /*0260*/  LOP3.LUT R142, R142, 0x3800, R3, 0xf8, !PT ;  /* 0x000038008e8e7812 */ /* 0x000fe400078ef803 */
[----:B------:R-:W-:-:S02]  /*0270*/  LOP3.LUT R2, R2, 0x6, R5, 0xf8, !PT ;  /* 0x0000000602027812 */ /* 0x000fc400078ef805 */
[----:B------:R-:W-:Y:S01]  /*0280*/  LOP3.LUT R151, R151, R0, RZ, 0xfc, !PT ;  /* 0x0000000097977212 */ /* 0x000fe200078efcff */
[----:B------:R-:W-:Y:S01]  /*0290*/  IMAD.SHL.U32 R0, R9, 0x4, RZ ;  /* 0x0000000409007824 */ /* 0x000fe200078e00ff */
[----:B------:R-:W-:Y:S02]  /*02a0*/  SHF.R.U32.HI R5, RZ, 0x1, R9 ;  /* 0x00000001ff057819 */ /* 0x000fe40000011609 */
[--C-:B------:R-:W-:Y:S02]  /*02b0*/  LOP3.LUT R7, R4, 0x600, R3.reuse, 0xf8, !PT ;  /* 0x0000060004077812 */ /* 0x100fe400078ef803 */
[----:B------:R-:W-:Y:S02]  /*02c0*/  LOP3.LUT R142, R142, 0x100, R3, 0xf8, !PT ;  /* 0x000001008e8e7812 */ /* 0x000fe400078ef803 */
[----:B------:R-:W-:Y:S02]  /*02d0*/  SHF.R.U32.HI R3, RZ, 0x2, R9 ;  /* 0x00000002ff037819 */ /* 0x000fe40000011609 */
[----:B------:R-:W-:-:S02]  /*02e0*/  LOP3.LUT R4, R5, 0x30, RZ, 0xc0, !PT ;  /* 0x0000003005047812 */ /* 0x000fc400078ec0ff */
[----:B------:R-:W-:Y:S02]  /*02f0*/  LOP3.LUT R0, R0, 0x18, RZ, 0xc0, !PT ;  /* 0x0000001800007812 */ /* 0x000fe400078ec0ff */
[----:B------:R-:W-:Y:S02]  /*0300*/  LOP3.LUT R10, R140, 0x1c0, RZ, 0xc0, !PT ;  /* 0x000001c08c0a7812 */ /* 0x000fe400078ec0ff */
[C---:B------:R-:W-:Y:S02]  /*0310*/  LOP3.LUT R146, R4.reuse, 0x7, R3, 0xf8, !PT ;  /* 0x0000000704927812 */ /* 0x040fe400078ef803 */
[----:B------:R-:W-:Y:S02]  /*0320*/  LOP3.LUT R3, R4, 0x8, R9, 0xf8, !PT ;  /* 0x0000000804037812 */ /* 0x000fe400078ef809 */
[----:B------:R-:W-:Y:S02]  /*0330*/  LOP3.LUT R10, R10, 0x38, R147, 0xf8, !PT ;  /* 0x000000380a0a7812 */ /* 0x000fe400078ef893 */
[----:B------:R-:W-:-:S02]  /*0340*/  LOP3.LUT R4, R0, 0xc0, R141, 0xf8, !PT ;  /* 0x000000c000047812 */ /* 0x000fc400078ef88d */
[--C-:B------:R-:W-:Y:S02]  /*0350*/  LOP3.LUT R139, R10, 0x8, R5.reuse, 0x78, !PT ;  /* 0x000000080a8b7812 */ /* 0x100fe400078e7805 */
[C---:B------:R-:W-:Y:S02]  /*0360*/  LOP3.LUT R144, R4.reuse, 0x8, R5, 0x78, !PT ;  /* 0x0000000804907812 */ /* 0x040fe400078e7805 */
[C---:B------:R-:W-:Y:S02]  /*0370*/  LOP3.LUT R6, R147.reuse, 0xc0, RZ, 0xc0, !PT ;  /* 0x000000c093067812 */ /* 0x040fe400078ec0ff */
[----:B------:R-:W-:Y:S02]  /*0380*/  LOP3.LUT R150, R147, 0xd8, RZ, 0xc0, !PT ;  /* 0x000000d893967812 */ /* 0x000fe400078ec0ff */
[----:B------:R-:W-:Y:S02]  /*0390*/  LOP3.LUT R5, R4, 0x8, R9, 0x78, !PT ;  /* 0x0000000804057812 */ /* 0x000fe400078e7809 */
[----:B------:R-:W-:-:S02]  /*03a0*/  LOP3.LUT R4, R140, 0x200, RZ, 0xc0, !PT ;  /* 0x000002008c047812 */ /* 0x000fc400078ec0ff */
[C---:B------:R-:W-:Y:S02]  /*03b0*/  LOP3.LUT P2, RZ, R9.reuse, 0x4, RZ, 0xc0, !PT ;  /* 0x0000000409ff7812 */ /* 0x040fe4000784c0ff */
[C---:B------:R-:W-:Y:S02]  /*03c0*/  LOP3.LUT P1, RZ, R9.reuse, 0x8, RZ, 0xc0, !PT ;  /* 0x0000000809ff7812 */ /* 0x040fe4000782c0ff */
[--C-:B------:R-:W-:Y:S02]  /*03d0*/  LOP3.LUT R6, R6, 0x18, R9.reuse, 0xf8, !PT ;  /* 0x0000001806067812 */ /* 0x100fe400078ef809 */
[----:B------:R-:W-:Y:S02]  /*03e0*/  LOP3.LUT R150, R150, 0x18, R9, 0x78, !PT ;  /* 0x0000001896967812 */ /* 0x000fe400078e7809 */
[----:B------:R-:W-:Y:S02]  /*03f0*/  LOP3.LUT P0, R9, R9, 0x10, RZ, 0xc0, !PT ;  /* 0x0000001009097812 */ /* 0x000fe4000780c0ff */
[----:B------:R-:W-:-:S02]  /*0400*/  LOP3.LUT R8, R8, 0x8, RZ, 0xc0, !PT ;  /* 0x0000000808087812 */ /* 0x000fc400078ec0ff */
[----:B------:R-:W-:Y:S02]  /*0410*/  LOP3.LUT R4, R4, 0xc00, R141, 0xf8, !PT ;  /* 0x00000c0004047812 */ /* 0x000fe400078ef88d */
[----:B------:R-:W-:Y:S02]  /*0420*/  LOP3.LUT R153, R2, 0x20, R147, 0xf8, !PT ;  /* 0x0000002002997812 */ /* 0x000fe400078ef893 */
[----:B------:R-:W-:Y:S02]  /*0430*/  LOP3.LUT R2, R8, R9, RZ, 0xfc, !PT ;  /* 0x0000000908027212 */ /* 0x000fe400078efcff */
[----:B------:R-:W-:Y:S02]  /*0440*/  LOP3.LUT R139, R4, R139, RZ, 0xfc, !PT ;  /* 0x0000008b048b7212 */ /* 0x000fe400078efcff */
[----:B------:R-:W-:Y:S02]  /*0450*/  LOP3.LUT R9, R2, 0xc0, R141, 0xf8, !PT ;  /* 0x000000c002097812 */ /* 0x000fe400078ef88d */
[----:B------:R-:W-:-:S02]  /*0460*/  LOP3.LUT R4, R3, 0x1c0, R140, 0xf8, !PT ;  /* 0x000001c003047812 */ /* 0x000fc400078ef88c */
[----:B------:R-:W-:Y:S02]  /*0470*/  LEA R139, R139, UR5, 0x1 ;  /* 0x000000058b8b7c11 */ /* 0x000fe4000f8e08ff */
[----:B------:R-:W-:Y:S02]  /*0480*/  LOP3.LUT R2, R9, R0, RZ, 0x3c, !PT ;  /* 0x0000000009027212 */ /* 0x000fe400078e3cff */
[----:B------:R-:W-:Y:S01]  /*0490*/  LOP3.LUT R3, R4, 0x38, R147, 0x78, !PT ;  /* 0x0000003804037812 */ /* 0x000fe200078e7893 */
[----:B------:R-:W-:Y:S01]  /*04a0*/  VIADD R0, R139, 0xa000 ;  /* 0x0000a0008b007836 */ /* 0x000fe20000000000 */
[----:B------:R-:W-:Y:S01]  /*04b0*/  LEA R151, R151, UR8, 0x1 ;  /* 0x0000000897977c11 */ /* 0x000fe2000f8e08ff */
[----:B------:R-:W-:Y:S01]  /*04c0*/  IMAD.MOV.U32 R4, RZ, RZ, 0x20 ;  /* 0x00000020ff047424 */ /* 0x000fe200078e00ff */
[----:B------:R-:W-:Y:S01]  /*04d0*/  LOP3.LUT R140, R140, 0x400, RZ, 0xc0, !PT ;  /* 0x000004008c8c7812 */ /* 0x000fe200078ec0ff */
[----:B------:R-:W-:Y:S01]  /*04e0*/  VIADD R137, R139, 0xa040 ;  /* 0x0000a0408b897836 */ /* 0x000fe20000000000 */
[----:B------:R-:W-:Y:S01]  /*04f0*/  LOP3.LUT R144, R7, R144, RZ, 0xfc, !PT ;  /* 0x0000009007907212 */ /* 0x000fe200078efcff */
[----:B------:R-:W-:Y:S01]  /*0500*/  @P2 VIADD R137, R0, 0xffffffc0 ;  /* 0xffffffc000892836 */ /* 0x000fe20000000000 */
[C---:B------:R-:W-:Y:S01]  /*0510*/  SEL R0, R4.reuse, 0xffffffe0, !P3 ;  /* 0xffffffe004007807 */ /* 0x040fe20005800000 */
[C---:B------:R-:W-:Y:S01]  /*0520*/  VIADD R149, R151.reuse, 0x40 ;  /* 0x0000004097957836 */ /* 0x040fe20000000000 */
[----:B------:R-:W-:Y:S01]  /*0530*/  SEL R4, R4, 0xffffffe0, !P1 ;  /* 0xffffffe004047807 */ /* 0x000fe20004800000 */
[----:B------:R-:W-:Y:S01]  /*0540*/  @P0 VIADD R149, R151, 0xffffffc0 ;  /* 0xffffffc097950836 */ /* 0x000fe20000000000 */
[----:B------:R-:W-:Y:S01]  /*0550*/  LOP3.LUT R141, R2, 0x120, R141, 0xf8, !PT ;  /* 0x00000120028d7812 */ /* 0x000fe200078ef88d */
[----:B------:R-:W-:Y:S01]  /*0560*/  IMAD.IADD R2, R0, 0x1, R139 ;  /* 0x0000000100027824 */ /* 0x000fe200078e028b */
[----:B------:R-:W-:Y:S01]  /*0570*/  LOP3.LUT R150, R150, 0x1f20, R147, 0xf8, !PT ;  /* 0x00001f2096967812 */ /* 0x000fe200078ef893 */
[----:B------:R-:W-:Y:S01]  /*0580*/  IMAD R140, R3, 0x2, R140 ;  /* 0x00000002038c7824 */ /* 0x000fe200078e028c */
[----:B------:R-:W-:Y:S01]  /*0590*/  LOP3.LUT R153, R153, R6, R8, 0xf6, !PT ;  /* 0x0000000699997212 */ /* 0x000fe200078ef608 */
[----:B------:R-:W-:Y:S01]  /*05a0*/  IMAD.IADD R155, R151, 0x1, R4 ;  /* 0x00000001979b7824 */ /* 0x000fe200078e0204 */
[----:B------:R-:W-:Y:S01]  /*05b0*/  LOP3.LUT R142, R142, R5, RZ, 0xfc, !PT ;  /* 0x000000058e8e7212 */ /* 0x000fe200078efcff */
[----:B------:R-:W-:Y:S01]  /*05c0*/  IMAD.IADD R157, R4, 0x1, R149 ;  /* 0x00000001049d7824 */ /* 0x000fe200078e0295 */
[----:B------:R-:W-:Y:S01]  /*05d0*/  SEL R116, R116, 0xfffffff0, !P2 ;  /* 0xfffffff074747807 */ /* 0x000fe20005000000 */
[----:B------:R-:W-:Y:S01]  /*05e0*/  IMAD.IADD R0, R0, 0x1, R137 ;  /* 0x0000000100007824 */ /* 0x000fe200078e0289 */
[----:B------:R-:W-:-:S02]  /*05f0*/  LEA R150, R150, UR5, 0x1 ;  /* 0x0000000596967c11 */ /* 0x000fc4000f8e08ff */
[----:B------:R-:W-:Y:S02]  /*0600*/  LEA R144, R144, UR5, 0x1 ;  /* 0x0000000590907c11 */ /* 0x000fe4000f8e08ff */
[----:B------:R-:W-:Y:S02]  /*0610*/  LEA R141, R141, UR5, 0x1 ;  /* 0x000000058d8d7c11 */ /* 0x000fe4000f8e08ff */
[----:B------:R-:W-:Y:S02]  /*0620*/  LEA R153, R153, UR4, 0x1 ;  /* 0x0000000499997c11 */ /* 0x000fe4000f8e08ff */
[----:B------:R-:W-:Y:S01]  /*0630*/  LEA R142, R142, UR4, 0x1 ;  /* 0x000000048e8e7c11 */ /* 0x000fe2000f8e08ff */
[----:B--234-:R-:W-:-:S06]  /*0640*/  UMOV UR4, URZ ;  /* 0x000000ff00047c82 */ /* 0x01cfcc0008000000 */
.L_x_1508:
[----:B-1----:R-:W1:Y:S01]  /*0650*/  LDC.64 R10, c[0x0][0x478] ;  /* 0x00011e00ff0a7b82 */ /* 0x002e620000000a00 */
        /* <DEDUP_REMOVED lines=9> */
[----:B---3--:R-:W-:Y:S01]  /*06f0*/  ISETP.NE.U32.AND P3, PT, R4, RZ, PT ;  /* 0x000000ff0400720c */ /* 0x008fe20003f65070 */
[----:B--2---:R-:W-:Y:S01]  /*0700*/  IMAD.SHL.U32 R13, R8, 0x4, RZ ;  /* 0x00000004080d7824 */ /* 0x004fe200078e00ff */
[----:B------:R-:W-:-:S03]  /*0710*/  ISETP.NE.U32.AND P2, PT, R4, RZ, PT ;  /* 0x000000ff0400720c */ /* 0x000fc60003f45070 */
[----:B------:R-:W2:Y:S01]  /*0720*/  LDC.64 R6, c[0x0][0x468] ;  /* 0x00011a00ff067b82 */ /* 0x000ea20000000a00 */
[----:B------:R-:W-:Y:S02]  /*0730*/  SHF.R.U32.HI R14, RZ, 0x1e, R8 ;  /* 0x0000001eff0e7819 */ /* 0x000fe40000011608 */
[----:B------:R-:W-:Y:S02]  /*0740*/  @P5 IADD3 R22, P1, PT, R13, UR6, RZ ;  /* 0x000000060d165c10 */ /* 0x000fe4000ff3e0ff */
[----:B------:R-:W-:Y:S02]  /*0750*/  ISETP.NE.AND.EX P3, PT, R5, RZ, PT, P3 ;  /* 0x000000ff0500720c */ /* 0x000fe40003f65330 */
[----:B------:R-:W-:Y:S02]  /*0760*/  @P4 IADD3 R18, P0, PT, R13, R10, RZ ;  /* 0x0000000a0d124210 */ /* 0x000fe40007f1e0ff */
[----:B------:R-:W-:Y:S02]  /*0770*/  ISETP.NE.AND.EX P2, PT, R5, RZ, PT, P2 ;  /* 0x000000ff0500720c */ /* 0x000fe40003f45320 */
[C---:B------:R-:W-:Y:S01]  /*0780*/  @P5 IADD3.X R23, PT, PT, R14.reuse, UR7, RZ, P1, !PT ;  /* 0x000000070e175c10 */ /* 0x040fe20008ffe4ff */
[----:B------:R-:W-:Y:S01]  /*0790*/  @P4 IMAD.X R19, R14, 0x1, R11, P0 ;  /* 0x000000010e134824 */ /* 0x000fe200000e060b */
[----:B------:R-:W3:Y:S01]  /*07a0*/  @!P4 LDC.64 R4, c[0x0][0x488] ;  /* 0x00012200ff04cb82 */ /* 0x000ee20000000a00 */
[----:B------:R-:W-:-:S02]  /*07b0*/  IMAD.MOV.U32 R20, RZ, RZ, -0x1 ;  /* 0xffffffffff147424 */ /* 0x000fc400078e00ff */
[----:B----4-:R-:W-:Y:S01]  /*07c0*/  IMAD.WIDE.U32 R16, R8, 0x4, R16 ;  /* 0x0000000408107825 */ /* 0x010fe200078e0010 */
[----:B------:R-:W4:Y:S04]  /*07d0*/  @P5 LDG.E R177, desc[UR22][R22.64] ;  /* 0x0000001616b15981 */ /* 0x000f28000c1e1900 */
[----:B------:R-:W4:Y:S04]  /*07e0*/  @P4 LDG.E R176, desc[UR22][R18.64] ;  /* 0x0000001612b04981 */ /* 0x000f28000c1e1900 */
[----:B-----5:R3:W5:Y:S04]  /*07f0*/  @P3 LDG.E R20, desc[UR22][R16.64] ;  /* 0x0000001610143981 */ /* 0x020768000c1e1900 */
[----:B------:R3:W5:Y:S01]  /*0800*/  @P2 LDG.E R3, desc[UR22][R16.64+0x4] ;  /* 0x0000041610032981 */ /* 0x000762000c1e1900 */
[----:B-1----:R-:W-:Y:S01]  /*0810*/  ISETP.NE.AND P5, PT, R9, RZ, PT ;  /* 0x000000ff0900720c */ /* 0x002fe20003fa5270 */
[----:B------:R-:W-:Y:S01]  /*0820*/  IMAD.MOV.U32 R178, RZ, RZ, -0x1 ;  /* 0xffffffffffb27424 */ /* 0x000fe200078e00ff */
[----:B--2---:R-:W-:Y:S01]  /*0830*/  ISETP.EQ.U32.AND P1, PT, R6, RZ, PT ;  /* 0x000000ff0600720c */ /* 0x004fe20003f22070 */
[----:B------:R-:W1:Y:S01]  /*0840*/  @!P4 LDC R9, c[0x0][0x43c] ;  /* 0x00010f00ff09cb82 */ /* 0x000e620000000800 */
[----:B------:R-:W-:-:S02]  /*0850*/  IADD3 R10, P0, PT, R13, R6, RZ ;  /* 0x000000060d0a7210 */ /* 0x000fc40007f1e0ff */
[----:B------:R-:W-:-:S03]  /*0860*/  ISETP.EQ.OR.EX P1, PT, R7, RZ, !P5, P1 ;  /* 0x000000ff0700720c */ /* 0x000fc60006f22710 */
[----:B------:R-:W-:Y:S02]  /*0870*/  IMAD.X R11, R14, 0x1, R7, P0 ;  /* 0x000000010e0b7824 */ /* 0x000fe400000e0607 */
[----:B------:R-:W2:Y:S08]  /*0880*/  @!P2 LDC R179, c[0x0][0x434] ;  /* 0x00010d00ffb3ab82 */ /* 0x000eb00000000800 */
[----:B------:R1:W5:Y:S01]  /*0890*/  @!P1 LDG.E R178, desc[UR22][R10.64] ;  /* 0x000000160ab29981 */ /* 0x000362000c1e1900 */
[----:B------:R-:W-:-:S02]  /*08a0*/  ISETP.NE.U32.AND P1, PT, R6, RZ, PT ;  /* 0x000000ff0600720c */ /* 0x000fc40003f25070 */
[----:B---3--:R-:W-:Y:S02]  /*08b0*/  @!P4 ISETP.NE.U32.AND P0, PT, R4, RZ, PT ;  /* 0x000000ff0400c20c */ /* 0x008fe40003f05070 */
[----:B------:R-:W-:Y:S02]  /*08c0*/  ISETP.NE.AND.EX P1, PT, R7, RZ, PT, P1 ;  /* 0x000000ff0700720c */ /* 0x000fe40003f25310 */
[----:B------:R-:W-:-:S04]  /*08d0*/  @!P4 ISETP.NE.AND.EX P0, PT, R5, RZ, PT, P0 ;  /* 0x000000ff0500c20c */ /* 0x000fc80003f05300 */
[----:B-1----:R-:W-:Y:S01]  /*08e0*/  @!P4 SEL R9, R9, RZ, P0 ;  /* 0x000000ff0909c207 */ /* 0x002fe20000000000 */
[----:B----4-:R-:W-:-:S06]  /*08f0*/  @P4 IMAD.IADD R176, R176, 0x1, -R177 ;  /* 0x00000001b0b04824 */ /* 0x010fcc00078e0ab1 */
[----:B--2---:R-:W-:Y:S05]  /*0900*/  @!P1 BRA `(.L_x_1451) ;  /* 0x00000000000c9947 */ /* 0x004fea0003800000 */
[----:B------:R-:W2:Y:S02]  /*0910*/  @P5 LDG.E R5, desc[UR22][R10.64+0x4] ;  /* 0x000004160a055981 */ /* 0x000ea4000c1e1900 */
[----:B--2--5:R-:W-:-:S06]  /*0920*/  @P5 IADD3 R12, PT, PT, R5, -R178, RZ ;  /* 0x800000b2050c5210 */ /* 0x024fcc0007ffe0ff */
[----:B------:R1:W5:Y:S02]  /*0930*/  @!P5 LDG.E R12, desc[UR22][R10.64] ;  /* 0x000000160a0cd981 */ /* 0x000364000c1e1900 */
.L_x_1451:
[----:B------:R-:W-:Y:S01]  /*0940*/  IMAD.SHL.U32 R13, R152, 0x80, RZ ;  /* 0x00000080980d7824 */ /* 0x000fe200078e00ff */
[----:B-----5:R-:W-:Y:S01]  /*0950*/  @!P4 IADD3 R176, PT, PT, R9, R12, -R177 ;  /* 0x0000000c09b0c210 */ /* 0x020fe20007ffe8b1 */
[----:B------:R-:W-:-:S03]  /*0960*/  @P2 IMAD.IADD R179, R3, 0x1, -R20 ;  /* 0x0000000103b32824 */ /* 0x000fc600078e0a14 */
[----:B------:R-:W-:-:S13]  /*0970*/  ISETP.GT.AND P0, PT, R176, R13, PT ;  /* 0x0000000db000720c */ /* 0x000fda0003f04270 */
[----:B------:R-:W-:Y:S05]  /*0980*/  @!P0 BRA `(.L_x_1452) ;  /* 0x0000009800fc8947 */ /* 0x000fea0003800000 */
[----:B-1----:R-:W1:Y:S01]  /*0990*/  LDC R10, c[0x0][0x504] ;  /* 0x00014100ff0a7b82 */ /* 0x002e620000000800 */
[----:B------:R-:W-:Y:S01]  /*09a0*/  ISETP.NE.AND P4, PT, R20, -0x1, PT ;  /* 0xffffffff1400780c */ /* 0x000fe20003f85270 */
[----:B------:R-:W-:Y:S01]  /*09b0*/  VIADD R12, R179, 0x7f ;  /* 0x0000007fb30c7836 */ /* 0x000fe20000000000 */
[----:B------:R-:W-:Y:S02]  /*09c0*/  IADD3 R3, PT, PT, R13, 0x80, R179 ;  /* 0x000000800d037810 */ /* 0x000fe40007ffe0b3 */
[----:B------:R-:W-:Y:S02]  /*09d0*/  ISETP.NE.AND P2, PT, R178, -0x1, PT ;  /* 0xffffffffb200780c */ /* 0x000fe40003f45270 */
[----:B------:R-:W-:-:S04]  /*09e0*/  SHF.R.S32.HI R9, RZ, 0x1f, R12 ;  /* 0x0000001fff097819 */ /* 0x000fc8000001140c */
[----:B------:R-:W-:-:S03]  /*09f0*/  LEA.HI R9, R9, R12, RZ, 0x7 ;  /* 0x0000000c09097211 */ /* 0x000fc600078f38ff */
[----:B------:R-:W2:Y:S08]  /*0a00*/  @!P4 LDC.64 R6, c[0x0][0x398] ;  /* 0x0000e600ff06cb82 */ /* 0x000eb00000000a00 */
[----:B------:R-:W3:Y:S01]  /*0a10*/  @P4 LDC.64 R4, c[0x0][0x3b0] ;  /* 0x0000ec00ff044b82 */ /* 0x000ee20000000a00 */
[----:B-1----:R-:W-:-:S05]  /*0a20*/  IADD3 R10, PT, PT, R3, R10, -R176 ;  /* 0x0000000a030a7210 */ /* 0x002fca0007ffe8b0 */
[----:B------:R-:W-:-:S05]  /*0a30*/  VIADD R10, R10, 0x7f ;  /* 0x0000007f0a0a7836 */ /* 0x000fca0000000000 */
[----:B------:R-:W-:-:S04]  /*0a40*/  SHF.R.S32.HI R19, RZ, 0x1f, R10 ;  /* 0x0000001fff137819 */ /* 0x000fc8000001140a */
[----:B------:R-:W-:Y:S01]  /*0a50*/  LEA.HI R19, R19, R10, RZ, 0x7 ;  /* 0x0000000a13137211 */ /* 0x000fe200078f38ff */
[C---:B--2---:R-:W-:Y:S01]  /*0a60*/  @!P4 IMAD.WIDE.U32 R28, R8.reuse, R6, RZ ;  /* 0x00000006081cc225 */ /* 0x044fe200078e00ff */
[----:B------:R-:W-:Y:S02]  /*0a70*/  SHF.R.S32.HI R6, RZ, 0x7, R9 ;  /* 0x00000007ff067819 */ /* 0x000fe40000011409 */
        /* <DEDUP_REMOVED lines=20> */
.L_x_1453:
[----:B------:R-:W1:Y:S01]  /*0bc0*/  LDCU.64 UR14, c[0x0][0x3b8] ;  /* 0x00007700ff0e77ac */ /* 0x000e620008000a00 */
[----:B------:R-:W-:-:S05]  /*0bd0*/  IADD3 R4, PT, PT, R177, R178, RZ ;  /* 0x000000b2b1047210 */ /* 0x000fca0007ffe0ff */
[C---:B-1----:R-:W-:Y:S02]  /*0be0*/  IMAD R14, R4.reuse, UR15, RZ ;  /* 0x0000000f040e7c24 */ /* 0x042fe4000f8e02ff */
[----:B------:R-:W-:-:S05]  /*0bf0*/  IMAD.WIDE.U32 R4, R4, UR14, RZ ;  /* 0x0000000e04047c25 */ /* 0x000fca000f8e00ff */
[----:B------:R-:W-:Y:S02]  /*0c00*/  IADD3 R14, PT, PT, R5, R14, RZ ;  /* 0x0000000e050e7210 */ /* 0x000fe40007ffe0ff */
[----:B------:R-:W-:-:S07]  /*0c10*/  MOV R16, R4 ;  /* 0x0000000400107202 */ /* 0x000fce0000000f00 */
.L_x_1454:
        /* <DEDUP_REMOVED lines=39> */
.L_x_1455:
[----:B------:R-:W1:Y:S01]  /*0e90*/  LDCU.64 UR12, c[0x0][0x3c0] ;  /* 0x00007800ff0c77ac */ /* 0x000e620008000a00 */
[----:B------:R-:W-:-:S05]  /*0ea0*/  IADD3 R4, PT, PT, R177, R178, RZ ;  /* 0x000000b2b1047210 */ /* 0x000fca0007ffe0ff */
[C---:B-1----:R-:W-:Y:S02]  /*0eb0*/  IMAD R15, R4.reuse, UR13, RZ ;  /* 0x0000000d040f7c24 */ /* 0x042fe4000f8e02ff */
[----:B------:R-:W-:-:S05]  /*0ec0*/  IMAD.WIDE.U32 R4, R4, UR12, RZ ;  /* 0x0000000c04047c25 */ /* 0x000fca000f8e00ff */
[----:B------:R-:W-:Y:S02]  /*0ed0*/  IADD3 R15, PT, PT, R5, R15, RZ ;  /* 0x0000000f050f7210 */ /* 0x000fe40007ffe0ff */
[----:B------:R-:W-:-:S07]  /*0ee0*/  MOV R18, R4 ;  /* 0x0000000400127202 */ /* 0x000fce0000000f00 */
.L_x_1456:
        /* <DEDUP_REMOVED lines=11> */
[----:B------:R-:W1:Y:S02]  /*0fa0*/  LDCU UR8, c[0x0][0x444] ;  /* 0x00008880ff0877ac */ /* 0x000e640008000800 */
[----:B-1----:R-:W-:Y:S01]  /*0fb0*/  USHF.R.S32.HI UR9, URZ, 0x1f, UR8 ;  /* 0x0000001fff097899 */ /* 0x002fe20008011408 */
[----:B------:R-:W-:Y:S01]  /*0fc0*/  IMAD.WIDE.U32 R30, R8, UR8, RZ ;  /* 0x00000008081e7c25 */ /* 0x000fe2000f8e00ff */
[----:B------:R-:W-:-:S04]  /*0fd0*/  USHF.R.S32.HI UR8, URZ, 0x1f, UR21 ;  /* 0x0000001fff087899 */ /* 0x000fc80008011415 */
[----:B------:R-:W-:Y:S02]  /*0fe0*/  IMAD R5, R8, UR9, RZ ;  /* 0x0000000908057c24 */ /* 0x000fe4000f8e02ff */
[----:B------:R-:W-:-:S03]  /*0ff0*/  IMAD.WIDE.U32 R26, R30, R9, RZ ;  /* 0x000000091e1a7225 */ /* 0x000fc600078e00ff */
[----:B------:R-:W-:Y:S02]  /*1000*/  IADD3 R4, PT, PT, R31, R5, RZ ;  /* 0x000000051f047210 */ /* 0x000fe40007ffe0ff */
[----:B------:R-:W-:-:S03]  /*1010*/  SHF.R.S32.HI R5, RZ, 0x1f, R9 ;  /* 0x0000001fff057819 */ /* 0x000fc60000011409 */
        /* <DEDUP_REMOVED lines=8> */
.L_x_1457:
[-C--:B------:R-:W-:Y:S02]  /*10a0*/  IMAD R32, R23, R20.reuse, RZ ;  /* 0x0000001417207224 */ /* 0x080fe400078e02ff */
[----:B------:R-:W-:-:S05]  /*10b0*/  IMAD.WIDE.U32 R30, R22, R20, RZ ;  /* 0x00000014161e7225 */ /* 0x000fca00078e00ff */
[----:B------:R-:W-:-:S07]  /*10c0*/  IADD3 R32, PT, PT, R31, R32, RZ ;  /* 0x000000201f207210 */ /* 0x000fce0007ffe0ff */
.L_x_1458:
        /* <DEDUP_REMOVED lines=20> */
.L_x_1459:
[----:B------:R-:W1:Y:S01]  /*1210*/  LDC R22, c[0x0][0x434] ;  /* 0x00010d00ff167b82 */ /* 0x000e620000000800 */
[----:B------:R-:W-:-:S04]  /*1220*/  IMAD R5, R8, R9, R148 ;  /* 0x0000000908057224 */ /* 0x000fc800078e0294 */
[----:B-1----:R-:W-:-:S03]  /*1230*/  IMAD R22, R5, R22, RZ ;  /* 0x0000001605167224 */ /* 0x002fc600078e02ff */
.L_x_1460:
        /* <DEDUP_REMOVED lines=11> */
.L_x_1461:
[----:B------:R-:W1:Y:S01]  /*12f0*/  LDC R26, c[0x0][0x444] ;  /* 0x00011100ff1a7b82 */ /* 0x000e620000000800 */
[----:B------:R-:W-:-:S04]  /*1300*/  IMAD R5, R8, R9, R148 ;  /* 0x0000000908057224 */ /* 0x000fc800078e0294 */
[----:B-1----:R-:W-:-:S07]  /*1310*/  IMAD R26, R5, R26, RZ ;  /* 0x0000001a051a7224 */ /* 0x002fce00078e02ff */
.L_x_1462:
        /* <DEDUP_REMOVED lines=10> */
[----:B------:R-:W-:Y:S01]  /*13c0*/  BSSY.RECONVERGENT B1, `(.L_x_1452) ;  /* 0x000091b000017945 */ /* 0x000fe20003800200 */
[----:B------:R-:W-:Y:S01]  /*13d0*/  IMAD.X R35, RZ, RZ, R7, P0 ;  /* 0x000000ffff237224 */ /* 0x000fe200000e0607 */
[----:B------:R-:W-:-:S05]  /*13e0*/  IADD3 R30, P1, P0, R36, R30, R27 ;  /* 0x0000001e241e7210 */ /* 0x000fca000783e01b */
[----:B------:R-:W3:Y:S01]  /*13f0*/  LDC.64 R184, c[0x0][0x420] ;  /* 0x00010800ffb87b82 */ /* 0x000ee20000000a00 */
[----:B-1----:R-:W-:Y:S01]  /*1400*/  IMAD R6, R21, UR8, RZ ;  /* 0x0000000815067c24 */ /* 0x002fe2000f8e02ff */
[----:B------:R-:W-:Y:S01]  /*1410*/  USHF.L.U64.HI UR21, UR8, 0x6, UR9 ;  /* 0x0000000608157899 */ /* 0x000fe20008010209 */
[----:B------:R-:W-:Y:S01]  /*1420*/  IMAD.WIDE.U32 R34, R25, UR8, R34 ;  /* 0x0000000819227c25 */ /* 0x000fe2000f8e0022 */
[----:B------:R-:W-:-:S03]  /*1430*/  USHF.L.U32 UR24, UR8, 0x6, URZ ;  /* 0x0000000608187899 */ /* 0x000fc600080006ff */
[----:B------:R-:W-:Y:S02]  /*1440*/  IMAD R7, R25, UR9, R6 ;  /* 0x0000000919077c24 */ /* 0x000fe4000f8e0206 */
[----:B------:R-:W-:Y:S02]  /*1450*/  IMAD.MOV.U32 R36, RZ, RZ, R34 ;  /* 0x000000ffff247224 */ /* 0x000fe400078e0022 */
[----:B------:R-:W-:Y:S02]  /*1460*/  IMAD.IADD R37, R35, 0x1, R7 ;  /* 0x0000000123257824 */ /* 0x000fe400078e0207 */
[----:B------:R-:W1:Y:S01]  /*1470*/  LDC.64 R6, c[0x0][0x5f8] ;  /* 0x00017e00ff067b82 */ /* 0x000e620000000a00 */
[----:B--2---:R-:W-:Y:S02]  /*1480*/  IMAD R34, R21, R4, RZ ;  /* 0x0000000415227224 */ /* 0x004fe400078e02ff */
[----:B------:R-:W-:Y:S01]  /*1490*/  IMAD.MOV.U32 R21, RZ, RZ, RZ ;  /* 0x000000ffff157224 */ /* 0x000fe200078e00ff */
[----:B----4-:R-:W-:Y:S01]  /*14a0*/  IADD3 R174, PT, PT, R3, -R174, -R176 ;  /* 0x800000ae03ae7210 */ /* 0x010fe20007ffe8b0 */
[----:B------:R-:W-:-:S02]  /*14b0*/  IMAD R34, R25, R5, R34 ;  /* 0x0000000519227224 */ /* 0x000fc400078e0222 */
[----:B------:R-:W-:Y:S01]  /*14c0*/  IMAD.WIDE.U32 R38, R25, R4, R20 ;  /* 0x0000000419267225 */ /* 0x000fe200078e0014 */
[----:B------:R-:W-:Y:S02]  /*14d0*/  SHF.R.S32.HI R25, RZ, 0x1f, R27 ;  /* 0x0000001fff197819 */ /* 0x000fe4000001141b */
[----:B-----5:R-:W-:Y:S01]  /*14e0*/  LOP3.LUT R180, R167, 0x1f, RZ, 0xc0, !PT ;  /* 0x0000001fa7b47812 */ /* 0x020fe200078ec0ff */
[----:B------:R-:W-:Y:S01]  /*14f0*/  IMAD.WIDE.U32 R36, R148, UR10, R36 ;  /* 0x0000000a94247c25 */ /* 0x000fe2000f8e0024 */
[----:B------:R-:W-:Y:S02]  /*1500*/  IADD3 R28, P3, PT, R28, R38, RZ ;  /* 0x000000261c1c7210 */ /* 0x000fe40007f7e0ff */
[----:B------:R-:W-:Y:S01]  /*1510*/  IADD3.X R23, PT, PT, R23, R32, R25, P1, P0 ;  /* 0x0000002017177210 */ /* 0x000fe20000fe0419 */
[C---:B------:R-:W-:Y:S01]  /*1520*/  IMAD R33, R148.reuse, UR11, R37 ;  /* 0x0000000b94217c24 */ /* 0x040fe2000f8e0225 */
[----:B------:R-:W-:Y:S01]  /*1530*/  IADD3.X R29, PT, PT, R17, R39, R34, P3, !PT ;  /* 0x00000027111d7210 */ /* 0x000fe20001ffe422 */
[----:B------:R-:W-:Y:S01]  /*1540*/  IMAD.MOV.U32 R32, RZ, RZ, R36 ;  /* 0x000000ffff207224 */ /* 0x000fe200078e0024 */
[----:B---3--:R-:W-:Y:S01]  /*1550*/  SHF.R.U32.HI R17, RZ, 0x2, R24 ;  /* 0x00000002ff117819 */ /* 0x008fe20000011618 */
[----:B------:R-:W2:Y:S01]  /*1560*/  LDCU.64 UR10, c[0x0][0x550] ;  /* 0x0000aa00ff0a77ac */ /* 0x000ea20008000a00 */
[----:B------:R-:W-:Y:S01]  /*1570*/  SHF.R.U32.HI R27, RZ, 0x5, R167 ;  /* 0x00000005ff1b7819 */ /* 0x000fe200000116a7 */
[----:B------:R-:W-:-:S04]  /*1580*/  IMAD.WIDE.U32 R28, R148, UR16, R28 ;  /* 0x00000010941c7c25 */ /* 0x000fc8000f8e001c */
[----:B-1----:R-:W-:-:S04]  /*1590*/  IMAD.WIDE.U32 R24, R6, UR19, RZ ;  /* 0x0000001306187c25 */ /* 0x002fc8000f8e00ff */
[----:B------:R-:W-:Y:S01]  /*15a0*/  IMAD R29, R148, UR17, R29 ;  /* 0x00000011941d7c24 */ /* 0x000fe2000f8e021d */
[----:B------:R-:W1:Y:S01]  /*15b0*/  LDCU.64 UR16, c[0x0][0x380] ;  /* 0x00007000ff1077ac */ /* 0x000e620008000a00 */
[----:B------:R-:W-:Y:S01]  /*15c0*/  IMAD R6, R7, UR19, R25 ;  /* 0x0000001307067c24 */ /* 0x000fe2000f8e0219 */
[----:B------:R-:W-:Y:S01]  /*15d0*/  SEL R24, R24, RZ, P4 ;  /* 0x000000ff18187207 */ /* 0x000fe20002000000 */
[----:B------:R-:W-:Y:S02]  /*15e0*/  VIADD R7, R174, 0xffffff80 ;  /* 0xffffff80ae077836 */ /* 0x000fe40000000000 */
[----:B------:R-:W-:Y:S01]  /*15f0*/  IMAD.WIDE.U32 R32, R17, UR8, R32 ;  /* 0x0000000811207c25 */ /* 0x000fe2000f8e0020 */
[----:B------:R-:W-:Y:S02]  /*1600*/  SEL R6, R6, RZ, P4 ;  /* 0x000000ff06067207 */ /* 0x000fe40002000000 */
[----:B------:R-:W-:Y:S01]  /*1610*/  SHF.R.S32.HI R156, RZ, 0x1f, R7 ;  /* 0x0000001fff9c7819 */ /* 0x000fe20000011407 */
[----:B------:R-:W-:Y:S01]  /*1620*/  IMAD R27, R165, R27, R180 ;  /* 0x0000001ba51b7224 */ /* 0x000fe200078e02b4 */
[----:B--2---:R-:W-:Y:S01]  /*1630*/  LEA R162, P3, R32, UR10, 0x1 ;  /* 0x0000000a20a27c11 */ /* 0x004fe2000f8608ff */
[C---:B------:R-:W-:Y:S01]  /*1640*/  IMAD R163, R17.reuse, UR9, R33 ;  /* 0x0000000911a37c24 */ /* 0x040fe2000f8e0221 */
[----:B------:R-:W2:Y:S01]  /*1650*/  LDCU.64 UR8, c[0x0][0x570] ;  /* 0x0000ae00ff0877ac */ /* 0x000ea20008000a00 */
[----:B------:R-:W-:Y:S01]  /*1660*/  LEA.HI R156, R156, R7, RZ, 0x7 ;  /* 0x000000079c9c7211 */ /* 0x000fe200078f38ff */
[----:B------:R-:W-:Y:S01]  /*1670*/  IMAD.WIDE.U32 R28, R17, R4, R28 ;  /* 0x00000004111c7225 */ /* 0x000fe200078e001c */
[----:B------:R-:W-:-:S02]  /*1680*/  IADD3 R30, P1, P0, R27, R30, R24 ;  /* 0x0000001e1b1e7210 */ /* 0x000fc4000783e018 */
[----:B------:R-:W-:Y:S01]  /*1690*/  SHF.R.S32.HI R27, RZ, 0x1f, R27 ;  /* 0x0000001fff1b7819 */ /* 0x000fe2000001141b */
[----:B------:R-:W3:Y:S01]  /*16a0*/  LDC.64 R24, c[0x0][0x5e8] ;  /* 0x00017a00ff187b82 */ /* 0x000ee20000000a00 */
[----:B------:R-:W-:Y:S01]  /*16b0*/  SHF.R.S32.HI R156, RZ, 0x7, R156 ;  /* 0x00000007ff9c7819 */ /* 0x000fe2000001149c */
[----:B------:R-:W-:Y:S01]  /*16c0*/  IMAD R161, R17, R5, R29 ;  /* 0x0000000511a17224 */ /* 0x000fe200078e021d */
[----:B------:R-:W-:Y:S01]  /*16d0*/  IADD3.X R6, PT, PT, R27, R23, R6, P1, P0 ;  /* 0x000000171b067210 */ /* 0x000fe20000fe0406 */
[----:B------:R-:W-:Y:S01]  /*16e0*/  IMAD.SHL.U32 R27, R165, 0x80, RZ ;  /* 0x00000080a51b7824 */ /* 0x000fe200078e00ff */
[C---:B-1----:R-:W-:Y:S01]  /*16f0*/  LEA R160, P1, R28.reuse, UR16, 0x1 ;  /* 0x000000101ca07c11 */ /* 0x042fe2000f8208ff */
[----:B------:R-:W-:Y:S01]  /*1700*/  IMAD R23, R175, 0x80, R26 ;  /* 0x00000080af177824 */ /* 0x000fe200078e021a */
[----:B------:R-:W-:Y:S02]  /*1710*/  VIMNMX R156, PT, PT, RZ, R156, !PT ;  /* 0x0000009cff9c7248 */ /* 0x000fe40007fe0100 */
[----:B------:R-:W-:-:S02]  /*1720*/  LEA.HI.X R161, R28, UR17, R161, 0x1, P1 ;  /* 0x000000111ca17c11 */ /* 0x000fc400088f0ca1 */
[----:B------:R-:W-:Y:S02]  /*1730*/  IADD3 R7, P0, PT, R27, R30, RZ ;  /* 0x0000001e1b077210 */ /* 0x000fe40007f1e0ff */
[----:B------:R-:W-:Y:S02]  /*1740*/  ISETP.GT.AND P1, PT, R19, R156, PT ;  /* 0x0000009c1300720c */ /* 0x000fe40003f24270 */
[----:B------:R-:W-:Y:S02]  /*1750*/  LEA.HI.X.SX32 R6, R27, R6, 0x1, P0 ;  /* 0x000000061b067211 */ /* 0x000fe400000f0eff */
[C---:B--2---:R-:W-:Y:S02]  /*1760*/  LEA R182, P0, R7.reuse, UR8, 0x2 ;  /* 0x0000000807b67c11 */ /* 0x044fe4000f8010ff */
[----:B------:R-:W-:Y:S02]  /*1770*/  LEA.HI.X R163, R32, UR11, R163, 0x1, P3 ;  /* 0x0000000b20a37c11 */ /* 0x000fe400098f0ca3 */
[----:B------:R-:W-:Y:S01]  /*1780*/  LEA.HI.X R183, R7, UR9, R6, 0x2, P0 ;  /* 0x0000000907b77c11 */ /* 0x000fe200080f1406 */
[----:B------:R-:W-:Y:S01]  /*1790*/  IMAD R7, R175, 0x80, R22 ;  /* 0x00000080af077824 */ /* 0x000fe200078e0216 */
[----:B------:R-:W-:Y:S01]  /*17a0*/  IADD3 R6, P0, PT, R17, 0x40, RZ ;  /* 0x0000004011067810 */ /* 0x000fe20007f1e0ff */
[----:B---3--:R-:W-:Y:S01]  /*17b0*/  IMAD.WIDE R158, R23, 0x4, R24 ;  /* 0x00000004179e7825 */ /* 0x008fe200078e0218 */
[----:B------:R-:W-:-:S02]  /*17c0*/  SHF.L.U64.HI R22, R4, 0x6, R5 ;  /* 0x0000000604167819 */ /* 0x000fc40000010205 */
[----:B------:R-:W-:Y:S01]  /*17d0*/  LEA.HI R19, R167, 0x40, RZ, 0x1e ;  /* 0x00000040a7137811 */ /* 0x000fe200078ff0ff */
[----:B------:R-:W-:Y:S02]  /*17e0*/  IMAD.SHL.U32 R5, R4, 0x40, RZ ;  /* 0x0000004004057824 */ /* 0x000fe400078e00ff */
        /* <DEDUP_REMOVED lines=14> */
.L_x_1464:
[----:B------:R-:W1:Y:S01]  /*18d0*/  LDCU.64 UR12, c[0x0][0x5c0] ;  /* 0x0000b800ff0c77ac */ /* 0x000e620008000a00 */
[----:B------:R-:W-:-:S05]  /*18e0*/  IADD3 R3, PT, PT, R177, R178, RZ ;  /* 0x000000b2b1037210 */ /* 0x000fca0007ffe0ff */
[C---:B-1----:R-:W-:Y:S02]  /*18f0*/  IMAD R5, R3.reuse, UR13, RZ ;  /* 0x0000000d03057c24 */ /* 0x042fe4000f8e02ff */
[----:B------:R-:W-:-:S05]  /*1900*/  IMAD.WIDE.U32 R10, R3, UR12, RZ ;  /* 0x0000000c030a7c25 */ /* 0x000fca000f8e00ff */
[----:B------:R-:W-:Y:S02]  /*1910*/  IADD3 R3, PT, PT, R11, R5, RZ ;  /* 0x000000050b037210 */ /* 0x000fe40007ffe0ff */
.L_x_1465:
        /* <DEDUP_REMOVED lines=11> */
.L_x_1466:
[----:B------:R-:W1:Y:S01]  /*19d0*/  LDCU.64 UR10, c[0x0][0x5c8] ;  /* 0x0000b900ff0a77ac */ /* 0x000e620008000a00 */
[----:B------:R-:W-:-:S05]  /*19e0*/  IADD3 R177, PT, PT, R177, R178, RZ ;  /* 0x000000b2b1b17210 */ /* 0x000fca0007ffe0ff */
[C---:B-1----:R-:W-:Y:S02]  /*19f0*/  IMAD R5, R177.reuse, UR11, RZ ;  /* 0x0000000bb1057c24 */ /* 0x042fe4000f8e02ff */
[----:B------:R-:W-:-:S05]  /*1a00*/  IMAD.WIDE.U32 R14, R177, UR10, RZ ;  /* 0x0000000ab10e7c25 */ /* 0x000fca000f8e00ff */
[----:B------:R-:W-:Y:S02]  /*1a10*/  IADD3 R5, PT, PT, R15, R5, RZ ;  /* 0x000000050f057210 */ /* 0x000fe40007ffe0ff */
.L_x_1467:
        /* <DEDUP_REMOVED lines=32> */
.L_x_1469:
[----:B------:R-:W-:Y:S05]  /*1c20*/  BSYNC.RECONVERGENT B0 ;  /* 0x0000000000007941 */ /* 0x000fea0003800200 */
.L_x_1468:
        /* <DEDUP_REMOVED lines=26> */
.L_x_1463:
        /* <DEDUP_REMOVED lines=16> */
.L_x_1473:
[----:B------:R2:W-:Y:S01]  /*1ed0*/  STS.128 [R150+0x4000], RZ ;  /* 0x004000ff96007388 */ /* 0x0005e20000000c00 */
[----:B------:R-:W-:Y:S05]  /*1ee0*/  BRA `(.L_x_1474) ;  /* 0x0000000000047947 */ /* 0x000fea0003800000 */
.L_x_1472:
[----:B------:R3:W-:Y:S02]  /*1ef0*/  STS.128 [R150+0x4000], RZ ;  /* 0x004000ff96007388 */ /* 0x0007e40000000c00 */
.L_x_1474:
[----:B------:R-:W-:Y:S05]  /*1f00*/  BSYNC.RECONVERGENT B0 ;  /* 0x0000000000007941 */ /* 0x000fea0003800200 */
.L_x_1471:
        /* <DEDUP_REMOVED lines=17> */
.L_x_1476:
[----:B------:R-:W-:Y:S05]  /*2020*/  BSYNC.RECONVERGENT B0 ;  /* 0x0000000000007941 */ /* 0x000fea0003800200 */
.L_x_1475:
        /* <DEDUP_REMOVED lines=11> */
.L_x_1479:
[----:B------:R1:W-:Y:S01]  /*20e0*/  STS.128 [R173], RZ ;  /* 0x000000ffad007388 */ /* 0x0003e20000000c00 */
[----:B------:R-:W-:Y:S05]  /*20f0*/  BRA `(.L_x_1480) ;  /* 0x0000000000047947 */ /* 0x000fea0003800000 */
.L_x_1478:
[----:B------:R1:W-:Y:S02]  /*2100*/  STS.128 [R173], RZ ;  /* 0x000000ffad007388 */ /* 0x0003e40000000c00 */
.L_x_1480:
[----:B------:R-:W-:Y:S05]  /*2110*/  BSYNC.RECONVERGENT B0 ;  /* 0x0000000000007941 */ /* 0x000fea0003800200 */
.L_x_1477:
[C---:B------:R-:W-:Y:S01]  /*2120*/  VIADD R27, R146.reuse, 0x8 ;  /* 0x00000008921b7836 */ /* 0x040fe20000000000 */
[C---:B------:R-:W-:Y:S01]  /*2130*/  LOP3.LUT R25, R146.reuse, 0x40, RZ, 0xfc, !PT ;  /* 0x0000004092197812 */ /* 0x040fe200078efcff */
[C---:B------:R-:W-:Y:S01]  /*2140*/  VIADD R23, R146.reuse, 0x48 ;  /* 0x0000004892177836 */ /* 0x040fe20000000000 */
[CC--:B------:R-:W-:Y:S01]  /*2150*/  ISETP.GE.AND P3, PT, R146.reuse, R24.reuse, PT ;  /* 0x000000189200720c */ /* 0x0c0fe20003f66270 */
        /* <DEDUP_REMOVED lines=25> */
.L_x_1482:
[----:B------:R-:W-:Y:S05]  /*22f0*/  BSYNC.RECONVERGENT B0 ;  /* 0x0000000000007941 */ /* 0x000fea0003800200 */
.L_x_1481:
        /* <DEDUP_REMOVED lines=29> */
.L_x_1485:
[----:B------:R1:W-:Y:S01]  /*24d0*/  STS.128 [R150+0x6000], RZ ;  /* 0x006000ff96007388 */ /* 0x0003e20000000c00 */
[----:B------:R-:W-:Y:S05]  /*24e0*/  BRA `(.L_x_1486) ;  /* 0x0000000000047947 */ /* 0x000fea0003800000 */
.L_x_1484:
[----:B------:R1:W-:Y:S02]  /*24f0*/  STS.128 [R150+0x6000], RZ ;  /* 0x006000ff96007388 */ /* 0x0003e40000000c00 */
.L_x_1486:
[----:B------:R-:W-:Y:S05]  /*2500*/  BSYNC.RECONVERGENT B0 ;  /* 0x0000000000007941 */ /* 0x000fea0003800200 */
.L_x_1483:
        /* <DEDUP_REMOVED lines=16> */
[----:B------:R-:W-:Y:S01]  /*2610*/  @!PT LDS RZ, [RZ] ;  /* 0x00000000fffff984 */ /* 0x000fe20000000800 */
[----:B------:R-:W-:Y:S01]  /*2620*/  @!PT LDS RZ, [RZ] ;  /* 0x00000000fffff984 */ /* 0x000fe20000000800 */
[----:B------:R-:W-:Y:S01]  /*2630*/  @!PT LDS RZ, [RZ] ;  /* 0x00000000fffff984 */ /* 0x000fe20000000800 */
[----:B------:R3:W-:Y:S04]  /*2640*/  LDGSTS.E.BYPASS.LTC128B.128 [R150+0x7000], desc[UR22][R24.64] ;  /* 0x0700000018967fae */ /* 0x0007e8000b981a16 */
.L_x_1488:
[----:B------:R-:W-:Y:S05]  /*2650*/  BSYNC.RECONVERGENT B0 ;  /* 0x0000000000007941 */ /* 0x000fea0003800200 */
.L_x_1487:
[----:B------:R-:W4:Y:S01]  /*2660*/  LDCU.64 UR8, c[0x0][0x3d8] ;  /* 0x00007b00ff0877ac */ /* 0x000f220008000a00 */
[----:B------:R-:W-:Y:S01]  /*2670*/  IMAD.WIDE.U32 R22, R13, UR12, R20 ;  /* 0x0000000c0d167c25 */ /* 0x000fe2000f8e0014 */
[----:B------:R-:W-:Y:S03]  /*2680*/  BSSY.RECONVERGENT B0, `(.L_x_1489) ;  /* 0x000001c000007945 */ /* 0x000fe60003800200 */
[----:B------:R-:W-:Y:S01]  /*2690*/  IMAD R12, R12, UR12, RZ ;  /* 0x0000000c0c0c7c24 */ /* 0x000fe2000f8e02ff */
[----:B------:R-:W-:-:S03]  /*26a0*/  IADD3 R18, P0, PT, R18, R22, RZ ;  /* 0x0000001612127210 */ /* 0x000fc60007f1e0ff */
[----:B------:R-:W-:-:S05]  /*26b0*/  IMAD R12, R13, UR13, R12 ;  /* 0x0000000d0d0c7c24 */ /* 0x000fca000f8e020c */
[----:B------:R-:W-:Y:S01]  /*26c0*/  IADD3.X R19, PT, PT, R15, R23, R12, P0, !PT ;  /* 0x000000170f137210 */ /* 0x000fe200007fe40c */
[----:B----4-:R-:W-:Y:S02]  /*26d0*/  IMAD R10, R10, UR8, RZ ;  /* 0x000000080a0a7c24 */ /* 0x010fe4000f8e02ff */
[----:B------:R-:W-:-:S04]  /*26e0*/  IMAD.WIDE.U32 R18, R11, UR8, R18 ;  /* 0x000000080b127c25 */ /* 0x000fc8000f8e0012 */
[----:B------:R-:W-:-:S05]  /*26f0*/  IMAD R5, R11, UR9, R10 ;  /* 0x000000090b057c24 */ /* 0x000fca000f8e020a */
[----:B------:R-:W-:Y:S01]  /*2700*/  IADD3 R5, PT, PT, R19, R5, RZ ;  /* 0x0000000513057210 */ /* 0x000fe20007ffe0ff */
[----:B------:R-:W-:Y:S06]  /*2710*/  @P2 BRA `(.L_x_1490) ;  /* 0x0000000000442947 */ /* 0x000fec0003800000 */
[----:B------:R-:W4:Y:S02]  /*2720*/  LDCU UR8, c[0x0][0x440] ;  /* 0x00008800ff0877ac */ /* 0x000f240008000800 */
[----:B----4-:R-:W-:-:S13]  /*2730*/  ISETP.GE.AND P0, PT, R20, UR8, PT ;  /* 0x0000000814007c0c */ /* 0x010fda000bf06270 */
        /* <DEDUP_REMOVED lines=13> */
.L_x_1491:
[----:B------:R4:W-:Y:S01]  /*2810*/  STS.128 [R150+0x8000], RZ ;  /* 0x008000ff96007388 */ /* 0x0009e20000000c00 */
[----:B------:R-:W-:Y:S05]  /*2820*/  BRA `(.L_x_1492) ;  /* 0x0000000000047947 */ /* 0x000fea0003800000 */
.L_x_1490:
[----:B------:R4:W-:Y:S02]  /*2830*/  STS.128 [R150+0x8000], RZ ;  /* 0x008000ff96007388 */ /* 0x0009e40000000c00 */
.L_x_1492:
[----:B------:R-:W-:Y:S05]  /*2840*/  BSYNC.RECONVERGENT B0 ;  /* 0x0000000000007941 */ /* 0x000fea0003800200 */
.L_x_1489:
        /* <DEDUP_REMOVED lines=19> */
.L_x_1494:
[----:B------:R-:W-:Y:S05]  /*2980*/  BSYNC.RECONVERGENT B0 ;  /* 0x0000000000007941 */ /* 0x000fea0003800200 */
.L_x_1493:
[----:B------:R-:W3:Y:S01]  /*2990*/  LDCU.64 UR8, c[0x0][0x538] ;  /* 0x0000a700ff0877ac */ /* 0x000ee20008000a00 */
[----:B------:R-:W4:Y:S01]  /*29a0*/  LDC.64 R16, c[0x0][0x528] ;  /* 0x00014a00ff107b82 */ /* 0x000f220000000a00 */
[----:B------:R-:W-:Y:S01]  /*29b0*/  IMAD R9, R8, R9, R148 ;  /* 0x0000000908097224 */ /* 0x000fe200078e0294 */
[----:B------:R-:W0:Y:S01]  /*29c0*/  LDGDEPBAR ;  /* 0x00000000000079af */ /* 0x000e220000000000 */
[----:B------:R-:W2:Y:S01]  /*29d0*/  LDCU UR14, c[0x0][0x590] ;  /* 0x0000b200ff0e77ac */ /* 0x000ea20008000800 */
[----:B------:R-:W1:Y:S01]  /*29e0*/  LDCU UR10, c[0x0][0x440] ;  /* 0x00008800ff0a77ac */ /* 0x000e620008000800 */
[----:B------:R-:W1:Y:S01]  /*29f0*/  LDCU UR11, c[0x0][0x3e0] ;  /* 0x00007c00ff0b77ac */ /* 0x000e620008000800 */
[----:B------:R-:W1:Y:S01]  /*2a00*/  LDCU UR13, c[0x0][0x45c] ;  /* 0x00008b80ff0d77ac */ /* 0x000e620008000800 */
[----:B---3--:R-:W-:Y:S01]  /*2a10*/  ISETP.NE.U32.AND P0, PT, RZ, UR8, PT ;  /* 0x00000008ff007c0c */ /* 0x008fe2000bf05070 */
[----:B------:R-:W3:Y:S03]  /*2a20*/  LDCU.U8 UR12, c[0x0][0x4f8] ;  /* 0x00009f00ff0c77ac */ /* 0x000ee60008000000 */
[----:B------:R-:W-:Y:S01]  /*2a30*/  ISETP.NE.AND.EX P0, PT, RZ, UR9, PT, P0 ;  /* 0x00000009ff007c0c */ /* 0x000fe2000bf05300 */
[----:B----4-:R-:W4:-:S12]  /*2a40*/  LDG.E.64 R12, desc[UR22][R16.64+0x8] ;  /* 0x00000816100c7981 */ /* 0x010f18000c1e1b00 */
[----:B------:R-:W-:Y:S01]  /*2a50*/  VOTEU.ANY UP0, P0 ;  /* 0x0000000000ff7886 */ /* 0x000fe20000000100 */
[----:B------:R-:W-:-:S13]  /*2a60*/  PLOP3.LUT P0, PT, PT, PT, UP0, 0x80, 0x8 ;  /* 0x000000000008781c */ /* 0x000fda0003f0f008 */
[----:B------:R-:W2:Y:S01]  /*2a70*/  @P0 LDC.64 R4, c[0x0][0x540] ;  /* 0x00015000ff040b82 */ /* 0x000ea20000000a00 */
[----:B-1----:R-:W-:Y:S02]  /*2a80*/  @P0 IMAD.MOV.U32 R10, RZ, RZ, R148 ;  /* 0x000000ffff0a0224 */ /* 0x002fe400078e0094 */
[----:B------:R-:W-:-:S05]  /*2a90*/  @P0 IMAD.MOV.U32 R11, RZ, RZ, RZ ;  /* 0x000000ffff0b0224 */ /* 0x000fca00078e00ff */
[----:B------:R-:W1:Y:S01]  /*2aa0*/  @P0 LDC R14, c[0x0][0x458] ;  /* 0x00011600ff0e0b82 */ /* 0x000e620000000800 */
[----:B--2---:R-:W-:-:S04]  /*2ab0*/  @P0 IMAD.WIDE.U32 R10, R8, R4, R10 ;  /* 0x00000004080a0225 */ /* 0x004fc800078e000a */
[----:B------:R-:W-:Y:S01]  /*2ac0*/  @P0 IMAD R5, R8, R5, R11 ;  /* 0x0000000508050224 */ /* 0x000fe200078e020b */
[----:B------:R-:W-:-:S04]  /*2ad0*/  @P0 LEA R18, P1, R10, UR8, 0x2 ;  /* 0x000000080a120c11 */ /* 0x000fc8000f8210ff */
[----:B------:R-:W-:Y:S02]  /*2ae0*/  @P0 LEA.HI.X R19, R10, UR9, R5, 0x2, P1 ;  /* 0x000000090a130c11 */ /* 0x000fe400088f1405 */
[----:B------:R-:W2:Y:S04]  /*2af0*/  LDG.E.64 R10, desc[UR22][R16.64] ;  /* 0x00000016100a7981 */ /* 0x000ea8000c1e1b00 */
[----:B------:R-:W3:Y:S01]  /*2b00*/  @P0 LDG.E R6, desc[UR22][R18.64] ;  /* 0x0000001612060981 */ /* 0x000ee2000c1e1900 */
[----:B-1----:R-:W3:Y:S01]  /*2b10*/  @P0 MUFU.RCP R5, R14 ;  /* 0x0000000e00050308 */ /* 0x002ee20000001000 */
[----:B------:R-:W-:Y:S01]  /*2b20*/  IMAD.SHL.U32 R4, R167, 0x2, RZ ;  /* 0x00000002a7047824 */ /* 0x000fe200078e00ff */
[--C-:B------:R-:W-:Y:S02]  /*2b30*/  SHF.R.U32.HI R8, RZ, 0x1, R167.reuse ;  /* 0x00000001ff087819 */ /* 0x100fe400000116a7 */
[----:B------:R-:W-:Y:S01]  /*2b40*/  SHF.R.U32.HI R167, RZ, 0x6, R167 ;  /* 0x00000006ffa77819 */ /* 0x000fe200000116a7 */
[----:B------:R-:W-:-:S03]  /*2b50*/  IMAD.SHL.U32 R9, R9, 0x20, RZ ;  /* 0x0000002009097824 */ /* 0x000fc600078e00ff */
[----:B------:R-:W-:Y:S02]  /*2b60*/  LOP3.LUT R167, R167, 0xe, RZ, 0xc0, !PT ;  /* 0x0000000ea7a77812 */ /* 0x000fe400078ec0ff */
[----:B------:R-:W-:-:S03]  /*2b70*/  LOP3.LUT R15, R4, 0x6, RZ, 0xc0, !PT ;  /* 0x00000006040f7812 */ /* 0x000fc600078ec0ff */
[----:B------:R-:W-:Y:S01]  /*2b80*/  IMAD R167, R152, 0x4, R167 ;  /* 0x0000000498a77824 */ /* 0x000fe200078e02a7 */
[----:B------:R-:W-:-:S04]  /*2b90*/  LOP3.LUT R8, R15, 0x1c0, R8, 0xf8, !PT ;  /* 0x000001c00f087812 */ /* 0x000fc800078ef808 */
[----:B------:R-:W-:Y:S01]  /*2ba0*/  IADD3 R154, PT, PT, R176, -R3, -R8 ;  /* 0x80000003b09a7210 */ /* 0x000fe20007ffe808 */
[----:B------:R-:W-:Y:S01]  /*2bb0*/  IMAD.SHL.U32 R3, R116, 0x2, RZ ;  /* 0x0000000274037824 */ /* 0x000fe200078e00ff */
[----:B------:R-:W-:Y:S01]  /*2bc0*/  CS2R R94, SRZ ;  /* 0x00000000005e7805 */ /* 0x000fe2000001ff00 */
[----:B------:R-:W-:Y:S01]  /*2bd0*/  IMAD.SHL.U32 R165, R165, 0x8, RZ ;  /* 0x00000008a5a57824 */ /* 0x000fe200078e00ff */
[----:B------:R-:W-:Y:S01]  /*2be0*/  CS2R R92, SRZ ;  /* 0x00000000005c7805 */ /* 0x000fe2000001ff00 */
[--C-:B------:R-:W-:Y:S01]  /*2bf0*/  IMAD.IADD R138, R144, 0x1, R7.reuse ;  /* 0x00000001908a7824 */ /* 0x100fe200078e0207 */
        /* <DEDUP_REMOVED lines=16> */
[----:B------:R-:W-:Y:S01]  /*2d00*/  IMAD.IADD R143, R142, 0x1, R3 ;  /* 0x000000018e8f7824 */ /* 0x000fe200078e0203 */
[----:B------:R-:W-:Y:S01]  /*2d10*/  UMOV UR17, URZ ;  /* 0x000000ff00117c82 */ /* 0x000fe20008000000 */
[----:B------:R-:W-:Y:S01]  /*2d20*/  USHF.L.U32 UR14, UR14, 0x7, URZ ;  /* 0x000000070e0e7899 */ /* 0x000fe200080006ff */
[----:B----4-:R-:W-:-:S02]  /*2d30*/  IADD3 R180, P2, P1, R9, R12, R180 ;  /* 0x0000000c09b47210 */ /* 0x010fc4000795e0b4 */
[----:B------:R-:W-:-:S03]  /*2d40*/  SHF.R.S32.HI R9, RZ, 0x1f, R9 ;  /* 0x0000001fff097819 */ /* 0x000fc60000011409 */
[----:B------:R-:W-:Y:S01]  /*2d50*/  IMAD.WIDE.U32 R180, R180, -0x2daee0ad, RZ ;  /* 0xd2511f53b4b47825 */ /* 0x000fe200078e00ff */
[----:B------:R-:W-:Y:S02]  /*2d60*/  IADD3.X R164, PT, PT, R9, R13, RZ, P2, P1 ;  /* 0x0000000d09a47210 */ /* 0x000fe400017e24ff */
[----:B--2---:R-:W-:Y:S01]  /*2d70*/  R2UR UR27, R11 ;  /* 0x000000000b1b72ca */ /* 0x004fe200000e0000 */
[----:B---3--:R-:W-:Y:S01]  /*2d80*/  @P0 FMUL.FTZ R5, R6, R5 ;  /* 0x0000000506050220 */ /* 0x008fe20000410000 */
[----:B------:R-:W-:-:S04]  /*2d90*/  R2UR UR26, R10 ;  /* 0x000000000a1a72ca */ /* 0x000fc800000e0000 */
[----:B------:R-:W-:Y:S01]  /*2da0*/  @P0 R2UR UR8, R5 ;  /* 0x00000000050802ca */ /* 0x000fe200000e0000 */
[----:B------:R-:W-:-:S06]  /*2db0*/  VIADD R5, R167, 0x1 ;  /* 0x00000001a7057836 */ /* 0x000fcc0000000000 */
[----:B------:R-:W-:Y:S02]  /*2dc0*/  LOP3.LUT R167, R167, UR27, RZ, 0x3c, !PT ;  /* 0x0000001ba7a77c12 */ /* 0x000fe4000f8e3cff */
[----:B------:R-:W-:Y:S02]  /*2dd0*/  LOP3.LUT R5, R5, UR27, RZ, 0x3c, !PT ;  /* 0x0000001b05057c12 */ /* 0x000fe4000f8e3cff */
[C---:B------:R-:W-:Y:S02]  /*2de0*/  LOP3.LUT R167, R181.reuse, R167, RZ, 0x3c, !PT ;  /* 0x000000a7b5a77212 */ /* 0x040fe400078e3cff */
[----:B------:R-:W-:Y:S01]  /*2df0*/  LOP3.LUT R166, R181, R5, RZ, 0x3c, !PT ;  /* 0x00000005b5a67212 */ /* 0x000fe200078e3cff */
[----:B------:R-:W-:-:S06]  /*2e00*/  @UP0 UMOV UR17, UR8 ;  /* 0x0000000800110c82 */ /* 0x000fcc0008000000 */
.L_x_1499:
[----:B------:R-:W0:Y:S01]  /*2e10*/  LDGDEPBAR ;  /* 0x00000000000079af */ /* 0x000e220000000000 */
[----:B------:R-:W-:Y:S01]  /*2e20*/  LEA R190, P0, R146, R158, 0x2 ;  /* 0x0000009e92be7211 */ /* 0x000fe200078010ff */
[----:B------:R-:W-:Y:S03]  /*2e30*/  IMAD.IADD R145, R138, 0x1, R3 ;  /* 0x000000018a917824 */ /* 0x000fe600078e0203 */
[----:B------:R-:W-:Y:S01]  /*2e40*/  LEA.HI.X R191, R146, R159, RZ, 0x2, P0 ;  /* 0x0000009f92bf7211 */ /* 0x000fe200000f14ff */
[----:B------:R-:W-:Y:S04]  /*2e50*/  DEPBAR.LE SB0, 0x0 ;  /* 0x000080000000791a */ /* 0x000fe80000000000 */
[----:B------:R-:W-:Y:S06]  /*2e60*/  BAR.SYNC.DEFER_BLOCKING 0x0 ;  /* 0x0000000000007b1d */ /* 0x000fec0000010000 */
[----:B------:R-:W-:Y:S08]  /*2e70*/  LDSM.16.M88.4 R100, [R138] ;  /* 0x000000008a64783b */ /* 0x000ff00000000200 */
[----:B------:R-:W1:Y:S08]  /*2e80*/  LDSM.16.M88.4 R104, [R142] ;  /* 0x000000008e68783b */ /* 0x000e700000000200 */
[----:B------:R-:W2:Y:S08]  /*2e90*/  LDSM.16.M88.4 R108, [R138+0x1000] ;  /* 0x001000008a6c783b */ /* 0x000eb00000000200 */
[----:B-----5:R-:W5:Y:S04]  /*2ea0*/  LDG.E R189, desc[UR22][R190.64] ;  /* 0x00000016bebd7981 */ /* 0x020f68000c1e1900 */
[----:B------:R-:W5:Y:S04]  /*2eb0*/  LDG.E R188, desc[UR22][R190.64+0x20] ;  /* 0x00002016bebc7981 */ /* 0x000f68000c1e1900 */
[----:B------:R-:W5:Y:S04]  /*2ec0*/  LDG.E R187, desc[UR22][R190.64+0x100] ;  /* 0x00010016bebb7981 */ /* 0x000f68000c1e1900 */
[----:B------:R3:W5:Y:S04]  /*2ed0*/  LDG.E R186, desc[UR22][R190.64+0x120] ;  /* 0x00012016beba7981 */ /* 0x000768000c1e1900 */
[----:B------:R-:W4:Y:S01]  /*2ee0*/  LDSM.16.M88.4 R112, [R142+0x400] ;  /* 0x000400008e70783b */ /* 0x000f220000000200 */
[-C--:B-1----:R-:W-:Y:S07]  /*2ef0*/  HMMA.16816.F32.BF16 R4, R100, R104.reuse, RZ ;  /* 0x000000686404723c */ /* 0x082fee00000418ff */
[----:B------:R-:W1:Y:S01]  /*2f00*/  LDSM.16.M88.4 R116, [R142+0x800] ;  /* 0x000800008e74783b */ /* 0x000e620000000200 */
[C---:B--2---:R-:W-:Y:S07]  /*2f10*/  HMMA.16816.F32.BF16 R8, R108.reuse, R104, RZ ;  /* 0x000000686c08723c */ /* 0x044fee00000418ff */
[----:B------:R-:W2:Y:S01]  /*2f20*/  LDSM.16.M88.4 R120, [R142+0xc00] ;  /* 0x000c00008e78783b */ /* 0x000ea20000000200 */
[----:B---3--:R-:W-:Y:S01]  /*2f30*/  IMAD.SHL.U32 R191, R175, 0x80, RZ ;  /* 0x00000080afbf7824 */ /* 0x008fe200078e00ff */
[-C--:B------:R-:W-:Y:S06]  /*2f40*/  HMMA.16816.F32.BF16 R12, R108, R106.reuse, RZ ;  /* 0x0000006a6c0c723c */ /* 0x080fec00000418ff */
[----:B------:R-:W-:Y:S01]  /*2f50*/  LDSM.16.M88.4 R124, [R145] ;  /* 0x00000000917c783b */ /* 0x000fe20000000200 */
[C---:B------:R-:W-:Y:S02]  /*2f60*/  LOP3.LUT R193, R191.reuse, R146, RZ, 0xfc, !PT ;  /* 0x00000092bfc17212 */ /* 0x040fe400078efcff */
[----:B------:R-:W-:Y:S02]  /*2f70*/  ISETP.GE.AND P0, PT, R191, R174, PT ;  /* 0x000000aebf00720c */ /* 0x000fe40003f06270 */
[----:B------:R-:W-:Y:S01]  /*2f80*/  IADD3 R190, PT, PT, R193, R154, RZ ;  /* 0x0000009ac1be7210 */ /* 0x000fe20007ffe0ff */
[C---:B------:R-:W-:Y:S02]  /*2f90*/  HMMA.16816.F32.BF16 R16, R100.reuse, R106, RZ ;  /* 0x0000006a6410723c */ /* 0x040fe400000418ff */
[----:B------:R-:W3:Y:S01]  /*2fa0*/  LDSM.16.M88.4 R128, [R143] ;  /* 0x000000008f80783b */ /* 0x000ee20000000200 */
[C---:B------:R-:W-:Y:S01]  /*2fb0*/  IADD3 R198, PT, PT, R190.reuse, 0xc7, RZ ;  /* 0x000000c7bec67810 */ /* 0x040fe20007ffe0ff */
[C---:B------:R-:W-:Y:S01]  /*2fc0*/  VIADD R196, R190.reuse, 0xc8 ;  /* 0x000000c8bec47836 */ /* 0x040fe20000000000 */
[C---:B------:R-:W-:Y:S01]  /*2fd0*/  IADD3 R195, PT, PT, R190.reuse, 0x88, RZ ;  /* 0x00000088bec37810 */ /* 0x040fe20007ffe0ff */
[C---:B------:R-:W-:Y:S01]  /*2fe0*/  VIADD R200, R190.reuse, 0xc0 ;  /* 0x000000c0bec87836 */ /* 0x040fe20000000000 */
[----:B------:R-:W-:Y:S01]  /*2ff0*/  IABS R198, R198 ;  /* 0x000000c600c67213 */ /* 0x000fe20000000000 */
[C---:B------:R-:W-:Y:S01]  /*3000*/  VIADD R199, R190.reuse, 0x80 ;  /* 0x00000080bec77836 */ /* 0x040fe20000000000 */
[-C--:B----4-:R-:W-:Y:S01]  /*3010*/  HMMA.16816.F32.BF16 R20, R100, R112.reuse, RZ ;  /* 0x000000706414723c */ /* 0x090fe200000418ff */
[----:B------:R-:W4:Y:S01]  /*3020*/  LDSM.16.M88.4 R132, [R145+0x1000] ;  /* 0x001000009184783b */ /* 0x000f220000000200 */
        /* <DEDUP_REMOVED lines=9> */
[C---:B------:R-:W-:Y:S01]  /*30c0*/  VIADD R192, R190.reuse, 0x87 ;  /* 0x00000087bec07836 */ /* 0x040fe20000000000 */
[----:B------:R-:W-:Y:S02]  /*30d0*/  IABS R196, R196 ;  /* 0x000000c400c47213 */ /* 0x000fe40000000000 */
[----:B------:R-:W-:Y:S01]  /*30e0*/  I2FP.F32.S32 R202, R198 ;  /* 0x000000c600ca7245 */ /* 0x000fe20000201400 */
[----:B------:R-:W-:Y:S01]  /*30f0*/  VIADD R198, R190, 0xb7 ;  /* 0x000000b7bec67836 */ /* 0x000fe20000000000 */
[-C--:B------:R-:W-:Y:S01]  /*3100*/  HMMA.16816.F32.BF16 R28, R108, R114.reuse, RZ ;  /* 0x000000726c1c723c */ /* 0x080fe200000418ff */
[----:B------:R-:W-:Y:S02]  /*3110*/  I2FP.F32.S32 R196, R196 ;  /* 0x000000c400c47245 */ /* 0x000fe40000201400 */
[----:B------:R-:W-:Y:S02]  /*3120*/  IABS R194, R194 ;  /* 0x000000c200c27213 */ /* 0x000fe40000000000 */
[----:B------:R-:W-:Y:S02]  /*3130*/  IABS R198, R198 ;  /* 0x000000c600c67213 */ /* 0x000fe40000000000 */
[----:B------:R-:W-:Y:S01]  /*3140*/  I2FP.F32.S32 R194, R194 ;  /* 0x000000c200c27245 */ /* 0x000fe20000201400 */
[C---:B------:R-:W-:Y:S02]  /*3150*/  HMMA.16816.F32.BF16 R32, R100.reuse, R114, RZ ;  /* 0x000000726420723c */ /* 0x040fe400000418ff */
[----:B------:R-:W-:Y:S02]  /*3160*/  IABS R195, R195 ;  /* 0x000000c300c37213 */ /* 0x000fe40000000000 */
[----:B------:R-:W-:Y:S02]  /*3170*/  IABS R192, R192 ;  /* 0x000000c000c07213 */ /* 0x000fe40000000000 */
[----:B------:R-:W-:Y:S02]  /*3180*/  I2FP.F32.S32 R195, R195 ;  /* 0x000000c300c37245 */ /* 0x000fe40000201400 */
[-C--:B-1----:R-:W-:Y:S01]  /*3190*/  HMMA.16816.F32.BF16 R36, R100, R116.reuse, RZ ;  /* 0x000000746424723c */ /* 0x082fe200000418ff */
[----:B------:R-:W-:Y:S07]  /*31a0*/  I2FP.F32.S32 R192, R192 ;  /* 0x000000c000c07245 */ /* 0x000fee0000201400 */
[C---:B------:R-:W-:Y:S08]  /*31b0*/  HMMA.16816.F32.BF16 R40, R108.reuse, R116, RZ ;  /* 0x000000746c28723c */ /* 0x040ff000000418ff */
[-C--:B------:R-:W-:Y:S08]  /*31c0*/  HMMA.16816.F32.BF16 R44, R108, R118.reuse, RZ ;  /* 0x000000766c2c723c */ /* 0x080ff000000418ff */
[C---:B------:R-:W-:Y:S08]  /*31d0*/  HMMA.16816.F32.BF16 R48, R100.reuse, R118, RZ ;  /* 0x000000766430723c */ /* 0x040ff000000418ff */
[-C--:B--2---:R-:W-:Y:S08]  /*31e0*/  HMMA.16816.F32.BF16 R52, R100, R120.reuse, RZ ;  /* 0x000000786434723c */ /* 0x084ff000000418ff */
[C---:B------:R-:W-:Y:S08]  /*31f0*/  HMMA.16816.F32.BF16 R56, R108.reuse, R120, RZ ;  /* 0x000000786c38723c */ /* 0x040ff000000418ff */
[-C--:B------:R-:W-:Y:S08]  /*3200*/  HMMA.16816.F32.BF16 R60, R108, R122.reuse, RZ ;  /* 0x0000007a6c3c723c */ /* 0x080ff000000418ff */
[----:B------:R-:W-:Y:S01]  /*3210*/  HMMA.16816.F32.BF16 R64, R100, R122, RZ ;  /* 0x0000007a6440723c */ /* 0x000fe200000418ff */
[----:B------:R-:W1:Y:S07]  /*3220*/  LDSM.16.M88.4 R100, [R143+0x400] ;  /* 0x000400008f64783b */ /* 0x000e6e0000000200 */
[-C--:B---3--:R-:W-:Y:S08]  /*3230*/  HMMA.16816.F32.BF16 R4, R124, R128.reuse, R4 ;  /* 0x000000807c04723c */ /* 0x088ff00000041804 */
[C---:B----4-:R-:W-:Y:S08]  /*3240*/  HMMA.16816.F32.BF16 R8, R132.reuse, R128, R8 ;  /* 0x000000808408723c */ /* 0x050ff00000041808 */
        /* <DEDUP_REMOVED lines=12> */
[-C--:B-1----:R-:W-:Y:S03]  /*3310*/  HMMA.16816.F32.BF16 R20, R124, R100.reuse, R20 ;  /* 0x000000647c14723c */ /* 0x082fe60000041814 */
[----:B------:R-:W-:Y:S01]  /*3320*/  IABS R200, R200 ;  /* 0x000000c800c87213 */ /* 0x000fe20000000000 */
[C---:B------:R-:W-:Y:S01]  /*3330*/  FFMA.FTZ R8, R197.reuse, -UR17, R8 ;  /* 0x80000011c5087c23 */ /* 0x040fe20008010008 */
[C---:B------:R-:W-:Y:S01]  /*3340*/  IADD3 R202, PT, PT, R190.reuse, 0xa8, RZ ;  /* 0x000000a8beca7810 */ /* 0x040fe20007ffe0ff */
[----:B------:R-:W-:Y:S01]  /*3350*/  FFMA.FTZ R14, R197, -UR17, R14 ;  /* 0x80000011c50e7c23 */ /* 0x000fe2000801000e */
[----:B------:R-:W-:Y:S01]  /*3360*/  I2FP.F32.S32 R197, R200 ;  /* 0x000000c800c57245 */ /* 0x000fe20000201400 */
[C---:B------:R-:W-:Y:S04]  /*3370*/  HMMA.16816.F32.BF16 R24, R132.reuse, R100, R24 ;  /* 0x000000648418723c */ /* 0x040fe80000041818 */
[----:B------:R-:W-:Y:S02]  /*3380*/  VIADD R200, R190, 0x78 ;  /* 0x00000078bec87836 */ /* 0x000fe40000000000 */
[----:B------:R-:W-:Y:S01]  /*3390*/  FFMA.FTZ R18, R199, -UR17, R18 ;  /* 0x80000011c7127c23 */ /* 0x000fe20008010012 */
[----:B------:R-:W-:Y:S01]  /*33a0*/  FFMA.FTZ R15, R196, -UR17, R15 ;  /* 0x80000011c40f7c23 */ /* 0x000fe2000801000f */
[----:B------:R-:W-:Y:S01]  /*33b0*/  I2FP.F32.S32 R196, R198 ;  /* 0x000000c600c47245 */ /* 0x000fe20000201400 */
[-C--:B------:R-:W-:Y:S03]  /*33c0*/  HMMA.16816.F32.BF16 R28, R132, R102.reuse, R28 ;  /* 0x00000066841c723c */ /* 0x080fe6000004181c */
[----:B------:R-:W-:Y:S01]  /*33d0*/  IABS R199, R200 ;  /* 0x000000c800c77213 */ /* 0x000fe20000000000 */
[C---:B------:R-:W-:Y:S01]  /*33e0*/  VIADD R200, R190.reuse, 0x70 ;  /* 0x00000070bec87836 */ /* 0x040fe20000000000 */
[C---:B------:R-:W-:Y:S01]  /*33f0*/  IADD3 R198, PT, PT, R190.reuse, 0x77, RZ ;  /* 0x00000077bec67810 */ /* 0x040fe20007ffe0ff */
[----:B------:R-:W-:Y:S01]  /*3400*/  FFMA.FTZ R12, R197, -UR17, R12 ;  /* 0x80000011c50c7c23 */ /* 0x000fe2000801000c */
[----:B------:R-:W-:Y:S01]  /*3410*/  I2FP.F32.S32 R199, R199 ;  /* 0x000000c700c77245 */ /* 0x000fe20000201400 */
[C---:B------:R-:W-:Y:S01]  /*3420*/  HMMA.16816.F32.BF16 R32, R124.reuse, R102, R32 ;  /* 0x000000667c20723c */ /* 0x040fe20000041820 */
[----:B------:R-:W1:Y:S03]  /*3430*/  LDSM.16.M88.4 R100, [R143+0xc00] ;  /* 0x000c00008f64783b */ /* 0x000e660000000200 */
[----:B------:R-:W-:Y:S01]  /*3440*/  IABS R200, R200 ;  /* 0x000000c800c87213 */ /* 0x000fe20000000000 */
[C---:B------:R-:W-:Y:S01]  /*3450*/  FFMA.FTZ R16, R199.reuse, -UR17, R16 ;  /* 0x80000011c7107c23 */ /* 0x040fe20008010010 */
[----:B------:R-:W-:Y:S01]  /*3460*/  IABS R198, R198 ;  /* 0x000000c600c67213 */ /* 0x000fe20000000000 */
[----:B------:R-:W-:Y:S01]  /*3470*/  FFMA.FTZ R22, R199, -UR17, R22 ;  /* 0x80000011c7167c23 */ /* 0x000fe20008010016 */
[----:B------:R-:W-:Y:S01]  /*3480*/  I2FP.F32.S32 R199, R200 ;  /* 0x000000c800c77245 */ /* 0x000fe20000201400 */
[-C--:B------:R-:W-:Y:S03]  /*3490*/  HMMA.16816.F32.BF16 R36, R124, R104.reuse, R36 ;  /* 0x000000687c24723c */ /* 0x080fe60000041824 */
[----:B------:R-:W-:Y:S01]  /*34a0*/  IADD3 R200, PT, PT, R190, 0xb0, RZ ;  /* 0x000000b0bec87810 */ /* 0x000fe20007ffe0ff */
[----:B------:R-:W-:Y:S01]  /*34b0*/  FFMA.FTZ R26, R197, -UR17, R26 ;  /* 0x80000011c51a7c23 */ /* 0x000fe2000801001a */
[----:B------:R-:W-:Y:S01]  /*34c0*/  I2FP.F32.S32 R198, R198 ;  /* 0x000000c600c67245 */ /* 0x000fe20000201400 */
[C---:B------:R-:W-:Y:S01]  /*34d0*/  FFMA.FTZ R20, R199.reuse, -UR17, R20 ;  /* 0x80000011c7147c23 */ /* 0x040fe20008010014 */
[----:B------:R-:W-:Y:S01]  /*34e0*/  IABS R200, R200 ;  /* 0x000000c800c87213 */ /* 0x000fe20000000000 */
[C---:B------:R-:W-:Y:S04]  /*34f0*/  HMMA.16816.F32.BF16 R40, R132.reuse, R104, R40 ;  /* 0x000000688428723c */ /* 0x040fe80000041828 */
[----:B------:R-:W-:Y:S01]  /*3500*/  I2FP.F32.S32 R197, R200 ;  /* 0x000000c800c57245 */ /* 0x000fe20000201400 */
[----:B------:R-:W-:Y:S01]  /*3510*/  FFMA.FTZ R34, R199, -UR17, R34 ;  /* 0x80000011c7227c23 */ /* 0x000fe20008010022 */
[----:B------:R-:W-:Y:S01]  /*3520*/  IABS R200, R202 ;  /* 0x000000ca00c87213 */ /* 0x000fe20000000000 */
[----:B------:R-:W-:Y:S01]  /*3530*/  FFMA.FTZ R19, R194, -UR17, R19 ;  /* 0x80000011c2137c23 */ /* 0x000fe20008010013 */
[----:B------:R-:W-:Y:S01]  /*3540*/  IABS R194, R201 ;  /* 0x000000c900c27213 */ /* 0x000fe20000000000 */
[C---:B------:R-:W-:Y:S01]  /*3550*/  FFMA.FTZ R24, R197.reuse, -UR17, R24 ;  /* 0x80000011c5187c23 */ /* 0x040fe20008010018 */
[----:B------:R-:W-:Y:S01]  /*3560*/  FFMA.FTZ R30, R197, -UR17, R30 ;  /* 0x80000011c51e7c23 */ /* 0x000fe2000801001e */
[----:B------:R-:W-:Y:S01]  /*3570*/  I2FP.F32.S32 R197, R200 ;  /* 0x000000c800c57245 */ /* 0x000fe20000201400 */
[-C--:B------:R-:W-:Y:S03]  /*3580*/  HMMA.16816.F32.BF16 R44, R132, R106.reuse, R44 ;  /* 0x0000006a842c723c */ /* 0x080fe6000004182c */
[----:B------:R-:W-:Y:S01]  /*3590*/  IADD3 R200, PT, PT, R190, 0x68, RZ ;  /* 0x00000068bec87810 */ /* 0x000fe20007ffe0ff */
[C---:B------:R-:W-:Y:S01]  /*35a0*/  FFMA.FTZ R17, R198.reuse, -UR17, R17 ;  /* 0x80000011c6117c23 */ /* 0x040fe20008010011 */
[----:B------:R-:W-:Y:S01]  /*35b0*/  I2FP.F32.S32 R194, R194 ;  /* 0x000000c200c27245 */ /* 0x000fe20000201400 */
[----:B------:R-:W-:Y:S01]  /*35c0*/  FFMA.FTZ R23, R198, -UR17, R23 ;  /* 0x80000011c6177c23 */ /* 0x000fe20008010017 */
[----:B------:R-:W-:Y:S01]  /*35d0*/  IABS R199, R200 ;  /* 0x000000c800c77213 */ /* 0x000fe20000000000 */
[C---:B------:R-:W-:Y:S01]  /*35e0*/  VIADD R198, R190.reuse, 0xaf ;  /* 0x000000afbec67836 */ /* 0x040fe20000000000 */
[C---:B------:R-:W-:Y:S01]  /*35f0*/  IADD3 R200, PT, PT, R190.reuse, 0x60, RZ ;  /* 0x00000060bec87810 */ /* 0x040fe20007ffe0ff */
[----:B------:R-:W-:Y:S01]  /*3600*/  VIADD R201, R190, 0xa7 ;  /* 0x000000a7bec97836 */ /* 0x000fe20000000000 */
        /* <DEDUP_REMOVED lines=10> */
[----:B------:R-:W-:Y:S01]  /*36b0*/  IABS R196, R201 ;  /* 0x000000c900c47213 */ /* 0x000fe20000000000 */
[C---:B------:R-:W-:Y:S01]  /*36c0*/  FFMA.FTZ R21, R194.reuse, -UR17, R21 ;  /* 0x80000011c2157c23 */ /* 0x040fe20008010015 */
[----:B------:R-:W-:Y:S01]  /*36d0*/  FFMA.FTZ R35, R194, -UR17, R35 ;  /* 0x80000011c2237c23 */ /* 0x000fe20008010023 */
[C---:B------:R-:W-:Y:S01]  /*36e0*/  IADD3 R194, PT, PT, R190.reuse, 0xa0, RZ ;  /* 0x000000a0bec27810 */ /* 0x040fe20007ffe0ff */
[----:B------:R-:W-:Y:S01]  /*36f0*/  VIADD R200, R190, 0x9f ;  /* 0x0000009fbec87836 */ /* 0x000fe20000000000 */
[----:B------:R-:W-:Y:S01]  /*3700*/  I2FP.F32.S32 R196, R196 ;  /* 0x000000c400c47245 */ /* 0x000fe20000201400 */
[-C--:B-1----:R-:W-:Y:S03]  /*3710*/  HMMA.16816.F32.BF16 R52, R124, R100.reuse, R52 ;  /* 0x000000647c34723c */ /* 0x082fe60000041834 */
[----:B------:R-:W-:Y:S01]  /*3720*/  IABS R194, R194 ;  /* 0x000000c200c27213 */ /* 0x000fe20000000000 */
[C---:B------:R-:W-:Y:S01]  /*3730*/  FFMA.FTZ R25, R198.reuse, -UR17, R25 ;  /* 0x80000011c6197c23 */ /* 0x040fe20008010019 */
[----:B------:R-:W-:Y:S01]  /*3740*/  IABS R200, R200 ;  /* 0x000000c800c87213 */ /* 0x000fe20000000000 */
[----:B------:R-:W-:Y:S01]  /*3750*/  FFMA.FTZ R31, R198, -UR17, R31 ;  /* 0x80000011c61f7c23 */ /* 0x000fe2000801001f */
[----:B------:R-:W-:Y:S02]  /*3760*/  VIADD R198, R190, 0x67 ;  /* 0x00000067bec67836 */ /* 0x000fe40000000000 */
[C---:B------:R-:W-:Y:S01]  /*3770*/  FFMA.FTZ R28, R197.reuse, -UR17, R28 ;  /* 0x80000011c51c7c23 */ /* 0x040fe2000801001c */
[----:B------:R-:W-:Y:S01]  /*3780*/  FFMA.FTZ R42, R197, -UR17, R42 ;  /* 0x80000011c52a7c23 */ /* 0x000fe2000801002a */
[----:B------:R-:W-:Y:S01]  /*3790*/  MOV R197, R194 ;  /* 0x000000c200c57202 */ /* 0x000fe20000000f00 */
[C---:B------:R-:W-:Y:S01]  /*37a0*/  FFMA.FTZ R29, R196.reuse, -UR17, R29 ;  /* 0x80000011c41d7c23 */ /* 0x040fe2000801001d */
[----:B------:R-:W-:Y:S01]  /*37b0*/  IABS R198, R198 ;  /* 0x000000c600c67213 */ /* 0x000fe20000000000 */
[----:B------:R-:W-:Y:S01]  /*37c0*/  FFMA.FTZ R43, R196, -UR17, R43 ;  /* 0x80000011c42b7c23 */ /* 0x000fe2000801002b */
[----:B------:R-:W-:Y:S01]  /*37d0*/  I2FP.F32.S32 R197, R197 ;  /* 0x000000c500c57245 */ /* 0x000fe20000201400 */
[----:B------:R-:W-:Y:S01]  /*37e0*/  IMAD.MOV.U32 R196, RZ, RZ, R200 ;  /* 0x000000ffffc47224 */ /* 0x000fe200078e00c8 */
[C---:B------:R-:W-:Y:S01]  /*37f0*/  IADD3 R200, PT, PT, R190.reuse, 0x98, RZ ;  /* 0x00000098bec87810 */ /* 0x040fe20007ffe0ff */
[C---:B------:R-:W-:Y:S01]  /*3800*/  VIADD R201, R190.reuse, 0x5f ;  /* 0x0000005fbec97836 */ /* 0x040fe20000000000 */
[----:B------:R-:W-:Y:S01]  /*3810*/  I2FP.F32.S32 R198, R198 ;  /* 0x000000c600c67245 */ /* 0x000fe20000201400 */
[C---:B------:R-:W-:Y:S04]  /*3820*/  HMMA.16816.F32.BF16 R56, R132.reuse, R100, R56 ;  /* 0x000000648438723c */ /* 0x040fe80000041838 */
[----:B------:R-:W-:Y:S01]  /*3830*/  IABS R200, R200 ;  /* 0x000000c800c87213 */ /* 0x000fe20000000000 */
[C---:B------:R-:W-:Y:S01]  /*3840*/  FFMA.FTZ R40, R197.reuse, -UR17, R40 ;  /* 0x80000011c5287c23 */ /* 0x040fe20008010028 */
[----:B------:R-:W-:Y:S01]  /*3850*/  IABS R201, R201 ;  /* 0x000000c900c97213 */ /* 0x000fe20000000000 */
[----:B------:R-:W-:Y:S01]  /*3860*/  FFMA.FTZ R46, R197, -UR17, R46 ;  /* 0x80000011c52e7c23 */ /* 0x000fe2000801002e */
[----:B------:R-:W-:Y:S01]  /*3870*/  MOV R197, R200 ;  /* 0x000000c800c57202 */ /* 0x000fe20000000f00 */
[C---:B------:R-:W-:Y:S01]  /*3880*/  VIADD R194, R190.reuse, 0x97 ;  /* 0x00000097bec27836 */ /* 0x040fe20000000000 */
[----:B------:R-:W-:Y:S01]  /*3890*/  IADD3 R200, PT, PT, R190, 0x57, RZ ;  /* 0x00000057bec87810 */ /* 0x000fe20007ffe0ff */
[C---:B------:R-:W-:Y:S01]  /*38a0*/  FFMA.FTZ R33, R198.reuse, -UR17, R33 ;  /* 0x80000011c6217c23 */ /* 0x040fe20008010021 */
[----:B------:R-:W-:Y:S01]  /*38b0*/  I2FP.F32.S32 R196, R196 ;  /* 0x000000c400c47245 */ /* 0x000fe20000201400 */
[----:B------:R-:W-:Y:S01]  /*38c0*/  FFMA.FTZ R39, R198, -UR17, R39 ;  /* 0x80000011c6277c23 */ /* 0x000fe20008010027 */
[----:B------:R-:W-:Y:S01]  /*38d0*/  I2FP.F32.S32 R198, R201 ;  /* 0x000000c900c67245 */ /* 0x000fe20000201400 */
[-C--:B------:R-:W-:Y:S03]  /*38e0*/  HMMA.16816.F32.BF16 R60, R132, R102.reuse, R60 ;  /* 0x00000066843c723c */ /* 0x080fe6000004183c */
[----:B------:R-:W-:Y:S01]  /*38f0*/  IABS R194, R194 ;  /* 0x000000c200c27213 */ /* 0x000fe20000000000 */
[----:B------:R-:W-:Y:S01]  /*3900*/  VIADD R201, R190, 0x58 ;  /* 0x00000058bec97836 */ /* 0x000fe20000000000 */
[----:B------:R-:W-:Y:S01]  /*3910*/  IABS R200, R200 ;  /* 0x000000c800c87213 */ /* 0x000fe20000000000 */
[C---:B------:R-:W-:Y:S01]  /*3920*/  FFMA.FTZ R41, R196.reuse, -UR17, R41 ;  /* 0x80000011c4297c23 */ /* 0x040fe20008010029 */
[----:B------:R-:W-:Y:S01]  /*3930*/  I2FP.F32.S32 R194, R194 ;  /* 0x000000c200c27245 */ /* 0x000fe20000201400 */
[----:B------:R-:W-:Y:S01]  /*3940*/  FFMA.FTZ R47, R196, -UR17, R47 ;  /* 0x80000011c42f7c23 */ /* 0x000fe2000801002f */
[----:B------:R-:W-:Y:S01]  /*3950*/  IABS R201, R201 ;  /* 0x000000c900c97213 */ /* 0x000fe20000000000 */
[----:B------:R-:W-:Y:S04]  /*3960*/  HMMA.16816.F32.BF16 R64, R124, R102, R64 ;  /* 0x000000667c40723c */ /* 0x000fe80000041840 */
[----:B------:R-:W-:Y:S01]  /*3970*/  I2FP.F32.S32 R196, R200 ;  /* 0x000000c800c47245 */ /* 0x000fe20000201400 */
[----:B------:R-:W-:Y:S01]  /*3980*/  VIADD R200, R190, 0x50 ;  /* 0x00000050bec87836 */ /* 0x000fe20000000000 */
[----:B------:R-:W-:Y:S01]  /*3990*/  I2FP.F32.S32 R197, R197 ;  /* 0x000000c500c57245 */ /* 0x000fe20000201400 */
[C---:B------:R-:W-:Y:S01]  /*39a0*/  FFMA.FTZ R36, R199.reuse, -UR17, R36 ;  /* 0x80000011c7247c23 */ /* 0x040fe20008010024 */
[----:B------:R-:W-:Y:S01]  /*39b0*/  FFMA.FTZ R50, R199, -UR17, R50 ;  /* 0x80000011c7327c23 */ /* 0x000fe20008010032 */
[----:B------:R-:W-:Y:S01]  /*39c0*/  I2FP.F32.S32 R199, R201 ;  /* 0x000000c900c77245 */ /* 0x000fe20000201400 */
[----:B------:R-:W-:Y:S01]  /*39d0*/  FFMA.FTZ R37, R198, -UR17, R37 ;  /* 0x80000011c6257c23 */ /* 0x000fe20008010025 */
[----:B------:R-:W-:Y:S01]  /*39e0*/  IABS R200, R200 ;  /* 0x000000c800c87213 */ /* 0x000fe20000000000 */
[----:B------:R-:W-:Y:S01]  /*39f0*/  FFMA.FTZ R45, R194, -UR17, R45 ;  /* 0x80000011c22d7c23 */ /* 0x000fe2000801002d */
[----:B------:R-:W-:Y:S01]  /*3a00*/  IADD3 R201, PT, PT, R190, 0x8f, RZ ;  /* 0x0000008fbec97810 */ /* 0x000fe20007ffe0ff */
[----:B------:R-:W-:Y:S01]  /*3a10*/  FFMA.FTZ R51, R198, -UR17, R51 ;  /* 0x80000011c6337c23 */ /* 0x000fe20008010033 */
[----:B------:R-:W-:Y:S01]  /*3a20*/  IADD3 R198, PT, PT, R190, 0x4f, RZ ;  /* 0x0000004fbec67810 */ /* 0x000fe20007ffe0ff */
[----:B------:R-:W-:Y:S01]  /*3a30*/  FFMA.FTZ R59, R194, -UR17, R59 ;  /* 0x80000011c23b7c23 */ /* 0x000fe2000801003b */
[C---:B------:R-:W-:Y:S02]  /*3a40*/  VIADD R202, R190.reuse, 0x90 ;  /* 0x00000090beca7836 */ /* 0x040fe40000000000 */
[C---:B------:R-:W-:Y:S01]  /*3a50*/  FFMA.FTZ R48, R199.reuse, -UR17, R48 ;  /* 0x80000011c7307c23 */ /* 0x040fe20008010030 */
[----:B------:R-:W-:Y:S01]  /*3a60*/  IABS R198, R198 ;  /* 0x000000c600c67213 */ /* 0x000fe20000000000 */
[C---:B------:R-:W-:Y:S01]  /*3a70*/  VIADD R194, R190.reuse, 0x48 ;  /* 0x00000048bec27836 */ /* 0x040fe20000000000 */
[----:B------:R-:W-:Y:S01]  /*3a80*/  IADD3 R190, PT, PT, R190, 0x47, RZ ;  /* 0x00000047bebe7810 */ /* 0x000fe20007ffe0ff */
[----:B------:R-:W-:Y:S01]  /*3a90*/  FFMA.FTZ R54, R199, -UR17, R54 ;  /* 0x80000011c7367c23 */ /* 0x000fe20008010036 */
[----:B------:R-:W-:Y:S01]  /*3aa0*/  I2FP.F32.S32 R199, R200 ;  /* 0x000000c800c77245 */ /* 0x000fe20000201400 */
[C---:B------:R-:W-:Y:S01]  /*3ab0*/  FFMA.FTZ R49, R196.reuse, -UR17, R49 ;  /* 0x80000011c4317c23 */ /* 0x040fe20008010031 */
        /* <DEDUP_REMOVED lines=10> */
[----:B------:R-:W-:Y:S01]  /*3b60*/  I2FP.F32.S32 R197, R200 ;  /* 0x000000c800c57245 */ /* 0x000fe20000201400 */
[----:B------:R-:W-:Y:S01]  /*3b70*/  FFMA.FTZ R61, R192, -UR17, R61 ;  /* 0x80000011c03d7c23 */ /* 0x000fe2000801003d */
[----:B------:R-:W-:Y:S01]  /*3b80*/  I2FP.F32.S32 R196, R196 ;  /* 0x000000c400c47245 */ /* 0x000fe20000201400 */
[----:B------:R-:W-:Y:S01]  /*3b90*/  FFMA.FTZ R53, R198, -UR17, R53 ;  /* 0x80000011c6357c23 */ /* 0x000fe20008010035 */
[----:B------:R-:W-:Y:S01]  /*3ba0*/  I2FP.F32.S32 R195, R194 ;  /* 0x000000c200c37245 */ /* 0x000fe20000201400 */
[C---:B------:R-:W-:Y:S01]  /*3bb0*/  FFMA.FTZ R56, R197.reuse, -UR17, R56 ;  /* 0x80000011c5387c23 */ /* 0x040fe20008010038 */
[----:B------:R-:W-:Y:S01]  /*3bc0*/  I2FP.F32.S32 R190, R190 ;  /* 0x000000be00be7245 */ /* 0x000fe20000201400 */
[C---:B------:R-:W-:Y:S01]  /*3bd0*/  FFMA.FTZ R57, R196.reuse, -UR17, R57 ;  /* 0x80000011c4397c23 */ /* 0x040fe20008010039 */
[----:B------:R-:W-:Y:S01]  /*3be0*/  FFMA.FTZ R62, R197, -UR17, R62 ;  /* 0x80000011c53e7c23 */ /* 0x000fe2000801003e */
[----:B------:R-:W-:Y:S01]  /*3bf0*/  FFMA.FTZ R63, R196, -UR17, R63 ;  /* 0x80000011c43f7c23 */ /* 0x000fe2000801003f */
[----:B------:R-:W-:Y:S01]  /*3c00*/  FFMA.FTZ R66, R199, -UR17, R66 ;  /* 0x80000011c7427c23 */ /* 0x000fe20008010042 */
[----:B------:R-:W-:Y:S01]  /*3c10*/  FFMA.FTZ R67, R198, -UR17, R67 ;  /* 0x80000011c6437c23 */ /* 0x000fe20008010043 */
[----:B------:R-:W-:Y:S01]  /*3c20*/  FFMA.FTZ R64, R195, -UR17, R64 ;  /* 0x80000011c3407c23 */ /* 0x000fe20008010040 */
[----:B------:R-:W-:Y:S01]  /*3c30*/  FFMA.FTZ R65, R190, -UR17, R65 ;  /* 0x80000011be417c23 */ /* 0x000fe20008010041 */
[----:B------:R-:W-:Y:S06]  /*3c40*/  @!P0 BRA `(.L_x_1495) ;  /* 0x00000000002c8947 */ /* 0x000fec0003800000 */
[----:B------:R-:W1:Y:S01]  /*3c50*/  LDC R102, c[0x0][0x504] ;  /* 0x00014100ff667b82 */ /* 0x000e620000000800 */
[----:B------:R-:W-:Y:S02]  /*3c60*/  IMAD.SHL.U32 R100, R152, 0x80, RZ ;  /* 0x0000008098647824 */ /* 0x000fe400078e00ff */
[----:B------:R-:W-:Y:S02]  /*3c70*/  VIADD R191, R191, 0x80 ;  /* 0x00000080bfbf7836 */ /* 0x000fe40000000000 */
[C---:B------:R-:W-:Y:S01]  /*3c80*/  VIADD R103, R100.reuse, 0x80 ;  /* 0x0000008064677836 */ /* 0x040fe20000000000 */
[----:B------:R-:W-:Y:S04]  /*3c90*/  IADD3 R101, PT, PT, R100, 0x80, R179 ;  /* 0x0000008064657810 */ /* 0x000fe80007ffe0b3 */
[----:B------:R-:W-:Y:S02]  /*3ca0*/  ISETP.LT.AND P0, PT, R103, R176, PT ;  /* 0x000000b06700720c */ /* 0x000fe40003f01270 */
[----:B-1----:R-:W-:Y:S05]  /*3cb0*/  IADD3 R101, PT, PT, R101, R102, -R176 ;  /* 0x0000006665657210 */ /* 0x002fea0007ffe8b0 */
[----:B------:R-:W-:Y:S05]  /*3cc0*/  VIADD R100, R101, 0xffffff80 ;  /* 0xffffff8065647836 */ /* 0x000fea0000000000 */
[----:B------:R-:W-:Y:S11]  /*3cd0*/  ISETP.GE.AND P1, PT, R191, R100, PT ;  /* 0x00000064bf00720c */ /* 0x000ff60003f26270 */
[----:B------:R-:W-:Y:S02]  /*3ce0*/  @!UPT UIADD3 URZ, UPT, UPT, URZ, URZ, URZ ;  /* 0x000000fffffff290 */ /* 0x000fe4000fffe0ff */
[----:B------:R-:W-:Y:S05]  /*3cf0*/  @!P1 BRA P0, `(.L_x_1496) ;  /* 0x00000010008c9947 */ /* 0x000fea0000000000 */
.L_x_1495:
        /* <DEDUP_REMOVED lines=291> */
.L_x_1496:
[C---:B------:R-:W-:Y:S01]  /*4f30*/  FSETP.NEU.FTZ.AND P0, PT, R172.reuse, -INF , PT ;  /* 0xff800000ac00780b */ /* 0x040fe20003f1d000 */
[----:B------:R-:W-:Y:S01]  /*4f40*/  FMUL.FTZ R100, R172, 1.4426950216293334961 ;  /* 0x3fb8aa3bac647820 */ /* 0x000fe20000410000 */
[----:B------:R-:W-:Y:S01]  /*4f50*/  IMAD.IADD R143, R142, 0x1, R3 ;  /* 0x000000018e8f7824 */ /* 0x000fe200078e0203 */
[----:B------:R-:W-:Y:S01]  /*4f60*/  UIADD3 UR9, UPT, UPT, UR27, 0x76cf5d0a, URZ ;  /* 0x76cf5d0a1b097890 */ /* 0x000fe2000fffe0ff */
[C---:B------:R-:W-:Y:S01]  /*4f70*/  FMUL.FTZ R101, R171.reuse, 1.4426950216293334961 ;  /* 0x3fb8aa3bab657820 */ /* 0x040fe20000410000 */
[----:B------:R-:W-:Y:S01]  /*4f80*/  UIADD3 UR15, UPT, UPT, UR26, -0x61c88647, URZ ;  /* 0x9e3779b91a0f7890 */ /* 0x000fe2000fffe0ff */
[----:B------:R-:W-:Y:S01]  /*4f90*/  FSEL R100, R100, RZ, P0 ;  /* 0x000000ff64647208 */ /* 0x000fe20000000000 */
[----:B------:R-:W-:Y:S01]  /*4fa0*/  UIADD3 UR8, UPT, UPT, UR27, -0x4498517b, URZ ;  /* 0xbb67ae851b087890 */ /* 0x000fe2000fffe0ff */
[----:B------:R-:W-:Y:S01]  /*4fb0*/  FSETP.NEU.FTZ.AND P0, PT, R171, -INF , PT ;  /* 0xff800000ab00780b */ /* 0x000fe20003f1d000 */
[----:B------:R-:W-:Y:S02]  /*4fc0*/  UIADD3 UR16, UPT, UPT, UR26, 0x3c6ef372, URZ ;  /* 0x3c6ef3721a107890 */ /* 0x000fe4000fffe0ff */
[--C-:B------:R-:W-:Y:S01]  /*4fd0*/  FFMA.FTZ R214, R32, UR13, -R100.reuse ;  /* 0x0000000d20d67c23 */ /* 0x100fe20008010864 */
[----:B------:R-:W-:Y:S01]  /*4fe0*/  FSEL R32, R101, RZ, P0 ;  /* 0x000000ff65207208 */ /* 0x000fe20000000000 */
[--C-:B------:R-:W-:Y:S01]  /*4ff0*/  FFMA.FTZ R222, R20, UR13, -R100.reuse ;  /* 0x0000000d14de7c23 */ /* 0x100fe20008010864 */
[C---:B------:R-:W-:Y:S01]  /*5000*/  FSETP.NEU.FTZ.AND P0, PT, R170.reuse, -INF , PT ;  /* 0xff800000aa00780b */ /* 0x040fe20003f1d000 */
[----:B------:R-:W-:Y:S01]  /*5010*/  FMUL.FTZ R20, R170, 1.4426950216293334961 ;  /* 0x3fb8aa3baa147820 */ /* 0x000fe20000410000 */
[----:B------:R-:W-:Y:S01]  /*5020*/  FFMA.FTZ R16, R16, UR13, -R100 ;  /* 0x0000000d10107c23 */ /* 0x000fe20008010864 */
[----:B------:R-:W-:Y:S01]  /*5030*/  FFMA.FTZ R217, R23, UR13, -R32 ;  /* 0x0000000d17d97c23 */ /* 0x000fe20008010820 */
[--C-:B------:R-:W-:Y:S01]  /*5040*/  FFMA.FTZ R17, R17, UR13, -R100.reuse ;  /* 0x0000000d11117c23 */ /* 0x100fe20008010864 */
[--C-:B------:R-:W-:Y:S01]  /*5050*/  FFMA.FTZ R64, R64, UR13, -R100.reuse ;  /* 0x0000000d40407c23 */ /* 0x100fe20008010864 */
[----:B------:R-:W-:Y:S01]  /*5060*/  FSEL R23, R20, RZ, P0 ;  /* 0x000000ff14177208 */ /* 0x000fe20000000000 */
[C---:B------:R-:W-:Y:S01]  /*5070*/  FMUL.FTZ R20, R168.reuse, 1.4426950216293334961 ;  /* 0x3fb8aa3ba8147820 */ /* 0x040fe20000410000 */
[----:B------:R-:W-:Y:S01]  /*5080*/  FSETP.NEU.FTZ.AND P0, PT, R168, -INF , PT ;  /* 0xff800000a800780b */ /* 0x000fe20003f1d000 */
[----:B------:R-:W-:Y:S01]  /*5090*/  FFMA.FTZ R65, R65, UR13, -R100 ;  /* 0x0000000d41417c23 */ /* 0x000fe20008010864 */
[----:B------:R-:W-:Y:S01]  /*50a0*/  MUFU.EX2 R230, R16 ;  /* 0x0000001000e67308 */ /* 0x000fe20000000800 */
[--C-:B------:R-:W-:Y:S01]  /*50b0*/  FFMA.FTZ R210, R28, UR13, -R23.reuse ;  /* 0x0000000d1cd27c23 */ /* 0x100fe20008010817 */
[----:B------:R-:W-:Y:S01]  /*50c0*/  FSEL R20, R20, RZ, P0 ;  /* 0x000000ff14147208 */ /* 0x000fe20000000000 */
[----:B------:R-:W1:Y:S01]  /*50d0*/  S2R R28, SR_TID.X ;  /* 0x00000000001c7919 */ /* 0x000e620000002100 */
        /* <DEDUP_REMOVED lines=25> */
[----:B------:R-:W-:Y:S01]  /*5270*/  FFMA.FTZ R67, R67, UR13, -R32 ;  /* 0x0000000d43437c23 */ /* 0x000fe20008010820 */
[--C-:B------:R-:W-:Y:S01]  /*5280*/  FFMA.FTZ R29, R29, UR13, -R23.reuse ;  /* 0x0000000d1d1d7c23 */ /* 0x100fe20008010817 */
[--C-:B------:R-:W-:Y:S03]  /*5290*/  FFMA.FTZ R33, R33, UR13, -R100.reuse ;  /* 0x0000000d21217c23 */ /* 0x100fe60008010864 */
[----:B------:R-:W-:Y:S01]  /*52a0*/  MUFU.EX2 R218, R24 ;  /* 0x0000001800da7308 */ /* 0x000fe20000000800 */
[--C-:B------:R-:W-:Y:S01]  /*52b0*/  FFMA.FTZ R52, R52, UR13, -R100.reuse ;  /* 0x0000000d34347c23 */ /* 0x100fe20008010864 */
[--C-:B------:R-:W-:Y:S01]  /*52c0*/  FFMA.FTZ R48, R48, UR13, -R100.reuse ;  /* 0x0000000d30307c23 */ /* 0x100fe20008010864 */
[----:B-1----:R-:W-:Y:S01]  /*52d0*/  LOP3.LUT P0, RZ, R28, 0x4, RZ, 0xc0, !PT ;  /* 0x000000041cff7812 */ /* 0x002fe2000780c0ff */
[----:B------:R-:W-:Y:S01]  /*52e0*/  FFMA.FTZ R49, R49, UR13, -R100 ;  /* 0x0000000d31317c23 */ /* 0x000fe20008010864 */
[----:B------:R-:W-:Y:S01]  /*52f0*/  SHF.R.U32.HI R28, RZ, 0x5, R28 ;  /* 0x00000005ff1c7819 */ /* 0x000fe2000001161c */
[--C-:B------:R-:W-:Y:S01]  /*5300*/  FFMA.FTZ R4, R4, UR13, -R100.reuse ;  /* 0x0000000d04047c23 */ /* 0x100fe20008010864 */
[--C-:B------:R-:W-:Y:S03]  /*5310*/  FFMA.FTZ R21, R21, UR13, -R100.reuse ;  /* 0x0000000d15157c23 */ /* 0x100fe60008010864 */
[----:B------:R-:W-:Y:S01]  /*5320*/  MUFU.EX2 R224, R14 ;  /* 0x0000000e00e07308 */ /* 0x000fe20000000800 */
[----:B------:R-:W-:Y:S01]  /*5330*/  LOP3.LUT R28, R28, 0x3, RZ, 0xc0, !PT ;  /* 0x000000031c1c7812 */ /* 0x000fe200078ec0ff */
[--C-:B------:R-:W-:Y:S01]  /*5340*/  FFMA.FTZ R36, R36, UR13, -R100.reuse ;  /* 0x0000000d24247c23 */ /* 0x100fe20008010864 */
[--C-:B------:R-:W-:Y:S01]  /*5350*/  FFMA.FTZ R53, R53, UR13, -R100.reuse ;  /* 0x0000000d35357c23 */ /* 0x100fe20008010864 */
[--C-:B------:R-:W-:Y:S01]  /*5360*/  FFMA.FTZ R5, R5, UR13, -R100.reuse ;  /* 0x0000000d05057c23 */ /* 0x100fe20008010864 */
[----:B------:R-:W-:Y:S01]  /*5370*/  FFMA.FTZ R37, R37, UR13, -R100 ;  /* 0x0000000d25257c23 */ /* 0x000fe20008010864 */
        /* <DEDUP_REMOVED lines=20> */
[----:B------:R-:W-:Y:S02]  /*54c0*/  IMAD R28, R175, 0x8, R28 ;  /* 0x00000008af1c7824 */ /* 0x000fe400078e021c */
[--C-:B------:R-:W-:Y:S01]  /*54d0*/  FFMA.FTZ R50, R50, UR13, -R32.reuse ;  /* 0x0000000d32327c23 */ /* 0x100fe20008010820 */
[--C-:B------:R-:W-:Y:S01]  /*54e0*/  FFMA.FTZ R51, R51, UR13, -R32.reuse ;  /* 0x0000000d33337c23 */ /* 0x100fe20008010820 */
[--C-:B------:R-:W-:Y:S01]  /*54f0*/  FFMA.FTZ R39, R39, UR13, -R32.reuse ;  /* 0x0000000d27277c23 */ /* 0x100fe20008010820 */
[----:B------:R-:W-:Y:S02]  /*5500*/  VIADD R106, R28, 0x4 ;  /* 0x000000041c6a7836 */ /* 0x000fe40000000000 */
[--C-:B------:R-:W-:Y:S01]  /*5510*/  FFMA.FTZ R6, R6, UR13, -R32.reuse ;  /* 0x0000000d06067c23 */ /* 0x100fe20008010820 */
[----:B------:R-:W-:Y:S01]  /*5520*/  MUFU.EX2 R229, R11 ;  /* 0x0000000b00e57308 */ /* 0x000fe20000000800 */
[----:B------:R-:W-:Y:S01]  /*5530*/  FFMA.FTZ R38, R38, UR13, -R32 ;  /* 0x0000000d26267c23 */ /* 0x000fe20008010820 */
[----:B------:R-:W-:Y:S05]  /*5540*/  IMAD.WIDE.U32 R106, R106, -0x326172a9, RZ ;  /* 0xcd9e8d576a6a7825 */ /* 0x000fea00078e00ff */
[----:B------:R-:W-:Y:S03]  /*5550*/  LOP3.LUT R100, R164, UR26, R107, 0x96, !PT ;  /* 0x0000001aa4647c12 */ /* 0x000fe6000f8e966b */
[----:B------:R-:W-:Y:S01]  /*5560*/  MUFU.EX2 R232, R10 ;  /* 0x0000000a00e87308 */ /* 0x000fe20000000800 */
[----:B-1----:R-:W-:Y:S02]  /*5570*/  IMAD.IADD R44, R144, 0x1, R3 ;  /* 0x00000001902c7824 */ /* 0x002fe400078e0203 */
[----:B------:R-:W-:Y:S07]  /*5580*/  IMAD.WIDE.U32 R100, R100, -0x2daee0ad, RZ ;  /* 0xd2511f5364647825 */ /* 0x000fee00078e00ff */
[----:B------:R-:W-:Y:S10]  /*5590*/  MUFU.EX2 R231, R9 ;  /* 0x0000000900e77308 */ /* 0x000ff40000000800 */
[----:B------:R1:W-:Y:S10]  /*55a0*/  MUFU.EX2 R227, R17 ;  /* 0x0000001100e37308 */ /* 0x0003f40000000800 */
[----:B------:R-:W-:Y:S10]  /*55b0*/  MUFU.EX2 R133, R64 ;  /* 0x0000004000857308 */ /* 0x000ff40000000800 */
[----:B------:R2:W-:Y:S01]  /*55c0*/  MUFU.EX2 R134, R65 ;  /* 0x0000004100867308 */ /* 0x0005e20000000800 */
[----:B-1----:R-:W-:Y:S05]  /*55d0*/  IMAD.WIDE.U32 R16, R28, -0x326172a9, RZ ;  /* 0xcd9e8d571c107825 */ /* 0x002fea00078e00ff */
[----:B------:R-:W-:Y:S04]  /*55e0*/  LOP3.LUT R102, R164, UR26, R17, 0x96, !PT ;  /* 0x0000001aa4667c12 */ /* 0x000fe8000f8e9611 */
[----:B------:R-:W-:Y:S01]  /*55f0*/  MUFU.EX2 R228, R18 ;  /* 0x0000001200e47308 */ /* 0x000fe20000000800 */
[----:B------:R-:W-:Y:S05]  /*5600*/  IMAD.WIDE.U32 R102, R102, -0x2daee0ad, RZ ;  /* 0xd2511f5366667825 */ /* 0x000fea00078e00ff */
[----:B------:R-:W-:Y:S04]  /*5610*/  LOP3.LUT R17, R180, UR8, R103, 0x96, !PT ;  /* 0x00000008b4117c12 */ /* 0x000fe8000f8e9667 */
[----:B------:R1:W-:Y:S01]  /*5620*/  MUFU.EX2 R225, R19 ;  /* 0x0000001300e17308 */ /* 0x0003e20000000800 */
[----:B--2---:R-:W-:Y:S09]  /*5630*/  IMAD.WIDE.U32 R64, R167, -0x326172a9, RZ ;  /* 0xcd9e8d57a7407825 */ /* 0x004ff200078e00ff */
[----:B------:R2:W-:Y:S10]  /*5640*/  MUFU.EX2 R212, R34 ;  /* 0x0000002200d47308 */ /* 0x0005f40000000800 */
[----:B------:R3:W-:Y:S01]  /*5650*/  MUFU.EX2 R220, R22 ;  /* 0x0000001600dc7308 */ /* 0x0007e20000000800 */
[----:B-1----:R-:W-:Y:S05]  /*5660*/  IMAD.WIDE.U32 R18, R166, -0x326172a9, RZ ;  /* 0xcd9e8d57a6127825 */ /* 0x002fea00078e00ff */
[C---:B------:R-:W-:Y:S04]  /*5670*/  LOP3.LUT R28, R16.reuse, UR15, R19, 0x96, !PT ;  /* 0x0000000f101c7c12 */ /* 0x040fe8000f8e9613 */
[----:B------:R-:W-:Y:S01]  /*5680*/  MUFU.EX2 R209, R35 ;  /* 0x0000002300d17308 */ /* 0x000fe20000000800 */
[----:B--2---:R-:W-:Y:S02]  /*5690*/  LOP3.LUT R34, R16, UR15, R65, 0x96, !PT ;  /* 0x0000000f10227c12 */ /* 0x004fe4000f8e9641 */
[----:B------:R-:W-:Y:S01]  /*56a0*/  LOP3.LUT R16, R180, UR8, R101, 0x96, !PT ;  /* 0x00000008b4107c12 */ /* 0x000fe2000f8e9665 */
[----:B------:R-:W-:Y:S06]  /*56b0*/  UIADD3 UR8, UPT, UPT, UR27, 0x32370b8f, URZ ;  /* 0x32370b8f1b087890 */ /* 0x000fec000fffe0ff */
[----:B------:R1:W-:Y:S01]  /*56c0*/  MUFU.EX2 R208, R30 ;  /* 0x0000001e00d07308 */ /* 0x0003e20000000800 */
[----:B---3--:R-:W-:Y:S01]  /*56d0*/  LOP3.LUT R22, R106, UR15, R65, 0x96, !PT ;  /* 0x0000000f6a167c12 */ /* 0x008fe2000f8e9641 */
[----:B------:R-:W-:Y:S01]  /*56e0*/  IMAD.WIDE.U32 R108, R16, -0x326172a9, RZ ;  /* 0xcd9e8d57106c7825 */ /* 0x000fe200078e00ff */
[----:B------:R-:W-:Y:S01]  /*56f0*/  LOP3.LUT R106, R106, UR15, R19, 0x96, !PT ;  /* 0x0000000f6a6a7c12 */ /* 0x000fe2000f8e9613 */
[----:B------:R-:W-:Y:S02]  /*5700*/  UIADD3 UR15, UPT, UPT, UR26, -0x255992d5, URZ ;  /* 0xdaa66d2b1a0f7890 */ /* 0x000fe4000fffe0ff */
[----:B------:R-:W-:Y:S01]  /*5710*/  IMAD.WIDE.U32 R22, R22, -0x2daee0ad, RZ ;  /* 0xd2511f5316167825 */ /* 0x000fe200078e00ff */
[----:B------:R-:W-:Y:S03]  /*5720*/  LOP3.LUT R16, R64, UR16, R109, 0x96, !PT ;  /* 0x0000001040107c12 */ /* 0x000fe6000f8e966d */
[----:B------:R-:W-:Y:S01]  /*5730*/  MUFU.EX2 R130, R66 ;  /* 0x0000004200827308 */ /* 0x000fe20000000800 */
[----:B------:R-:W-:Y:S04]  /*5740*/  IMAD.WIDE.U32 R106, R106, -0x2daee0ad, RZ ;  /* 0xd2511f536a6a7825 */ /* 0x000fe800078e00ff */
[----:B------:R-:W-:Y:S05]  /*5750*/  IMAD.WIDE.U32 R110, R16, -0x2daee0ad, RZ ;  /* 0xd2511f53106e7825 */ /* 0x000fea00078e00ff */
[----:B------:R2:W-:Y:S01]  /*5760*/  MUFU.EX2 R129, R67 ;  /* 0x0000004300817308 */ /* 0x0005e20000000800 */
[----:B-1----:R-:W-:Y:S01]  /*5770*/  LOP3.LUT R30, R100, UR9, R23, 0x96, !PT ;  /* 0x00000009641e7c12 */ /* 0x002fe2000f8e9617 */
[----:B------:R-:W-:Y:S01]  /*5780*/  IMAD.WIDE.U32 R34, R34, -0x2daee0ad, RZ ;  /* 0xd2511f5322227825 */ /* 0x000fe200078e00ff */
[----:B------:R-:W-:Y:S02]  /*5790*/  LOP3.LUT R100, R100, UR9, R107, 0x96, !PT ;  /* 0x0000000964647c12 */ /* 0x000fe4000f8e966b */
[----:B------:R-:W-:Y:S02]  /*57a0*/  LOP3.LUT R16, R22, UR8, R111, 0x96, !PT ;  /* 0x0000000816107c12 */ /* 0x000fe4000f8e966f */
[----:B------:R-:W-:Y:S01]  /*57b0*/  LOP3.LUT R104, R102, UR9, R35, 0x96, !PT ;  /* 0x0000000966687c12 */ /* 0x000fe2000f8e9623 */
[----:B------:R-:W-:Y:S02]  /*57c0*/  IMAD.WIDE.U32 R100, R100, -0x326172a9, RZ ;  /* 0xcd9e8d5764647825 */ /* 0x000fe400078e00ff */
[----:B------:R1:W-:Y:S02]  /*57d0*/  MUFU.EX2 R207, R29 ;  /* 0x0000001d00cf7308 */ /* 0x0003e40000000800 */
[----:B------:R-:W-:Y:S04]  /*57e0*/  IMAD.WIDE.U32 R104, R104, -0x326172a9, RZ ;  /* 0xcd9e8d5768687825 */ /* 0x000fe800078e00ff */
[----:B--2---:R-:W-:Y:S04]  /*57f0*/  IMAD.WIDE.U32 R66, R17, -0x326172a9, RZ ;  /* 0xcd9e8d5711427825 */ /* 0x004fe800078e00ff */
[----:B------:R2:W-:Y:S01]  /*5800*/  MUFU.EX2 R205, R31 ;  /* 0x0000001f00cd7308 */ /* 0x0005e20000000800 */
[----:B------:R-:W-:Y:S02]  /*5810*/  LOP3.LUT R19, R64, UR16, R67, 0x96, !PT ;  /* 0x0000001040137c12 */ /* 0x000fe4000f8e9643 */
[----:B------:R-:W-:Y:S02]  /*5820*/  LOP3.LUT R32, R66, UR15, R105, 0x96, !PT ;  /* 0x0000000f42207c12 */ /* 0x000fe4000f8e9669 */
[----:B------:R-:W-:Y:S01]  /*5830*/  LOP3.LUT R17, R18, UR16, R67, 0x96, !PT ;  /* 0x0000001012117c12 */ /* 0x000fe2000f8e9643 */
[----:B-1----:R-:W-:Y:S01]  /*5840*/  IMAD.WIDE.U32 R28, R28, -0x2daee0ad, RZ ;  /* 0xd2511f531c1c7825 */ /* 0x002fe200078e00ff */
[----:B------:R-:W-:Y:S01]  /*5850*/  LOP3.LUT R18, R18, UR16, R109, 0x96, !PT ;  /* 0x0000001012127c12 */ /* 0x000fe2000f8e966d */
[----:B------:R-:W-:Y:S02]  /*5860*/  UIADD3 UR16, UPT, UPT, UR26, 0x78dde6e4, URZ ;  /* 0x78dde6e41a107890 */ /* 0x000fe4000fffe0ff */
[----:B------:R1:W-:Y:S01]  /*5870*/  MUFU.EX2 R194, R48 ;  /* 0x0000003000c27308 */ /* 0x0003e20000000800 */
[----:B------:R-:W-:Y:S01]  /*5880*/  IMAD.WIDE.U32 R112, R17, -0x2daee0ad, RZ ;  /* 0xd2511f5311707825 */ /* 0x000fe200078e00ff */
[----:B------:R-:W-:Y:S01]  /*5890*/  LOP3.LUT R102, R102, UR9, R29, 0x96, !PT ;  /* 0x0000000966667c12 */ /* 0x000fe2000f8e961d */
[----:B------:R-:W-:Y:S02]  /*58a0*/  UIADD3 UR9, UPT, UPT, UR27, -0x126145ec, URZ ;  /* 0xed9eba141b097890 */ /* 0x000fe4000fffe0ff */
[----:B--2---:R-:W-:Y:S01]  /*58b0*/  IMAD.WIDE.U32 R30, R30, -0x326172a9, RZ ;  /* 0xcd9e8d571e1e7825 */ /* 0x004fe200078e00ff */
[----:B------:R-:W-:Y:S04]  /*58c0*/  LOP3.LUT R23, R28, UR8, R113, 0x96, !PT ;  /* 0x000000081c177c12 */ /* 0x000fe8000f8e9671 */
[----:B------:R2:W-:Y:S01]  /*58d0*/  MUFU.EX2 R211, R33 ;  /* 0x0000002100d37308 */ /* 0x0005e20000000800 */
[----:B------:R-:W-:Y:S01]  /*58e0*/  IMAD.WIDE.U32 R102, R102, -0x326172a9, RZ ;  /* 0xcd9e8d5766667825 */ /* 0x000fe200078e00ff */
[----:B------:R-:W-:Y:S04]  /*58f0*/  LOP3.LUT R64, R108, UR15, R31, 0x96, !PT ;  /* 0x0000000f6c407c12 */ /* 0x000fe8000f8e961f */
[----:B------:R-:W-:Y:S01]  /*5900*/  LOP3.LUT R66, R66, UR15, R103, 0x96, !PT ;  /* 0x0000000f42427c12 */ /* 0x000fe2000f8e9667 */
[----:B------:R-:W-:Y:S03]  /*5910*/  IMAD.WIDE.U32 R64, R64, -0x2daee0ad, RZ ;  /* 0xd2511f5340407825 */ /* 0x000fe600078e00ff */
[----:B------:R-:W-:Y:S01]  /*5920*/  MUFU.EX2 R131, R55 ;  /* 0x0000003700837308 */ /* 0x000fe20000000800 */
[----:B-1----:R-:W-:Y:S01]  /*5930*/  LOP3.LUT R48, R108, UR15, R101, 0x96, !PT ;  /* 0x0000000f6c307c12 */ /* 0x002fe2000f8e9665 */
[----:B------:R-:W-:Y:S01]  /*5940*/  IMAD.WIDE.U32 R66, R66, -0x2daee0ad, RZ ;  /* 0xd2511f5342427825 */ /* 0x000fe200078e00ff */
[----:B------:R-:W-:Y:S01]  /*5950*/  LOP3.LUT R22, R110, UR9, R65, 0x96, !PT ;  /* 0x000000096e167c12 */ /* 0x000fe2000f8e9641 */
[----:B------:R-:W-:Y:S02]  /*5960*/  UIADD3 UR15, UPT, UPT, UR26, 0x1715609d, URZ ;  /* 0x1715609d1a0f7890 */ /* 0x000fe4000fffe0ff */
[----:B------:R-:W-:Y:S01]  /*5970*/  IMAD.WIDE.U32 R108, R19, -0x2daee0ad, RZ ;  /* 0xd2511f53136c7825 */ /* 0x000fe200078e00ff */
[----:B------:R-:W-:Y:S03]  /*5980*/  LOP3.LUT R28, R112, UR9, R67, 0x96, !PT ;  /* 0x00000009701c7c12 */ /* 0x000fe6000f8e9643 */
[----:B------:R1:W-:Y:S01]  /*5990*/  MUFU.EX2 R132, R54 ;  /* 0x0000003600847308 */ /* 0x0003e20000000800 */
[----:B--2---:R-:W-:Y:S01]  /*59a0*/  IMAD.WIDE.U32 R32, R32, -0x2daee0ad, RZ ;  /* 0xd2511f5320207825 */ /* 0x004fe200078e00ff */
[----:B------:R-:W-:Y:S03]  /*59b0*/  LOP3.LUT R17, R34, UR8, R109, 0x96, !PT ;  /* 0x0000000822117c12 */ /* 0x000fe6000f8e966d */
[----:B------:R-:W-:Y:S01]  /*59c0*/  IMAD.WIDE.U32 R28, R28, -0x326172a9, RZ ;  /* 0xcd9e8d571c1c7825 */ /* 0x000fe200078e00ff */
[----:B------:R-:W-:Y:S04]  /*59d0*/  LOP3.LUT R34, R108, UR9, R33, 0x96, !PT ;  /* 0x000000096c227c12 */ /* 0x000fe8000f8e9621 */
[----:B------:R2:W-:Y:S01]  /*59e0*/  MUFU.EX2 R191, R49 ;  /* 0x0000003100bf7308 */ /* 0x0005e20000000800 */
[----:B------:R-:W-:Y:S04]  /*59f0*/  IMAD.WIDE.U32 R108, R17, -0x326172a9, RZ ;  /* 0xcd9e8d57116c7825 */ /* 0x000fe800078e00ff */
[----:B------:R-:W-:Y:S01]  /*5a00*/  IMAD.WIDE.U32 R34, R34, -0x326172a9, RZ ;  /* 0xcd9e8d5722227825 */ /* 0x000fe200078e00ff */
[----:B------:R-:W-:Y:S04]  /*5a10*/  LOP3.LUT R17, R104, UR16, R109, 0x96, !PT ;  /* 0x0000001068117c12 */ /* 0x000fe8000f8e966d */
[----:B------:R-:W-:Y:S01]  /*5a20*/  MUFU.EX2 R192, R50 ;  /* 0x0000003200c07308 */ /* 0x000fe20000000800 */
[----:B------:R-:W-:Y:S01]  /*5a30*/  IMAD.WIDE.U32 R104, R23, -0x326172a9, RZ ;  /* 0xcd9e8d5717687825 */ /* 0x000fe200078e00ff */
[----:B------:R-:W-:Y:S03]  /*5a40*/  LOP3.LUT R24, R108, UR15, R35, 0x96, !PT ;  /* 0x0000000f6c187c12 */ /* 0x000fe6000f8e9623 */
[----:B------:R-:W-:Y:S05]  /*5a50*/  IMAD.WIDE.U32 R18, R18, -0x2daee0ad, RZ ;  /* 0xd2511f5312127825 */ /* 0x000fea00078e00ff */
[----:B------:R3:W-:Y:S01]  /*5a60*/  MUFU.EX2 R145, R51 ;  /* 0x0000003300917308 */ /* 0x0007e20000000800 */
[----:B-1----:R-:W-:Y:S01]  /*5a70*/  IMAD.WIDE.U32 R54, R24, -0x2daee0ad, RZ ;  /* 0xd2511f5318367825 */ /* 0x002fe200078e00ff */
[----:B------:R-:W-:Y:S01]  /*5a80*/  LOP3.LUT R19, R106, UR8, R19, 0x96, !PT ;  /* 0x000000086a137c12 */ /* 0x000fe2000f8e9613 */
[----:B------:R-:W-:Y:S02]  /*5a90*/  UIADD3 UR8, UPT, UPT, UR27, 0x646e171e, URZ ;  /* 0x646e171e1b087890 */ /* 0x000fe4000fffe0ff */
[----:B--2---:R-:W-:Y:S01]  /*5aa0*/  IMAD.WIDE.U32 R48, R48, -0x2daee0ad, RZ ;  /* 0xd2511f5330307825 */ /* 0x004fe200078e00ff */
[C---:B------:R-:W-:Y:S04]  /*5ab0*/  PRMT R35, R54.reuse, 0x7770, RZ ;  /* 0x0000777036237816 */ /* 0x040fe800000000ff */
[----:B------:R1:W-:Y:S01]  /*5ac0*/  MUFU.EX2 R213, R27 ;  /* 0x0000001b00d57308 */ /* 0x0003e20000000800 */
[----:B------:R-:W-:Y:S01]  /*5ad0*/  PRMT R33, R54, 0x7771, RZ ;  /* 0x0000777136217816 */ /* 0x000fe200000000ff */
[----:B------:R-:W-:Y:S01]  /*5ae0*/  IMAD.WIDE.U32 R22, R22, -0x326172a9, RZ ;  /* 0xcd9e8d5716167825 */ /* 0x000fe200078e00ff */
[----:B------:R-:W-:Y:S01]  /*5af0*/  LOP3.LUT R18, R18, UR9, R49, 0x96, !PT ;  /* 0x0000000912127c12 */ /* 0x000fe2000f8e9631 */
[----:B------:R-:W-:Y:S01]  /*5b00*/  UIADD3 UR9, UPT, UPT, UR27, -0x56f99767, URZ ;  /* 0xa90668991b097890 */ /* 0x000fe2000fffe0ff */
[----:B------:R-:W-:Y:S02]  /*5b10*/  ISETP.LE.U32.AND P2, PT, R35, UR12, PT ;  /* 0x0000000c23007c0c */ /* 0x000fe4000bf43070 */
[----:B------:R-:W-:Y:S03]  /*5b20*/  PRMT R31, R54, 0x7773, RZ ;  /* 0x00007773361f7816 */ /* 0x000fe600000000ff */
[----:B------:R2:W-:Y:S01]  /*5b30*/  MUFU.EX2 R233, R7 ;  /* 0x0000000700e97308 */ /* 0x0005e20000000800 */
[----:B------:R-:W-:Y:S01]  /*5b40*/  ISETP.GT.U32.AND P6, PT, R33, UR12, PT ;  /* 0x0000000c21007c0c */ /* 0x000fe2000bfc4070 */
[----:B---3--:R-:W-:Y:S01]  /*5b50*/  IMAD.WIDE.U32 R50, R16, -0x326172a9, RZ ;  /* 0xcd9e8d5710327825 */ /* 0x008fe200078e00ff */
[----:B------:R-:W-:Y:S02]  /*5b60*/  LOP3.LUT R16, R104, UR15, R29, 0x96, !PT ;  /* 0x0000000f68107c12 */ /* 0x000fe4000f8e961d */
[----:B------:R-:W-:Y:S01]  /*5b70*/  ISETP.GT.U32.AND P4, PT, R31, UR12, PT ;  /* 0x0000000c1f007c0c */ /* 0x000fe2000bf84070 */
[----:B------:R-:W-:Y:S01]  /*5b80*/  IMAD.MOV.U32 R31, RZ, RZ, 0x10 ;  /* 0x00000010ff1f7424 */ /* 0x000fe200078e00ff */
[----:B------:R-:W-:Y:S03]  /*5b90*/  LOP3.LUT R30, R30, UR16, R51, 0x96, !PT ;  /* 0x000000101e1e7c12 */ /* 0x000fe6000f8e9633 */
[----:B------:R3:W-:Y:S01]  /*5ba0*/  MUFU.EX2 R238, R4 ;  /* 0x0000000400ee7308 */ /* 0x0007e20000000800 */
[----:B-1----:R-:W-:Y:S01]  /*5bb0*/  LOP3.LUT R27, R102, UR16, R105, 0x96, !PT ;  /* 0x00000010661b7c12 */ /* 0x002fe2000f8e9669 */
[----:B------:R-:W-:Y:S01]  /*5bc0*/  IMAD.WIDE.U32 R104, R17, -0x2daee0ad, RZ ;  /* 0xd2511f5311687825 */ /* 0x000fe200078e00ff */
[----:B------:R-:W-:Y:S03]  /*5bd0*/  SEL R116, R31, 0xfffffff0, !P0 ;  /* 0xfffffff01f747807 */ /* 0x000fe60004000000 */
[----:B------:R-:W-:Y:S01]  /*5be0*/  IMAD.WIDE.U32 R102, R19, -0x326172a9, RZ ;  /* 0xcd9e8d5713667825 */ /* 0x000fe200078e00ff */
[----:B------:R-:W-:Y:S03]  /*5bf0*/  LOP3.LUT R29, R32, UR9, R105, 0x96, !PT ;  /* 0x00000009201d7c12 */ /* 0x000fe6000f8e9669 */
[----:B------:R1:W-:Y:S01]  /*5c00*/  MUFU.EX2 R226, R12 ;  /* 0x0000000c00e27308 */ /* 0x0003e20000000800 */
[----:B--2---:R-:W-:Y:S01]  /*5c10*/  LOP3.LUT R7, R50, UR15, R23, 0x96, !PT ;  /* 0x0000000f32077c12 */ /* 0x004fe2000f8e9617 */
[----:B------:R-:W-:Y:S01]  /*5c20*/  IMAD.IADD R120, R116, 0x1, R151 ;  /* 0x0000000174787824 */ /* 0x000fe200078e0297 */
[----:B------:R-:W-:Y:S01]  /*5c30*/  PRMT R32, R54, 0x7772, RZ ;  /* 0x0000777236207816 */ /* 0x000fe200000000ff */
[----:B------:R-:W-:Y:S01]  /*5c40*/  IMAD.WIDE.U32 R50, R16, -0x2daee0ad, RZ ;  /* 0xd2511f5310327825 */ /* 0x000fe200078e00ff */
[----:B------:R-:W-:Y:S02]  /*5c50*/  LOP3.LUT R17, R104, UR8, R55, 0x96, !PT ;  /* 0x0000000868117c12 */ /* 0x000fe4000f8e9637 */
[----:B------:R-:W-:Y:S03]  /*5c60*/  ISETP.GT.U32.AND P5, PT, R32, UR12, PT ;  /* 0x0000000c20007c0c */ /* 0x000fe6000bfa4070 */
[----:B------:R-:W2:Y:S01]  /*5c70*/  MUFU.EX2 R214, R214 ;  /* 0x000000d600d67308 */ /* 0x000ea20000000800 */
[----:B------:R-:W-:Y:S01]  /*5c80*/  PRMT R49, R50, 0x7770, RZ ;  /* 0x0000777032317816 */ /* 0x000fe200000000ff */
[----:B------:R-:W-:Y:S01]  /*5c90*/  IMAD.WIDE.U32 R18, R18, -0x326172a9, RZ ;  /* 0xcd9e8d5712127825 */ /* 0x000fe200078e00ff */
[----:B---3--:R-:W-:Y:S02]  /*5ca0*/  PRMT R4, R50, 0x7773, RZ ;  /* 0x0000777332047816 */ /* 0x008fe400000000ff */
[----:B------:R-:W-:Y:S01]  /*5cb0*/  ISETP.LE.U32.AND P1, PT, R49, UR12, PT ;  /* 0x0000000c31007c0c */ /* 0x000fe2000bf23070 */
[----:B------:R-:W-:Y:S01]  /*5cc0*/  IMAD.IADD R119, R116, 0x1, R155 ;  /* 0x0000000174777824 */ /* 0x000fe200078e029b */
[----:B------:R-:W-:Y:S03]  /*5cd0*/  LOP3.LUT R23, R102, UR15, R19, 0x96, !PT ;  /* 0x0000000f66177c12 */ /* 0x000fe6000f8e9613 */
[----:B------:R3:W-:Y:S01]  /*5ce0*/  MUFU.EX2 R223, R13 ;  /* 0x0000000d00df7308 */ /* 0x0007e20000000800 */
[----:B-1----:R-:W-:Y:S01]  /*5cf0*/  PRMT R12, R50, 0x7772, RZ ;  /* 0x00007772320c7816 */ /* 0x002fe200000000ff */
[----:B------:R-:W-:Y:S01]  /*5d00*/  IMAD.IADD R118, R116, 0x1, R149 ;  /* 0x0000000174767824 */ /* 0x000fe200078e0295 */
[----:B------:R-:W-:Y:S01]  /*5d10*/  PRMT R19, R50, 0x7771, RZ ;  /* 0x0000777132137816 */ /* 0x000fe200000000ff */
[----:B------:R-:W-:Y:S01]  /*5d20*/  IMAD.IADD R117, R116, 0x1, R157 ;  /* 0x0000000174757824 */ /* 0x000fe200078e029d */
[----:B------:R-:W-:Y:S01]  /*5d30*/  LOP3.LUT R24, R100, UR16, R103, 0x96, !PT ;  /* 0x0000001064187c12 */ /* 0x000fe2000f8e9667 */
[----:B------:R-:W-:Y:S01]  /*5d40*/  IMAD.WIDE.U32 R100, R27, -0x2daee0ad, RZ ;  /* 0xd2511f531b647825 */ /* 0x000fe200078e00ff */
[----:B------:R-:W-:Y:S03]  /*5d50*/  ISETP.GT.U32.AND P0, PT, R12, UR12, PT ;  /* 0x0000000c0c007c0c */ /* 0x000fe6000bf04070 */
[----:B------:R1:W-:Y:S01]  /*5d60*/  MUFU.EX2 R219, R21 ;  /* 0x0000001500db7308 */ /* 0x0003e20000000800 */
[----:B------:R-:W-:Y:S01]  /*5d70*/  ISETP.GT.U32.AND P3, PT, R19, UR12, PT ;  /* 0x0000000c13007c0c */ /* 0x000fe2000bf64070 */
[----:B--2---:R-:W-:Y:S01]  /*5d80*/  @!P2 FADD.FTZ R214, -R214, -RZ ;  /* 0x800000ffd6d6a221 */ /* 0x004fe20000010100 */
[----:B------:R-:W-:Y:S01]  /*5d90*/  ISETP.GT.U32.AND P2, PT, R4, UR12, PT ;  /* 0x0000000c04007c0c */ /* 0x000fe2000bf44070 */
[----:B------:R-:W-:Y:S01]  /*5da0*/  IMAD.WIDE.U32 R32, R30, -0x2daee0ad, RZ ;  /* 0xd2511f531e207825 */ /* 0x000fe200078e00ff */
[----:B------:R-:W-:Y:S02]  /*5db0*/  LOP3.LUT R35, R17, 0xff, RZ, 0xc0, !PT ;  /* 0x000000ff11237812 */ /* 0x000fe400078ec0ff */
[----:B------:R-:W-:Y:S01]  /*5dc0*/  LOP3.LUT R16, R100, UR8, R51, 0x96, !PT ;  /* 0x0000000864107c12 */ /* 0x000fe2000f8e9633 */
[----:B------:R-:W-:Y:S01]  /*5dd0*/  IMAD.WIDE.U32 R54, R7, -0x2daee0ad, RZ ;  /* 0xd2511f5307367825 */ /* 0x000fe200078e00ff */
[----:B------:R-:W-:Y:S01]  /*5de0*/  LOP3.LUT R19, R64, UR9, R33, 0x96, !PT ;  /* 0x0000000940137c12 */ /* 0x000fe2000f8e9621 */
[----:B------:R-:W2:Y:S01]  /*5df0*/  MUFU.EX2 R222, R222 ;  /* 0x000000de00de7308 */ /* 0x000ea20000000800 */
[----:B------:R-:W-:Y:S01]  /*5e00*/  SHF.R.U32.HI R33, RZ, 0x18, R17 ;  /* 0x00000018ff217819 */ /* 0x000fe20000011611 */
[----:B------:R-:W-:Y:S01]  /*5e10*/  @P6 FADD.FTZ R211, -R211, -RZ ;  /* 0x800000ffd3d36221 */ /* 0x000fe20000010100 */
[----:B------:R-:W-:Y:S01]  /*5e20*/  LOP3.LUT R7, R32, UR8, R55, 0x96, !PT ;  /* 0x0000000820077c12 */ /* 0x000fe2000f8e9637 */
[----:B------:R-:W-:Y:S01]  /*5e30*/  IMAD.WIDE.U32 R64, R24, -0x2daee0ad, RZ ;  /* 0xd2511f5318407825 */ /* 0x000fe200078e00ff */
[----:B------:R-:W-:Y:S02]  /*5e40*/  ISETP.LE.U32.AND P6, PT, R35, UR12, PT ;  /* 0x0000000c23007c0c */ /* 0x000fe4000bfc3070 */
[C---:B------:R-:W-:Y:S01]  /*5e50*/  PRMT R32, R54.reuse, 0x7770, RZ ;  /* 0x0000777036207816 */ /* 0x040fe200000000ff */
[----:B------:R-:W-:Y:S01]  /*5e60*/  IMAD.WIDE.U32 R50, R23, -0x2daee0ad, RZ ;  /* 0xd2511f5317327825 */ /* 0x000fe200078e00ff */
[C---:B------:R-:W-:Y:S01]  /*5e70*/  PRMT R31, R54.reuse, 0x7771, RZ ;  /* 0x00007771361f7816 */ /* 0x040fe200000000ff */
[----:B------:R-:W4:Y:S01]  /*5e80*/  MUFU.EX2 R217, R217 ;  /* 0x000000d900d97308 */ /* 0x000f220000000800 */
[----:B---3--:R-:W-:Y:S01]  /*5e90*/  PRMT R13, R54, 0x7773, RZ ;  /* 0x00007773360d7816 */ /* 0x008fe200000000ff */
[----:B------:R-:W-:Y:S01]  /*5ea0*/  @P5 FADD.FTZ R212, -R212, -RZ ;  /* 0x800000ffd4d45221 */ /* 0x000fe20000010100 */
[----:B------:R-:W-:Y:S01]  /*5eb0*/  ISETP.LE.U32.AND P5, PT, R33, UR12, PT ;  /* 0x0000000c21007c0c */ /* 0x000fe2000bfa3070 */
[----:B------:R-:W-:Y:S01]  /*5ec0*/  @P4 FADD.FTZ R209, -R209, -RZ ;  /* 0x800000ffd1d14221 */ /* 0x000fe20000010100 */
[----:B------:R-:W-:Y:S01]  /*5ed0*/  ISETP.LE.U32.AND P4, PT, R32, UR12, PT ;  /* 0x0000000c20007c0c */ /* 0x000fe2000bf83070 */
[----:B------:R-:W-:Y:S01]  /*5ee0*/  @!P1 FADD.FTZ R133, -R133, -RZ ;  /* 0x800000ff85859221 */ /* 0x000fe20000010100 */
[----:B------:R-:W-:Y:S03]  /*5ef0*/  ISETP.GT.U32.AND P1, PT, R31, UR12, PT ;  /* 0x0000000c1f007c0c */ /* 0x000fe6000bf24070 */
[----:B------:R-:W3:Y:S01]  /*5f00*/  MUFU.EX2 R210, R210 ;  /* 0x000000d200d27308 */ /* 0x000ee20000000800 */
[----:B-1----:R-:W-:Y:S01]  /*5f10*/  LOP3.LUT R21, R16, 0xff, RZ, 0xc0, !PT ;  /* 0x000000ff10157812 */ /* 0x002fe200078ec0ff */
[----:B------:R-:W-:Y:S01]  /*5f20*/  @P0 FADD.FTZ R130, -R130, -RZ ;  /* 0x800000ff82820221 */ /* 0x000fe20000010100 */
[----:B------:R-:W-:Y:S01]  /*5f30*/  PRMT R30, R54, 0x7772, RZ ;  /* 0x00007772361e7816 */ /* 0x000fe200000000ff */
[----:B------:R-:W-:Y:S01]  /*5f40*/  @P2 FADD.FTZ R129, -R129, -RZ ;  /* 0x800000ff81812221 */ /* 0x000fe20000010100 */
[----:B------:R-:W-:Y:S01]  /*5f50*/  LOP3.LUT R14, R48, UR9, R65, 0x96, !PT ;  /* 0x00000009300e7c12 */ /* 0x000fe2000f8e9641 */
[----:B------:R-:W-:Y:S01]  /*5f60*/  IMAD.WIDE.U32 R48, R29, -0x326172a9, RZ ;  /* 0xcd9e8d571d307825 */ /* 0x000fe200078e00ff */
[----:B------:R-:W-:Y:S03]  /*5f70*/  ISETP.GT.U32.AND P0, PT, R13, UR12, PT ;  /* 0x0000000c0d007c0c */ /* 0x000fe6000bf04070 */
[----:B------:R-:W1:Y:S01]  /*5f80*/  MUFU.EX2 R190, R52 ;  /* 0x0000003400be7308 */ /* 0x000e620000000800 */
[----:B------:R-:W-:Y:S01]  /*5f90*/  ISETP.LE.U32.AND P2, PT, R21, UR12, PT ;  /* 0x0000000c15007c0c */ /* 0x000fe2000bf43070 */
[----:B------:R-:W-:Y:S01]  /*5fa0*/  @P3 FADD.FTZ R134, -R134, -RZ ;  /* 0x800000ff86863221 */ /* 0x000fe20000010100 */
[----:B------:R-:W-:Y:S01]  /*5fb0*/  ISETP.GT.U32.AND P3, PT, R30, UR12, PT ;  /* 0x0000000c1e007c0c */ /* 0x000fe2000bf64070 */
[----:B--2---:R-:W-:Y:S01]  /*5fc0*/  @!P6 FADD.FTZ R222, -R222, -RZ ;  /* 0x800000ffdedee221 */ /* 0x004fe20000010100 */
[----:B------:R-:W-:Y:S01]  /*5fd0*/  SHF.R.U32.HI R21, RZ, 0x18, R16 ;  /* 0x00000018ff157819 */ /* 0x000fe20000011610 */
[----:B----4-:R-:W-:Y:S01]  /*5fe0*/  @!P5 FADD.FTZ R217, -R217, -RZ ;  /* 0x800000ffd9d9d221 */ /* 0x010fe20000010100 */
[----:B------:R-:W-:Y:S01]  /*5ff0*/  PRMT R12, R50, 0x7770, RZ ;  /* 0x00007770320c7816 */ /* 0x000fe200000000ff */
[----:B------:R-:W-:Y:S01]  /*6000*/  @P1 FADD.FTZ R207, -R207, -RZ ;  /* 0x800000ffcfcf1221 */ /* 0x000fe20000010100 */
[----:B------:R-:W-:Y:S01]  /*6010*/  ISETP.LE.U32.AND P6, PT, R21, UR12, PT ;  /* 0x0000000c15007c0c */ /* 0x000fe2000bfc3070 */
[----:B---3--:R-:W-:Y:S01]  /*6020*/  @!P4 FADD.FTZ R210, -R210, -RZ ;  /* 0x800000ffd2d2c221 */ /* 0x008fe20000010100 */
[----:B------:R-:W-:Y:S01]  /*6030*/  PRMT R24, R50, 0x7771, RZ ;  /* 0x0000777132187816 */ /* 0x000fe200000000ff */
[----:B------:R-:W-:Y:S01]  /*6040*/  @P0 FADD.FTZ R205, -R205, -RZ ;  /* 0x800000ffcdcd0221 */ /* 0x000fe20000010100 */
[----:B------:R-:W-:Y:S01]  /*6050*/  PRMT R32, R48, 0x7770, RZ ;  /* 0x0000777030207816 */ /* 0x000fe200000000ff */
[----:B------:R2:W-:Y:S01]  /*6060*/  MUFU.EX2 R236, R6 ;  /* 0x0000000600ec7308 */ /* 0x0005e20000000800 */
[----:B------:R-:W-:Y:S01]  /*6070*/  LOP3.LUT R4, R64, UR8, R51, 0x96, !PT ;  /* 0x0000000840047c12 */ /* 0x000fe2000f8e9633 */
[----:B------:R-:W-:Y:S01]  /*6080*/  UIADD3 UR8, UPT, UPT, UR26, -0x4ab325aa, URZ ;  /* 0xb54cda561a087890 */ /* 0x000fe2000fffe0ff */
[----:B------:R-:W-:Y:S01]  /*6090*/  PRMT R30, R48, 0x7772, RZ ;  /* 0x00007772301e7816 */ /* 0x000fe200000000ff */
[----:B------:R-:W-:Y:S01]  /*60a0*/  @P3 FADD.FTZ R208, -R208, -RZ ;  /* 0x800000ffd0d03221 */ /* 0x000fe20000010100 */
[----:B------:R-:W-:Y:S01]  /*60b0*/  ISETP.LE.U32.AND P5, PT, R12, UR12, PT ;  /* 0x0000000c0c007c0c */ /* 0x000fe2000bfa3070 */
[----:B-1----:R-:W-:Y:S01]  /*60c0*/  @!P2 FADD.FTZ R190, -R190, -RZ ;  /* 0x800000ffbebea221 */ /* 0x002fe20000010100 */
[----:B------:R-:W-:Y:S01]  /*60d0*/  ISETP.GT.U32.AND P4, PT, R24, UR12, PT ;  /* 0x0000000c18007c0c */ /* 0x000fe2000bf84070 */
[----:B------:R-:W-:Y:S01]  /*60e0*/  @!P6 FADD.FTZ R131, -R131, -RZ ;  /* 0x800000ff8383e221 */ /* 0x000fe20000010100 */
[----:B------:R-:W-:Y:S01]  /*60f0*/  ISETP.LE.U32.AND P1, PT, R32, UR12, PT ;  /* 0x0000000c20007c0c */ /* 0x000fe2000bf23070 */
[----:B------:R1:W-:Y:S01]  /*6100*/  MUFU.EX2 R234, R8 ;  /* 0x0000000800ea7308 */ /* 0x0003e20000000800 */
[C---:B------:R-:W-:Y:S02]  /*6110*/  PRMT R31, R48.reuse, 0x7771, RZ ;  /* 0x00007771301f7816 */ /* 0x040fe400000000ff */
[----:B------:R-:W-:Y:S02]  /*6120*/  PRMT R29, R48, 0x7773, RZ ;  /* 0x00007773301d7816 */ /* 0x000fe400000000ff */
[----:B------:R-:W-:Y:S02]  /*6130*/  PRMT R24, R17, 0x7632, R24 ;  /* 0x0000763211187816 */ /* 0x000fe40000000018 */
[----:B------:R-:W-:Y:S01]  /*6140*/  LOP3.LUT R27, R66, UR9, R101, 0x96, !PT ;  /* 0x00000009421b7c12 */ /* 0x000fe2000f8e9665 */
[----:B------:R-:W-:Y:S01]  /*6150*/  @!P5 FADD.FTZ R125, -R125, -RZ ;  /* 0x800000ff7d7dd221 */ /* 0x000fe20000010100 */
[----:B------:R-:W-:Y:S01]  /*6160*/  ISETP.GT.U32.AND P0, PT, R30, UR12, PT ;  /* 0x0000000c1e007c0c */ /* 0x000fe2000bf04070 */
[----:B------:R-:W-:Y:S01]  /*6170*/  @P4 FADD.FTZ R126, -R126, -RZ ;  /* 0x800000ff7e7e4221 */ /* 0x000fe20000010100 */
[----:B------:R-:W-:Y:S01]  /*6180*/  ISETP.GT.U32.AND P3, PT, R31, UR12, PT ;  /* 0x0000000c1f007c0c */ /* 0x000fe2000bf64070 */
[----:B------:R-:W-:Y:S01]  /*6190*/  @!P1 FADD.FTZ R230, -R230, -RZ ;  /* 0x800000ffe6e69221 */ /* 0x000fe20000010100 */
[----:B------:R-:W-:Y:S01]  /*61a0*/  ISETP.GT.U32.AND P2, PT, R29, UR12, PT ;  /* 0x0000000c1d007c0c */ /* 0x000fe2000bf44070 */
[----:B------:R-:W3:Y:S01]  /*61b0*/  MUFU.EX2 R206, R36 ;  /* 0x0000002400ce7308 */ /* 0x000ee20000000800 */
[----:B------:R-:W-:Y:S02]  /*61c0*/  LOP3.LUT R24, R24, 0xff, RZ, 0xc0, !PT ;  /* 0x000000ff18187812 */ /* 0x000fe400078ec0ff */
[----:B------:R-:W-:Y:S01]  /*61d0*/  LOP3.LUT R13, R34, UR8, R49, 0x96, !PT ;  /* 0x00000008220d7c12 */ /* 0x000fe2000f8e9631 */
[----:B------:R-:W-:Y:S01]  /*61e0*/  IMAD.WIDE.U32 R34, R27, -0x326172a9, RZ ;  /* 0xcd9e8d571b227825 */ /* 0x000fe200078e00ff */
[----:B------:R-:W-:Y:S02]  /*61f0*/  ISETP.LE.U32.AND P6, PT, R24, UR12, PT ;  /* 0x0000000c18007c0c */ /* 0x000fe4000bfc3070 */
[----:B------:R-:W-:Y:S01]  /*6200*/  LOP3.LUT R29, R7, 0xff, RZ, 0xc0, !PT ;  /* 0x000000ff071d7812 */ /* 0x000fe200078ec0ff */
[----:B------:R-:W-:Y:S01]  /*6210*/  @P0 FADD.FTZ R228, -R228, -RZ ;  /* 0x800000ffe4e40221 */ /* 0x000fe20000010100 */
[----:B------:R-:W-:Y:S01]  /*6220*/  SHF.R.U32.HI R24, RZ, 0x18, R7 ;  /* 0x00000018ff187819 */ /* 0x000fe20000011607 */
[----:B------:R-:W-:Y:S01]  /*6230*/  @P3 FADD.FTZ R227, -R227, -RZ ;  /* 0x800000ffe3e33221 */ /* 0x000fe20000010100 */
[----:B------:R-:W-:Y:S01]  /*6240*/  LOP3.LUT R12, R28, UR8, R35, 0x96, !PT ;  /* 0x000000081c0c7c12 */ /* 0x000fe2000f8e9623 */
[----:B------:R-:W-:Y:S01]  /*6250*/  @P2 FADD.FTZ R225, -R225, -RZ ;  /* 0x800000ffe1e12221 */ /* 0x000fe20000010100 */
[----:B------:R-:W-:Y:S01]  /*6260*/  PRMT R28, R34, 0x7770, RZ ;  /* 0x00007770221c7816 */ /* 0x000fe200000000ff */
[----:B------:R-:W-:Y:S01]  /*6270*/  MUFU.EX2 R195, R45 ;  /* 0x0000002d00c37308 */ /* 0x000fe20000000800 */
[----:B------:R-:W-:Y:S02]  /*6280*/  ISETP.LE.U32.AND P5, PT, R29, UR12, PT ;  /* 0x0000000c1d007c0c */ /* 0x000fe4000bfa3070 */
[----:B------:R-:W-:Y:S01]  /*6290*/  ISETP.LE.U32.AND P1, PT, R24, UR12, PT ;  /* 0x0000000c18007c0c */ /* 0x000fe2000bf23070 */
[----:B------:R-:W-:Y:S01]  /*62a0*/  @!P6 FADD.FTZ R220, -R220, -RZ ;  /* 0x800000ffdcdce221 */ /* 0x000fe20000010100 */
[----:B------:R-:W-:Y:S02]  /*62b0*/  PRMT R23, R50, 0x7772, RZ ;  /* 0x0000777232177816 */ /* 0x000fe400000000ff */
[----:B------:R-:W-:Y:S03]  /*62c0*/  PRMT R27, R34, 0x7771, RZ ;  /* 0x00007771221b7816 */ /* 0x000fe600000000ff */
[----:B------:R-:W4:Y:S01]  /*62d0*/  MUFU.EX2 R201, R39 ;  /* 0x0000002700c97308 */ /* 0x000f220000000800 */
[----:B------:R-:W-:Y:S02]  /*62e0*/  ISETP.LE.U32.AND P0, PT, R28, UR12, PT ;  /* 0x0000000c1c007c0c */ /* 0x000fe4000bf03070 */
[----:B------:R-:W-:Y:S02]  /*62f0*/  PRMT R26, R34, 0x7772, RZ ;  /* 0x00007772221a7816 */ /* 0x000fe400000000ff */
[----:B------:R-:W-:Y:S01]  /*6300*/  ISETP.GT.U32.AND P3, PT, R23, UR12, PT ;  /* 0x0000000c17007c0c */ /* 0x000fe2000bf64070 */
[----:B------:R-:W-:Y:S01]  /*6310*/  @!P5 FADD.FTZ R218, -R218, -RZ ;  /* 0x800000ffdadad221 */ /* 0x000fe20000010100 */
[----:B------:R-:W-:Y:S01]  /*6320*/  ISETP.GT.U32.AND P2, PT, R27, UR12, PT ;  /* 0x0000000c1b007c0c */ /* 0x000fe2000bf44070 */
[----:B------:R-:W-:Y:S01]  /*6330*/  @!P1 FADD.FTZ R213, -R213, -RZ ;  /* 0x800000ffd5d59221 */ /* 0x000fe20000010100 */
[----:B------:R-:W-:Y:S01]  /*6340*/  PRMT R23, R16, 0x7632, R23 ;  /* 0x0000763210177816 */ /* 0x000fe20000000017 */
[----:B------:R-:W4:Y:S01]  /*6350*/  MUFU.EX2 R196, R46 ;  /* 0x0000002e00c47308 */ /* 0x000f220000000800 */
[----:B------:R-:W-:Y:S01]  /*6360*/  ISETP.GT.U32.AND P6, PT, R26, UR12, PT ;  /* 0x0000000c1a007c0c */ /* 0x000fe2000bfc4070 */
[----:B------:R-:W-:Y:S01]  /*6370*/  IMAD.WIDE.U32 R26, R19, -0x326172a9, RZ ;  /* 0xcd9e8d57131a7825 */ /* 0x000fe200078e00ff */
[----:B------:R-:W-:Y:S02]  /*6380*/  PRMT R21, R34, 0x7773, RZ ;  /* 0x0000777322157816 */ /* 0x000fe400000000ff */
[----:B------:R-:W-:Y:S01]  /*6390*/  LOP3.LUT R23, R23, 0xff, RZ, 0xc0, !PT ;  /* 0x000000ff17177812 */ /* 0x000fe200078ec0ff */
[----:B------:R-:W-:Y:S01]  /*63a0*/  @!P0 FADD.FTZ R194, -R194, -RZ ;  /* 0x800000ffc2c28221 */ /* 0x000fe20000010100 */
[----:B------:R-:W-:Y:S01]  /*63b0*/  PRMT R15, R50, 0x7773, RZ ;  /* 0x00007773320f7816 */ /* 0x000fe200000000ff */
[----:B------:R-:W-:Y:S01]  /*63c0*/  @P3 FADD.FTZ R122, -R122, -RZ ;  /* 0x800000ff7a7a3221 */ /* 0x000fe20000010100 */
[----:B------:R-:W-:Y:S01]  /*63d0*/  ISETP.GT.U32.AND P5, PT, R21, UR12, PT ;  /* 0x0000000c15007c0c */ /* 0x000fe2000bfa4070 */
[----:B------:R-:W-:Y:S01]  /*63e0*/  @P2 FADD.FTZ R191, -R191, -RZ ;  /* 0x800000ffbfbf2221 */ /* 0x000fe20000010100 */
[----:B------:R-:W-:Y:S01]  /*63f0*/  ISETP.LE.U32.AND P1, PT, R23, UR12, PT ;  /* 0x0000000c17007c0c */ /* 0x000fe2000bf23070 */
[----:B------:R4:W-:Y:S01]  /*6400*/  MUFU.EX2 R235, R5 ;  /* 0x0000000500eb7308 */ /* 0x0009e20000000800 */
[----:B------:R-:W-:Y:S01]  /*6410*/  SHF.R.U32.HI R21, RZ, 0x18, R13 ;  /* 0x00000018ff157819 */ /* 0x000fe2000001160d */
[----:B------:R-:W-:Y:S01]  /*6420*/  @P6 FADD.FTZ R192, -R192, -RZ ;  /* 0x800000ffc0c06221 */ /* 0x000fe20000010100 */
[----:B------:R-:W-:Y:S02]  /*6430*/  ISETP.GT.U32.AND P0, PT, R15, UR12, PT ;  /* 0x0000000c0f007c0c */ /* 0x000fe4000bf04070 */
[----:B------:R-:W-:Y:S02]  /*6440*/  ISETP.LE.U32.AND P2, PT, R21, UR12, PT ;  /* 0x0000000c15007c0c */ /* 0x000fe4000bf43070 */
[----:B------:R-:W-:Y:S03]  /*6450*/  LOP3.LUT R15, R13, 0xff, RZ, 0xc0, !PT ;  /* 0x000000ff0d0f7812 */ /* 0x000fe600078ec0ff */
[----:B------:R-:W4:Y:S01]  /*6460*/  MUFU.EX2 R193, R47 ;  /* 0x0000002f00c17308 */ /* 0x000f220000000800 */
[----:B------:R-:W-:Y:S01]  /*6470*/  PRMT R19, R26, 0x7770, RZ ;  /* 0x000077701a137816 */ /* 0x000fe200000000ff */
[----:B------:R-:W-:Y:S01]  /*6480*/  @P5 FADD.FTZ R145, -R145, -RZ ;  /* 0x800000ff91915221 */ /* 0x000fe20000010100 */
[----:B------:R-:W-:Y:S01]  /*6490*/  ISETP.LE.U32.AND P6, PT, R15, UR12, PT ;  /* 0x0000000c0f007c0c */ /* 0x000fe2000bfc3070 */
[----:B------:R-:W-:Y:S01]  /*64a0*/  @!P1 FADD.FTZ R132, -R132, -RZ ;  /* 0x800000ff84849221 */ /* 0x000fe20000010100 */
[----:B--2---:R-:W-:Y:S01]  /*64b0*/  PRMT R6, R26, 0x7771, RZ ;  /* 0x000077711a067816 */ /* 0x004fe200000000ff */
[----:B------:R-:W-:Y:S01]  /*64c0*/  IMAD.WIDE.U32 R14, R14, -0x326172a9, RZ ;  /* 0xcd9e8d570e0e7825 */ /* 0x000fe200078e00ff */
[----:B------:R-:W-:Y:S03]  /*64d0*/  ISETP.LE.U32.AND P5, PT, R19, UR12, PT ;  /* 0x0000000c13007c0c */ /* 0x000fe6000bfa3070 */
[----:B------:R-:W2:Y:S01]  /*64e0*/  MUFU.EX2 R135, R53 ;  /* 0x0000003500877308 */ /* 0x000ea20000000800 */
[----:B------:R-:W-:Y:S01]  /*64f0*/  ISETP.GT.U32.AND P1, PT, R6, UR12, PT ;  /* 0x0000000c06007c0c */ /* 0x000fe2000bf24070 */
[----:B------:R-:W-:Y:S01]  /*6500*/  @!P2 FADD.FTZ R233, -R233, -RZ ;  /* 0x800000ffe9e9a221 */ /* 0x000fe20000010100 */
[C---:B------:R-:W-:Y:S02]  /*6510*/  PRMT R6, R26.reuse, 0x7772, RZ ;  /* 0x000077721a067816 */ /* 0x040fe400000000ff */
[----:B------:R-:W-:Y:S02]  /*6520*/  LOP3.LUT R17, R17, 0xffff, RZ, 0xc0, !PT ;  /* 0x0000ffff11117812 */ /* 0x000fe400078ec0ff */
[----:B-1----:R-:W-:Y:S01]  /*6530*/  PRMT R8, R26, 0x7773, RZ ;  /* 0x000077731a087816 */ /* 0x002fe200000000ff */
[----:B------:R-:W-:Y:S01]  /*6540*/  @!P6 FADD.FTZ R238, -R238, -RZ ;  /* 0x800000ffeeeee221 */ /* 0x000fe20000010100 */
[----:B------:R-:W-:Y:S01]  /*6550*/  ISETP.GT.U32.AND P2, PT, R6, UR12, PT ;  /* 0x0000000c06007c0c */ /* 0x000fe2000bf44070 */
[----:B------:R-:W1:Y:S01]  /*6560*/  MUFU.EX2 R204, R38 ;  /* 0x0000002600cc7308 */ /* 0x000e620000000800 */
[----:B------:R-:W-:Y:S01]  /*6570*/  SHF.R.U32.HI R17, RZ, 0x8, R17 ;  /* 0x00000008ff117819 */ /* 0x000fe20000011611 */
[----:B------:R-:W-:Y:S01]  /*6580*/  @!P5 FADD.FTZ R226, -R226, -RZ ;  /* 0x800000ffe2e2d221 */ /* 0x000fe20000010100 */
[----:B------:R-:W-:Y:S01]  /*6590*/  PRMT R6, R7, 0x7632, R6 ;  /* 0x0000763207067816 */ /* 0x000fe20000000006 */
[----:B------:R-:W-:Y:S01]  /*65a0*/  @P1 FADD.FTZ R223, -R223, -RZ ;  /* 0x800000ffdfdf1221 */ /* 0x000fe20000010100 */
[----:B------:R-:W-:Y:S02]  /*65b0*/  ISETP.GT.U32.AND P6, PT, R8, UR12, PT ;  /* 0x0000000c08007c0c */ /* 0x000fe4000bfc4070 */
[----:B------:R-:W-:Y:S03]  /*65c0*/  LOP3.LUT R17, R17, 0xffff, RZ, 0xc0, !PT ;  /* 0x0000ffff11117812 */ /* 0x000fe600078ec0ff */
[----:B------:R-:W-:Y:S01]  /*65d0*/  MUFU.EX2 R215, R25 ;  /* 0x0000001900d77308 */ /* 0x000fe20000000800 */
[----:B------:R-:W-:Y:S02]  /*65e0*/  LOP3.LUT R6, R6, 0xff, RZ, 0xc0, !PT ;  /* 0x000000ff06067812 */ /* 0x000fe400078ec0ff */
[----:B------:R-:W-:Y:S01]  /*65f0*/  ISETP.LE.U32.AND P5, PT, R17, UR12, PT ;  /* 0x0000000c11007c0c */ /* 0x000fe2000bfa3070 */
[----:B------:R-:W-:Y:S01]  /*6600*/  @P2 FADD.FTZ R224, -R224, -RZ ;  /* 0x800000ffe0e02221 */ /* 0x000fe20000010100 */
[----:B------:R-:W-:Y:S02]  /*6610*/  ISETP.LE.U32.AND P1, PT, R6, UR12, PT ;  /* 0x0000000c06007c0c */ /* 0x000fe4000bf23070 */
[----:B------:R-:W-:Y:S03]  /*6620*/  LOP3.LUT R6, R12, 0xff, RZ, 0xc0, !PT ;  /* 0x000000ff0c067812 */ /* 0x000fe600078ec0ff */
[----:B------:R-:W1:Y:S01]  /*6630*/  MUFU.EX2 R202, R40 ;  /* 0x0000002800ca7308 */ /* 0x000e620000000800 */
[----:B------:R-:W-:Y:S01]  /*6640*/  SHF.R.U32.HI R8, RZ, 0x18, R12 ;  /* 0x00000018ff087819 */ /* 0x000fe2000001160c */
[----:B------:R-:W-:Y:S01]  /*6650*/  @P6 FADD.FTZ R221, -R221, -RZ ;  /* 0x800000ffdddd6221 */ /* 0x000fe20000010100 */
[----:B------:R-:W-:Y:S02]  /*6660*/  ISETP.LE.U32.AND P2, PT, R6, UR12, PT ;  /* 0x0000000c06007c0c */ /* 0x000fe4000bf43070 */
[----:B------:R-:W-:Y:S02]  /*6670*/  ISETP.LE.U32.AND P6, PT, R8, UR12, PT ;  /* 0x0000000c08007c0c */ /* 0x000fe4000bfc3070 */
[C---:B------:R-:W-:Y:S01]  /*6680*/  PRMT R6, R14.reuse, 0x7770, RZ ;  /* 0x000077700e067816 */ /* 0x040fe200000000ff */
[----:B------:R-:W-:Y:S01]  /*6690*/  @!P5 FADD.FTZ R219, -R219, -RZ ;  /* 0x800000ffdbdbd221 */ /* 0x000fe20000010100 */
[----:B------:R-:W-:Y:S01]  /*66a0*/  PRMT R8, R14, 0x7771, RZ ;  /* 0x000077710e087816 */ /* 0x000fe200000000ff */
[----:B------:R-:W-:Y:S01]  /*66b0*/  @!P1 FADD.FTZ R216, -R216, -RZ ;  /* 0x800000ffd8d89221 */ /* 0x000fe20000010100 */
[----:B------:R-:W-:Y:S01]  /*66c0*/  ISETP.LE.U32.AND P5, PT, R6, UR12, PT ;  /* 0x0000000c06007c0c */ /* 0x000fe2000bfa3070 */
[----:B------:R-:W-:Y:S01]  /*66d0*/  MUFU.EX2 R197, R43 ;  /* 0x0000002b00c57308 */ /* 0x000fe20000000800 */
[----:B------:R-:W-:Y:S02]  /*66e0*/  ISETP.GT.U32.AND P1, PT, R8, UR12, PT ;  /* 0x0000000c08007c0c */ /* 0x000fe4000bf24070 */
[----:B------:R-:W-:Y:S01]  /*66f0*/  PRMT R6, R14, 0x7772, RZ ;  /* 0x000077720e067816 */ /* 0x000fe200000000ff */
[----:B---3--:R-:W-:Y:S01]  /*6700*/  @!P2 FADD.FTZ R206, -R206, -RZ ;  /* 0x800000ffcecea221 */ /* 0x008fe20000010100 */
[----:B------:R-:W-:Y:S01]  /*6710*/  LOP3.LUT R16, R16, 0xffff, RZ, 0xc0, !PT ;  /* 0x0000ffff10107812 */ /* 0x000fe200078ec0ff */
[----:B----4-:R-:W-:Y:S01]  /*6720*/  @!P6 FADD.FTZ R201, -R201, -RZ ;  /* 0x800000ffc9c9e221 */ /* 0x010fe20000010100 */
[----:B------:R-:W-:Y:S03]  /*6730*/  ISETP.GT.U32.AND P2, PT, R6, UR12, PT ;  /* 0x0000000c06007c0c */ /* 0x000fe6000bf44070 */
[----:B------:R-:W-:Y:S01]  /*6740*/  MUFU.EX2 R203, R37 ;  /* 0x0000002500cb7308 */ /* 0x000fe20000000800 */
[----:B------:R-:W-:Y:S02]  /*6750*/  PRMT R6, R13, 0x7632, R6 ;  /* 0x000076320d067816 */ /* 0x000fe40000000006 */
[----:B------:R-:W-:Y:S01]  /*6760*/  LOP3.LUT R22, R22, UR8, R27, 0x96, !PT ;  /* 0x0000000816167c12 */ /* 0x000fe2000f8e961b */
[----:B------:R-:W-:Y:S01]  /*6770*/  @!P5 FADD.FTZ R198, -R198, -RZ ;  /* 0x800000ffc6c6d221 */ /* 0x000fe20000010100 */
[----:B------:R-:W-:Y:S01]  /*6780*/  LOP3.LUT R6, R6, 0xff, RZ, 0xc0, !PT ;  /* 0x000000ff06067812 */ /* 0x000fe200078ec0ff */
[----:B------:R-:W-:Y:S01]  /*6790*/  @P1 FADD.FTZ R195, -R195, -RZ ;  /* 0x800000ffc3c31221 */ /* 0x000fe20000010100 */
[----:B------:R-:W-:Y:S03]  /*67a0*/  SHF.R.U32.HI R16, RZ, 0x8, R16 ;  /* 0x00000008ff107819 */ /* 0x000fe60000011610 */
[----:B------:R-:W-:Y:S01]  /*67b0*/  MUFU.EX2 R200, R42 ;  /* 0x0000002a00c87308 */ /* 0x000fe20000000800 */
[----:B------:R-:W-:Y:S02]  /*67c0*/  PRMT R14, R14, 0x7773, RZ ;  /* 0x000077730e0e7816 */ /* 0x000fe400000000ff */
[----:B------:R-:W-:Y:S01]  /*67d0*/  ISETP.LE.U32.AND P1, PT, R6, UR12, PT ;  /* 0x0000000c06007c0c */ /* 0x000fe2000bf23070 */
[----:B------:R-:W-:Y:S01]  /*67e0*/  @P2 FADD.FTZ R196, -R196, -RZ ;  /* 0x800000ffc4c42221 */ /* 0x000fe20000010100 */
[----:B------:R-:W-:Y:S02]  /*67f0*/  LOP3.LUT R8, R22, 0xff, RZ, 0xc0, !PT ;  /* 0x000000ff16087812 */ /* 0x000fe400078ec0ff */
[----:B------:R-:W-:Y:S03]  /*6800*/  LOP3.LUT R16, R16, 0xffff, RZ, 0xc0, !PT ;  /* 0x0000ffff10107812 */ /* 0x000fe600078ec0ff */
[----:B------:R-:W-:Y:S01]  /*6810*/  MUFU.EX2 R199, R41 ;  /* 0x0000002900c77308 */ /* 0x000fe20000000800 */
[----:B------:R-:W-:Y:S02]  /*6820*/  ISETP.GT.U32.AND P6, PT, R14, UR12, PT ;  /* 0x0000000c0e007c0c */ /* 0x000fe4000bfc4070 */
[----:B------:R-:W-:Y:S02]  /*6830*/  ISETP.LE.U32.AND P2, PT, R8, UR12, PT ;  /* 0x0000000c08007c0c */ /* 0x000fe4000bf43070 */
[----:B------:R-:W-:Y:S02]  /*6840*/  ISETP.LE.U32.AND P5, PT, R16, UR12, PT ;  /* 0x0000000c10007c0c */ /* 0x000fe4000bfa3070 */
[----:B------:R-:W-:Y:S01]  /*6850*/  PRMT R5, R12, 0x7632, R5 ;  /* 0x000076320c057816 */ /* 0x000fe20000000005 */
[----:B------:R-:W-:Y:S01]  /*6860*/  @!P1 FADD.FTZ R236, -R236, -RZ ;  /* 0x800000ffecec9221 */ /* 0x000fe20000010100 */
[----:B------:R-:W-:Y:S01]  /*6870*/  LOP3.LUT R7, R7, 0xffff, RZ, 0xc0, !PT ;  /* 0x0000ffff07077812 */ /* 0x000fe200078ec0ff */
[----:B------:R-:W-:Y:S01]  /*6880*/  MUFU.EX2 R128, R56 ;  /* 0x0000003800807308 */ /* 0x000fe20000000800 */
[----:B------:R-:W-:Y:S02]  /*6890*/  LOP3.LUT R5, R5, 0xff, RZ, 0xc0, !PT ;  /* 0x000000ff05057812 */ /* 0x000fe400078ec0ff */
[----:B------:R-:W-:Y:S01]  /*68a0*/  LOP3.LUT R18, R18, UR8, R15, 0x96, !PT ;  /* 0x0000000812127c12 */ /* 0x000fe2000f8e960f */
[----:B------:R-:W-:Y:S01]  /*68b0*/  @P6 FADD.FTZ R193, -R193, -RZ ;  /* 0x800000ffc1c16221 */ /* 0x000fe20000010100 */
[----:B------:R-:W-:Y:S01]  /*68c0*/  SHF.R.U32.HI R6, RZ, 0x8, R7 ;  /* 0x00000008ff067819 */ /* 0x000fe20000011607 */
[----:B------:R-:W-:Y:S01]  /*68d0*/  @!P2 FADD.FTZ R234, -R234, -RZ ;  /* 0x800000ffeaeaa221 */ /* 0x000fe20000010100 */
[----:B------:R-:W-:Y:S01]  /*68e0*/  SHF.R.U32.HI R7, RZ, 0x18, R22 ;  /* 0x00000018ff077819 */ /* 0x000fe20000011616 */
[----:B--2---:R-:W-:Y:S01]  /*68f0*/  @!P5 FADD.FTZ R135, -R135, -RZ ;  /* 0x800000ff8787d221 */ /* 0x004fe20000010100 */
[----:B------:R-:W-:Y:S01]  /*6900*/  ISETP.LE.U32.AND P1, PT, R5, UR12, PT ;  /* 0x0000000c05007c0c */ /* 0x000fe2000bf23070 */
[----:B------:R-:W-:Y:S01]  /*6910*/  MUFU.EX2 R123, R59 ;  /* 0x0000003b007b7308 */ /* 0x000fe20000000800 */
[----:B------:R-:W-:Y:S02]  /*6920*/  LOP3.LUT R5, R18, 0xff, RZ, 0xc0, !PT ;  /* 0x000000ff12057812 */ /* 0x000fe400078ec0ff */
[----:B------:R-:W-:Y:S02]  /*6930*/  LOP3.LUT R6, R6, 0xffff, RZ, 0xc0, !PT ;  /* 0x0000ffff06067812 */ /* 0x000fe400078ec0ff */
[----:B------:R-:W-:Y:S02]  /*6940*/  ISETP.LE.U32.AND P6, PT, R7, UR12, PT ;  /* 0x0000000c07007c0c */ /* 0x000fe4000bfc3070 */
[----:B------:R-:W-:Y:S03]  /*6950*/  ISETP.LE.U32.AND P2, PT, R5, UR12, PT ;  /* 0x0000000c05007c0c */ /* 0x000fe6000bf43070 */
[----:B------:R-:W-:Y:S01]  /*6960*/  MUFU.EX2 R127, R57 ;  /* 0x00000039007f7308 */ /* 0x000fe20000000800 */
[----:B------:R-:W-:Y:S02]  /*6970*/  ISETP.LE.U32.AND P5, PT, R6, UR12, PT ;  /* 0x0000000c06007c0c */ /* 0x000fe4000bfa3070 */
[----:B------:R-:W-:Y:S01]  /*6980*/  PRMT R5, R22, 0x7632, R5 ;  /* 0x0000763216057816 */ /* 0x000fe20000000005 */
[----:B-1----:R-:W-:Y:S01]  /*6990*/  @!P1 FADD.FTZ R204, -R204, -RZ ;  /* 0x800000ffcccc9221 */ /* 0x002fe20000010100 */
[----:B------:R-:W-:Y:S02]  /*69a0*/  LOP3.LUT R13, R13, 0xffff, RZ, 0xc0, !PT ;  /* 0x0000ffff0d0d7812 */ /* 0x000fe400078ec0ff */
[----:B------:R-:W-:Y:S03]  /*69b0*/  LOP3.LUT R12, R12, 0xffff, RZ, 0xc0, !PT ;  /* 0x0000ffff0c0c7812 */ /* 0x000fe600078ec0ff */
[----:B------:R-:W-:Y:S01]  /*69c0*/  MUFU.EX2 R124, R58 ;  /* 0x0000003a007c7308 */ /* 0x000fe20000000800 */
[----:B------:R-:W-:Y:S01]  /*69d0*/  LOP3.LUT R5, R5, 0xff, RZ, 0xc0, !PT ;  /* 0x000000ff05057812 */ /* 0x000fe200078ec0ff */
[----:B------:R-:W-:Y:S01]  /*69e0*/  @!P6 FADD.FTZ R229, -R229, -RZ ;  /* 0x800000ffe5e5e221 */ /* 0x000fe20000010100 */
[----:B------:R-:W-:Y:S01]  /*69f0*/  SHF.R.U32.HI R13, RZ, 0x8, R13 ;  /* 0x00000008ff0d7819 */ /* 0x000fe2000001160d */
[----:B------:R-:W-:Y:S01]  /*6a00*/  @!P2 FADD.FTZ R202, -R202, -RZ ;  /* 0x800000ffcacaa221 */ /* 0x000fe20000010100 */
[----:B------:R-:W-:Y:S01]  /*6a10*/  SHF.R.U32.HI R6, RZ, 0x18, R18 ;  /* 0x00000018ff067819 */ /* 0x000fe20000011612 */
[----:B------:R-:W-:Y:S01]  /*6a20*/  @!P5 FADD.FTZ R215, -R215, -RZ ;  /* 0x800000ffd7d7d221 */ /* 0x000fe20000010100 */
[----:B------:R-:W-:Y:S03]  /*6a30*/  SHF.R.U32.HI R12, RZ, 0x8, R12 ;  /* 0x00000008ff0c7819 */ /* 0x000fe6000001160c */
[----:B------:R-:W1:Y:S01]  /*6a40*/  MUFU.EX2 R121, R20 ;  /* 0x0000001400797308 */ /* 0x000e620000000800 */
[----:B------:R-:W-:Y:S02]  /*6a50*/  ISETP.LE.U32.AND P1, PT, R5, UR12, PT ;  /* 0x0000000c05007c0c */ /* 0x000fe4000bf23070 */
[----:B------:R-:W-:Y:S02]  /*6a60*/  LOP3.LUT R13, R13, 0xffff, RZ, 0xc0, !PT ;  /* 0x0000ffff0d0d7812 */ /* 0x000fe400078ec0ff */
[----:B------:R-:W-:Y:S02]  /*6a70*/  LOP3.LUT R22, R22, 0xffff, RZ, 0xc0, !PT ;  /* 0x0000ffff16167812 */ /* 0x000fe400078ec0ff */
[----:B------:R-:W-:Y:S02]  /*6a80*/  ISETP.LE.U32.AND P6, PT, R6, UR12, PT ;  /* 0x0000000c06007c0c */ /* 0x000fe4000bfc3070 */
[----:B------:R-:W-:Y:S02]  /*6a90*/  LOP3.LUT R5, R12, 0xffff, RZ, 0xc0, !PT ;  /* 0x0000ffff0c057812 */ /* 0x000fe400078ec0ff */
[----:B------:R-:W-:Y:S02]  /*6aa0*/  ISETP.LE.U32.AND P5, PT, R13, UR12, PT ;  /* 0x0000000c0d007c0c */ /* 0x000fe4000bfa3070 */
[----:B------:R-:W-:Y:S01]  /*6ab0*/  SHF.R.U32.HI R22, RZ, 0x8, R22 ;  /* 0x00000008ff167819 */ /* 0x000fe20000011616 */
[----:B------:R-:W-:Y:S01]  /*6ac0*/  @!P1 FADD.FTZ R232, -R232, -RZ ;  /* 0x800000ffe8e89221 */ /* 0x000fe20000010100 */
[----:B------:R-:W-:Y:S02]  /*6ad0*/  ISETP.LE.U32.AND P2, PT, R5, UR12, PT ;  /* 0x0000000c05007c0c */ /* 0x000fe4000bf43070 */
[C---:B------:R-:W-:Y:S01]  /*6ae0*/  PRMT R6, R18.reuse, 0x7632, R6 ;  /* 0x0000763212067816 */ /* 0x040fe20000000006 */
[----:B-1----:R-:W-:Y:S01]  /*6af0*/  @P0 FADD.FTZ R121, -R121, -RZ ;  /* 0x800000ff79790221 */ /* 0x002fe20000010100 */
[----:B------:R-:W-:Y:S01]  /*6b00*/  LOP3.LUT R18, R18, 0xffff, RZ, 0xc0, !PT ;  /* 0x0000ffff12127812 */ /* 0x000fe200078ec0ff */
[----:B------:R-:W-:Y:S01]  /*6b10*/  @!P6 FADD.FTZ R197, -R197, -RZ ;  /* 0x800000ffc5c5e221 */ /* 0x000fe20000010100 */
[----:B------:R-:W-:Y:S02]  /*6b20*/  LOP3.LUT R22, R22, 0xffff, RZ, 0xc0, !PT ;  /* 0x0000ffff16167812 */ /* 0x000fe400078ec0ff */
[----:B------:R-:W-:Y:S01]  /*6b30*/  LOP3.LUT R6, R6, 0xff, RZ, 0xc0, !PT ;  /* 0x000000ff06067812 */ /* 0x000fe200078ec0ff */
[----:B------:R-:W-:Y:S01]  /*6b40*/  @!P5 FADD.FTZ R235, -R235, -RZ ;  /* 0x800000ffebebd221 */ /* 0x000fe20000010100 */
[----:B------:R-:W-:Y:S02]  /*6b50*/  SHF.R.U32.HI R18, RZ, 0x8, R18 ;  /* 0x00000008ff127819 */ /* 0x000fe40000011612 */
[----:B------:R-:W-:Y:S01]  /*6b60*/  ISETP.LE.U32.AND P1, PT, R22, UR12, PT ;  /* 0x0000000c16007c0c */ /* 0x000fe2000bf23070 */
[----:B------:R-:W-:Y:S01]  /*6b70*/  @!P2 FADD.FTZ R203, -R203, -RZ ;  /* 0x800000ffcbcba221 */ /* 0x000fe20000010100 */
[----:B------:R-:W-:Y:S02]  /*6b80*/  ISETP.LE.U32.AND P6, PT, R6, UR12, PT ;  /* 0x0000000c06007c0c */ /* 0x000fe4000bfc3070 */
[----:B------:R-:W-:Y:S02]  /*6b90*/  LOP3.LUT R18, R18, 0xffff, RZ, 0xc0, !PT ;  /* 0x0000ffff12127812 */ /* 0x000fe400078ec0ff */
[----:B------:R-:W-:Y:S02]  /*6ba0*/  LOP3.LUT R5, R4, 0xff, RZ, 0xc0, !PT ;  /* 0x000000ff04057812 */ /* 0x000fe400078ec0ff */
[----:B------:R-:W-:Y:S02]  /*6bb0*/  ISETP.LE.U32.AND P2, PT, R18, UR12, PT ;  /* 0x0000000c12007c0c */ /* 0x000fe4000bf43070 */
[----:B------:R-:W-:Y:S02]  /*6bc0*/  ISETP.LE.U32.AND P5, PT, R5, UR12, PT ;  /* 0x0000000c05007c0c */ /* 0x000fe4000bfa3070 */
[----:B------:R-:W-:Y:S01]  /*6bd0*/  LOP3.LUT R5, R4, 0xffff, RZ, 0xc0, !PT ;  /* 0x0000ffff04057812 */ /* 0x000fe200078ec0ff */
[----:B------:R-:W-:Y:S01]  /*6be0*/  @!P1 FADD.FTZ R231, -R231, -RZ ;  /* 0x800000ffe7e79221 */ /* 0x000fe20000010100 */
[----:B------:R-:W-:Y:S01]  /*6bf0*/  F2FP.RELU.BF16.F32.PACK_AB R10, R233, R236 ;  /* 0x000000ece90a723e */ /* 0x000fe200000018ff */
[----:B------:R-:W-:Y:S01]  /*6c00*/  @!P6 FADD.FTZ R200, -R200, -RZ ;  /* 0x800000ffc8c8e221 */ /* 0x000fe20000010100 */
[----:B------:R-:W-:Y:S02]  /*6c10*/  F2FP.RELU.BF16.F32.PACK_AB R12, R235, R238 ;  /* 0x000000eeeb0c723e */ /* 0x000fe400000018ff */
[--C-:B------:R-:W-:Y:S01]  /*6c20*/  SHF.R.U32.HI R6, RZ, 0x18, R4.reuse ;  /* 0x00000018ff067819 */ /* 0x100fe20000011604 */
[----:B------:R-:W-:Y:S01]  /*6c30*/  STS [R151+0x400], R10 ;  /* 0x0004000a97007388 */ /* 0x000fe20000000800 */
[----:B------:R-:W-:Y:S01]  /*6c40*/  SHF.R.U32.HI R5, RZ, 0x8, R5 ;  /* 0x00000008ff057819 */ /* 0x000fe20000011605 */
[----:B------:R-:W-:Y:S01]  /*6c50*/  @!P2 FADD.FTZ R199, -R199, -RZ ;  /* 0x800000ffc7c7a221 */ /* 0x000fe20000010100 */
[----:B------:R-:W-:Y:S01]  /*6c60*/  F2FP.RELU.BF16.F32.PACK_AB R11, R227, R230 ;  /* 0x000000e6e30b723e */ /* 0x000fe200000018ff */
[----:B------:R1:W-:Y:S01]  /*6c70*/  STS [R151], R12 ;  /* 0x0000000c97007388 */ /* 0x0003e20000000800 */
[----:B------:R-:W-:Y:S01]  /*6c80*/  F2FP.RELU.BF16.F32.PACK_AB R9, R225, R228 ;  /* 0x000000e4e109723e */ /* 0x000fe200000018ff */
[----:B------:R-:W-:Y:S01]  /*6c90*/  @!P5 FADD.FTZ R128, -R128, -RZ ;  /* 0x800000ff8080d221 */ /* 0x000fe20000010100 */
[----:B------:R-:W-:Y:S01]  /*6ca0*/  ISETP.LE.U32.AND P6, PT, R6, UR12, PT ;  /* 0x0000000c06007c0c */ /* 0x000fe2000bfc3070 */
[----:B------:R-:W-:Y:S01]  /*6cb0*/  STS [R120], R11 ;  /* 0x0000000b78007388 */ /* 0x000fe20000000800 */
[----:B------:R-:W-:Y:S02]  /*6cc0*/  LOP3.LUT R5, R5, 0xffff, RZ, 0xc0, !PT ;  /* 0x0000ffff05057812 */ /* 0x000fe400078ec0ff */
[----:B------:R-:W-:Y:S01]  /*6cd0*/  F2FP.RELU.BF16.F32.PACK_AB R8, R231, R234 ;  /* 0x000000eae708723e */ /* 0x000fe200000018ff */
[----:B------:R-:W-:Y:S01]  /*6ce0*/  STS [R120+0x400], R9 ;  /* 0x0004000978007388 */ /* 0x000fe20000000800 */
[----:B------:R-:W-:Y:S02]  /*6cf0*/  F2FP.RELU.BF16.F32.PACK_AB R6, R229, R232 ;  /* 0x000000e8e506723e */ /* 0x000fe400000018ff */
[----:B------:R-:W-:Y:S01]  /*6d00*/  PRMT R4, R4, 0x7632, R4 ;  /* 0x0000763204047816 */ /* 0x000fe20000000004 */
[----:B------:R2:W-:Y:S01]  /*6d10*/  STS [R151+0x2000], R8 ;  /* 0x0020000897007388 */ /* 0x0005e20000000800 */
[----:B------:R-:W-:Y:S02]  /*6d20*/  ISETP.LE.U32.AND P2, PT, R5, UR12, PT ;  /* 0x0000000c05007c0c */ /* 0x000fe4000bf43070 */
[----:B------:R-:W-:Y:S01]  /*6d30*/  F2FP.RELU.BF16.F32.PACK_AB R7, R223, R226 ;  /* 0x000000e2df07723e */ /* 0x000fe200000018ff */
[----:B------:R3:W-:Y:S01]  /*6d40*/  STS [R151+0x2400], R6 ;  /* 0x0024000697007388 */ /* 0x0007e20000000800 */
[----:B------:R-:W-:Y:S01]  /*6d50*/  F2FP.RELU.BF16.F32.PACK_AB R5, R221, R224 ;  /* 0x000000e0dd05723e */ /* 0x000fe200000018ff */
[----:B------:R-:W-:Y:S01]  /*6d60*/  @!P6 FADD.FTZ R123, -R123, -RZ ;  /* 0x800000ff7b7be221 */ /* 0x000fe20000010100 */
[----:B------:R-:W-:Y:S01]  /*6d70*/  LOP3.LUT R4, R4, 0xff, RZ, 0xc0, !PT ;  /* 0x000000ff04047812 */ /* 0x000fe200078ec0ff */
[----:B------:R4:W-:Y:S01]  /*6d80*/  STS [R120+0x2000], R7 ;  /* 0x0020000778007388 */ /* 0x0009e20000000800 */
[----:B------:R-:W-:Y:S02]  /*6d90*/  F2FP.RELU.BF16.F32.PACK_AB R22, R219, R222 ;  /* 0x000000dedb16723e */ /* 0x000fe400000018ff */
[----:B------:R-:W-:Y:S01]  /*6da0*/  F2FP.RELU.BF16.F32.PACK_AB R18, R217, R220 ;  /* 0x000000dcd912723e */ /* 0x000fe200000018ff */
[----:B------:R4:W-:Y:S01]  /*6db0*/  STS [R120+0x2400], R5 ;  /* 0x0024000578007388 */ /* 0x0009e20000000800 */
[----:B------:R-:W-:Y:S01]  /*6dc0*/  ISETP.LE.U32.AND P1, PT, R4, UR12, PT ;  /* 0x0000000c04007c0c */ /* 0x000fe2000bf23070 */
[----:B------:R-:W-:Y:S01]  /*6dd0*/  @!P2 FADD.FTZ R127, -R127, -RZ ;  /* 0x800000ff7f7fa221 */ /* 0x000fe20000010100 */
[----:B------:R-:W-:Y:S01]  /*6de0*/  F2FP.RELU.BF16.F32.PACK_AB R4, R209, R212 ;  /* 0x000000d4d104723e */ /* 0x000fe200000018ff */
[----:B------:R-:W-:Y:S01]  /*6df0*/  STS [R155], R22 ;  /* 0x000000169b007388 */ /* 0x000fe20000000800 */
[----:B-1----:R-:W-:Y:S02]  /*6e00*/  F2FP.RELU.BF16.F32.PACK_AB R12, R211, R214 ;  /* 0x000000d6d30c723e */ /* 0x002fe400000018ff */
[----:B------:R-:W-:Y:S01]  /*6e10*/  F2FP.RELU.BF16.F32.PACK_AB R16, R213, R216 ;  /* 0x000000d8d510723e */ /* 0x000fe200000018ff */
[----:B------:R-:W-:Y:S01]  /*6e20*/  STS [R155+0x400], R18 ;  /* 0x000400129b007388 */ /* 0x000fe20000000800 */
[----:B------:R-:W-:Y:S02]  /*6e30*/  F2FP.RELU.BF16.F32.PACK_AB R14, R207, R210 ;  /* 0x000000d2cf0e723e */ /* 0x000fe400000018ff */
[----:B------:R-:W-:Y:S01]  /*6e40*/  F2FP.RELU.BF16.F32.PACK_AB R10, R205, R208 ;  /* 0x000000d0cd0a723e */ /* 0x000fe200000018ff */
[----:B------:R1:W-:Y:S01]  /*6e50*/  STS [R119+0x400], R4 ;  /* 0x0004000477007388 */ /* 0x0003e20000000800 */
[----:B--2---:R-:W-:Y:S01]  /*6e60*/  F2FP.RELU.BF16.F32.PACK_AB R8, R215, R218 ;  /* 0x000000dad708723e */ /* 0x004fe200000018ff */
[----:B------:R-:W-:Y:S01]  /*6e70*/  @!P1 FADD.FTZ R124, -R124, -RZ ;  /* 0x800000ff7c7c9221 */ /* 0x000fe20000010100 */
[----:B------:R-:W-:Y:S01]  /*6e80*/  F2FP.RELU.BF16.F32.PACK_AB R11, R191, R194 ;  /* 0x000000c2bf0b723e */ /* 0x000fe200000018ff */
[----:B------:R2:W-:Y:S01]  /*6e90*/  STS [R119], R12 ;  /* 0x0000000c77007388 */ /* 0x0005e20000000800 */
[----:B---3--:R-:W-:Y:S02]  /*6ea0*/  F2FP.RELU.BF16.F32.PACK_AB R6, R203, R206 ;  /* 0x000000cecb06723e */ /* 0x008fe400000018ff */
[----:B------:R-:W-:Y:S01]  /*6eb0*/  F2FP.RELU.BF16.F32.PACK_AB R9, R145, R192 ;  /* 0x000000c09109723e */ /* 0x000fe200000018ff */
[----:B------:R3:W-:Y:S01]  /*6ec0*/  STS [R155+0x2000], R8 ;  /* 0x002000089b007388 */ /* 0x0007e20000000800 */
[----:B----4-:R-:W-:Y:S02]  /*6ed0*/  F2FP.RELU.BF16.F32.PACK_AB R7, R195, R198 ;  /* 0x000000c6c307723e */ /* 0x010fe400000018ff */
[----:B------:R-:W-:Y:S01]  /*6ee0*/  FSETP.GE.FTZ.AND P3, PT, R238, RZ, PT ;  /* 0x000000ffee00720b */ /* 0x000fe20003f76000 */
[----:B------:R-:W-:Y:S01]  /*6ef0*/  STS [R155+0x2400], R16 ;  /* 0x002400109b007388 */ /* 0x000fe20000000800 */
[----:B------:R-:W-:Y:S02]  /*6f00*/  F2FP.RELU.BF16.F32.PACK_AB R5, R193, R196 ;  /* 0x000000c4c105723e */ /* 0x000fe400000018ff */
[----:B------:R-:W-:Y:S01]  /*6f10*/  FSETP.GE.FTZ.AND P1, PT, R236, RZ, PT ;  /* 0x000000ffec00720b */ /* 0x000fe20003f36000 */
[----:B------:R-:W-:Y:S01]  /*6f20*/  STS [R119+0x2000], R14 ;  /* 0x0020000e77007388 */ /* 0x000fe20000000800 */
[----:B------:R-:W-:Y:S02]  /*6f30*/  FSETP.GE.FTZ.AND P0, PT, R233, RZ, PT ;  /* 0x000000ffe900720b */ /* 0x000fe40003f16000 */
[----:B------:R-:W-:Y:S01]  /*6f40*/  FSETP.GE.FTZ.AND P2, PT, R235, RZ, PT ;  /* 0x000000ffeb00720b */ /* 0x000fe20003f56000 */
[----:B------:R4:W-:Y:S01]  /*6f50*/  STS [R119+0x2400], R10 ;  /* 0x0024000a77007388 */ /* 0x0009e20000000800 */
[C---:B------:R-:W-:Y:S03]  /*6f60*/  FSETP.GE.FTZ.AND P4, PT, R134.reuse, RZ, PT ;  /* 0x000000ff8600720b */ /* 0x040fe60003f96000 */
[----:B------:R4:W-:Y:S01]  /*6f70*/  STS [R149], R6 ;  /* 0x0000000695007388 */ /* 0x0009e20000000800 */
[----:B-1----:R-:W-:Y:S02]  /*6f80*/  F2FP.RELU.BF16.F32.PACK_AB R4, R201, R204 ;  /* 0x000000ccc904723e */ /* 0x002fe400000018ff */
[----:B--2---:R-:W-:Y:S03]  /*6f90*/  F2FP.RELU.BF16.F32.PACK_AB R12, R199, R202 ;  /* 0x000000cac70c723e */ /* 0x004fe600000018ff */
[----:B------:R1:W-:Y:S01]  /*6fa0*/  STS [R149+0x400], R4 ;  /* 0x0004000495007388 */ /* 0x0003e20000000800 */
[----:B---3--:R-:W-:Y:S03]  /*6fb0*/  F2FP.RELU.BF16.F32.PACK_AB R8, R197, R200 ;  /* 0x000000c8c508723e */ /* 0x008fe600000018ff */
[----:B------:R-:W-:Y:S04]  /*6fc0*/  STS [R118], R11 ;  /* 0x0000000b76007388 */ /* 0x000fe80000000800 */
[----:B------:R-:W-:Y:S04]  /*6fd0*/  STS [R118+0x400], R9 ;  /* 0x0004000976007388 */ /* 0x000fe80000000800 */
[----:B------:R2:W-:Y:S01]  /*6fe0*/  STS [R149+0x2000], R12 ;  /* 0x0020000c95007388 */ /* 0x0005e20000000800 */
[----:B----4-:R-:W-:Y:S03]  /*6ff0*/  F2FP.RELU.BF16.F32.PACK_AB R10, R135, R190 ;  /* 0x000000be870a723e */ /* 0x010fe600000018ff */
[----:B------:R3:W-:Y:S01]  /*7000*/  STS [R149+0x2400], R8 ;  /* 0x0024000895007388 */ /* 0x0007e20000000800 */
[----:B------:R-:W-:Y:S03]  /*7010*/  F2FP.RELU.BF16.F32.PACK_AB R6, R131, R132 ;  /* 0x000000848306723e */ /* 0x000fe600000018ff */
[----:B------:R-:W-:Y:S04]  /*7020*/  STS [R118+0x2000], R7 ;  /* 0x0020000776007388 */ /* 0x000fe80000000800 */
[----:B------:R-:W-:Y:S01]  /*7030*/  STS [R118+0x2400], R5 ;  /* 0x0024000576007388 */ /* 0x000fe20000000800 */
[----:B-1----:R-:W-:Y:S03]  /*7040*/  F2FP.RELU.BF16.F32.PACK_AB R4, R134, R133 ;  /* 0x000000858604723e */ /* 0x002fe600000018ff */
[----:B------:R1:W-:Y:S04]  /*7050*/  STS [R157], R10 ;  /* 0x0000000a9d007388 */ /* 0x0003e80000000800 */
[----:B------:R4:W-:Y:S04]  /*7060*/  STS [R157+0x400], R6 ;  /* 0x000400069d007388 */ /* 0x0009e80000000800 */
[----:B------:R4:W-:Y:S01]  /*7070*/  STS [R117], R4 ;  /* 0x0000000475007388 */ /* 0x0009e20000000800 */
[----:B--2---:R-:W-:Y:S02]  /*7080*/  F2FP.RELU.BF16.F32.PACK_AB R12, R127, R128 ;  /* 0x000000807f0c723e */ /* 0x004fe400000018ff */
[----:B---3--:R-:W-:Y:S05]  /*7090*/  F2FP.RELU.BF16.F32.PACK_AB R8, R129, R130 ;  /* 0x000000828108723e */ /* 0x008fea00000018ff */
[----:B------:R-:W-:Y:S04]  /*70a0*/  STS [R117+0x400], R8 ;  /* 0x0004000875007388 */ /* 0x000fe80000000800 */
[----:B------:R-:W-:Y:S01]  /*70b0*/  STS [R157+0x2000], R12 ;  /* 0x0020000c9d007388 */ /* 0x000fe20000000800 */
[----:B-1----:R-:W-:Y:S02]  /*70c0*/  F2FP.RELU.BF16.F32.PACK_AB R10, R123, R124 ;  /* 0x0000007c7b0a723e */ /* 0x002fe400000018ff */
[----:B----4-:R-:W-:Y:S03]  /*70d0*/  F2FP.RELU.BF16.F32.PACK_AB R6, R126, R125 ;  /* 0x0000007d7e06723e */ /* 0x010fe600000018ff */
[----:B------:R-:W-:Y:S01]  /*70e0*/  STS [R157+0x2400], R10 ;  /* 0x0024000a9d007388 */ /* 0x000fe20000000800 */
[----:B------:R-:W-:Y:S03]  /*70f0*/  F2FP.RELU.BF16.F32.PACK_AB R4, R121, R122 ;  /* 0x0000007a7904723e */ /* 0x000fe600000018ff */
        /* <DEDUP_REMOVED lines=38> */
[----:B------:R-:W-:Y:S01]  /*7360*/  FSETP.GE.FTZ.AND P3, PT, R234, RZ, PT ;  /* 0x000000ffea00720b */ /* 0x000fe20003f76000 */
[----:B------:R-:W-:Y:S01]  /*7370*/  FADD.FTZ R11, -R186, R11 ;  /* 0x0000000bba0b7221 */ /* 0x000fe20000010100 */
[----:B------:R-:W-:Y:S01]  /*7380*/  FSEL R108, R108, R189, P2 ;  /* 0x000000bd6c6c7208 */ /* 0x000fe20001000000 */
        /* <DEDUP_REMOVED lines=9> */
[-C--:B------:R-:W-:Y:S01]  /*7420*/  FSEL R110, R102, R187.reuse, P2 ;  /* 0x000000bb666e7208 */ /* 0x080fe20001000000 */
[----:B------:R-:W-:Y:S01]  /*7430*/  FMUL.FTZ R10, R233, R10 ;  /* 0x0000000ae90a7220 */ /* 0x000fe20000410000 */
[----:B------:R-:W-:Y:S01]  /*7440*/  FSEL R111, R8, R187, P3 ;  /* 0x000000bb086f7208 */ /* 0x000fe20001800000 */
[----:B------:R-:W-:Y:S01]  /*7450*/  FADD.FTZ R19, -R188, R19 ;  /* 0x00000013bc137221 */ /* 0x000fe20000010100 */
[-C--:B------:R-:W-:Y:S01]  /*7460*/  FSEL R103, R9, R186.reuse, P1 ;  /* 0x000000ba09677208 */ /* 0x080fe20000800000 */
[----:B------:R-:W-:Y:S01]  /*7470*/  FADD.FTZ R8, -R187, R12 ;  /* 0x0000000cbb087221 */ /* 0x000fe20000010100 */
[----:B------:R-:W-:Y:S01]  /*7480*/  FSETP.GE.FTZ.AND P3, PT, R226, RZ, PT ;  /* 0x000000ffe200720b */ /* 0x000fe20003f76000 */
[----:B------:R-:W-:Y:S01]  /*7490*/  FADD.FTZ R9, -R186, R14 ;  /* 0x0000000eba097221 */ /* 0x000fe20000010100 */
[----:B------:R-:W-:Y:S01]  /*74a0*/  FSEL R102, R11, R186, P0 ;  /* 0x000000ba0b667208 */ /* 0x000fe20000000000 */
[----:B------:R-:W-:Y:S01]  /*74b0*/  FADD.FTZ R11, -R188, R18 ;  /* 0x00000012bc0b7221 */ /* 0x000fe20000010100 */
        /* <DEDUP_REMOVED lines=15> */
[-C--:B-1----:R-:W-:Y:S03]  /*75b0*/  HMMA.16816.F32.BF16 R20, R104, R4.reuse, R20 ;  /* 0x000000046814723c */ /* 0x082fe60000041814 */
[----:B------:R-:W-:Y:S01]  /*75c0*/  FSEL R8, R15, R186, P0 ;  /* 0x000000ba0f087208 */ /* 0x000fe20000000000 */
[----:B------:R-:W-:Y:S01]  /*75d0*/  FMUL.FTZ R9, R224, R9 ;  /* 0x00000009e0097220 */ /* 0x000fe20000410000 */
[----:B------:R-:W-:Y:S01]  /*75e0*/  FSETP.GE.FTZ.AND P1, PT, R228, RZ, PT ;  /* 0x000000ffe400720b */ /* 0x000fe20003f36000 */
[----:B------:R-:W-:Y:S01]  /*75f0*/  FMUL.FTZ R100, R223, R100 ;  /* 0x00000064df647220 */ /* 0x000fe20000410000 */
[----:B------:R-:W-:Y:S01]  /*7600*/  FSETP.GE.FTZ.AND P0, PT, R225, RZ, PT ;  /* 0x000000ffe100720b */ /* 0x000fe20003f16000 */
[----:B------:R-:W-:Y:S01]  /*7610*/  FMUL.FTZ R8, R221, R8 ;  /* 0x00000008dd087220 */ /* 0x000fe20000410000 */
[----:B------:R-:W-:Y:S01]  /*7620*/  FSEL R15, R10, R189, P3 ;  /* 0x000000bd0a0f7208 */ /* 0x000fe20001800000 */
[C---:B------:R-:W-:Y:S04]  /*7630*/  HMMA.16816.F32.BF16 R24, R112.reuse, R4, R24 ;  /* 0x000000047018723c */ /* 0x040fe80000041818 */
[-C--:B------:R-:W-:Y:S01]  /*7640*/  FSEL R11, R11, R188.reuse, P1 ;  /* 0x000000bc0b0b7208 */ /* 0x080fe20000800000 */
[----:B------:R-:W-:Y:S01]  /*7650*/  FMUL.FTZ R234, R234, R111 ;  /* 0x0000006feaea7220 */ /* 0x000fe20000410000 */
[----:B------:R-:W-:Y:S01]  /*7660*/  FSEL R10, R19, R188, P0 ;  /* 0x000000bc130a7208 */ /* 0x000fe20000000000 */
[----:B------:R-:W-:Y:S01]  /*7670*/  FMUL.FTZ R19, R230, R15 ;  /* 0x0000000fe6137220 */ /* 0x000fe20000410000 */
[----:B------:R-:W-:Y:S01]  /*7680*/  F2FP.BF16.F32.PACK_AB R15, R100, R13 ;  /* 0x0000000d640f723e */ /* 0x000fe200000010ff */
[----:B------:R-:W-:Y:S01]  /*7690*/  FMUL.FTZ R17, R228, R11 ;  /* 0x0000000be4117220 */ /* 0x000fe20000410000 */
[----:B------:R-:W-:Y:S01]  /*76a0*/  F2FP.BF16.F32.PACK_AB R13, R8, R9 ;  /* 0x00000009080d723e */ /* 0x000fe200000010ff */
[----:B------:R-:W-:Y:S01]  /*76b0*/  FADD.FTZ R5, -R188, R22 ;  /* 0x00000016bc057221 */ /* 0x000fe20000010100 */
[----:B------:R-:W-:Y:S01]  /*76c0*/  FSETP.GE.FTZ.AND P2, PT, R227, RZ, PT ;  /* 0x000000ffe300720b */ /* 0x000fe20003f56000 */
[----:B------:R-:W-:Y:S01]  /*76d0*/  FMUL.FTZ R22, R225, R10 ;  /* 0x0000000ae1167220 */ /* 0x000fe20000410000 */
[----:B------:R-:W-:Y:S01]  /*76e0*/  FSETP.GE.FTZ.AND P3, PT, R222, RZ, PT ;  /* 0x000000ffde00720b */ /* 0x000fe20003f76000 */
[----:B------:R-:W1:Y:S01]  /*76f0*/  LDSM.16.M88.4 R8, [R143+0x2800] ;  /* 0x002800008f08783b */ /* 0x000e620000000200 */
[----:B------:R-:W-:Y:S01]  /*7700*/  FSEL R4, R102, R189, P2 ;  /* 0x000000bd66047208 */ /* 0x000fe20001000000 */
[-C--:B------:R-:W-:Y:S03]  /*7710*/  HMMA.16816.F32.BF16 R28, R112, R6.reuse, R28 ;  /* 0x00000006701c723c */ /* 0x080fe6000004181c */
[----:B------:R-:W-:Y:S01]  /*7720*/  FSETP.GE.FTZ.AND P0, PT, R217, RZ, PT ;  /* 0x000000ffd900720b */ /* 0x000fe20003f16000 */
[----:B------:R-:W-:Y:S01]  /*7730*/  FMUL.FTZ R4, R227, R4 ;  /* 0x00000004e3047220 */ /* 0x000fe20000410000 */
[----:B------:R-:W-:Y:S01]  /*7740*/  FSETP.GE.FTZ.AND P2, PT, R219, RZ, PT ;  /* 0x000000ffdb00720b */ /* 0x000fe20003f56000 */
[----:B------:R-:W-:Y:S01]  /*7750*/  FADD.FTZ R27, -R186, R27 ;  /* 0x0000001bba1b7221 */ /* 0x000fe20000010100 */
[----:B------:R-:W-:Y:S01]  /*7760*/  FSETP.GE.FTZ.AND P1, PT, R220, RZ, PT ;  /* 0x000000ffdc00720b */ /* 0x000fe20003f36000 */
[C---:B------:R-:W-:Y:S04]  /*7770*/  HMMA.16816.F32.BF16 R32, R104.reuse, R6, R32 ;  /* 0x000000066820723c */ /* 0x040fe80000041820 */
[----:B------:R-:W-:Y:S01]  /*7780*/  FSEL R5, R5, R188, P1 ;  /* 0x000000bc05057208 */ /* 0x000fe20000800000 */
[----:B------:R-:W-:Y:S01]  /*7790*/  FADD.FTZ R23, -R188, R23 ;  /* 0x00000017bc177221 */ /* 0x000fe20000010100 */
[----:B------:R-:W-:Y:S01]  /*77a0*/  FSETP.GE.FTZ.AND P1, PT, R216, RZ, PT ;  /* 0x000000ffd800720b */ /* 0x000fe20003f36000 */
[----:B------:R-:W-:Y:S01]  /*77b0*/  FADD.FTZ R102, -R189, R21 ;  /* 0x00000015bd667221 */ /* 0x000fe20000010100 */
[----:B------:R-:W-:Y:S01]  /*77c0*/  F2FP.BF16.F32.PACK_AB R19, R4, R19 ;  /* 0x000000130413723e */ /* 0x000fe200000010ff */
[----:B------:R-:W-:Y:S01]  /*77d0*/  FMUL.FTZ R5, R220, R5 ;  /* 0x00000005dc057220 */ /* 0x000fe20000410000 */
[----:B------:R-:W-:Y:S01]  /*77e0*/  F2FP.BF16.F32.PACK_AB R17, R22, R17 ;  /* 0x000000111611723e */ /* 0x000fe200000010ff */
[C---:B------:R-:W-:Y:S01]  /*77f0*/  FADD.FTZ R28, -R187.reuse, R28 ;  /* 0x0000001cbb1c7221 */ /* 0x040fe20000010100 */
[----:B------:R-:W-:Y:S01]  /*7800*/  FSEL R102, R102, R189, P2 ;  /* 0x000000bd66667208 */ /* 0x000fe20001000000 */
[----:B------:R-:W-:Y:S01]  /*7810*/  FADD.FTZ R4, -R187, R29 ;  /* 0x0000001dbb047221 */ /* 0x000fe20000010100 */
[----:B------:R-:W-:Y:S01]  /*7820*/  FSETP.GE.FTZ.AND P2, PT, R215, RZ, PT ;  /* 0x000000ffd700720b */ /* 0x000fe20003f56000 */
[----:B------:R-:W-:Y:S01]  /*7830*/  FADD.FTZ R7, -R186, R30 ;  /* 0x0000001eba077221 */ /* 0x000fe20000010100 */
[----:B------:R-:W-:Y:S01]  /*7840*/  F2FP.BF16.F32.PACK_AB R14, R108, R109 ;  /* 0x0000006d6c0e723e */ /* 0x000fe200000010ff */
[C---:B------:R-:W-:Y:S01]  /*7850*/  FADD.FTZ R21, -R186.reuse, R26 ;  /* 0x0000001aba157221 */ /* 0x040fe20000010100 */
[----:B------:R-:W-:Y:S01]  /*7860*/  FADD.FTZ R31, -R186, R31 ;  /* 0x0000001fba1f7221 */ /* 0x000fe20000010100 */
[----:B------:R-:W-:Y:S01]  /*7870*/  FADD.FTZ R32, -R189, R32 ;  /* 0x00000020bd207221 */ /* 0x000fe20000010100 */
[----:B------:R-:W-:Y:S01]  /*7880*/  FADD.FTZ R35, -R188, R35 ;  /* 0x00000023bc237221 */ /* 0x000fe20000010100 */
        /* <DEDUP_REMOVED lines=9> */
[----:B------:R-:W-:Y:S01]  /*7920*/  FSEL R25, R20, R189, P3 ;  /* 0x000000bd14197208 */ /* 0x000fe20001800000 */
        /* <DEDUP_REMOVED lines=9> */
[----:B------:R-:W-:Y:S01]  /*79c0*/  FSETP.GE.FTZ.AND P0, PT, R205, RZ, PT ;  /* 0x000000ffcd00720b */ /* 0x000fe20003f16000 */
[C---:B------:R-:W-:Y:S04]  /*79d0*/  HMMA.16816.F32.BF16 R40, R112.reuse, R8, R40 ;  /* 0x000000087028723c */ /* 0x040fe80000041828 */
[----:B------:R-:W-:Y:S01]  /*79e0*/  FSEL R23, R24, R187, P3 ;  /* 0x000000bb18177208 */ /* 0x000fe20001800000 */
[----:B------:R-:W-:Y:S01]  /*79f0*/  FMUL.FTZ R213, R213, R6 ;  /* 0x00000006d5d57220 */ /* 0x000fe20000410000 */
[----:B------:R-:W-:Y:S01]  /*7a00*/  FSETP.GE.FTZ.AND P3, PT, R210, RZ, PT ;  /* 0x000000ffd200720b */ /* 0x000fe20003f76000 */
        /* <DEDUP_REMOVED lines=18> */
[-C--:B------:R-:W-:Y:S03]  /*7b30*/  HMMA.16816.F32.BF16 R44, R112, R10.reuse, R44 ;  /* 0x0000000a702c723c */ /* 0x080fe6000004182c */
        /* <DEDUP_REMOVED lines=15> */
[----:B------:R-:W-:Y:S01]  /*7c30*/  FMUL.FTZ R24, R218, R23 ;  /* 0x00000017da187220 */ /* 0x000fe20000410000 */
[----:B------:R-:W-:Y:S01]  /*7c40*/  FSETP.GE.FTZ.AND P3, PT, R206, RZ, PT ;  /* 0x000000ffce00720b */ /* 0x000fe20003f76000 */
[----:B------:R-:W-:Y:S01]  /*7c50*/  FADD.FTZ R21, -R186, R42 ;  /* 0x0000002aba157221 */ /* 0x000fe20000010100 */
[-C--:B------:R-:W-:Y:S01]  /*7c60*/  FSEL R30, R30, R189.reuse, P2 ;  /* 0x000000bd1e1e7208 */ /* 0x080fe20001000000 */
[C---:B------:R-:W-:Y:S01]  /*7c70*/  FADD.FTZ R43, -R186.reuse, R43 ;  /* 0x0000002bba2b7221 */ /* 0x040fe20000010100 */
[-C--:B------:R-:W-:Y:S01]  /*7c80*/  FSEL R9, R9, R188.reuse, P1 ;  /* 0x000000bc09097208 */ /* 0x080fe20000800000 */
[----:B------:R-:W-:Y:S01]  /*7c90*/  FADD.FTZ R40, -R187, R40 ;  /* 0x00000028bb287221 */ /* 0x000fe20000010100 */
[----:B------:R-:W-:Y:S01]  /*7ca0*/  FSEL R34, R39, R188, P0 ;  /* 0x000000bc27227208 */ /* 0x000fe20000000000 */
[C---:B------:R-:W-:Y:S01]  /*7cb0*/  FADD.FTZ R11, -R186.reuse, R46 ;  /* 0x0000002eba0b7221 */ /* 0x040fe20000010100 */
[----:B------:R-:W-:Y:S01]  /*7cc0*/  FSETP.GE.FTZ.AND P2, PT, R199, RZ, PT ;  /* 0x000000ffc700720b */ /* 0x000fe20003f56000 */
        /* <DEDUP_REMOVED lines=9> */
[----:B------:R-:W-:Y:S01]  /*7d60*/  FSEL R36, R32, R187, P2 ;  /* 0x000000bb20247208 */ /* 0x000fe20001000000 */
[----:B------:R-:W-:Y:S01]  /*7d70*/  FMUL.FTZ R9, R204, R9 ;  /* 0x00000009cc097220 */ /* 0x000fe20000410000 */
[----:B------:R-:W-:Y:S01]  /*7d80*/  F2FP.BF16.F32.PACK_AB R22, R102, R25 ;  /* 0x000000196616723e */ /* 0x000fe200000010ff */
[----:B------:R-:W-:Y:S01]  /*7d90*/  FMUL.FTZ R34, R201, R34 ;  /* 0x00000022c9227220 */ /* 0x000fe20000410000 */
[----:B------:R-:W-:Y:S01]  /*7da0*/  FSEL R21, R21, R186, P1 ;  /* 0x000000ba15157208 */ /* 0x000fe20000800000 */
        /* <DEDUP_REMOVED lines=13> */
[-C--:B------:R-:W-:Y:S01]  /*7e80*/  FSEL R11, R11, R186.reuse, P1 ;  /* 0x000000ba0b0b7208 */ /* 0x080fe20000800000 */
[-C--:B-1----:R-:W-:Y:S03]  /*7e90*/  HMMA.16816.F32.BF16 R52, R104, R4.reuse, R52 ;  /* 0x000000046834723c */ /* 0x082fe60000041834 */
[----:B------:R-:W-:Y:S01]  /*7ea0*/  FSEL R36, R47, R186, P0 ;  /* 0x000000ba2f247208 */ /* 0x000fe20000000000 */
[----:B------:R-:W-:Y:S01]  /*7eb0*/  FMUL.FTZ R11, R196, R11 ;  /* 0x0000000bc40b7220 */ /* 0x000fe20000410000 */
[-C--:B------:R-:W-:Y:S01]  /*7ec0*/  FSEL R21, R44, R187.reuse, P3 ;  /* 0x000000bb2c157208 */ /* 0x080fe20001800000 */
[----:B------:R-:W-:Y:S01]  /*7ed0*/  FMUL.FTZ R215, R215, R100 ;  /* 0x00000064d7d77220 */ /* 0x000fe20000410000 */
        /* <DEDUP_REMOVED lines=8> */
[----:B------:R-:W-:Y:S01]  /*7f60*/  F2FP.BF16.F32.PACK_AB R30, R30, R23 ;  /* 0x000000171e1e723e */ /* 0x000fe200000010ff */
[C---:B------:R-:W-:Y:S01]  /*7f70*/  FADD.FTZ R52, -R189.reuse, R52 ;  /* 0x00000034bd347221 */ /* 0x040fe20000010100 */
[----:B------:R-:W-:Y:S01]  /*7f80*/  F2FP.BF16.F32.PACK_AB R34, R34, R9 ;  /* 0x000000092222723e */ /* 0x000fe200000010ff */
[----:B------:R-:W-:Y:S01]  /*7f90*/  FADD.FTZ R4, -R189, R53 ;  /* 0x00000035bd047221 */ /* 0x000fe20000010100 */
[-C--:B------:R-:W-:Y:S01]  /*7fa0*/  FSEL R23, R48, R189.reuse, P3 ;  /* 0x000000bd30177208 */ /* 0x080fe20001800000 */
[----:B------:R-:W-:Y:S01]  /*7fb0*/  FADD.FTZ R55, -R188, R55 ;  /* 0x00000037bc377221 */ /* 0x000fe20000010100 */
[----:B------:R-:W-:Y:S01]  /*7fc0*/  FSEL R32, R32, R189, P2 ;  /* 0x000000bd20207208 */ /* 0x000fe20001000000 */
        /* <DEDUP_REMOVED lines=8> */
[----:B------:R-:W-:Y:S01]  /*8050*/  FMUL.FTZ R32, R191, R32 ;  /* 0x00000020bf207220 */ /* 0x000fe20000410000 */
[----:B------:R-:W-:Y:S01]  /*8060*/  FSETP.GE.FTZ.AND P1, PT, R192, RZ, PT ;  /* 0x000000ffc000720b */ /* 0x000fe20003f36000 */
[----:B------:R-:W-:Y:S04]  /*8070*/  HMMA.16816.F32.BF16 R64, R104, R6, R64 ;  /* 0x000000066840723c */ /* 0x000fe80000041840 */
[----:B------:R-:W-:Y:S01]  /*8080*/  F2FP.BF16.F32.PACK_AB R11, R36, R11 ;  /* 0x0000000b240b723e */ /* 0x000fe200000010ff */
[----:B------:R-:W-:Y:S01]  /*8090*/  FADD.FTZ R59, -R186, R59 ;  /* 0x0000003bba3b7221 */ /* 0x000fe20000010100 */
[-C--:B------:R-:W-:Y:S01]  /*80a0*/  FSEL R27, R52, R189.reuse, P3 ;  /* 0x000000bd341b7208 */ /* 0x080fe20001800000 */
[----:B------:R-:W-:Y:S01]  /*80b0*/  FADD.FTZ R25, -R186, R58 ;  /* 0x0000003aba197221 */ /* 0x000fe20000010100 */
[----:B------:R-:W-:Y:S01]  /*80c0*/  FSEL R4, R4, R189, P2 ;  /* 0x000000bd04047208 */ /* 0x000fe20001000000 */
        /* <DEDUP_REMOVED lines=20> */
[----:B------:R-:W-:Y:S01]  /*8210*/  FMUL.FTZ R7, R128, R7 ;  /* 0x0000000780077220 */ /* 0x000fe20000410000 */
[----:B------:R-:W-:Y:S01]  /*8220*/  F2FP.BF16.F32.PACK_AB R32, R4, R27 ;  /* 0x0000001b0420723e */ /* 0x000fe200000010ff */
[----:B------:R-:W-:Y:S01]  /*8230*/  FADD.FTZ R27, -R186, R62 ;  /* 0x0000003eba1b7221 */ /* 0x000fe20000010100 */
[----:B------:R-:W-:Y:S01]  /*8240*/  FSEL R25, R25, R186, P1 ;  /* 0x000000ba19197208 */ /* 0x000fe20000800000 */
[----:B------:R-:W-:Y:S01]  /*8250*/  FMUL.FTZ R6, R123, R6 ;  /* 0x000000067b067220 */ /* 0x000fe20000410000 */
[----:B------:R-:W-:Y:S02]  /*8260*/  FSETP.GE.FTZ.AND P0, PT, R121, RZ, PT ;  /* 0x000000ff7900720b */ /* 0x000fe40003f16000 */
[----:B------:R-:W-:Y:S01]  /*8270*/  FSETP.GE.FTZ.AND P1, PT, R122, RZ, PT ;  /* 0x000000ff7a00720b */ /* 0x000fe20003f36000 */
[----:B------:R-:W-:Y:S01]  /*8280*/  FMUL.FTZ R25, R124, R25 ;  /* 0x000000197c197220 */ /* 0x000fe20000410000 */
[----:B------:R-:W-:Y:S01]  /*8290*/  F2FP.BF16.F32.PACK_AB R21, R10, R21 ;  /* 0x000000150a15723e */ /* 0x000fe200000010ff */
[----:B------:R-:W-:Y:S01]  /*82a0*/  FADD.FTZ R10, -R187, R57 ;  /* 0x00000039bb0a7221 */ /* 0x000fe20000010100 */
[----:B------:R-:W-:Y:S02]  /*82b0*/  FSEL R27, R27, R186, P1 ;  /* 0x000000ba1b1b7208 */ /* 0x000fe40000800000 */
[----:B------:R-:W-:Y:S02]  /*82c0*/  FSETP.GE.FTZ.AND P1, PT, R129, RZ, PT ;  /* 0x000000ff8100720b */ /* 0x000fe40003f36000 */
[----:B------:R-:W-:Y:S01]  /*82d0*/  FSETP.GE.FTZ.AND P2, PT, R127, RZ, PT ;  /* 0x000000ff7f00720b */ /* 0x000fe20003f56000 */
[----:B------:R-:W-:Y:S01]  /*82e0*/  FMUL.FTZ R27, R122, R27 ;  /* 0x0000001b7a1b7220 */ /* 0x000fe20000410000 */
[----:B------:R-:W-:Y:S01]  /*82f0*/  F2FP.BF16.F32.PACK_AB R36, R36, R5 ;  /* 0x000000052424723e */ /* 0x000fe200000010ff */
[----:B------:R-:W-:Y:S01]  /*8300*/  @P0 FADD.FTZ R186, -R186, R63 ;  /* 0x0000003fbaba0221 */ /* 0x000fe20000010100 */
[-C--:B------:R-:W-:Y:S01]  /*8310*/  FSEL R10, R10, R187.reuse, P2 ;  /* 0x000000bb0a0a7208 */ /* 0x080fe20001000000 */
[----:B------:R-:W-:Y:S01]  /*8320*/  FADD.FTZ R5, -R188, R66 ;  /* 0x00000042bc057221 */ /* 0x000fe20000010100 */
[----:B------:R-:W-:Y:S01]  /*8330*/  FSETP.GE.FTZ.AND P2, PT, R126, RZ, PT ;  /* 0x000000ff7e00720b */ /* 0x000fe20003f56000 */
[----:B------:R-:W-:Y:S01]  /*8340*/  FMUL.FTZ R186, R121, R186 ;  /* 0x000000ba79ba7220 */ /* 0x000fe20000410000 */
[----:B------:R-:W-:Y:S01]  /*8350*/  FSETP.GE.FTZ.AND P0, PT, R130, RZ, PT ;  /* 0x000000ff8200720b */ /* 0x000fe20003f16000 */
[----:B------:R-:W-:Y:S01]  /*8360*/  FMUL.FTZ R10, R127, R10 ;  /* 0x0000000a7f0a7220 */ /* 0x000fe20000410000 */
[----:B------:R-:W-:Y:S02]  /*8370*/  FSETP.GE.FTZ.AND P3, PT, R125, RZ, PT ;  /* 0x000000ff7d00720b */ /* 0x000fe40003f76000 */
[----:B------:R-:W-:Y:S01]  /*8380*/  FSEL R5, R5, R188, P0 ;  /* 0x000000bc05057208 */ /* 0x000fe20000000000 */
[----:B------:R-:W-:Y:S01]  /*8390*/  @P1 FADD.FTZ R188, -R188, R67 ;  /* 0x00000043bcbc1221 */ /* 0x000fe20000010100 */
[----:B------:R-:W-:Y:S02]  /*83a0*/  ISETP.GT.AND P1, PT, R175, R156, PT ;  /* 0x0000009caf00720c */ /* 0x000fe40003f24270 */
[----:B------:R-:W-:Y:S01]  /*83b0*/  FSEL R60, R60, R187, P3 ;  /* 0x000000bb3c3c7208 */ /* 0x000fe20001800000 */
        /* <DEDUP_REMOVED lines=58> */
.L_x_1497:
        /* <DEDUP_REMOVED lines=122> */
.L_x_1498:
        /* <DEDUP_REMOVED lines=262> */
.L_x_1500:
[----:B------:R-:W2:Y:S01]  /*9f60*/  LDCU.64 UR12, c[0x0][0x5c0] ;  /* 0x0000b800ff0c77ac */ /* 0x000ea20008000a00 */
[----:B------:R-:W-:-:S05]  /*9f70*/  IADD3 R10, PT, PT, R177, R178, RZ ;  /* 0x000000b2b10a7210 */ /* 0x000fca0007ffe0ff */
[C---:B--2---:R-:W-:Y:S02]  /*9f80*/  IMAD R8, R10.reuse, UR13, RZ ;  /* 0x0000000d0a087c24 */ /* 0x044fe4000f8e02ff */
[----:B------:R-:W-:-:S05]  /*9f90*/  IMAD.WIDE.U32 R10, R10, UR12, RZ ;  /* 0x0000000c0a0a7c25 */ /* 0x000fca000f8e00ff */
[----:B------:R-:W-:Y:S02]  /*9fa0*/  IADD3 R8, PT, PT, R11, R8, RZ ;  /* 0x000000080b087210 */ /* 0x000fe40007ffe0ff */
.L_x_1501:
        /* <DEDUP_REMOVED lines=11> */
.L_x_1502:
[----:B------:R-:W2:Y:S01]  /*a060*/  LDCU.64 UR10, c[0x0][0x5c8] ;  /* 0x0000b900ff0a77ac */ /* 0x000ea20008000a00 */
[----:B------:R-:W-:-:S05]  /*a070*/  IADD3 R22, PT, PT, R177, R178, RZ ;  /* 0x000000b2b1167210 */ /* 0x000fca0007ffe0ff */
[C---:B--2---:R-:W-:Y:S02]  /*a080*/  IMAD R18, R22.reuse, UR11, RZ ;  /* 0x0000000b16127c24 */ /* 0x044fe4000f8e02ff */
[----:B------:R-:W-:-:S05]  /*a090*/  IMAD.WIDE.U32 R22, R22, UR10, RZ ;  /* 0x0000000a16167c25 */ /* 0x000fca000f8e00ff */
[----:B------:R-:W-:Y:S02]  /*a0a0*/  IADD3 R18, PT, PT, R23, R18, RZ ;  /* 0x0000001217127210 */ /* 0x000fe40007ffe0ff */
.L_x_1503:
[----:B------:R-:W-:Y:S01]  /*a0b0*/  BAR.SYNC.DEFER_BLOCKING 0x0 ;  /* 0x0000000000007b1d */ /* 0x000fe20000010000 */
[C---:B------:R-:W-:Y:S02]  /*a0c0*/  IMAD.SHL.U32 R19, R152.reuse, 0x80, RZ ;  /* 0x0000008098137824 */ /* 0x040fe400078e00ff */
[----:B------:R-:W-:Y:S02]  /*a0d0*/  IMAD.SHL.U32 R9, R152, 0x80, RZ ;  /* 0x0000008098097824 */ /* 0x000fe400078e00ff */
[----:B------:R-:W-:Y:S01]  /*a0e0*/  IMAD.WIDE.U32 R16, R19, UR12, RZ ;  /* 0x0000000c13107c25 */ /* 0x000fe2000f8e00ff */
[----:B------:R-:W2:Y:S01]  /*a0f0*/  LDCU UR14, c[0x0][0x440] ;  /* 0x00008800ff0e77ac */ /* 0x000ea20008000800 */
[----:B------:R-:W-:Y:S01]  /*a100*/  SHF.R.S32.HI R20, RZ, 0x1f, R19 ;  /* 0x0000001fff147819 */ /* 0x000fe20000011413 */
[----:B------:R-:W3:Y:S01]  /*a110*/  S2R R11, SR_TID.X ;  /* 0x00000000000b7919 */ /* 0x000ee20000002100 */
[----:B------:R-:W-:Y:S01]  /*a120*/  IMAD.IADD R176, R176, 0x1, -R9 ;  /* 0x00000001b0b07824 */ /* 0x000fe200078e0a09 */
[----:B------:R-:W4:Y:S01]  /*a130*/  LDCU.64 UR8, c[0x0][0x5d8] ;  /* 0x0000bb00ff0877ac */ /* 0x000f220008000a00 */
[----:B------:R-:W-:Y:S01]  /*a140*/  LOP3.LUT R15, R16, 0x18, R147, 0xf8, !PT ;  /* 0x00000018100f7812 */ /* 0x000fe200078ef893 */
[----:B------:R-:W-:Y:S01]  /*a150*/  IMAD R12, R20, UR12, RZ ;  /* 0x0000000c140c7c24 */ /* 0x000fe2000f8e02ff */
[----:B------:R-:W-:Y:S01]  /*a160*/  LEA.HI R9, R3, 0x40, RZ, 0x1e ;  /* 0x0000004003097811 */ /* 0x000fe200078ff0ff */
[----:B------:R-:W-:Y:S01]  /*a170*/  BSSY.RECONVERGENT B0, `(.L_x_1504) ;  /* 0x0000017000007945 */ /* 0x000fe20003800200 */
[----:B------:R-:W-:Y:S01]  /*a180*/  IADD3 R14, P0, PT, R10, R15, RZ ;  /* 0x0000000f0a0e7210 */ /* 0x000fe20007f1e0ff */
[----:B------:R-:W-:-:S02]  /*a190*/  IMAD R13, R19, UR13, R12 ;  /* 0x0000000d130d7c24 */ /* 0x000fc4000f8e020c */
[----:B------:R-:W-:-:S03]  /*a1a0*/  IMAD.MOV.U32 R57, RZ, RZ, RZ ;  /* 0x000000ffff397224 */ /* 0x000fc600078e00ff */
[----:B------:R-:W-:Y:S01]  /*a1b0*/  IADD3.X R15, PT, PT, R8, R17, R13, P0, !PT ;  /* 0x00000011080f7210 */ /* 0x000fe200007fe40d */
[----:B-1----:R1:W1:Y:S01]  /*a1c0*/  LDS.128 R4, [R150+0x7000] ;  /* 0x0070000096047984 */ /* 0x0022620000000c00 */
[----:B--2---:R-:W-:Y:S01]  /*a1d0*/  ISETP.GE.AND P2, PT, R56, UR14, PT ;  /* 0x0000000e38007c0c */ /* 0x004fe2000bf46270 */
[----:B----4-:R-:W-:-:S03]  /*a1e0*/  IMAD.WIDE.U32 R14, R148, UR8, R14 ;  /* 0x00000008940e7c25 */ /* 0x010fc6000f8e000e */
[----:B------:R-:W-:Y:S01]  /*a1f0*/  ISETP.GE.OR P1, PT, R9, R176, P2 ;  /* 0x000000b00900720c */ /* 0x000fe20001726670 */
[----:B------:R-:W-:Y:S01]  /*a200*/  IMAD R13, R148, UR9, R15 ;  /* 0x00000009940d7c24 */ /* 0x000fe2000f8e020f */
[----:B---3--:R-:W-:-:S04]  /*a210*/  SHF.R.U32.HI R3, RZ, 0x2, R11 ;  /* 0x00000002ff037819 */ /* 0x008fc8000001160b */
[C---:B------:R-:W-:Y:S02]  /*a220*/  ISETP.GE.OR P2, PT, R3.reuse, R176, P2 ;  /* 0x000000b00300720c */ /* 0x040fe40001746670 */
[----:B------:R-:W-:-:S05]  /*a230*/  IADD3 R17, P0, PT, R3, 0x40, RZ ;  /* 0x0000004003117810 */ /* 0x000fca0007f1e0ff */
[----:B------:R-:W-:-:S06]  /*a240*/  IMAD.X R16, RZ, RZ, RZ, P0 ;  /* 0x000000ffff107224 */ /* 0x000fcc00000e06ff */
        /* <DEDUP_REMOVED lines=9> */
.L_x_1505:
[----:B------:R-:W-:Y:S05]  /*a2e0*/  BSYNC.RECONVERGENT B0 ;  /* 0x0000000000007941 */ /* 0x000fea0003800200 */
.L_x_1504:
        /* <DEDUP_REMOVED lines=10> */
[----:B-1----:R3:W-:Y:S04]  /*a390*/  STG.E.128 desc[UR22][R12.64], R4 ;  /* 0x000000040c007986 */ /* 0x0027e8000c101d16 */
.L_x_1507:
[----:B------:R-:W-:Y:S05]  /*a3a0*/  BSYNC.RECONVERGENT B0 ;  /* 0x0000000000007941 */ /* 0x000fea0003800200 */
.L_x_1506:
[----:B------:R-:W4:Y:S01]  /*a3b0*/  LDCU.64 UR8, c[0x0][0x5e0] ;  /* 0x0000bc00ff0877ac */ /* 0x000f220008000a00 */
[----:B---3--:R-:W3:Y:S01]  /*a3c0*/  LDS.128 R12, [R150+0x8000] ;  /* 0x00800000960c7984 */ /* 0x008ee20000000c00 */
[----:B------:R-:W-:Y:S01]  /*a3d0*/  IMAD.WIDE.U32 R56, R19, UR10, R56 ;  /* 0x0000000a13387c25 */ /* 0x000fe2000f8e0038 */
[----:B-1----:R-:W1:Y:S02]  /*a3e0*/  @!P2 LDC.64 R4, c[0x0][0x568] ;  /* 0x00015a00ff04ab82 */ /* 0x002e640000000a00 */
[----:B--2---:R2:W1:Y:S01]  /*a3f0*/  LDS.128 R8, [R150+0x9000] ;  /* 0x0090000096087984 */ /* 0x0044620000000c00 */
[----:B------:R-:W-:Y:S01]  /*a400*/  IMAD R20, R20, UR10, RZ ;  /* 0x0000000a14147c24 */ /* 0x000fe2000f8e02ff */
[----:B------:R-:W-:-:S03]  /*a410*/  IADD3 R22, P0, PT, R22, R56, RZ ;  /* 0x0000003816167210 */ /* 0x000fc60007f1e0ff */
[----:B------:R-:W-:-:S05]  /*a420*/  IMAD R19, R19, UR11, R20 ;  /* 0x0000000b13137c24 */ /* 0x000fca000f8e0214 */
[----:B------:R-:W-:-:S03]  /*a430*/  IADD3.X R23, PT, PT, R18, R57, R19, P0, !PT ;  /* 0x0000003912177210 */ /* 0x000fc600007fe413 */
[----:B----4-:R-:W-:-:S04]  /*a440*/  IMAD.WIDE.U32 R18, R148, UR8, R22 ;  /* 0x0000000894127c25 */ /* 0x010fc8000f8e0016 */
        /* <DEDUP_REMOVED lines=18> */
.L_x_1470:
[----:B------:R-:W-:Y:S05]  /*a570*/  BSYNC.RECONVERGENT B1 ;  /* 0x0000000000017941 */ /* 0x000fea0003800200 */
.L_x_1452:
[----:B------:R-:W3:Y:S01]  /*a580*/  LDCU UR9, c[0x0][0x438] ;  /* 0x00008700ff0977ac */ /* 0x000ee20008000800 */
[----:B------:R-:W4:Y:S08]  /*a590*/  LDC R3, c[0x0][0x370] ;  /* 0x0000dc00ff037b82 */ /* 0x000f300000000800 */
[----:B--2---:R-:W2:Y:S01]  /*a5a0*/  LDC R12, c[0x0][0x438] ;  /* 0x00010e00ff0c7b82 */ /* 0x004ea20000000800 */
[----:B---3--:R-:W-:-:S04]  /*a5b0*/  UIADD3 UR9, UPT, UPT, UR9, 0x7f, URZ ;  /* 0x0000007f09097890 */ /* 0x008fc8000fffe0ff */
[----:B------:R-:W-:Y:S01]  /*a5c0*/  USHF.R.S32.HI UR8, URZ, 0x1f, UR9 ;  /* 0x0000001fff087899 */ /* 0x000fe20008011409 */
[----:B----4-:R-:W-:-:S03]  /*a5d0*/  IADD3 R152, PT, PT, R3, R152, RZ ;  /* 0x0000009803987210 */ /* 0x010fc60007ffe0ff */
[----:B------:R-:W-:-:S04]  /*a5e0*/  ULEA.HI UR8, UR8, UR9, URZ, 0x7 ;  /* 0x0000000908087291 */ /* 0x000fc8000f8f38ff */
[----:B------:R-:W-:-:S06]  /*a5f0*/  USHF.R.S32.HI UR8, URZ, 0x7, UR8 ;  /* 0x00000007ff087899 */ /* 0x000fcc0008011408 */
[----:B------:R-:W-:-:S13]  /*a600*/  ISETP.GE.AND P0, PT, R152, UR8, PT ;  /* 0x0000000898007c0c */ /* 0x000fda000bf06270 */
[----:B--2---:R-:W-:Y:S05]  /*a610*/  @!P0 BRA `(.L_x_1508) ;  /* 0xffffff60000c8947 */ /* 0x004fea000383ffff */
[----:B------:R-:W-:Y:S05]  /*a620*/  EXIT ;  /* 0x000000000000794d */ /* 0x000fea0003800000 */
.L_x_1509:
        /* <DEDUP_REMOVED lines=13> */
.L_x_1614:


//--------------------- .text._ZN5flash44flash_bwd_dq_dk_dv_loop_seqk_parallel_kernelI23Flash_bwd_kernel_traitsILi32ELi128ELi128ELi8ELi4ELi4ELi4ELb0ELb0EN7cutlass10bfloat16_tE19Flash_kernel_traitsILi32ELi128ELi128ELi8ES3_EELb0ELb0ELb1ELb1ELb0ELb0ELb1EEEvNS_16Flash_bwd_paramsE --------------------------
	.section	.text._ZN5flash44flash_bwd_dq_dk_dv_loop_seqk_parallel_kernelI23Flash_bwd_kernel_traitsILi32ELi128ELi128ELi8ELi4ELi4ELi4ELb0ELb0EN7cutlass10bfloat16_tE19Flash_kernel_traitsILi32ELi128ELi128ELi8ES3_EELb0ELb0ELb1ELb1ELb0ELb0ELb1EEEvNS_16Flash_bwd_paramsE,"ax",@progbits
	.align	128
        .global         _ZN5flash44flash_bwd_dq_dk_dv_loop_seqk_parallel_kernelI23Flash_bwd_kernel_traitsILi32ELi128ELi128ELi8ELi4ELi4ELi4ELb0ELb0EN7cutlass10bfloat16_tE19Flash_kernel_traitsILi32ELi128ELi128ELi8ES3_EELb0ELb0ELb1ELb1ELb0ELb0ELb1EEEvNS_16Flash_bwd_paramsE
        .type           _ZN5flash44flash_bwd_dq_dk_dv_loop_seqk_parallel_kernelI23Flash_bwd_kernel_traitsILi32ELi128ELi128ELi8ELi4ELi4ELi4ELb0ELb0EN7cutlass10bfloat16_tE19Flash_kernel_traitsILi32ELi128ELi128ELi8ES3_EELb0ELb0ELb1ELb1ELb0ELb0ELb1EEEvNS_16Flash_bwd_paramsE,@function
        .size           _ZN5flash44flash_bwd_dq_dk_dv_loop_seqk_parallel_kernelI23Flash_bwd_kernel_traitsILi32ELi128ELi128ELi8ELi4ELi4ELi4ELb0ELb0EN7cutlass10bfloat16_tE19Flash_kernel_traitsILi32ELi128ELi128ELi8ES3_EELb0ELb0ELb1ELb1ELb0ELb0ELb1EEEvNS_16Flash_bwd_paramsE,(.L_x_1615 - _ZN5flash44flash_bwd_dq_dk_dv_loop_seqk_parallel_kernelI23Flash_bwd_kernel_traitsILi32ELi128ELi128ELi8ELi4ELi4ELi4ELb0ELb0EN7cutlass10bfloat16_tE19Flash_kernel_traitsILi32ELi128ELi128ELi8ES3_EELb0ELb0ELb1ELb1ELb0ELb0ELb1EEEvNS_16Flash_bwd_paramsE)
        .other          _ZN5flash44flash_bwd_dq_dk_dv_loop_seqk_parallel_kernelI23Flash_bwd_kernel_traitsILi32ELi128ELi128ELi8ELi4ELi4ELi4ELb0ELb0EN7cutlass10bfloat16_tE19Flash_kernel_traitsILi32ELi128ELi128ELi8ES3_EELb0ELb0ELb1ELb1ELb0ELb0ELb1EEEvNS_16Flash_bwd_paramsE,@"STO_CUDA_ENTRY STV_DEFAULT"
_ZN5flash44flash_bwd_dq_dk_dv_loop_seqk_parallel_kernelI23Flash_bwd_kernel_traitsILi32ELi128ELi128ELi8ELi4ELi4ELi4ELb0ELb0EN7cutlass10bfloat16_tE19Flash_kernel_traitsILi32ELi128ELi128ELi8ES3_EELb0ELb0ELb1ELb1ELb0ELb0ELb1EEEvNS_16Flash_bwd_paramsE:
.text._ZN5flash44flash_bwd_dq_dk_dv_loop_seqk_parallel_kernelI23Flash_bwd_kernel_traitsILi32ELi128ELi128ELi8ELi4ELi4ELi4ELb0ELb0EN7cutlass10bfloat16_tE19Flash_kernel_traitsILi32ELi128ELi128ELi8ES3_EELb0ELb0ELb1ELb1ELb0ELb0ELb1EEEvNS_16Flash_bwd_paramsE:
        /* <DEDUP_REMOVED lines=49> */
.L_x_1567:
        /* <DEDUP_REMOVED lines=52> */
.L_x_1510:
        /* <DEDUP_REMOVED lines=43> */
.L_x_1512:
[----:B------:R-:W1:Y:S01]  /*0900*/  LDCU.64 UR14, c[0x0][0x3b8] ;  /* 0x00007700ff0e77ac */ /* 0x000e620008000a00 */
[----:B------:R-:W-:-:S04]  /*0910*/  UIADD3 UR8, UPT, UPT, UR37, UR39, URZ ;  /* 0x0000002725087290 */ /* 0x000fc8000fffe0ff */
[----:B-1----:R-:W-:Y:S02]  /*0920*/  UIMAD.WIDE.U32 UR54, UR8, UR14, URZ ;  /* 0x0000000e083672a5 */ /* 0x002fe4000f8e00ff */
[----:B------:R-:W-:-:S04]  /*0930*/  UIMAD UR8, UR8, UR15, URZ ;  /* 0x0000000f080872a4 */ /* 0x000fc8000f8e02ff */
[----:B------:R-:W-:-:S06]  /*0940*/  UIADD3 UR8, UPT, UPT, UR55, UR8, URZ ;  /* 0x0000000837087290 */ /* 0x000fcc000fffe0ff */
[----:B------:R-:W-:Y:S02]  /*0950*/  MOV R11, UR8 ;  /* 0x00000008000b7c02 */ /* 0x000fe40008000f00 */
.L_x_1513:
        /* <DEDUP_REMOVED lines=43> */
.L_x_1514:
[----:B------:R-:W1:Y:S01]  /*0c10*/  LDCU.64 UR12, c[0x0][0x3c0] ;  /* 0x00007800ff0c77ac */ /* 0x000e620008000a00 */
[----:B------:R-:W-:-:S04]  /*0c20*/  UIADD3 UR8, UPT, UPT, UR37, UR39, URZ ;  /* 0x0000002725087290 */ /* 0x000fc8000fffe0ff */
[----:B-1----:R-:W-:Y:S02]  /*0c30*/  UIMAD.WIDE.U32 UR10, UR8, UR12, URZ ;  /* 0x0000000c080a72a5 */ /* 0x002fe4000f8e00ff */
[----:B------:R-:W-:-:S04]  /*0c40*/  UIMAD UR8, UR8, UR13, URZ ;  /* 0x0000000d080872a4 */ /* 0x000fc8000f8e02ff */
[----:B------:R-:W-:Y:S01]  /*0c50*/  UIADD3 UR8, UPT, UPT, UR11, UR8, URZ ;  /* 0x000000080b087290 */ /* 0x000fe2000fffe0ff */
[----:B------:R-:W-:-:S05]  /*0c60*/  UMOV UR52, UR10 ;  /* 0x0000000a00347c82 */ /* 0x000fca0008000000 */
[----:B------:R-:W-:-:S07]  /*0c70*/  MOV R5, UR8 ;  /* 0x0000000800057c02 */ /* 0x000fce0008000f00 */
.L_x_1515:
        /* <DEDUP_REMOVED lines=28> */
.L_x_1516:
[----:B------:R-:W-:Y:S02]  /*0e40*/  UIMAD.WIDE.U32 UR10, UR44, UR17, URZ ;  /* 0x000000112c0a72a5 */ /* 0x000fe4000f8e00ff */
[----:B------:R-:W-:-:S04]  /*0e50*/  UIMAD UR8, UR45, UR17, URZ ;  /* 0x000000112d0872a4 */ /* 0x000fc8000f8e02ff */
[----:B------:R-:W-:-:S12]  /*0e60*/  UIADD3 UR8, UPT, UPT, UR11, UR8, URZ ;  /* 0x000000080b087290 */ /* 0x000fd8000fffe0ff */
.L_x_1517:
        /* <DEDUP_REMOVED lines=20> */
.L_x_1518:
[----:B------:R-:W1:Y:S01]  /*0fb0*/  LDCU UR59, c[0x0][0x434] ;  /* 0x00008680ff3b77ac */ /* 0x000e620008000800 */
[----:B------:R-:W-:-:S04]  /*0fc0*/  UIMAD UR9, UR23, UR16, UR24 ;  /* 0x00000010170972a4 */ /* 0x000fc8000f8e0218 */
[----:B-1----:R-:W-:Y:S02]  /*0fd0*/  UIMAD UR59, UR9, UR59, URZ ;  /* 0x0000003b093b72a4 */ /* 0x002fe4000f8e02ff */
.L_x_1519:
        /* <DEDUP_REMOVED lines=11> */
.L_x_1520:
[----:B------:R-:W1:Y:S01]  /*1090*/  LDCU UR58, c[0x0][0x444] ;  /* 0x00008880ff3a77ac */ /* 0x000e620008000800 */
[----:B------:R-:W-:-:S04]  /*10a0*/  UIMAD UR9, UR23, UR16, UR24 ;  /* 0x00000010170972a4 */ /* 0x000fc8000f8e0218 */
[----:B-1----:R-:W-:-:S12]  /*10b0*/  UIMAD UR58, UR9, UR58, URZ ;  /* 0x0000003a093a72a4 */ /* 0x002fd8000f8e02ff */
.L_x_1521:
        /* <DEDUP_REMOVED lines=8> */
[----:B------:R-:W-:-:S02]  /*1140*/  UIADD3.X UR55, UPT, UPT, UR55, UR8, UR9, UP1, UP0 ;  /* 0x0000000837377290 */ /* 0x000fc40008fe0409 */
[----:B------:R-:W-:Y:S02]  /*1150*/  ULEA UR58, UR45, UR58, 0x7 ;  /* 0x0000003a2d3a7291 */ /* 0x000fe4000f8e38ff */
[----:B------:R-:W-:Y:S02]  /*1160*/  ULEA UR59, UR45, UR59, 0x7 ;  /* 0x0000003b2d3b7291 */ /* 0x000fe4000f8e38ff */
[----:B-1----:R-:W-:-:S04]  /*1170*/  UIADD3 UR9, UPT, UPT, UR36, UR44, URZ ;  /* 0x0000002c24097290 */ /* 0x002fc8000fffe0ff */
        /* <DEDUP_REMOVED lines=53> */
[----:B------:R-:W3:Y:S01]  /*14d0*/  LDCU.64 UR56, c[0x0][0x420] ;  /* 0x00008400ff3877ac */ /* 0x000ee20008000a00 */
        /* <DEDUP_REMOVED lines=10> */
[----:B-1----:R-:W-:Y:S01]  /*1580*/  LEA R132, P0, R12, UR16, 0x2 ;  /* 0x000000100c847c11 */ /* 0x002fe2000f8010ff */
[----:B------:R-:W-:Y:S01]  /*1590*/  UMOV UR16, UR62 ;  /* 0x0000003e00107c82 */ /* 0x000fe20008000000 */
[----:B--2---:R-:W-:Y:S02]  /*15a0*/  LEA R120, P1, R14, UR8, 0x1 ;  /* 0x000000080e787c11 */ /* 0x004fe4000f8208ff */
[----:B------:R-:W-:Y:S01]  /*15b0*/  LEA.HI.X R133, R12, UR17, R10, 0x2, P0 ;  /* 0x000000110c857c11 */ /* 0x000fe200080f140a */
[----:B---3--:R-:W-:Y:S01]  /*15c0*/  UIMAD.WIDE UR56, UR59, 0x4, UR56 ;  /* 0x000000043b3878a5 */ /* 0x008fe2000f8e0238 */
[C---:B------:R-:W-:Y:S01]  /*15d0*/  IADD3 R10, P0, PT, R7.reuse, 0x40, RZ ;  /* 0x00000040070a7810 */ /* 0x040fe20007f1e0ff */
[----:B------:R-:W-:Y:S01]  /*15e0*/  UMOV UR17, UR63 ;  /* 0x0000003f00117c82 */ /* 0x000fe20008000000 */
        /* <DEDUP_REMOVED lines=17> */
[----:B------:R-:W-:Y:S05]  /*1700*/  BRA `(.L_x_1524) ;  /* 0x0000000000187947 */ /* 0x000fea0003800000 */
.L_x_1523:
[----:B------:R-:W1:Y:S01]  /*1710*/  LDCU.64 UR10, c[0x0][0x5c0] ;  /* 0x0000b800ff0a77ac */ /* 0x000e620008000a00 */
[----:B------:R-:W-:-:S04]  /*1720*/  UIADD3 UR5, UPT, UPT, UR37, UR39, URZ ;  /* 0x0000002725057290 */ /* 0x000fc8000fffe0ff */
[----:B-1----:R-:W-:Y:S02]  /*1730*/  UIMAD.WIDE.U32 UR14, UR5, UR10, URZ ;  /* 0x0000000a050e72a5 */ /* 0x002fe4000f8e00ff */
[----:B------:R-:W-:-:S04]  /*1740*/  UIMAD UR5, UR5, UR11, URZ ;  /* 0x0000000b050572a4 */ /* 0x000fc8000f8e02ff */
[----:B------:R-:W-:-:S06]  /*1750*/  UIADD3 UR5, UPT, UPT, UR15, UR5, URZ ;  /* 0x000000050f057290 */ /* 0x000fcc000fffe0ff */
[----:B------:R-:W-:Y:S02]  /*1760*/  MOV R2, UR5 ;  /* 0x0000000500027c02 */ /* 0x000fe40008000f00 */
.L_x_1524:
        /* <DEDUP_REMOVED lines=12> */
.L_x_1525:
[----:B------:R-:W1:Y:S01]  /*1830*/  LDCU.64 UR8, c[0x0][0x5c8] ;  /* 0x0000b900ff0877ac */ /* 0x000e620008000a00 */
[----:B------:R-:W-:-:S04]  /*1840*/  UIADD3 UR37, UPT, UPT, UR37, UR39, URZ ;  /* 0x0000002725257290 */ /* 0x000fc8000fffe0ff */
[----:B-1----:R-:W-:Y:S02]  /*1850*/  UIMAD.WIDE.U32 UR16, UR37, UR8, URZ ;  /* 0x00000008251072a5 */ /* 0x002fe4000f8e00ff */
[----:B------:R-:W-:-:S04]  /*1860*/  UIMAD UR37, UR37, UR9, URZ ;  /* 0x00000009252572a4 */ /* 0x000fc8000f8e02ff */
[----:B------:R-:W-:-:S06]  /*1870*/  UIADD3 UR37, UPT, UPT, UR17, UR37, URZ ;  /* 0x0000002511257290 */ /* 0x000fcc000fffe0ff */
[----:B------:R-:W-:Y:S02]  /*1880*/  MOV R0, UR37 ;  /* 0x0000002500007c02 */ /* 0x000fe40008000f00 */
.L_x_1526:
[----:B------:R-:W1:Y:S01]  /*1890*/  LDCU UR5, c[0x0][0x440] ;  /* 0x00008800ff0577ac */ /* 0x000e620008000800 */
[----:B------:R-:W-:Y:S01]  /*18a0*/  IMAD.U32 R12, RZ, RZ, UR10 ;  /* 0x0000000aff0c7e24 */ /* 0x000fe2000f8e00ff */
[----:B------:R-:W-:Y:S01]  /*18b0*/  BSSY.RECONVERGENT B0, `(.L_x_1527) ;  /* 0x0000021000007945 */ /* 0x000fe20003800200 */
[----:B------:R-:W-:Y:S02]  /*18c0*/  UIADD3 UR36, UPT, UPT, -UR30, UR36, URZ ;  /* 0x000000241e247290 */ /* 0x000fe4000fffe1ff */
[----:B------:R-:W-:Y:S01]  /*18d0*/  IMAD.WIDE.U32 R12, R12, UR30, R8 ;  /* 0x0000001e0c0c7c25 */ /* 0x000fe2000f8e0008 */
[----:B------:R-:W2:Y:S02]  /*18e0*/  LDCU.64 UR12, c[0x0][0x5d8] ;  /* 0x0000bb00ff0c77ac */ /* 0x000ea40008000a00 */
[----:B------:R-:W-:Y:S02]  /*18f0*/  IADD3 R16, P2, PT, R12, UR14, RZ ;  /* 0x0000000e0c107c10 */ /* 0x000fe4000ff5e0ff */
[----:B-1----:R-:W-:Y:S01]  /*1900*/  ISETP.GE.AND P0, PT, R8, UR5, PT ;  /* 0x0000000508007c0c */ /* 0x002fe2000bf06270 */
[----:B------:R-:W-:-:S03]  /*1910*/  UIMAD UR5, UR47, UR10, URZ ;  /* 0x0000000a2f0572a4 */ /* 0x000fc6000f8e02ff */
[----:B------:R-:W-:Y:S01]  /*1920*/  ISETP.GE.OR P1, PT, R7, UR36, P0 ;  /* 0x0000002407007c0c */ /* 0x000fe20008726670 */
[----:B------:R-:W-:Y:S01]  /*1930*/  UIMAD UR5, UR30, UR11, UR5 ;  /* 0x0000000b1e0572a4 */ /* 0x000fe2000f8e0205 */
[----:B--2---:R-:W-:Y:S01]  /*1940*/  IMAD.U32 R12, RZ, RZ, UR12 ;  /* 0x0000000cff0c7e24 */ /* 0x004fe2000f8e00ff */
[----:B------:R-:W-:-:S04]  /*1950*/  ISETP.GE.OR P0, PT, R14, UR36, P0 ;  /* 0x000000240e007c0c */ /* 0x000fc80008706670 */
[----:B------:R-:W-:Y:S02]  /*1960*/  IADD3.X R17, PT, PT, R2, UR5, R13, P2, !PT ;  /* 0x0000000502117c10 */ /* 0x000fe400097fe40d */
[----:B------:R-:W-:Y:S01]  /*1970*/  MOV R2, UR13 ;  /* 0x0000000d00027c02 */ /* 0x000fe20008000f00 */
        /* <DEDUP_REMOVED lines=20> */
.L_x_1528:
[----:B------:R-:W-:Y:S05]  /*1ac0*/  BSYNC.RECONVERGENT B0 ;  /* 0x0000000000007941 */ /* 0x000fea0003800200 */
.L_x_1527:
        /* <DEDUP_REMOVED lines=29> */
.L_x_1522:
        /* <DEDUP_REMOVED lines=22> */
.L_x_1532:
[----:B------:R2:W-:Y:S01]  /*1e00*/  STS.128 [R13+0x4000], RZ ;  /* 0x004000ff0d007388 */ /* 0x0005e20000000c00 */
[----:B------:R-:W-:Y:S05]  /*1e10*/  BRA `(.L_x_1533) ;  /* 0x0000000000047947 */ /* 0x000fea0003800000 */
.L_x_1531:
[----:B------:R3:W-:Y:S02]  /*1e20*/  STS.128 [R13+0x4000], RZ ;  /* 0x004000ff0d007388 */ /* 0x0007e40000000c00 */
.L_x_1533:
[----:B------:R-:W-:Y:S05]  /*1e30*/  BSYNC.RECONVERGENT B0 ;  /* 0x0000000000007941 */ /* 0x000fea0003800200 */
.L_x_1530:
        /* <DEDUP_REMOVED lines=17> */
.L_x_1535:
[----:B------:R-:W-:Y:S05]  /*1f50*/  BSYNC.RECONVERGENT B0 ;  /* 0x0000000000007941 */ /* 0x000fea0003800200 */
.L_x_1534:
        /* <DEDUP_REMOVED lines=13> */
.L_x_1538:
[----:B------:R1:W-:Y:S01]  /*2030*/  STS.128 [R130], RZ ;  /* 0x000000ff82007388 */ /* 0x0003e20000000c00 */
[----:B------:R-:W-:Y:S05]  /*2040*/  BRA `(.L_x_1539) ;  /* 0x0000000000047947 */ /* 0x000fea0003800000 */
.L_x_1537:
[----:B------:R1:W-:Y:S02]  /*2050*/  STS.128 [R130], RZ ;  /* 0x000000ff82007388 */ /* 0x0003e40000000c00 */
.L_x_1539:
[----:B------:R-:W-:Y:S05]  /*2060*/  BSYNC.RECONVERGENT B0 ;  /* 0x0000000000007941 */ /* 0x000fea0003800200 */
.L_x_1536:
        /* <DEDUP_REMOVED lines=33> */
.L_x_1541:
[----:B------:R-:W-:Y:S05]  /*2280*/  BSYNC.RECONVERGENT B0 ;  /* 0x0000000000007941 */ /* 0x000fea0003800200 */
.L_x_1540:
        /* <DEDUP_REMOVED lines=30> */
.L_x_1544:
[----:B------:R1:W-:Y:S01]  /*2470*/  STS.128 [R13+0x6000], RZ ;  /* 0x006000ff0d007388 */ /* 0x0003e20000000c00 */
[----:B------:R-:W-:Y:S05]  /*2480*/  BRA `(.L_x_1545) ;  /* 0x0000000000047947 */ /* 0x000fea0003800000 */
.L_x_1543:
[----:B------:R1:W-:Y:S02]  /*2490*/  STS.128 [R13+0x6000], RZ ;  /* 0x006000ff0d007388 */ /* 0x0003e40000000c00 */
.L_x_1545:
[----:B------:R-:W-:Y:S05]  /*24a0*/  BSYNC.RECONVERGENT B0 ;  /* 0x0000000000007941 */ /* 0x000fea0003800200 */
.L_x_1542:
        /* <DEDUP_REMOVED lines=21> */
.L_x_1547:
[----:B------:R-:W-:Y:S05]  /*2600*/  BSYNC.RECONVERGENT B0 ;  /* 0x0000000000007941 */ /* 0x000fea0003800200 */
.L_x_1546:
        /* <DEDUP_REMOVED lines=28> */
.L_x_1550:
[----:B------:R3:W-:Y:S01]  /*27d0*/  STS.128 [R13+0x8000], RZ ;  /* 0x008000ff0d007388 */ /* 0x0007e20000000c00 */
[----:B------:R-:W-:Y:S05]  /*27e0*/  BRA `(.L_x_1551) ;  /* 0x0000000000047947 */ /* 0x000fea0003800000 */
.L_x_1549:
[----:B------:R3:W-:Y:S02]  /*27f0*/  STS.128 [R13+0x8000], RZ ;  /* 0x008000ff0d007388 */ /* 0x0007e40000000c00 */
.L_x_1551:
[----:B------:R-:W-:Y:S05]  /*2800*/  BSYNC.RECONVERGENT B0 ;  /* 0x0000000000007941 */ /* 0x000fea0003800200 */
.L_x_1548:
        /* <DEDUP_REMOVED lines=20> */
.L_x_1553:
[----:B------:R-:W-:Y:S05]  /*2950*/  BSYNC.RECONVERGENT B0 ;  /* 0x0000000000007941 */ /* 0x000fea0003800200 */
.L_x_1552:
[----:B------:R-:W4:Y:S01]  /*2960*/  LDCU.64 UR10, c[0x0][0x538] ;  /* 0x0000a700ff0a77ac */ /* 0x000f220008000a00 */
[C---:B------:R-:W-:Y:S01]  /*2970*/  IMAD.SHL.U32 R0, R6.reuse, 0x10, RZ ;  /* 0x0000001006007824 */ /* 0x040fe200078e00ff */
[----:B------:R-:W0:Y:S01]  /*2980*/  LDGDEPBAR ;  /* 0x00000000000079af */ /* 0x000e220000000000 */
[----:B------:R-:W-:Y:S01]  /*2990*/  IMAD.SHL.U32 R4, R6, 0x4, RZ ;  /* 0x0000000406047824 */ /* 0x000fe200078e00ff */
[----:B------:R-:W3:Y:S01]  /*29a0*/  LDCU UR14, c[0x0][0x590] ;  /* 0x0000b200ff0e77ac */ /* 0x000ee20008000800 */
[----:B----4-:R-:W-:-:S04]  /*29b0*/  UISETP.NE.U32.AND UP0, UPT, UR10, URZ, UPT ;  /* 0x000000ff0a00728c */ /* 0x010fc8000bf05070 */
[----:B------:R-:W-:-:S06]  /*29c0*/  UISETP.NE.AND.EX UP0, UPT, UR11, URZ, UPT, UP0 ;  /* 0x000000ff0b00728c */ /* 0x000fcc000bf05300 */
[----:B------:R-:W-:-:S05]  /*29d0*/  PLOP3.LUT P0, PT, PT, PT, UP0, 0x80, 0x8 ;  /* 0x000000000008781c */ /* 0x000fca0003f0f008 */
[----:B------:R-:W4:Y:S01]  /*29e0*/  @UP0 LDCU.64 UR8, c[0x0][0x540] ;  /* 0x0000a800ff0807ac */ /* 0x000f220008000a00 */
[----:B------:R-:W-:Y:S01]  /*29f0*/  @UP0 UMOV UR12, UR24 ;  /* 0x00000018000c0c82 */ /* 0x000fe20008000000 */
[----:B------:R-:W-:Y:S02]  /*2a00*/  @UP0 UMOV UR13, URZ ;  /* 0x000000ff000d0c82 */ /* 0x000fe40008000000 */
[----:B----4-:R-:W-:Y:S01]  /*2a10*/  @UP0 UIMAD.WIDE.U32 UR12, UR23, UR8, UR12 ;  /* 0x00000008170c02a5 */ /* 0x010fe2000f8e000c */
[----:B------:R-:W-:Y:S01]  /*2a20*/  IMAD.SHL.U32 R8, R6, 0x2, RZ ;  /* 0x0000000206087824 */ /* 0x000fe200078e00ff */
[----:B------:R-:W-:Y:S02]  /*2a30*/  LOP3.LUT R4, R4, 0x18, RZ, 0xc0, !PT ;  /* 0x0000001804047812 */ /* 0x000fe400078ec0ff */
[----:B------:R-:W-:Y:S01]  /*2a40*/  LOP3.LUT P1, RZ, R6, 0x4, RZ, 0xc0, !PT ;  /* 0x0000000406ff7812 */ /* 0x000fe2000782c0ff */
[----:B------:R-:W-:Y:S02]  /*2a50*/  @UP0 UIMAD UR9, UR23, UR9, UR13 ;  /* 0x00000009170902a4 */ /* 0x000fe4000f8e020d */
[----:B------:R-:W-:Y:S01]  /*2a60*/  @UP0 ULEA UR10, UP1, UR12, UR10, 0x2 ;  /* 0x0000000a0c0a0291 */ /* 0x000fe2000f8210ff */
[----:B------:R-:W-:-:S02]  /*2a70*/  IMAD.MOV.U32 R113, RZ, RZ, 0x20 ;  /* 0x00000020ff717424 */ /* 0x000fc400078e00ff */
[----:B------:R-:W-:Y:S01]  /*2a80*/  IMAD.U32 R118, RZ, RZ, UR5 ;  /* 0x00000005ff767e24 */ /* 0x000fe2000f8e00ff */
[----:B------:R-:W-:Y:S02]  /*2a90*/  @UP0 ULEA.HI.X UR11, UR12, UR11, UR9, 0x2, UP1 ;  /* 0x0000000b0c0b0291 */ /* 0x000fe400088f1409 */
[----:B-1----:R-:W-:Y:S01]  /*2aa0*/  IMAD.U32 R2, RZ, RZ, UR10 ;  /* 0x0000000aff027e24 */ /* 0x002fe2000f8e00ff */
[----:B------:R-:W-:Y:S01]  /*2ab0*/  LOP3.LUT R8, R8, 0x6, RZ, 0xc0, !PT ;  /* 0x0000000608087812 */ /* 0x000fe200078ec0ff */
[----:B------:R-:W-:Y:S01]  /*2ac0*/  IMAD.MOV.U32 R124, RZ, RZ, R130 ;  /* 0x000000ffff7c7224 */ /* 0x000fe200078e0082 */
[----:B------:R-:W1:Y:S01]  /*2ad0*/  @UP0 LDCU UR9, c[0x0][0x458] ;  /* 0x00008b00ff0907ac */ /* 0x000e620008000800 */
[----:B------:R-:W-:Y:S01]  /*2ae0*/  IMAD.U32 R3, RZ, RZ, UR11 ;  /* 0x0000000bff037e24 */ /* 0x000fe2000f8e00ff */
[----:B------:R-:W-:Y:S01]  /*2af0*/  SEL R113, R113, 0xffffffe0, !P1 ;  /* 0xffffffe071717807 */ /* 0x000fe20004800000 */
[----:B------:R-:W-:Y:S01]  /*2b00*/  IMAD.MOV.U32 R117, RZ, RZ, 0x4 ;  /* 0x00000004ff757424 */ /* 0x000fe200078e00ff */
[----:B------:R-:W-:-:S02]  /*2b10*/  CS2R R94, SRZ ;  /* 0x00000000005e7805 */ /* 0x000fc4000001ff00 */
[----:B------:R-:W-:Y:S01]  /*2b20*/  CS2R R92, SRZ ;  /* 0x00000000005c7805 */ /* 0x000fe2000001ff00 */
[----:B------:R4:W2:Y:S01]  /*2b30*/  @P0 LDG.E R7, desc[UR34][R2.64] ;  /* 0x0000002202070981 */ /* 0x0008a2000c1e1900 */
[----:B------:R-:W-:Y:S02]  /*2b40*/  LOP3.LUT R8, R8, 0x1c0, R12, 0xf8, !PT ;  /* 0x000001c008087812 */ /* 0x000fe400078ef80c */
[----:B------:R-:W-:Y:S02]  /*2b50*/  CS2R R98, SRZ ;  /* 0x0000000000627805 */ /* 0x000fe4000001ff00 */
[----:B------:R-:W-:Y:S02]  /*2b60*/  CS2R R96, SRZ ;  /* 0x0000000000607805 */ /* 0x000fe4000001ff00 */
[----:B------:R-:W-:Y:S02]  /*2b70*/  CS2R R90, SRZ ;  /* 0x00000000005a7805 */ /* 0x000fe4000001ff00 */
[----:B------:R-:W-:-:S02]  /*2b80*/  IADD3 R118, PT, PT, -R118, UR36, -R8 ;  /* 0x0000002476767c10 */ /* 0x000fc4000fffe908 */
        /* <DEDUP_REMOVED lines=11> */
[----:B------:R-:W-:Y:S01]  /*2c40*/  UMOV UR23, URZ ;  /* 0x000000ff00177c82 */ /* 0x000fe20008000000 */
[----:B------:R-:W2:Y:S01]  /*2c50*/  LDCU UR8, c[0x0][0x440] ;  /* 0x00008800ff0877ac */ /* 0x000ea20008000800 */
[----:B------:R-:W2:Y:S01]  /*2c60*/  LDCU UR11, c[0x0][0x504] ;  /* 0x0000a080ff0b77ac */ /* 0x000ea20008000800 */
[----:B----4-:R-:W-:Y:S01]  /*2c70*/  IMAD.SHL.U32 R2, R6, 0x20, RZ ;  /* 0x0000002006027824 */ /* 0x010fe200078e00ff */
[----:B------:R-:W-:Y:S01]  /*2c80*/  SHF.R.U32.HI R3, RZ, 0x4, R6 ;  /* 0x00000004ff037819 */ /* 0x000fe20000011606 */
[----:B------:R-:W4:Y:S03]  /*2c90*/  LDCU UR10, c[0x0][0x508] ;  /* 0x0000a100ff0a77ac */ /* 0x000f260008000800 */
[C---:B------:R-:W-:Y:S01]  /*2ca0*/  LOP3.LUT R112, R2.reuse, 0x20, RZ, 0xc0, !PT ;  /* 0x0000002002707812 */ /* 0x040fe200078ec0ff */
[----:B------:R-:W2:Y:S01]  /*2cb0*/  LDCU UR13, c[0x0][0x50c] ;  /* 0x0000a180ff0d77ac */ /* 0x000ea20008000800 */
[----:B------:R-:W-:-:S02]  /*2cc0*/  LOP3.LUT R5, R2, 0x120, RZ, 0xc0, !PT ;  /* 0x0000012002057812 */ /* 0x000fc400078ec0ff */
[--C-:B------:R-:W-:Y:S01]  /*2cd0*/  LOP3.LUT R112, R112, 0x3800, R0.reuse, 0xf8, !PT ;  /* 0x0000380070707812 */ /* 0x100fe200078ef800 */
[----:B------:R-:W2:Y:S01]  /*2ce0*/  LDCU UR12, c[0x0][0x45c] ;  /* 0x00008b80ff0c77ac */ /* 0x000ea20008000800 */
[--C-:B------:R-:W-:Y:S02]  /*2cf0*/  LOP3.LUT R5, R5, 0x600, R0.reuse, 0xf8, !PT ;  /* 0x0000060005057812 */ /* 0x100fe400078ef800 */
[----:B------:R-:W-:Y:S01]  /*2d00*/  LOP3.LUT R112, R112, 0x100, R0, 0xf8, !PT ;  /* 0x0000010070707812 */ /* 0x000fe200078ef800 */
[----:B---3--:R-:W-:Y:S01]  /*2d10*/  USHF.L.U32 UR14, UR14, 0x7, URZ ;  /* 0x000000070e0e7899 */ /* 0x008fe200080006ff */
[----:B-1----:R-:W2:Y:S01]  /*2d20*/  @P0 MUFU.RCP R0, UR9 ;  /* 0x0000000900000d08 */ /* 0x002ea20008001000 */
[----:B------:R-:W-:Y:S01]  /*2d30*/  LOP3.LUT R3, R3, 0x8, RZ, 0xc0, !PT ;  /* 0x0000000803037812 */ /* 0x000fe200078ec0ff */
[----:B------:R-:W1:Y:S01]  /*2d40*/  LDCU UR9, c[0x0][0x3e0] ;  /* 0x00007c00ff0977ac */ /* 0x000e620008000800 */
[----:B------:R-:W-:Y:S02]  /*2d50*/  LOP3.LUT R9, R4, 0xc0, R2, 0xf8, !PT ;  /* 0x000000c004097812 */ /* 0x000fe400078ef802 */
[----:B------:R-:W-:Y:S01]  /*2d60*/  LOP3.LUT R3, R3, 0x10, R6, 0xf8, !PT ;  /* 0x0000001003037812 */ /* 0x000fe200078ef806 */
[----:B------:R-:W-:Y:S01]  /*2d70*/  USHF.L.U32 UR46, UR46, 0x3, URZ ;  /* 0x000000032e2e7899 */ /* 0x000fe200080006ff */
[----:B------:R-:W-:Y:S01]  /*2d80*/  LOP3.LUT R12, R9, 0x8, R12, 0x78, !PT ;  /* 0x00000008090c7812 */ /* 0x000fe200078e780c */
[----:B------:R-:W-:Y:S01]  /*2d90*/  UIADD3 UR5, UPT, UPT, UR5, -UR44, -UR36 ;  /* 0x8000002c05057290 */ /* 0x000fe2000fffe824 */
[----:B------:R-:W-:-:S02]  /*2da0*/  LOP3.LUT R3, R3, 0xc0, R2, 0xf8, !PT ;  /* 0x000000c003037812 */ /* 0x000fc400078ef802 */
[----:B------:R-:W-:Y:S02]  /*2db0*/  LOP3.LUT R6, R9, 0x8, R6, 0x78, !PT ;  /* 0x0000000809067812 */ /* 0x000fe400078e7806 */
[----:B------:R-:W-:Y:S02]  /*2dc0*/  LOP3.LUT R4, R3, R4, RZ, 0x3c, !PT ;  /* 0x0000000403047212 */ /* 0x000fe400078e3cff */
[----:B------:R-:W-:Y:S02]  /*2dd0*/  LOP3.LUT R3, R5, R12, RZ, 0xfc, !PT ;  /* 0x0000000c05037212 */ /* 0x000fe400078efcff */
[----:B------:R-:W-:Y:S02]  /*2de0*/  LOP3.LUT R112, R112, R6, RZ, 0xfc, !PT ;  /* 0x0000000670707212 */ /* 0x000fe400078efcff */
[----:B------:R-:W-:Y:S02]  /*2df0*/  LOP3.LUT R2, R4, 0x120, R2, 0xf8, !PT ;  /* 0x0000012004027812 */ /* 0x000fe400078ef802 */
[----:B------:R-:W-:-:S02]  /*2e00*/  LEA R3, R3, UR25, 0x1 ;  /* 0x0000001903037c11 */ /* 0x000fc4000f8e08ff */
[----:B------:R-:W-:Y:S02]  /*2e10*/  LEA R2, R2, UR25, 0x1 ;  /* 0x0000001902027c11 */ /* 0x000fe4000f8e08ff */
[----:B------:R-:W-:Y:S01]  /*2e20*/  LEA R112, R112, UR25, 0x1 ;  /* 0x0000001970707c11 */ /* 0x000fe2000f8e08ff */
[----:B------:R-:W-:Y:S02]  /*2e30*/  VIADD R3, R3, UR50 ;  /* 0x0000003203037c36 */ /* 0x000fe40008000000 */
[----:B------:R-:W-:Y:S02]  /*2e40*/  VIADD R2, R2, UR50 ;  /* 0x0000003202027c36 */ /* 0x000fe40008000000 */
[----:B------:R-:W-:Y:S02]  /*2e50*/  IMAD.IADD R116, R113, 0x1, R112 ;  /* 0x0000000171747824 */ /* 0x000fe400078e0270 */
[----:B--2---:R-:W-:-:S05]  /*2e60*/  @P0 FMUL.FTZ R0, R7, R0 ;  /* 0x0000000007000220 */ /* 0x004fca0000410000 */
[----:B------:R-:W-:Y:S01]  /*2e70*/  @P0 R2UR UR15, R0 ;  /* 0x00000000000f02ca */ /* 0x000fe200000e0000 */
[----:B------:R-:W-:-:S12]  /*2e80*/  IMAD.MOV.U32 R0, RZ, RZ, 0x20 ;  /* 0x00000020ff007424 */ /* 0x000fd800078e00ff */
[----:B-1--4-:R-:W-:-:S05]  /*2e90*/  @UP0 UMOV UR23, UR15 ;  /* 0x0000000f00170c82 */ /* 0x012fca0008000000 */
.L_x_1558:
        /* <DEDUP_REMOVED lines=22> */
[----:B-----5:R-:W5:Y:S01]  /*3000*/  LDG.E R135, desc[UR34][R140.64] ;  /* 0x000000228c877981 */ /* 0x020f62000c1e1900 */
[C---:B------:R-:W-:Y:S03]  /*3010*/  HMMA.16816.F32.BF16 R16, R64.reuse, R18, RZ ;  /* 0x000000124010723c */ /* 0x040fe600000418ff */
[----:B------:R-:W5:Y:S04]  /*3020*/  LDG.E R134, desc[UR34][R140.64+0x20] ;  /* 0x000020228c867981 */ /* 0x000f68000c1e1900 */
[----:B------:R-:W5:Y:S01]  /*3030*/  LDG.E R131, desc[UR34][R140.64+0x100] ;  /* 0x000100228c837981 */ /* 0x000f62000c1e1900 */
[-C--:B---3--:R-:W-:Y:S03]  /*3040*/  HMMA.16816.F32.BF16 R20, R64, R32.reuse, RZ ;  /* 0x000000204014723c */ /* 0x088fe600000418ff */
        /* <DEDUP_REMOVED lines=12> */
[----:B------:R-:W4:Y:S07]  /*3110*/  LDSM.16.M88.4 R100, [R116+0x6400] ;  /* 0x006400007464783b */ /* 0x000f2e0000000200 */
[-C--:B-1----:R-:W-:Y:S08]  /*3120*/  HMMA.16816.F32.BF16 R4, R104, R108.reuse, R4 ;  /* 0x0000006c6804723c */ /* 0x082ff00000041804 */
[C---:B--2---:R-:W-:Y:S08]  /*3130*/  HMMA.16816.F32.BF16 R8, R112.reuse, R108, R8 ;  /* 0x0000006c7008723c */ /* 0x044ff00000041808 */
        /* <DEDUP_REMOVED lines=12> */
[-C--:B----4-:R-:W-:Y:S03]  /*3200*/  HMMA.16816.F32.BF16 R20, R104, R100.reuse, R20 ;  /* 0x000000646814723c */ /* 0x090fe60000041814 */
[----:B------:R-:W-:Y:S01]  /*3210*/  FMUL.FTZ R14, R14, UR13 ;  /* 0x0000000d0e0e7c20 */ /* 0x000fe20008410000 */
[----:B------:R-:W-:Y:S01]  /*3220*/  FMUL.FTZ R15, R15, UR13 ;  /* 0x0000000d0f0f7c20 */ /* 0x000fe20008410000 */
[----:B------:R-:W-:Y:S03]  /*3230*/  FMUL.FTZ R12, R12, UR13 ;  /* 0x0000000d0c0c7c20 */ /* 0x000fe60008410000 */
[----:B------:R-:W-:Y:S01]  /*3240*/  MUFU.TANH R109, R6 ;  /* 0x00000006006d7308 */ /* 0x000fe20000002400 */
[----:B------:R-:W-:Y:S01]  /*3250*/  FMUL.FTZ R13, R13, UR13 ;  /* 0x0000000d0d0d7c20 */ /* 0x000fe20008410000 */
[C---:B------:R-:W-:Y:S04]  /*3260*/  HMMA.16816.F32.BF16 R24, R112.reuse, R100, R24 ;  /* 0x000000647018723c */ /* 0x040fe80000041818 */
[----:B------:R-:W-:Y:S01]  /*3270*/  LOP3.LUT R100, R129, UR44, RZ, 0xfc, !PT ;  /* 0x0000002c81647c12 */ /* 0x000fe2000f8efcff */
[----:B------:R-:W-:Y:S03]  /*3280*/  FMUL.FTZ R16, R16, UR13 ;  /* 0x0000000d10107c20 */ /* 0x000fe60008410000 */
[----:B------:R2:W4:Y:S01]  /*3290*/  MUFU.TANH R108, R7 ;  /* 0x00000007006c7308 */ /* 0x0005220000002400 */
        /* <DEDUP_REMOVED lines=10> */
[----:B------:R-:W3:Y:S01]  /*3340*/  MUFU.TANH R110, R11 ;  /* 0x0000000b006e7308 */ /* 0x000ee20000002400 */
[----:B--2---:R-:W2:Y:S01]  /*3350*/  LDSM.16.M88.4 R4, [R116+0x6800] ;  /* 0x006800007404783b */ /* 0x004ea20000000200 */
[----:B-1----:R-:W-:Y:S01]  /*3360*/  FFMA.FTZ R251, -R137, R137, 1 ;  /* 0x3f80000089fb7423 */ /* 0x002fe20000010189 */
[----:B----4-:R-:W-:Y:S01]  /*3370*/  FFMA.FTZ R250, -R108, R108, 1 ;  /* 0x3f8000006cfa7423 */ /* 0x010fe2000001016c */
[----:B------:R-:W-:Y:S01]  /*3380*/  FMUL.FTZ R28, R28, UR13 ;  /* 0x0000000d1c1c7c20 */ /* 0x000fe20008410000 */
[----:B------:R-:W-:Y:S01]  /*3390*/  FMUL.FTZ R155, R30, UR13 ;  /* 0x0000000d1e9b7c20 */ /* 0x000fe20008410000 */
[----:B------:R-:W-:Y:S04]  /*33a0*/  FMUL.FTZ R153, R31, UR13 ;  /* 0x0000000d1f997c20 */ /* 0x000fe80008410000 */
[----:B------:R-:W-:Y:S01]  /*33b0*/  MUFU.TANH R111, R8 ;  /* 0x00000008006f7308 */ /* 0x000fe20000002400 */
[----:B------:R-:W-:Y:S01]  /*33c0*/  FMUL.FTZ R29, R29, UR13 ;  /* 0x0000000d1d1d7c20 */ /* 0x000fe20008410000 */
[----:B---3--:R-:W-:Y:S01]  /*33d0*/  FFMA.FTZ R252, -R138, R138, 1 ;  /* 0x3f8000008afc7423 */ /* 0x008fe2000001018a */
[----:B------:R-:W-:Y:S01]  /*33e0*/  FMUL.FTZ R251, R251, UR13 ;  /* 0x0000000dfbfb7c20 */ /* 0x000fe20008410000 */
[----:B------:R-:W-:Y:S01]  /*33f0*/  FMUL.FTZ R250, R250, UR13 ;  /* 0x0000000dfafa7c20 */ /* 0x000fe20008410000 */
[----:B------:R-:W-:Y:S01]  /*3400*/  FMUL.FTZ R147, R35, UR13 ;  /* 0x0000000d23937c20 */ /* 0x000fe20008410000 */
[----:B------:R-:W-:Y:S01]  /*3410*/  FMUL.FTZ R151, R34, UR13 ;  /* 0x0000000d22977c20 */ /* 0x000fe20008410000 */
[----:B------:R-:W-:Y:S03]  /*3420*/  FMUL.FTZ R32, R32, UR13 ;  /* 0x0000000d20207c20 */ /* 0x000fe60008410000 */
[----:B------:R1:W3:Y:S01]  /*3430*/  MUFU.TANH R101, R9 ;  /* 0x0000000900657308 */ /* 0x0002e20000002400 */
[----:B------:R-:W-:Y:S01]  /*3440*/  FFMA.FTZ R248, -R110, R110, 1 ;  /* 0x3f8000006ef87423 */ /* 0x000fe2000001016e */
[----:B------:R-:W-:Y:S03]  /*3450*/  FMUL.FTZ R252, R252, UR13 ;  /* 0x0000000dfcfc7c20 */ /* 0x000fe60008410000 */
[----:B------:R-:W-:Y:S05]  /*3460*/  FMUL.FTZ R248, R248, UR13 ;  /* 0x0000000df8f87c20 */ /* 0x000fea0008410000 */
[----:B------:R-:W4:Y:S10]  /*3470*/  MUFU.TANH R102, R15 ;  /* 0x0000000f00667308 */ /* 0x000f340000002400 */
[----:B------:R-:W4:Y:S01]  /*3480*/  MUFU.TANH R157, R27 ;  /* 0x0000001b009d7308 */ /* 0x000f220000002400 */
[----:B-1----:R-:W1:Y:S01]  /*3490*/  LDSM.16.M88.4 R8, [R116+0x6c00] ;  /* 0x006c00007408783b */ /* 0x002e620000000200 */
[----:B---3--:R-:W-:Y:S04]  /*34a0*/  FFMA.FTZ R249, -R101, R101, 1 ;  /* 0x3f80000065f97423 */ /* 0x008fe80000010165 */
[----:B------:R-:W-:Y:S04]  /*34b0*/  FMUL.FTZ R249, R249, UR13 ;  /* 0x0000000df9f97c20 */ /* 0x000fe80008410000 */
[----:B------:R-:W3:Y:S01]  /*34c0*/  MUFU.TANH R14, R14 ;  /* 0x0000000e000e7308 */ /* 0x000ee20000002400 */
[-C--:B--2---:R-:W-:Y:S03]  /*34d0*/  HMMA.16816.F32.BF16 R36, R104, R4.reuse, R36 ;  /* 0x000000046824723c */ /* 0x084fe60000041824 */
[----:B----4-:R-:W-:Y:S06]  /*34e0*/  FFMA.FTZ R244, -R102, R102, 1 ;  /* 0x3f80000066f47423 */ /* 0x010fec0000010166 */
[----:B------:R-:W-:Y:S01]  /*34f0*/  MUFU.TANH R30, R22 ;  /* 0x00000016001e7308 */ /* 0x000fe20000002400 */
[C---:B------:R-:W-:Y:S04]  /*3500*/  HMMA.16816.F32.BF16 R40, R112.reuse, R4, R40 ;  /* 0x000000047028723c */ /* 0x040fe80000041828 */
[----:B------:R-:W-:Y:S01]  /*3510*/  FMUL.FTZ R4, R18, UR13 ;  /* 0x0000000d12047c20 */ /* 0x000fe20008410000 */
[----:B------:R-:W-:Y:S01]  /*3520*/  FMUL.FTZ R18, R19, UR13 ;  /* 0x0000000d13127c20 */ /* 0x000fe20008410000 */
[----:B------:R-:W-:Y:S03]  /*3530*/  FFMA.FTZ R220, -R157, R157, 1 ;  /* 0x3f8000009ddc7423 */ /* 0x000fe6000001019d */
[----:B------:R2:W4:Y:S01]  /*3540*/  MUFU.TANH R19, R16 ;  /* 0x0000001000137308 */ /* 0x0005220000002400 */
[----:B---3--:R-:W-:Y:S01]  /*3550*/  FFMA.FTZ R246, -R14, R14, 1 ;  /* 0x3f8000000ef67423 */ /* 0x008fe2000001010e */
[-C--:B------:R-:W-:Y:S03]  /*3560*/  HMMA.16816.F32.BF16 R44, R112, R6.reuse, R44 ;  /* 0x00000006702c723c */ /* 0x080fe6000004182c */
[----:B------:R-:W-:Y:S01]  /*3570*/  FMUL.FTZ R15, R38, UR13 ;  /* 0x0000000d260f7c20 */ /* 0x000fe20008410000 */
[----:B------:R-:W-:Y:S01]  /*3580*/  IADD3 R38, PT, PT, R100, R118, RZ ;  /* 0x0000007664267210 */ /* 0x000fe20007ffe0ff */
[----:B------:R-:W-:Y:S03]  /*3590*/  FMUL.FTZ R35, R36, UR13 ;  /* 0x0000000d24237c20 */ /* 0x000fe60008410000 */
[----:B------:R-:W3:Y:S01]  /*35a0*/  MUFU.TANH R4, R4 ;  /* 0x0000000400047308 */ /* 0x000ee20000002400 */
[----:B------:R-:W-:Y:S01]  /*35b0*/  FMUL.FTZ R34, R37, UR13 ;  /* 0x0000000d25227c20 */ /* 0x000fe20008410000 */
[C---:B------:R-:W-:Y:S04]  /*35c0*/  HMMA.16816.F32.BF16 R48, R104.reuse, R6, R48 ;  /* 0x000000066830723c */ /* 0x040fe80000041830 */
[----:B------:R-:W-:Y:S01]  /*35d0*/  FMUL.FTZ R5, R40, UR13 ;  /* 0x0000000d28057c20 */ /* 0x000fe20008410000 */
[----:B------:R-:W-:Y:S03]  /*35e0*/  IADD3 R27, PT, PT, R38, 0x48, RZ ;  /* 0x00000048261b7810 */ /* 0x000fe60007ffe0ff */
[----:B------:R4:W-:Y:S01]  /*35f0*/  MUFU.TANH R36, R23 ;  /* 0x0000001700247308 */ /* 0x0009e20000002400 */
[----:B--2---:R-:W-:Y:S01]  /*3600*/  FMUL.FTZ R16, R33, UR13 ;  /* 0x0000000d21107c20 */ /* 0x004fe20008410000 */
[-C--:B-1----:R-:W-:Y:S03]  /*3610*/  HMMA.16816.F32.BF16 R52, R104, R8.reuse, R52 ;  /* 0x000000086834723c */ /* 0x082fe60000041834 */
[----:B------:R-:W-:Y:S01]  /*3620*/  IABS R27, R27 ;  /* 0x0000001b001b7213 */ /* 0x000fe20000000000 */
[----:B------:R-:W-:Y:S01]  /*3630*/  FMUL.FTZ R172, R46, UR13 ;  /* 0x0000000d2eac7c20 */ /* 0x000fe20008410000 */
[----:B------:R-:W-:Y:S03]  /*3640*/  IADD3 R46, PT, PT, R38, 0x5f, RZ ;  /* 0x0000005f262e7810 */ /* 0x000fe60007ffe0ff */
[----:B------:R-:W1:Y:S01]  /*3650*/  MUFU.TANH R18, R18 ;  /* 0x0000001200127308 */ /* 0x000e620000002400 */
[----:B------:R-:W-:Y:S01]  /*3660*/  FMUL.FTZ R7, R24, UR13 ;  /* 0x0000000d18077c20 */ /* 0x000fe20008410000 */
[C---:B------:R-:W-:Y:S04]  /*3670*/  HMMA.16816.F32.BF16 R56, R112.reuse, R8, R56 ;  /* 0x000000087038723c */ /* 0x040fe80000041838 */
[----:B------:R-:W-:Y:S01]  /*3680*/  FMUL.FTZ R8, R43, UR13 ;  /* 0x0000000d2b087c20 */ /* 0x000fe20008410000 */
[----:B------:R-:W-:Y:S03]  /*3690*/  FMUL.FTZ R9, R39, UR13 ;  /* 0x0000000d27097c20 */ /* 0x000fe60008410000 */
[----:B------:R-:W-:Y:S01]  /*36a0*/  MUFU.TANH R24, R17 ;  /* 0x0000001100187308 */ /* 0x000fe20000002400 */
[----:B------:R-:W-:Y:S01]  /*36b0*/  FMUL.FTZ R6, R25, UR13 ;  /* 0x0000000d19067c20 */ /* 0x000fe20008410000 */
[-C--:B------:R-:W-:Y:S03]  /*36c0*/  HMMA.16816.F32.BF16 R60, R112, R10.reuse, R60 ;  /* 0x0000000a703c723c */ /* 0x080fe6000004183c */
[----:B------:R-:W-:Y:S01]  /*36d0*/  FMUL.FTZ R152, R54, UR13 ;  /* 0x0000000d36987c20 */ /* 0x000fe20008410000 */
[C---:B------:R-:W-:Y:S01]  /*36e0*/  IADD3 R54, PT, PT, R38.reuse, 0x8f, RZ ;  /* 0x0000008f26367810 */ /* 0x040fe20007ffe0ff */
[----:B------:R-:W-:Y:S03]  /*36f0*/  FMUL.FTZ R148, R55, UR13 ;  /* 0x0000000d37947c20 */ /* 0x000fe60008410000 */
[----:B------:R2:W-:Y:S01]  /*3700*/  MUFU.TANH R115, R15 ;  /* 0x0000000f00737308 */ /* 0x0005e20000002400 */
[C---:B------:R-:W-:Y:S01]  /*3710*/  IADD3 R55, PT, PT, R38.reuse, 0x4f, RZ ;  /* 0x0000004f26377810 */ /* 0x040fe20007ffe0ff */
[----:B------:R-:W-:Y:S04]  /*3720*/  HMMA.16816.F32.BF16 R64, R104, R10, R64 ;  /* 0x0000000a6840723c */ /* 0x000fe80000041840 */
[----:B------:R-:W-:Y:S01]  /*3730*/  IABS R54, R54 ;  /* 0x0000003600367213 */ /* 0x000fe20000000000 */
[----:B------:R-:W-:Y:S03]  /*3740*/  FMUL.FTZ R33, R53, UR13 ;  /* 0x0000000d35217c20 */ /* 0x000fe60008410000 */
[----:B------:R3:W-:Y:S01]  /*3750*/  MUFU.TANH R106, R8 ;  /* 0x00000008006a7308 */ /* 0x0007e20000002400 */
[----:B------:R-:W-:Y:S01]  /*3760*/  IABS R55, R55 ;  /* 0x0000003700377213 */ /* 0x000fe20000000000 */
[----:B------:R-:W-:Y:S01]  /*3770*/  FMUL.FTZ R146, R59, UR13 ;  /* 0x0000000d3b927c20 */ /* 0x000fe20008410000 */
[----:B------:R-:W-:Y:S01]  /*3780*/  IADD3 R53, PT, PT, R38, 0xc0, RZ ;  /* 0x000000c026357810 */ /* 0x000fe20007ffe0ff */
[----:B------:R-:W-:Y:S01]  /*3790*/  FMUL.FTZ R112, R42, UR13 ;  /* 0x0000000d2a707c20 */ /* 0x000fe20008410000 */
[----:B------:R-:W-:Y:S01]  /*37a0*/  IADD3 R59, PT, PT, R38, 0x57, RZ ;  /* 0x00000057263b7810 */ /* 0x000fe20007ffe0ff */
[----:B------:R-:W-:Y:S01]  /*37b0*/  FMUL.FTZ R163, R50, UR13 ;  /* 0x0000000d32a37c20 */ /* 0x000fe20008410000 */
[----:B------:R-:W-:Y:S03]  /*37c0*/  IABS R53, R53 ;  /* 0x0000003500357213 */ /* 0x000fe60000000000 */
[----:B------:R1:W-:Y:S01]  /*37d0*/  MUFU.TANH R39, R28 ;  /* 0x0000001c00277308 */ /* 0x0003e20000002400 */
[----:B------:R-:W-:Y:S01]  /*37e0*/  IABS R59, R59 ;  /* 0x0000003b003b7213 */ /* 0x000fe20000000000 */
[----:B------:R-:W-:Y:S01]  /*37f0*/  FMUL.FTZ R161, R51, UR13 ;  /* 0x0000000d33a17c20 */ /* 0x000fe20008410000 */
[----:B------:R-:W-:Y:S01]  /*3800*/  I2FP.F32.S32 R53, R53 ;  /* 0x0000003500357245 */ /* 0x000fe20000201400 */
[----:B----4-:R-:W-:Y:S01]  /*3810*/  FMUL.FTZ R23, R44, UR13 ;  /* 0x0000000d2c177c20 */ /* 0x010fe20008410000 */
[----:B--2---:R-:W-:Y:S01]  /*3820*/  MOV R15, R27 ;  /* 0x0000001b000f7202 */ /* 0x004fe20000000f00 */
[----:B------:R-:W-:Y:S01]  /*3830*/  FMUL.FTZ R26, R41, UR13 ;  /* 0x0000000d291a7c20 */ /* 0x000fe20008410000 */
[----:B------:R-:W-:Y:S03]  /*3840*/  FMUL.FTZ R170, R47, UR13 ;  /* 0x0000000d2faa7c20 */ /* 0x000fe60008410000 */
[----:B------:R2:W-:Y:S01]  /*3850*/  MUFU.TANH R27, R5 ;  /* 0x00000005001b7308 */ /* 0x0005e20000002400 */
[----:B---3--:R-:W-:Y:S01]  /*3860*/  I2FP.F32.S32 R8, R54 ;  /* 0x0000003600087245 */ /* 0x008fe20000201400 */
[----:B------:R-:W-:Y:S01]  /*3870*/  FFMA.FTZ R54, -R136, R136, 1 ;  /* 0x3f80000088367423 */ /* 0x000fe20000010188 */
[----:B------:R-:W-:Y:S01]  /*3880*/  FMUL.FTZ R22, R45, UR13 ;  /* 0x0000000d2d167c20 */ /* 0x000fe20008410000 */
[----:B------:R-:W-:Y:S01]  /*3890*/  FMUL.FTZ R31, R48, UR13 ;  /* 0x0000000d301f7c20 */ /* 0x000fe20008410000 */
[----:B------:R-:W-:Y:S01]  /*38a0*/  FMUL.FTZ R37, R49, UR13 ;  /* 0x0000000d31257c20 */ /* 0x000fe20008410000 */
[----:B------:R-:W-:Y:S01]  /*38b0*/  FMUL.FTZ R54, R54, UR13 ;  /* 0x0000000d36367c20 */ /* 0x000fe20008410000 */
[----:B------:R-:W-:Y:S03]  /*38c0*/  FMUL.FTZ R44, R52, UR13 ;  /* 0x0000000d342c7c20 */ /* 0x000fe60008410000 */
[----:B------:R-:W3:Y:S01]  /*38d0*/  MUFU.TANH R51, R20 ;  /* 0x0000001400337308 */ /* 0x000ee20000002400 */
[----:B-1----:R-:W-:Y:S01]  /*38e0*/  IABS R28, R46 ;  /* 0x0000002e001c7213 */ /* 0x002fe20000000000 */
[----:B------:R-:W-:Y:S01]  /*38f0*/  FMUL.FTZ R150, R58, UR13 ;  /* 0x0000000d3a967c20 */ /* 0x000fe20008410000 */
[----:B------:R1:W-:Y:S01]  /*3900*/  STL [R1+0x8], R54 ;  /* 0x0000083601007387 */ /* 0x0003e20000100800 */
[----:B------:R-:W-:Y:S01]  /*3910*/  FMUL.FTZ R25, R56, UR13 ;  /* 0x0000000d38197c20 */ /* 0x000fe20008410000 */
[----:B------:R-:W-:Y:S01]  /*3920*/  FMUL.FTZ R105, R57, UR13 ;  /* 0x0000000d39697c20 */ /* 0x000fe20008410000 */
[----:B------:R-:W-:Y:S01]  /*3930*/  FMUL.FTZ R143, R60, UR13 ;  /* 0x0000000d3c8f7c20 */ /* 0x000fe20008410000 */
[----:B------:R-:W-:Y:S03]  /*3940*/  FMUL.FTZ R139, R61, UR13 ;  /* 0x0000000d3d8b7c20 */ /* 0x000fe60008410000 */
[----:B------:R4:W-:Y:S01]  /*3950*/  MUFU.TANH R46, R16 ;  /* 0x00000010002e7308 */ /* 0x0009e20000002400 */
[----:B--2---:R-:W-:Y:S01]  /*3960*/  I2FP.F32.S32 R5, R55 ;  /* 0x0000003700057245 */ /* 0x004fe20000201400 */
[----:B------:R-:W-:Y:S01]  /*3970*/  FFMA.FTZ R55, -R109, R109, 1 ;  /* 0x3f8000006d377423 */ /* 0x000fe2000001016d */
[----:B------:R-:W-:Y:S01]  /*3980*/  FMUL.FTZ R142, R62, UR13 ;  /* 0x0000000d3e8e7c20 */ /* 0x000fe20008410000 */
[----:B------:R-:W-:Y:S01]  /*3990*/  FMUL.FTZ R140, R67, UR13 ;  /* 0x0000000d438c7c20 */ /* 0x000fe20008410000 */
[C---:B------:R-:W-:Y:S01]  /*39a0*/  IADD3 R61, PT, PT, R38.reuse, 0x80, RZ ;  /* 0x00000080263d7810 */ /* 0x040fe20007ffe0ff */
[----:B------:R-:W-:Y:S01]  /*39b0*/  FMUL.FTZ R55, R55, UR13 ;  /* 0x0000000d37377c20 */ /* 0x000fe20008410000 */
[C---:B------:R-:W-:Y:S03]  /*39c0*/  IADD3 R60, PT, PT, R38.reuse, 0x7f, RZ ;  /* 0x0000007f263c7810 */ /* 0x040fe60007ffe0ff */
[----:B------:R-:W2:Y:S01]  /*39d0*/  MUFU.TANH R50, R21 ;  /* 0x0000001500327308 */ /* 0x000ea20000002400 */
[C---:B------:R-:W-:Y:S01]  /*39e0*/  IADD3 R103, PT, PT, R38.reuse, 0x88, RZ ;  /* 0x0000008826677810 */ /* 0x040fe20007ffe0ff */
[----:B------:R-:W-:Y:S01]  /*39f0*/  FMUL.FTZ R104, R63, UR13 ;  /* 0x0000000d3f687c20 */ /* 0x000fe20008410000 */
[----:B------:R-:W-:Y:S01]  /*3a00*/  STL [R1+0x4], R55 ;  /* 0x0000043701007387 */ /* 0x000fe20000100800 */
[----:B------:R-:W-:Y:S01]  /*3a10*/  IADD3 R67, PT, PT, R38, 0x87, RZ ;  /* 0x0000008726437810 */ /* 0x000fe20007ffe0ff */
[----:B------:R-:W-:Y:S01]  /*3a20*/  FMUL.FTZ R144, R66, UR13 ;  /* 0x0000000d42907c20 */ /* 0x000fe20008410000 */
[----:B------:R-:W-:Y:S01]  /*3a30*/  IADD3 R57, PT, PT, R38, 0xc8, RZ ;  /* 0x000000c826397810 */ /* 0x000fe20007ffe0ff */
[----:B------:R-:W-:Y:S03]  /*3a40*/  FMUL.FTZ R145, R64, UR13 ;  /* 0x0000000d40917c20 */ /* 0x000fe60008410000 */
[----:B------:R-:W2:Y:S01]  /*3a50*/  MUFU.TANH R43, R7 ;  /* 0x00000007002b7308 */ /* 0x000ea20000002400 */
[----:B----4-:R-:W-:Y:S01]  /*3a60*/  MOV R16, R59 ;  /* 0x0000003b00107202 */ /* 0x010fe20000000f00 */
[C---:B------:R-:W-:Y:S01]  /*3a70*/  FFMA.FTZ R59, R53.reuse, -UR23, R111 ;  /* 0x80000017353b7c23 */ /* 0x040fe2000801006f */
[----:B------:R-:W-:Y:S01]  /*3a80*/  FFMA.FTZ R53, R53, -UR23, R14 ;  /* 0x8000001735357c23 */ /* 0x000fe2000801000e */
[----:B-1----:R-:W-:Y:S01]  /*3a90*/  FFMA.FTZ R54, -R111, R111, 1 ;  /* 0x3f8000006f367423 */ /* 0x002fe2000001016f */
[C---:B------:R-:W-:Y:S01]  /*3aa0*/  IADD3 R56, PT, PT, R38.reuse, 0xc7, RZ ;  /* 0x000000c726387810 */ /* 0x040fe20007ffe0ff */
[----:B------:R-:W-:Y:S01]  /*3ab0*/  FMUL.FTZ R141, R65, UR13 ;  /* 0x0000000d418d7c20 */ /* 0x000fe20008410000 */
[----:B------:R-:W-:Y:S03]  /*3ac0*/  IADD3 R52, PT, PT, R38, 0xbf, RZ ;  /* 0x000000bf26347810 */ /* 0x000fe60007ffe0ff */
[----:B------:R-:W1:Y:S01]  /*3ad0*/  MUFU.TANH R42, R6 ;  /* 0x00000006002a7308 */ /* 0x000e620000002400 */
[----:B------:R-:W-:Y:S01]  /*3ae0*/  FMUL.FTZ R14, R54, UR13 ;  /* 0x0000000d360e7c20 */ /* 0x000fe20008410000 */
[C---:B------:R-:W-:Y:S01]  /*3af0*/  IADD3 R41, PT, PT, R38.reuse, 0xb8, RZ ;  /* 0x000000b826297810 */ /* 0x040fe20007ffe0ff */
[----:B------:R-:W-:Y:S01]  /*3b00*/  FFMA.FTZ R231, -R19, R19, 1 ;  /* 0x3f80000013e77423 */ /* 0x000fe20000010113 */
[----:B------:R-:W-:Y:S01]  /*3b10*/  IADD3 R40, PT, PT, R38, 0xb7, RZ ;  /* 0x000000b726287810 */ /* 0x000fe20007ffe0ff */
[----:B------:R-:W-:Y:S01]  /*3b20*/  FFMA.FTZ R230, -R4, R4, 1 ;  /* 0x3f80000004e67423 */ /* 0x000fe20000010104 */
[----:B------:R4:W-:Y:S01]  /*3b30*/  STL [R1], R14 ;  /* 0x0000000e01007387 */ /* 0x0009e20000100800 */
[C---:B------:R-:W-:Y:S03]  /*3b40*/  IADD3 R49, PT, PT, R38.reuse, 0x78, RZ ;  /* 0x0000007826317810 */ /* 0x040fe60007ffe0ff */
[----:B------:R-:W-:Y:S01]  /*3b50*/  MUFU.TANH R114, R9 ;  /* 0x0000000900727308 */ /* 0x000fe20000002400 */
[----:B------:R-:W-:Y:S01]  /*3b60*/  IADD3 R48, PT, PT, R38, 0x77, RZ ;  /* 0x0000007726307810 */ /* 0x000fe20007ffe0ff */
[----:B------:R-:W-:Y:S01]  /*3b70*/  FFMA.FTZ R228, -R18, R18, 1 ;  /* 0x3f80000012e47423 */ /* 0x000fe20000010112 */
[----:B------:R-:W-:Y:S01]  /*3b80*/  IADD3 R45, PT, PT, R38, 0x70, RZ ;  /* 0x00000070262d7810 */ /* 0x000fe20007ffe0ff */
[----:B------:R-:W-:Y:S01]  /*3b90*/  FFMA.FTZ R226, -R30, R30, 1 ;  /* 0x3f8000001ee27423 */ /* 0x000fe2000001011e */
[C---:B------:R-:W-:Y:S01]  /*3ba0*/  IADD3 R149, PT, PT, R38.reuse, 0x6f, RZ ;  /* 0x0000006f26957810 */ /* 0x040fe20007ffe0ff */
[----:B---3--:R-:W-:Y:S01]  /*3bb0*/  FFMA.FTZ R227, -R51, R51, 1 ;  /* 0x3f80000033e37423 */ /* 0x008fe20000010133 */
[C---:B------:R-:W-:Y:S03]  /*3bc0*/  IADD3 R156, PT, PT, R38.reuse, 0xb0, RZ ;  /* 0x000000b0269c7810 */ /* 0x040fe60007ffe0ff */
[----:B------:R-:W3:Y:S01]  /*3bd0*/  MUFU.TANH R153, R153 ;  /* 0x0000009900997308 */ /* 0x000ee20000002400 */
[----:B------:R-:W-:Y:S01]  /*3be0*/  IADD3 R154, PT, PT, R38, 0xaf, RZ ;  /* 0x000000af269a7810 */ /* 0x000fe20007ffe0ff */
[----:B------:R-:W-:Y:S01]  /*3bf0*/  FFMA.FTZ R222, -R36, R36, 1 ;  /* 0x3f80000024de7423 */ /* 0x000fe20000010124 */
[----:B------:R-:W-:Y:S01]  /*3c00*/  IADD3 R113, PT, PT, R38, 0xa8, RZ ;  /* 0x000000a826717810 */ /* 0x000fe20007ffe0ff */
[----:B--2---:R-:W-:Y:S01]  /*3c10*/  FFMA.FTZ R223, -R50, R50, 1 ;  /* 0x3f80000032df7423 */ /* 0x004fe20000010132 */
[C---:B------:R-:W-:Y:S01]  /*3c20*/  IADD3 R107, PT, PT, R38.reuse, 0xa7, RZ ;  /* 0x000000a7266b7810 */ /* 0x040fe20007ffe0ff */
[----:B------:R-:W-:Y:S01]  /*3c30*/  FFMA.FTZ R193, -R27, R27, 1 ;  /* 0x3f8000001bc17423 */ /* 0x000fe2000001011b */
[C---:B------:R-:W-:Y:S03]  /*3c40*/  IADD3 R116, PT, PT, R38.reuse, 0x68, RZ ;  /* 0x0000006826747810 */ /* 0x040fe60007ffe0ff */
[----:B------:R-:W2:Y:S01]  /*3c50*/  MUFU.TANH R151, R151 ;  /* 0x0000009700977308 */ /* 0x000ea20000002400 */
[----:B------:R-:W-:Y:S01]  /*3c60*/  IADD3 R62, PT, PT, R38, 0x67, RZ ;  /* 0x00000067263e7810 */ /* 0x000fe20007ffe0ff */
[----:B------:R-:W-:Y:S01]  /*3c70*/  FFMA.FTZ R229, -R24, R24, 1 ;  /* 0x3f80000018e57423 */ /* 0x000fe20000010118 */
[C---:B------:R-:W-:Y:S01]  /*3c80*/  IADD3 R47, PT, PT, R38.reuse, 0x60, RZ ;  /* 0x00000060262f7810 */ /* 0x040fe20007ffe0ff */
[----:B------:R-:W-:Y:S01]  /*3c90*/  FFMA.FTZ R225, -R43, R43, 1 ;  /* 0x3f8000002be17423 */ /* 0x000fe2000001012b */
[----:B------:R-:W-:Y:S01]  /*3ca0*/  IADD3 R21, PT, PT, R38, 0xa0, RZ ;  /* 0x000000a026157810 */ /* 0x000fe20007ffe0ff */
[----:B-1----:R-:W-:Y:S01]  /*3cb0*/  FFMA.FTZ R221, -R42, R42, 1 ;  /* 0x3f8000002add7423 */ /* 0x002fe2000001012a */
[C---:B------:R-:W-:Y:S03]  /*3cc0*/  IADD3 R20, PT, PT, R38.reuse, 0x9f, RZ ;  /* 0x0000009f26147810 */ /* 0x040fe60007ffe0ff */
[----:B------:R-:W1:Y:S01]  /*3cd0*/  MUFU.TANH R147, R147 ;  /* 0x0000009300937308 */ /* 0x000e620000002400 */
[C---:B------:R-:W-:Y:S01]  /*3ce0*/  IADD3 R11, PT, PT, R38.reuse, 0x98, RZ ;  /* 0x00000098260b7810 */ /* 0x040fe20007ffe0ff */
[----:B---3--:R-:W-:Y:S01]  /*3cf0*/  FFMA.FTZ R212, -R153, R153, 1 ;  /* 0x3f80000099d47423 */ /* 0x008fe20000010199 */
[C---:B------:R-:W-:Y:S01]  /*3d00*/  IADD3 R10, PT, PT, R38.reuse, 0x97, RZ ;  /* 0x00000097260a7810 */ /* 0x040fe20007ffe0ff */
[----:B------:R-:W-:Y:S01]  /*3d10*/  FFMA.FTZ R215, -R39, R39, 1 ;  /* 0x3f80000027d77423 */ /* 0x000fe20000010127 */
[----:B------:R-:W-:Y:S01]  /*3d20*/  IADD3 R17, PT, PT, R38, 0x58, RZ ;  /* 0x0000005826117810 */ /* 0x000fe20007ffe0ff */
[----:B------:R-:W-:Y:S01]  /*3d30*/  FFMA.FTZ R205, -R46, R46, 1 ;  /* 0x3f8000002ecd7423 */ /* 0x000fe2000001012e */
[C---:B------:R-:W-:Y:S03]  /*3d40*/  IADD3 R6, PT, PT, R38.reuse, 0x50, RZ ;  /* 0x0000005026067810 */ /* 0x040fe60007ffe0ff */
[----:B------:R-:W3:Y:S01]  /*3d50*/  MUFU.TANH R35, R35 ;  /* 0x0000002300237308 */ /* 0x000ee20000002400 */
[C---:B------:R-:W-:Y:S01]  /*3d60*/  IADD3 R58, PT, PT, R38.reuse, 0x90, RZ ;  /* 0x00000090263a7810 */ /* 0x040fe20007ffe0ff */
[----:B--2---:R-:W-:Y:S01]  /*3d70*/  FFMA.FTZ R206, -R151, R151, 1 ;  /* 0x3f80000097ce7423 */ /* 0x004fe20000010197 */
[----:B------:R-:W-:Y:S01]  /*3d80*/  IADD3 R7, PT, PT, R38, 0x47, RZ ;  /* 0x0000004726077810 */ /* 0x000fe20007ffe0ff */
[----:B------:R-:W-:Y:S01]  /*3d90*/  FFMA.FTZ R194, -R115, R115, 1 ;  /* 0x3f80000073c27423 */ /* 0x000fe20000010173 */
[----:B------:R-:W-:Y:S01]  /*3da0*/  IABS R61, R61 ;  /* 0x0000003d003d7213 */ /* 0x000fe20000000000 */
[----:B------:R-:W-:Y:S01]  /*3db0*/  FFMA.FTZ R190, -R114, R114, 1 ;  /* 0x3f80000072be7423 */ /* 0x000fe20000010172 */
[----:B------:R-:W-:Y:S03]  /*3dc0*/  IABS R60, R60 ;  /* 0x0000003c003c7213 */ /* 0x000fe60000000000 */
[----:B------:R2:W4:Y:S01]  /*3dd0*/  MUFU.TANH R38, R29 ;  /* 0x0000001d00267308 */ /* 0x0005220000002400 */
[----:B------:R-:W-:Y:S01]  /*3de0*/  IABS R49, R49 ;  /* 0x0000003100317213 */ /* 0x000fe20000000000 */
[----:B-1----:R-:W-:Y:S01]  /*3df0*/  FFMA.FTZ R204, -R147, R147, 1 ;  /* 0x3f80000093cc7423 */ /* 0x002fe20000010193 */
[----:B------:R-:W-:Y:S01]  /*3e00*/  IABS R57, R57 ;  /* 0x0000003900397213 */ /* 0x000fe20000000000 */
[----:B------:R-:W-:Y:S01]  /*3e10*/  FFMA.FTZ R188, -R106, R106, 1 ;  /* 0x3f8000006abc7423 */ /* 0x000fe2000001016a */
[----:B------:R-:W-:Y:S01]  /*3e20*/  I2FP.F32.S32 R61, R61 ;  /* 0x0000003d003d7245 */ /* 0x000fe20000201400 */
[----:B------:R-:W-:Y:S01]  /*3e30*/  FMUL.FTZ R246, R246, UR13 ;  /* 0x0000000df6f67c20 */ /* 0x000fe20008410000 */
[----:B------:R-:W-:Y:S03]  /*3e40*/  I2FP.F32.S32 R60, R60 ;  /* 0x0000003c003c7245 */ /* 0x000fe60000201400 */
[----:B------:R-:W1:Y:S01]  /*3e50*/  MUFU.TANH R34, R34 ;  /* 0x0000002200227308 */ /* 0x000e620000002400 */
[----:B------:R-:W-:Y:S01]  /*3e60*/  I2FP.F32.S32 R49, R49 ;  /* 0x0000003100317245 */ /* 0x000fe20000201400 */
[C---:B------:R-:W-:Y:S01]  /*3e70*/  FFMA.FTZ R136, R61.reuse, -UR23, R136 ;  /* 0x800000173d887c23 */ /* 0x040fe20008010088 */
[----:B------:R-:W-:Y:S01]  /*3e80*/  I2FP.F32.S32 R57, R57 ;  /* 0x0000003900397245 */ /* 0x000fe20000201400 */
[C---:B------:R-:W-:Y:S01]  /*3e90*/  FFMA.FTZ R66, R60.reuse, -UR23, R137 ;  /* 0x800000173c427c23 */ /* 0x040fe20008010089 */
[----:B------:R-:W-:Y:S01]  /*3ea0*/  FFMA.FTZ R61, R61, -UR23, R4 ;  /* 0x800000173d3d7c23 */ /* 0x000fe20008010004 */
[C---:B------:R-:W-:Y:S01]  /*3eb0*/  FFMA.FTZ R63, R49.reuse, -UR23, R19 ;  /* 0x80000017313f7c23 */ /* 0x040fe20008010013 */
[----:B------:R-:W-:Y:S03]  /*3ec0*/  FFMA.FTZ R60, R60, -UR23, R18 ;  /* 0x800000173c3c7c23 */ /* 0x000fe60008010012 */
[----:B------:R-:W-:Y:S01]  /*3ed0*/  MUFU.TANH R19, R44 ;  /* 0x0000002c00137308 */ /* 0x000fe20000002400 */
[----:B--2---:R-:W-:Y:S01]  /*3ee0*/  IABS R29, R47 ;  /* 0x0000002f001d7213 */ /* 0x004fe20000000000 */
[----:B------:R-:W-:Y:S01]  /*3ef0*/  FFMA.FTZ R49, R49, -UR23, R30 ;  /* 0x8000001731317c23 */ /* 0x000fe2000801001e */
[----:B------:R-:W-:Y:S01]  /*3f00*/  FFMA.FTZ R57, R57, -UR23, R138 ;  /* 0x8000001739397c23 */ /* 0x000fe2000801008a */
[----:B------:R-:W-:Y:S01]  /*3f10*/  IABS R48, R48 ;  /* 0x0000003000307213 */ /* 0x000fe20000000000 */
[----:B---3--:R-:W-:Y:S01]  /*3f20*/  FFMA.FTZ R195, -R35, R35, 1 ;  /* 0x3f80000023c37423 */ /* 0x008fe20000010123 */
[----:B------:R-:W-:Y:S01]  /*3f30*/  IABS R58, R58 ;  /* 0x0000003a003a7213 */ /* 0x000fe20000000000 */
[----:B----4-:R-:W-:Y:S03]  /*3f40*/  FFMA.FTZ R213, -R38, R38, 1 ;  /* 0x3f80000026d57423 */ /* 0x010fe60000010126 */
[----:B------:R-:W2:Y:S01]  /*3f50*/  MUFU.TANH R47, R32 ;  /* 0x00000020002f7308 */ /* 0x000ea20000002400 */
[----:B------:R-:W-:Y:S01]  /*3f60*/  IABS R45, R45 ;  /* 0x0000002d002d7213 */ /* 0x000fe20000000000 */
[----:B-1----:R-:W-:Y:S01]  /*3f70*/  FFMA.FTZ R191, -R34, R34, 1 ;  /* 0x3f80000022bf7423 */ /* 0x002fe20000010122 */
[----:B------:R-:W-:Y:S01]  /*3f80*/  IABS R149, R149 ;  /* 0x0000009500957213 */ /* 0x000fe20000000000 */
[----:B------:R-:W-:Y:S01]  /*3f90*/  FMUL.FTZ R244, R244, UR13 ;  /* 0x0000000df4f47c20 */ /* 0x000fe20008410000 */
[----:B------:R-:W-:Y:S01]  /*3fa0*/  IABS R154, R154 ;  /* 0x0000009a009a7213 */ /* 0x000fe20000000000 */
        /* <DEDUP_REMOVED lines=10> */
[----:B------:R-:W3:Y:S01]  /*4050*/  MUFU.TANH R23, R23 ;  /* 0x0000001700177308 */ /* 0x000ee20000002400 */
[----:B------:R-:W-:Y:S01]  /*4060*/  IABS R11, R11 ;  /* 0x0000000b000b7213 */ /* 0x000fe20000000000 */
[----:B--2---:R-:W-:Y:S01]  /*4070*/  FFMA.FTZ R207, -R47, R47, 1 ;  /* 0x3f8000002fcf7423 */ /* 0x004fe2000001012f */
[----:B------:R-:W-:Y:S01]  /*4080*/  IABS R10, R10 ;  /* 0x0000000a000a7213 */ /* 0x000fe20000000000 */
[----:B------:R-:W-:Y:S01]  /*4090*/  FMUL.FTZ R226, R226, UR13 ;  /* 0x0000000de2e27c20 */ /* 0x000fe20008410000 */
[----:B------:R-:W-:Y:S01]  /*40a0*/  IABS R17, R17 ;  /* 0x0000001100117213 */ /* 0x000fe20000000000 */
[----:B------:R-:W-:Y:S01]  /*40b0*/  FMUL.FTZ R222, R222, UR13 ;  /* 0x0000000ddede7c20 */ /* 0x000fe20008410000 */
[----:B------:R-:W-:Y:S03]  /*40c0*/  IABS R6, R6 ;  /* 0x0000000600067213 */ /* 0x000fe60000000000 */
[----:B------:R-:W2:Y:S01]  /*40d0*/  MUFU.TANH R22, R22 ;  /* 0x0000001600167308 */ /* 0x000ea20000002400 */
[----:B------:R-:W-:Y:S01]  /*40e0*/  MOV R9, R58 ;  /* 0x0000003a00097202 */ /* 0x000fe20000000f00 */
[----:B-1----:R-:W-:Y:S01]  /*40f0*/  FFMA.FTZ R189, -R26, R26, 1 ;  /* 0x3f8000001abd7423 */ /* 0x002fe2000001011a */
[----:B------:R-:W-:Y:S01]  /*4100*/  I2FP.F32.S32 R48, R48 ;  /* 0x0000003000307245 */ /* 0x000fe20000201400 */
[----:B------:R-:W-:Y:S01]  /*4110*/  FMUL.FTZ R227, R227, UR13 ;  /* 0x0000000de3e37c20 */ /* 0x000fe20008410000 */
[----:B------:R-:W-:Y:S01]  /*4120*/  IABS R103, R103 ;  /* 0x0000006700677213 */ /* 0x000fe20000000000 */
[----:B------:R-:W-:Y:S01]  /*4130*/  FMUL.FTZ R223, R223, UR13 ;  /* 0x0000000ddfdf7c20 */ /* 0x000fe20008410000 */
[----:B------:R-:W-:Y:S03]  /*4140*/  IABS R67, R67 ;  /* 0x0000004300437213 */ /* 0x000fe60000000000 */
[----:B------:R-:W1:Y:S01]  /*4150*/  MUFU.TANH R31, R31 ;  /* 0x0000001f001f7308 */ /* 0x000e620000002400 */
[----:B------:R-:W-:Y:S01]  /*4160*/  IABS R7, R7 ;  /* 0x0000000700077213 */ /* 0x000fe20000000000 */
[----:B---3--:R-:W-:Y:S01]  /*4170*/  FFMA.FTZ R173, -R23, R23, 1 ;  /* 0x3f80000017ad7423 */ /* 0x008fe20000010117 */
[----:B------:R-:W-:Y:S01]  /*4180*/  I2FP.F32.S32 R45, R45 ;  /* 0x0000002d002d7245 */ /* 0x000fe20000201400 */
[----:B------:R-:W-:Y:S01]  /*4190*/  FMUL.FTZ R220, R220, UR13 ;  /* 0x0000000ddcdc7c20 */ /* 0x000fe20008410000 */
[----:B------:R-:W-:Y:S01]  /*41a0*/  I2FP.F32.S32 R149, R149 ;  /* 0x0000009500957245 */ /* 0x000fe20000201400 */
[----:B------:R-:W-:Y:S01]  /*41b0*/  FMUL.FTZ R225, R225, UR13 ;  /* 0x0000000de1e17c20 */ /* 0x000fe20008410000 */
[----:B------:R-:W-:Y:S03]  /*41c0*/  I2FP.F32.S32 R154, R154 ;  /* 0x0000009a009a7245 */ /* 0x000fe60000201400 */
[----:B------:R-:W3:Y:S01]  /*41d0*/  MUFU.TANH R30, R37 ;  /* 0x00000025001e7308 */ /* 0x000ee20000002400 */
[----:B------:R-:W-:Y:S01]  /*41e0*/  MOV R32, R62 ;  /* 0x0000003e00207202 */ /* 0x000fe20000000f00 */
[C---:B------:R-:W-:Y:S01]  /*41f0*/  FFMA.FTZ R62, R48.reuse, -UR23, R24 ;  /* 0x80000017303e7c23 */ /* 0x040fe20008010018 */
[----:B------:R-:W-:Y:S01]  /*4200*/  I2FP.F32.S32 R41, R41 ;  /* 0x0000002900297245 */ /* 0x000fe20000201400 */
[----:B------:R-:W-:Y:S01]  /*4210*/  FFMA.FTZ R48, R48, -UR23, R36 ;  /* 0x8000001730307c23 */ /* 0x000fe20008010024 */
[----:B------:R-:W-:Y:S01]  /*4220*/  I2FP.F32.S32 R40, R40 ;  /* 0x0000002800287245 */ /* 0x000fe20000201400 */
[----:B------:R-:W-:Y:S01]  /*4230*/  FFMA.FTZ R51, R45, -UR23, R51 ;  /* 0x800000172d337c23 */ /* 0x000fe20008010033 */
[----:B------:R-:W-:Y:S03]  /*4240*/  I2FP.F32.S32 R29, R29 ;  /* 0x0000001d001d7245 */ /* 0x000fe60000201400 */
[----:B------:R-:W4:Y:S01]  /*4250*/  MUFU.TANH R18, R33 ;  /* 0x0000002100127308 */ /* 0x000f220000002400 */
[----:B------:R-:W-:Y:S01]  /*4260*/  I2FP.F32.S32 R28, R28 ;  /* 0x0000001c001c7245 */ /* 0x000fe20000201400 */
[----:B------:R-:W-:Y:S01]  /*4270*/  FFMA.FTZ R50, R149, -UR23, R50 ;  /* 0x8000001795327c23 */ /* 0x000fe20008010032 */
        /* <DEDUP_REMOVED lines=9> */
[----:B--2---:R-:W-:Y:S01]  /*4310*/  FFMA.FTZ R171, -R22, R22, 1 ;  /* 0x3f80000016ab7423 */ /* 0x004fe20000010116 */
[----:B------:R-:W-:Y:S01]  /*4320*/  I2FP.F32.S32 R16, R16 ;  /* 0x0000001000107245 */ /* 0x000fe20000201400 */
[----:B-1----:R-:W-:Y:S01]  /*4330*/  FFMA.FTZ R164, -R31, R31, 1 ;  /* 0x3f8000001fa47423 */ /* 0x002fe2000001011f */
[----:B------:R-:W-:Y:S03]  /*4340*/  I2FP.F32.S32 R6, R6 ;  /* 0x0000000600067245 */ /* 0x000fe60000201400 */
[----:B------:R-:W1:Y:S01]  /*4350*/  MUFU.TANH R4, R105 ;  /* 0x0000006900047308 */ /* 0x000e620000002400 */
[----:B------:R-:W-:Y:S01]  /*4360*/  I2FP.F32.S32 R9, R9 ;  /* 0x0000000900097245 */ /* 0x000fe20000201400 */
[----:B---3--:R-:W-:Y:S01]  /*4370*/  FFMA.FTZ R162, -R30, R30, 1 ;  /* 0x3f8000001ea27423 */ /* 0x008fe2000001011e */
[----:B------:R-:W-:Y:S01]  /*4380*/  IABS R52, R52 ;  /* 0x0000003400347213 */ /* 0x000fe20000000000 */
[----:B------:R-:W-:Y:S01]  /*4390*/  FFMA.FTZ R153, -R19, R19, 1 ;  /* 0x3f80000013997423 */ /* 0x000fe20000010113 */
[----:B------:R-:W-:Y:S01]  /*43a0*/  I2FP.F32.S32 R103, R103 ;  /* 0x0000006700677245 */ /* 0x000fe20000201400 */
[----:B----4-:R-:W-:Y:S01]  /*43b0*/  FFMA.FTZ R149, -R18, R18, 1 ;  /* 0x3f80000012957423 */ /* 0x010fe20000010112 */
[----:B------:R-:W-:Y:S03]  /*43c0*/  I2FP.F32.S32 R67, R67 ;  /* 0x0000004300437245 */ /* 0x000fe60000201400 */
[----:B------:R-:W2:Y:S01]  /*43d0*/  MUFU.TANH R12, R12 ;  /* 0x0000000c000c7308 */ /* 0x000ea20000002400 */
[----:B------:R-:W-:Y:S01]  /*43e0*/  I2FP.F32.S32 R15, R15 ;  /* 0x0000000f000f7245 */ /* 0x000fe20000201400 */
[----:B------:R-:W-:Y:S01]  /*43f0*/  FFMA.FTZ R151, -R14, R14, 1 ;  /* 0x3f8000000e977423 */ /* 0x000fe2000001010e */
[----:B------:R-:W-:Y:S01]  /*4400*/  I2FP.F32.S32 R7, R7 ;  /* 0x0000000700077245 */ /* 0x000fe20000201400 */
[----:B------:R-:W-:Y:S01]  /*4410*/  FFMA.FTZ R35, R29, -UR23, R35 ;  /* 0x800000171d237c23 */ /* 0x000fe20008010023 */
[----:B------:R-:W-:Y:S01]  /*4420*/  IABS R56, R56 ;  /* 0x0000003800387213 */ /* 0x000fe20000000000 */
[----:B------:R-:W-:Y:S01]  /*4430*/  FFMA.FTZ R34, R28, -UR23, R34 ;  /* 0x800000171c227c23 */ /* 0x000fe20008010022 */
[----:B------:R-:W-:Y:S03]  /*4440*/  IABS R156, R156 ;  /* 0x0000009c009c7213 */ /* 0x000fe60000000000 */
[----:B------:R-:W3:Y:S01]  /*4450*/  MUFU.TANH R13, R13 ;  /* 0x0000000d000d7308 */ /* 0x000ee20000002400 */
[----:B------:R-:W-:Y:S01]  /*4460*/  IABS R113, R113 ;  /* 0x0000007100717213 */ /* 0x000fe20000000000 */
[----:B-1----:R-:W-:Y:S01]  /*4470*/  FFMA.FTZ R147, -R4, R4, 1 ;  /* 0x3f80000004937423 */ /* 0x002fe20000010104 */
[----:B------:R-:W-:Y:S01]  /*4480*/  IABS R107, R107 ;  /* 0x0000006b006b7213 */ /* 0x000fe20000000000 */
[----:B------:R-:W-:Y:S01]  /*4490*/  FFMA.FTZ R27, R21, -UR23, R27 ;  /* 0x80000017151b7c23 */ /* 0x000fe2000801001b */
[----:B------:R-:W-:Y:S01]  /*44a0*/  IABS R116, R116 ;  /* 0x0000007400747213 */ /* 0x000fe20000000000 */
[----:B------:R-:W-:Y:S01]  /*44b0*/  FFMA.FTZ R26, R20, -UR23, R26 ;  /* 0x80000017141a7c23 */ /* 0x000fe2000801001a */
[----:B------:R-:W-:Y:S03]  /*44c0*/  I2FP.F32.S32 R52, R52 ;  /* 0x0000003400347245 */ /* 0x000fe60000201400 */
[----:B------:R-:W1:Y:S01]  /*44d0*/  MUFU.TANH R172, R172 ;  /* 0x000000ac00ac7308 */ /* 0x000e620000002400 */
[----:B------:R-:W-:Y:S01]  /*44e0*/  I2FP.F32.S32 R32, R32 ;  /* 0x0000002000207245 */ /* 0x000fe20000201400 */
[----:B--2---:R-:W-:Y:S01]  /*44f0*/  FFMA.FTZ R247, -R12, R12, 1 ;  /* 0x3f8000000cf77423 */ /* 0x004fe2000001010c */
[----:B------:R-:W-:Y:S01]  /*4500*/  FFMA.FTZ R55, R41, -UR23, R12 ;  /* 0x8000001729377c23 */ /* 0x000fe2000801000c */
[----:B------:R-:W-:Y:S01]  /*4510*/  FFMA.FTZ R23, R11, -UR23, R23 ;  /* 0x800000170b177c23 */ /* 0x000fe20008010017 */
[----:B------:R-:W-:Y:S01]  /*4520*/  FFMA.FTZ R22, R10, -UR23, R22 ;  /* 0x800000170a167c23 */ /* 0x000fe20008010016 */
[----:B------:R-:W-:Y:S01]  /*4530*/  FFMA.FTZ R31, R17, -UR23, R31 ;  /* 0x80000017111f7c23 */ /* 0x000fe2000801001f */
        /* <DEDUP_REMOVED lines=8> */
[----:B------:R-:W-:Y:S03]  /*45c0*/  I2FP.F32.S32 R56, R56 ;  /* 0x0000003800387245 */ /* 0x000fe60000201400 */
[----:B------:R-:W3:Y:S01]  /*45d0*/  MUFU.TANH R163, R163 ;  /* 0x000000a300a37308 */ /* 0x000ee20000002400 */
[----:B------:R-:W-:Y:S01]  /*45e0*/  I2FP.F32.S32 R156, R156 ;  /* 0x0000009c009c7245 */ /* 0x000fe20000201400 */
[----:B-1----:R-:W-:Y:S01]  /*45f0*/  FFMA.FTZ R21, R21, -UR23, R172 ;  /* 0x8000001715157c23 */ /* 0x002fe200080100ac */
[----:B------:R-:W-:Y:S01]  /*4600*/  I2FP.F32.S32 R113, R113 ;  /* 0x0000007100717245 */ /* 0x000fe20000201400 */
[----:B------:R-:W-:Y:S01]  /*4610*/  FFMA.FTZ R172, -R172, R172, 1 ;  /* 0x3f800000acac7423 */ /* 0x000fe200000101ac */
[----:B------:R-:W-:Y:S01]  /*4620*/  I2FP.F32.S32 R107, R107 ;  /* 0x0000006b006b7245 */ /* 0x000fe20000201400 */
[----:B------:R-:W-:Y:S01]  /*4630*/  FFMA.FTZ R58, R52, -UR23, R101 ;  /* 0x80000017343a7c23 */ /* 0x000fe20008010065 */
[----:B------:R-:W-:Y:S03]  /*4640*/  I2FP.F32.S32 R116, R116 ;  /* 0x0000007400747245 */ /* 0x000fe60000201400 */
[----:B------:R-:W1:Y:S01]  /*4650*/  MUFU.TANH R161, R161 ;  /* 0x000000a100a17308 */ /* 0x000e620000002400 */
[----:B--2---:R-:W-:Y:S01]  /*4660*/  FFMA.FTZ R20, R20, -UR23, R170 ;  /* 0x8000001714147c23 */ /* 0x004fe200080100aa */
[----:B------:R-:W-:Y:S01]  /*4670*/  FFMA.FTZ R170, -R170, R170, 1 ;  /* 0x3f800000aaaa7423 */ /* 0x000fe200000101aa */
[----:B------:R-:W-:Y:S01]  /*4680*/  FFMA.FTZ R46, R32, -UR23, R46 ;  /* 0x80000017202e7c23 */ /* 0x000fe2000801002e */
[----:B------:R-:W-:Y:S01]  /*4690*/  FFMA.FTZ R65, R103, -UR23, R109 ;  /* 0x8000001767417c23 */ /* 0x000fe2000801006d */
[----:B------:R-:W-:Y:S01]  /*46a0*/  FFMA.FTZ R64, R67, -UR23, R108 ;  /* 0x8000001743407c23 */ /* 0x000fe2000801006c */
[----:B------:R-:W-:Y:S01]  /*46b0*/  FFMA.FTZ R56, R56, -UR23, R110 ;  /* 0x8000001738387c23 */ /* 0x000fe2000801006e */
[----:B------:R-:W-:Y:S03]  /*46c0*/  FFMA.FTZ R52, R52, -UR23, R102 ;  /* 0x8000001734347c23 */ /* 0x000fe60008010066 */
[----:B------:R-:W2:Y:S01]  /*46d0*/  MUFU.TANH R152, R152 ;  /* 0x0000009800987308 */ /* 0x000ea20000002400 */
[----:B---3--:R-:W-:Y:S01]  /*46e0*/  FFMA.FTZ R29, R29, -UR23, R163 ;  /* 0x800000171d1d7c23 */ /* 0x008fe200080100a3 */
[----:B------:R-:W-:Y:S01]  /*46f0*/  FFMA.FTZ R163, -R163, R163, 1 ;  /* 0x3f800000a3a37423 */ /* 0x000fe200000101a3 */
[----:B------:R-:W-:Y:S01]  /*4700*/  FMUL.FTZ R247, R247, UR13 ;  /* 0x0000000df7f77c20 */ /* 0x000fe20008410000 */
[----:B------:R-:W-:Y:S01]  /*4710*/  FMUL.FTZ R245, R245, UR13 ;  /* 0x0000000df5f57c20 */ /* 0x000fe20008410000 */
[----:B------:R-:W-:Y:S01]  /*4720*/  FFMA.FTZ R40, R40, -UR23, R157 ;  /* 0x8000001728287c23 */ /* 0x000fe2000801009d */
[----:B------:R-:W-:Y:S01]  /*4730*/  FFMA.FTZ R43, R156, -UR23, R43 ;  /* 0x800000179c2b7c23 */ /* 0x000fe2000801002b */
[----:B------:R-:W-:Y:S03]  /*4740*/  FFMA.FTZ R42, R154, -UR23, R42 ;  /* 0x800000179a2a7c23 */ /* 0x000fe6000801002a */
[----:B------:R-:W3:Y:S01]  /*4750*/  MUFU.TANH R148, R148 ;  /* 0x0000009400947308 */ /* 0x000ee20000002400 */
[----:B-1----:R-:W-:Y:S01]  /*4760*/  FFMA.FTZ R28, R28, -UR23, R161 ;  /* 0x800000171c1c7c23 */ /* 0x002fe200080100a1 */
[----:B------:R-:W-:Y:S01]  /*4770*/  FFMA.FTZ R161, -R161, R161, 1 ;  /* 0x3f800000a1a17423 */ /* 0x000fe200000101a1 */
[----:B------:R-:W-:Y:S01]  /*4780*/  FMUL.FTZ R221, R221, UR13 ;  /* 0x0000000ddddd7c20 */ /* 0x000fe20008410000 */
[----:B------:R-:W-:Y:S01]  /*4790*/  FFMA.FTZ R39, R113, -UR23, R39 ;  /* 0x8000001771277c23 */ /* 0x000fe20008010027 */
[----:B------:R-:W-:Y:S01]  /*47a0*/  FFMA.FTZ R38, R107, -UR23, R38 ;  /* 0x800000176b267c23 */ /* 0x000fe20008010026 */
[----:B------:R-:W-:Y:S01]  /*47b0*/  FFMA.FTZ R47, R116, -UR23, R47 ;  /* 0x80000017742f7c23 */ /* 0x000fe2000801002f */
[----:B------:R-:W-:Y:S03]  /*47c0*/  FMUL.FTZ R212, R212, UR13 ;  /* 0x0000000dd4d47c20 */ /* 0x000fe60008410000 */
[----:B------:R-:W1:Y:S01]  /*47d0*/  MUFU.TANH R150, R150 ;  /* 0x0000009600967308 */ /* 0x000e620000002400 */
[----:B--2---:R-:W-:Y:S01]  /*47e0*/  FFMA.FTZ R17, R17, -UR23, R152 ;  /* 0x8000001711117c23 */ /* 0x004fe20008010098 */
[----:B------:R-:W-:Y:S01]  /*47f0*/  FFMA.FTZ R152, -R152, R152, 1 ;  /* 0x3f80000098987423 */ /* 0x000fe20000010198 */
[----:B------:R-:W-:Y:S01]  /*4800*/  FMUL.FTZ R215, R215, UR13 ;  /* 0x0000000dd7d77c20 */ /* 0x000fe20008410000 */
[----:B------:R-:W-:Y:S01]  /*4810*/  FMUL.FTZ R213, R213, UR13 ;  /* 0x0000000dd5d57c20 */ /* 0x000fe20008410000 */
[----:B------:R-:W-:Y:S01]  /*4820*/  FFMA.FTZ R33, R116, -UR23, R115 ;  /* 0x8000001774217c23 */ /* 0x000fe20008010073 */
[----:B------:R-:W-:Y:S01]  /*4830*/  FFMA.FTZ R32, R32, -UR23, R114 ;  /* 0x8000001720207c23 */ /* 0x000fe20008010072 */
[----:B------:R-:W-:Y:S03]  /*4840*/  FMUL.FTZ R206, R206, UR13 ;  /* 0x0000000dcece7c20 */ /* 0x000fe60008410000 */
[----:B------:R-:W2:Y:S01]  /*4850*/  MUFU.TANH R146, R146 ;  /* 0x0000009200927308 */ /* 0x000ea20000002400 */
[----:B---3--:R-:W-:Y:S01]  /*4860*/  FFMA.FTZ R16, R16, -UR23, R148 ;  /* 0x8000001710107c23 */ /* 0x008fe20008010094 */
[----:B------:R-:W-:Y:S01]  /*4870*/  FFMA.FTZ R148, -R148, R148, 1 ;  /* 0x3f80000094947423 */ /* 0x000fe20000010194 */
[----:B------:R-:W-:Y:S01]  /*4880*/  FMUL.FTZ R204, R204, UR13 ;  /* 0x0000000dcccc7c20 */ /* 0x000fe20008410000 */
[----:B------:R-:W-:Y:S01]  /*4890*/  FMUL.FTZ R207, R207, UR13 ;  /* 0x0000000dcfcf7c20 */ /* 0x000fe20008410000 */
[----:B------:R-:W-:Y:S01]  /*48a0*/  FMUL.FTZ R205, R205, UR13 ;  /* 0x0000000dcdcd7c20 */ /* 0x000fe20008410000 */
[----:B------:R-:W-:Y:S01]  /*48b0*/  FFMA.FTZ R24, R107, -UR23, R106 ;  /* 0x800000176b187c23 */ /* 0x000fe2000801006a */
[----:B------:R-:W-:Y:S03]  /*48c0*/  FMUL.FTZ R194, R194, UR13 ;  /* 0x0000000dc2c27c20 */ /* 0x000fe60008410000 */
[----:B------:R-:W3:Y:S01]  /*48d0*/  MUFU.TANH R143, R143 ;  /* 0x0000008f008f7308 */ /* 0x000ee20000002400 */
[----:B-1----:R-:W-:Y:S01]  /*48e0*/  FFMA.FTZ R11, R11, -UR23, R150 ;  /* 0x800000170b0b7c23 */ /* 0x002fe20008010096 */
[----:B------:R-:W-:Y:S01]  /*48f0*/  FFMA.FTZ R150, -R150, R150, 1 ;  /* 0x3f80000096967423 */ /* 0x000fe20000010196 */
[----:B------:R-:W-:Y:S01]  /*4900*/  FMUL.FTZ R190, R190, UR13 ;  /* 0x0000000dbebe7c20 */ /* 0x000fe20008410000 */
[----:B------:R-:W-:Y:S01]  /*4910*/  FMUL.FTZ R195, R195, UR13 ;  /* 0x0000000dc3c37c20 */ /* 0x000fe20008410000 */
[----:B------:R-:W-:Y:S01]  /*4920*/  FMUL.FTZ R191, R191, UR13 ;  /* 0x0000000dbfbf7c20 */ /* 0x000fe20008410000 */
[----:B------:R-:W-:Y:S01]  /*4930*/  FMUL.FTZ R188, R188, UR13 ;  /* 0x0000000dbcbc7c20 */ /* 0x000fe20008410000 */
[----:B------:R-:W-:Y:S03]  /*4940*/  FMUL.FTZ R193, R193, UR13 ;  /* 0x0000000dc1c17c20 */ /* 0x000fe60008410000 */
[----:B------:R-:W1:Y:S01]  /*4950*/  MUFU.TANH R139, R139 ;  /* 0x0000008b008b7308 */ /* 0x000e620000002400 */
[----:B--2---:R-:W-:Y:S01]  /*4960*/  FFMA.FTZ R10, R10, -UR23, R146 ;  /* 0x800000170a0a7c23 */ /* 0x004fe20008010092 */
[----:B------:R-:W-:Y:S01]  /*4970*/  FFMA.FTZ R146, -R146, R146, 1 ;  /* 0x3f80000092927423 */ /* 0x000fe20000010192 */
[----:B------:R-:W-:Y:S01]  /*4980*/  FMUL.FTZ R189, R189, UR13 ;  /* 0x0000000dbdbd7c20 */ /* 0x000fe20008410000 */
[----:B------:R-:W-:Y:S01]  /*4990*/  FMUL.FTZ R172, R172, UR13 ;  /* 0x0000000dacac7c20 */ /* 0x000fe20008410000 */
[----:B------:R-:W-:Y:S01]  /*49a0*/  FMUL.FTZ R170, R170, UR13 ;  /* 0x0000000daaaa7c20 */ /* 0x000fe20008410000 */
[----:B------:R-:W-:Y:S01]  /*49b0*/  FMUL.FTZ R173, R173, UR13 ;  /* 0x0000000dadad7c20 */ /* 0x000fe20008410000 */
[----:B------:R-:W-:Y:S03]  /*49c0*/  FMUL.FTZ R171, R171, UR13 ;  /* 0x0000000dabab7c20 */ /* 0x000fe60008410000 */
[----:B------:R-:W2:Y:S01]  /*49d0*/  MUFU.TANH R142, R142 ;  /* 0x0000008e008e7308 */ /* 0x000ea20000002400 */
[----:B---3--:R-:W-:Y:S01]  /*49e0*/  FFMA.FTZ R13, R103, -UR23, R143 ;  /* 0x80000017670d7c23 */ /* 0x008fe2000801008f */
[----:B------:R-:W-:Y:S01]  /*49f0*/  FFMA.FTZ R143, -R143, R143, 1 ;  /* 0x3f8000008f8f7423 */ /* 0x000fe2000001018f */
[----:B------:R-:W-:Y:S01]  /*4a00*/  FMUL.FTZ R163, R163, UR13 ;  /* 0x0000000da3a37c20 */ /* 0x000fe20008410000 */
[----:B------:R-:W-:Y:S01]  /*4a10*/  FMUL.FTZ R161, R161, UR13 ;  /* 0x0000000da1a17c20 */ /* 0x000fe20008410000 */
[----:B------:R-:W-:Y:S01]  /*4a20*/  FMUL.FTZ R164, R164, UR13 ;  /* 0x0000000da4a47c20 */ /* 0x000fe20008410000 */
[----:B------:R-:W-:Y:S01]  /*4a30*/  FMUL.FTZ R162, R162, UR13 ;  /* 0x0000000da2a27c20 */ /* 0x000fe20008410000 */
        /* <DEDUP_REMOVED lines=19> */
[----:B------:R-:W-:Y:S04]  /*4b70*/  FFMA.FTZ R138, -R138, R138, 1 ;  /* 0x3f8000008a8a7423 */ /* 0x000fe8000001018a */
[----:B------:R-:W-:Y:S04]  /*4b80*/  FMUL.FTZ R138, R138, UR13 ;  /* 0x0000000d8a8a7c20 */ /* 0x000fe80008410000 */
[----:B------:R-:W3:Y:S01]  /*4b90*/  MUFU.TANH R145, R145 ;  /* 0x0000009100917308 */ /* 0x000ee20000002400 */
[----:B-1----:R-:W-:Y:S01]  /*4ba0*/  FFMA.FTZ R6, R6, -UR23, R144 ;  /* 0x8000001706067c23 */ /* 0x002fe20008010090 */
[----:B------:R-:W-:Y:S04]  /*4bb0*/  FFMA.FTZ R144, -R144, R144, 1 ;  /* 0x3f80000090907423 */ /* 0x000fe80000010190 */
[----:B------:R-:W-:Y:S04]  /*4bc0*/  FMUL.FTZ R144, R144, UR13 ;  /* 0x0000000d90907c20 */ /* 0x000fe80008410000 */
[----:B------:R-:W1:Y:S01]  /*4bd0*/  MUFU.TANH R141, R141 ;  /* 0x0000008d008d7308 */ /* 0x000e620000002400 */
[----:B--2---:R-:W-:Y:S01]  /*4be0*/  FFMA.FTZ R5, R5, -UR23, R140 ;  /* 0x8000001705057c23 */ /* 0x004fe2000801008c */
[----:B------:R-:W-:Y:S04]  /*4bf0*/  FFMA.FTZ R140, -R140, R140, 1 ;  /* 0x3f8000008c8c7423 */ /* 0x000fe8000001018c */
[----:B------:R-:W-:Y:S04]  /*4c00*/  FMUL.FTZ R140, R140, UR13 ;  /* 0x0000000d8c8c7c20 */ /* 0x000fe80008410000 */
        /* <DEDUP_REMOVED lines=9> */
[----:B--2---:R-:W-:Y:S01]  /*4ca0*/  FFMA.FTZ R224, -R158, R158, 1 ;  /* 0x3f8000009ee07423 */ /* 0x004fe2000001019e */
[----:B------:R-:W-:Y:S03]  /*4cb0*/  FFMA.FTZ R41, R41, -UR23, R158 ;  /* 0x8000001729297c23 */ /* 0x000fe6000801009e */
[----:B------:R-:W-:Y:S01]  /*4cc0*/  FMUL.FTZ R224, R224, UR13 ;  /* 0x0000000de0e07c20 */ /* 0x000fe20008410000 */
[----:B---3--:R-:W-:Y:S01]  /*4cd0*/  FFMA.FTZ R214, -R155, R155, 1 ;  /* 0x3f8000009bd67423 */ /* 0x008fe2000001019b */
[----:B------:R-:W-:Y:S03]  /*4ce0*/  FFMA.FTZ R37, R156, -UR23, R155 ;  /* 0x800000179c257c23 */ /* 0x000fe6000801009b */
[----:B------:R-:W-:Y:S01]  /*4cf0*/  FMUL.FTZ R214, R214, UR13 ;  /* 0x0000000dd6d67c20 */ /* 0x000fe20008410000 */
[----:B-1----:R-:W-:Y:S01]  /*4d00*/  FFMA.FTZ R192, -R112, R112, 1 ;  /* 0x3f80000070c07423 */ /* 0x002fe20000010170 */
[----:B------:R-:W-:Y:S03]  /*4d10*/  FFMA.FTZ R25, R113, -UR23, R112 ;  /* 0x8000001771197c23 */ /* 0x000fe60008010070 */
[----:B------:R-:W-:Y:S01]  /*4d20*/  FMUL.FTZ R192, R192, UR13 ;  /* 0x0000000dc0c07c20 */ /* 0x000fe20008410000 */
[----:B------:R-:W-:Y:S06]  /*4d30*/  BRA.U !UP0, `(.L_x_1554) ;  /* 0x0000000108347547 */ /* 0x000fec000b800000 */
[----:B------:R-:W-:Y:S02]  /*4d40*/  USHF.L.U32 UR30, UR40, 0x7, URZ ;  /* 0x00000007281e7899 */ /* 0x000fe400080006ff */
[----:B------:R-:W-:Y:S02]  /*4d50*/  UIADD3 UR44, UPT, UPT, UR44, 0x80, URZ ;  /* 0x000000802c2c7890 */ /* 0x000fe4000fffe0ff */
[----:B------:R-:W-:Y:S02]  /*4d60*/  UIADD3 UR15, UPT, UPT, UR30, UR38, URZ ;  /* 0x000000261e0f7290 */ /* 0x000fe4000fffe0ff */
[----:B------:R-:W-:Y:S02]  /*4d70*/  UIADD3 UR30, UPT, UPT, UR30, 0x80, URZ ;  /* 0x000000801e1e7890 */ /* 0x000fe4000fffe0ff */
[----:B------:R-:W-:Y:S04]  /*4d80*/  UIADD3 UR15, UPT, UPT, UR15, 0x80, URZ ;  /* 0x000000800f0f7890 */ /* 0x000fe8000fffe0ff */
[----:B------:R-:W-:Y:S01]  /*4d90*/  UIADD3 UR15, UPT, UPT, UR15, UR11, -UR36 ;  /* 0x0000000b0f0f7290 */ /* 0x000fe2000fffe824 */
[----:B------:R-:W-:Y:S03]  /*4da0*/  IMAD.U32 R67, RZ, RZ, UR30 ;  /* 0x0000001eff437e24 */ /* 0x000fe6000f8e00ff */
[----:B------:R-:W-:Y:S02]  /*4db0*/  UIADD3 UR15, UPT, UPT, UR15, -0x80, URZ ;  /* 0xffffff800f0f7890 */ /* 0x000fe4000fffe0ff */
[----:B------:R-:W-:Y:S02]  /*4dc0*/  ISETP.LT.AND P0, PT, R67, UR36, PT ;  /* 0x0000002443007c0c */ /* 0x000fe4000bf01270 */
[----:B------:R-:W-:Y:S06]  /*4dd0*/  UISETP.GE.AND UP0, UPT, UR44, UR15, UPT ;  /* 0x0000000f2c00728c */ /* 0x000fec000bf06270 */
[----:B------:R-:W-:Y:S11]  /*4de0*/  PLOP3.LUT P1, PT, PT, PT, UP0, 0x80, 0x8 ;  /* 0x000000000008781c */ /* 0x000ff60003f2f008 */
[----:B------:R-:W-:Y:S02]  /*4df0*/  @!UPT UIADD3 URZ, UPT, UPT, URZ, URZ, URZ ;  /* 0x000000fffffff290 */ /* 0x000fe4000fffe0ff */
[----:B------:R-:W-:Y:S05]  /*4e00*/  @!P1 BRA P0, `(.L_x_1555) ;  /* 0x0000001000989947 */ /* 0x000fea0000000000 */
.L_x_1554:
[----:B------:R-:W1:Y:S01]  /*4e10*/  S2R R103, SR_TID.X ;  /* 0x0000000000677919 */ /* 0x000e620000002100 */
[----:B------:R-:W-:Y:S01]  /*4e20*/  UIADD3 UR30, UPT, UPT, UR36, -UR11, -UR38 ;  /* 0x8000000b241e7290 */ /* 0x000fe2000fffe826 */
[----:B------:R-:W-:Y:S01]  /*4e30*/  IMAD.U32 R102, RZ, RZ, UR40 ;  /* 0x00000028ff667e24 */ /* 0x000fe2000f8e00ff */
[----:B------:R-:W-:Y:S01]  /*4e40*/  UIADD3 UR15, UPT, UPT, UR36, UR10, -UR38 ;  /* 0x0000000a240f7290 */ /* 0x000fe2000fffe826 */
[----:B------:R-:W-:Y:S02]  /*4e50*/  IMAD.MOV.U32 R105, RZ, RZ, 0x41 ;  /* 0x00000041ff697424 */ /* 0x000fe400078e00ff */
[----:B------:R-:W-:Y:S02]  /*4e60*/  IMAD.MOV.U32 R137, RZ, RZ, 0x1 ;  /* 0x00000001ff897424 */ /* 0x000fe400078e00ff */
[C---:B------:R-:W-:Y:S02]  /*4e70*/  VIADD R154, R100.reuse, UR30 ;  /* 0x0000001e649a7c36 */ /* 0x040fe40008000000 */
[----:B------:R-:W-:Y:S02]  /*4e80*/  VIADD R104, R100, UR15 ;  /* 0x0000000f64687c36 */ /* 0x000fe40008000000 */
[----:B------:R-:W-:Y:S01]  /*4e90*/  IMAD.MOV.U32 R101, RZ, RZ, 0x9 ;  /* 0x00000009ff657424 */ /* 0x000fe200078e00ff */
[----:B------:R-:W-:Y:S02]  /*4ea0*/  VIMNMX R157, PT, PT, RZ, R154, !PT ;  /* 0x0000009aff9d7248 */ /* 0x000fe40007fe0100 */
[C---:B------:R-:W-:Y:S02]  /*4eb0*/  VIADDMNMX R156, R154.reuse, 0x8, RZ, !PT ;  /* 0x000000089a9c7846 */ /* 0x040fe400078001ff */
[C---:B------:R-:W-:Y:S02]  /*4ec0*/  VIADDMNMX R155, R154.reuse, 0x40, RZ, !PT ;  /* 0x000000409a9b7846 */ /* 0x040fe400078001ff */
[----:B------:R-:W-:Y:S02]  /*4ed0*/  VIADDMNMX R154, R154, 0x48, RZ, !PT ;  /* 0x000000489a9a7846 */ /* 0x000fe400078001ff */
[C---:B------:R-:W-:Y:S02]  /*4ee0*/  VIADDMNMX R100, R104.reuse, R105, UR36, PT ;  /* 0x0000002468647e46 */ /* 0x040fe4000b800169 */
[C---:B------:R-:W-:Y:S02]  /*4ef0*/  VIADDMNMX R137, R104.reuse, R137, UR36, PT ;  /* 0x0000002468897e46 */ /* 0x040fe4000b800189 */
[----:B------:R-:W-:Y:S01]  /*4f00*/  VIADDMNMX R101, R104, R101, UR36, PT ;  /* 0x0000002468657e46 */ /* 0x000fe2000b800165 */
[----:B-1----:R-:W-:Y:S01]  /*4f10*/  IMAD.SHL.U32 R67, R103, 0x2, RZ ;  /* 0x0000000267437824 */ /* 0x002fe200078e00ff */
[----:B------:R-:W-:Y:S04]  /*4f20*/  SHF.R.U32.HI R103, RZ, 0x1, R103 ;  /* 0x00000001ff677819 */ /* 0x000fe80000011667 */
[----:B------:R-:W-:Y:S04]  /*4f30*/  LOP3.LUT R67, R67, 0x6, RZ, 0xc0, !PT ;  /* 0x0000000643437812 */ /* 0x000fe800078ec0ff */
[----:B------:R-:W-:Y:S01]  /*4f40*/  LOP3.LUT R103, R67, 0x1c0, R103, 0xf8, !PT ;  /* 0x000001c043677812 */ /* 0x000fe200078ef867 */
[----:B------:R-:W-:Y:S04]  /*4f50*/  IMAD.MOV.U32 R67, RZ, RZ, 0x49 ;  /* 0x00000049ff437424 */ /* 0x000fe800078e00ff */
[----:B------:R-:W-:Y:S01]  /*4f60*/  IMAD R102, R102, 0x80, R103 ;  /* 0x0000008066667824 */ /* 0x000fe200078e0267 */
[----:B------:R-:W-:Y:S03]  /*4f70*/  VIADDMNMX R67, R104, R67, UR36, PT ;  /* 0x0000002468437e46 */ /* 0x000fe6000b800143 */
[C---:B------:R-:W-:Y:S01]  /*4f80*/  VIADD R116, R102.reuse, 0x1 ;  /* 0x0000000166747836 */ /* 0x040fe20000000000 */
[C---:B------:R-:W-:Y:S01]  /*4f90*/  ISETP.GE.AND P2, PT, R102.reuse, R156, PT ;  /* 0x0000009c6600720c */ /* 0x040fe20003f46270 */
        /* <DEDUP_REMOVED lines=13> */
[-C--:B------:R-:W-:Y:S01]  /*5070*/  ISETP.GE.AND P1, PT, R115, R157.reuse, PT ;  /* 0x0000009d7300720c */ /* 0x080fe20003f26270 */
[----:B------:R-:W-:Y:S01]  /*5080*/  VIADD R108, R102, 0x21 ;  /* 0x00000021666c7836 */ /* 0x000fe20000000000 */
[-C--:B------:R-:W-:Y:S01]  /*5090*/  ISETP.GE.AND P0, PT, R114, R157.reuse, PT ;  /* 0x0000009d7200720c */ /* 0x080fe20003f06270 */
[----:B------:R-:W-:Y:S01]  /*50a0*/  VIADD R107, R102, 0x28 ;  /* 0x00000028666b7836 */ /* 0x000fe20000000000 */
[----:B------:R-:W-:Y:S01]  /*50b0*/  FSEL R66, R66, -INF , P2 ;  /* 0xff80000042427808 */ /* 0x000fe20001000000 */
[C---:B------:R-:W-:Y:S01]  /*50c0*/  VIADD R106, R102.reuse, 0x29 ;  /* 0x00000029666a7836 */ /* 0x040fe20000000000 */
[----:B------:R-:W-:Y:S01]  /*50d0*/  FSEL R63, R63, -INF , P1 ;  /* 0xff8000003f3f7808 */ /* 0x000fe20000800000 */
[----:B------:R-:W-:Y:S01]  /*50e0*/  VIADD R105, R102, 0x30 ;  /* 0x0000003066697836 */ /* 0x000fe20000000000 */
[----:B------:R-:W-:Y:S01]  /*50f0*/  FSEL R62, R62, -INF , P0 ;  /* 0xff8000003e3e7808 */ /* 0x000fe20000000000 */
[C---:B------:R-:W-:Y:S01]  /*5100*/  VIADD R104, R102.reuse, 0x31 ;  /* 0x0000003166687836 */ /* 0x040fe20000000000 */
[-C--:B------:R-:W-:Y:S01]  /*5110*/  ISETP.GE.AND P2, PT, R113, R157.reuse, PT ;  /* 0x0000009d7100720c */ /* 0x080fe20003f46270 */
[----:B------:R-:W-:Y:S01]  /*5120*/  VIADD R103, R102, 0x38 ;  /* 0x0000003866677836 */ /* 0x000fe20000000000 */
        /* <DEDUP_REMOVED lines=244> */
.L_x_1555:
[----:B------:R-:W-:Y:S01]  /*6070*/  STL [R1+0x3c], R75 ;  /* 0x00003c4b01007387 */ /* 0x000fe20000100800 */
[C---:B------:R-:W-:Y:S01]  /*6080*/  FMUL.FTZ R67, R128.reuse, 1.4426950216293334961 ;  /* 0x3fb8aa3b80437820 */ /* 0x040fe20000410000 */
[----:B------:R-:W-:Y:S01]  /*6090*/  FSETP.NEU.FTZ.AND P0, PT, R128, -INF , PT ;  /* 0xff8000008000780b */ /* 0x000fe20003f1d000 */
[----:B------:R-:W-:Y:S01]  /*60a0*/  FMUL.FTZ R100, R127, 1.4426950216293334961 ;  /* 0x3fb8aa3b7f647820 */ /* 0x000fe20000410000 */
[----:B------:R1:W-:Y:S01]  /*60b0*/  STL [R1+0x38], R74 ;  /* 0x0000384a01007387 */ /* 0x0003e20000100800 */
[----:B------:R-:W-:Y:S01]  /*60c0*/  MOV R113, 0x20 ;  /* 0x0000002000717802 */ /* 0x000fe20000000f00 */
[----:B------:R-:W-:Y:S01]  /*60d0*/  UISETP.GT.AND UP0, UPT, UR45, UR41, UPT ;  /* 0x000000292d00728c */ /* 0x000fe2000bf04270 */
[----:B------:R-:W-:Y:S01]  /*60e0*/  FSEL R67, R67, RZ, P0 ;  /* 0x000000ff43437208 */ /* 0x000fe20000000000 */
[----:B------:R2:W-:Y:S01]  /*60f0*/  STL [R1+0x34], R73 ;  /* 0x0000344901007387 */ /* 0x0005e20000100800 */
[----:B------:R-:W-:Y:S03]  /*6100*/  FSETP.NEU.FTZ.AND P0, PT, R127, -INF , PT ;  /* 0xff8000007f00780b */ /* 0x000fe60003f1d000 */
[----:B------:R-:W-:Y:S01]  /*6110*/  STL [R1+0x30], R72 ;  /* 0x0000304801007387 */ /* 0x000fe20000100800 */
[--C-:B------:R-:W-:Y:S01]  /*6120*/  FFMA.FTZ R62, R62, UR12, -R67.reuse ;  /* 0x0000000c3e3e7c23 */ /* 0x100fe20008010843 */
[----:B------:R-:W-:Y:S01]  /*6130*/  FSEL R100, R100, RZ, P0 ;  /* 0x000000ff64647208 */ /* 0x000fe20000000000 */
[--C-:B------:R-:W-:Y:S01]  /*6140*/  FFMA.FTZ R66, R66, UR12, -R67.reuse ;  /* 0x0000000c42427c23 */ /* 0x100fe20008010843 */
[----:B------:R-:W-:Y:S01]  /*6150*/  STL [R1+0x2c], R71 ;  /* 0x00002c4701007387 */ /* 0x000fe20000100800 */
[----:B------:R-:W-:Y:S01]  /*6160*/  FSETP.NEU.FTZ.AND P0, PT, R126, -INF , PT ;  /* 0xff8000007e00780b */ /* 0x000fe20003f1d000 */
[--C-:B------:R-:W-:Y:S01]  /*6170*/  FFMA.FTZ R63, R63, UR12, -R67.reuse ;  /* 0x0000000c3f3f7c23 */ /* 0x100fe20008010843 */
[--C-:B------:R-:W-:Y:S01]  /*6180*/  FFMA.FTZ R115, R65, UR12, -R100.reuse ;  /* 0x0000000c41737c23 */ /* 0x100fe20008010864 */
[----:B------:R-:W-:Y:S01]  /*6190*/  STL [R1+0x28], R70 ;  /* 0x0000284601007387 */ /* 0x000fe20000100800 */
[--C-:B------:R-:W-:Y:S01]  /*61a0*/  FFMA.FTZ R64, R64, UR12, -R100.reuse ;  /* 0x0000000c40407c23 */ /* 0x100fe20008010864 */
[--C-:B------:R-:W-:Y:S01]  /*61b0*/  FFMA.FTZ R243, R51, UR12, -R67.reuse ;  /* 0x0000000c33f37c23 */ /* 0x100fe20008010843 */
[--C-:B------:R-:W-:Y:S01]  /*61c0*/  FFMA.FTZ R242, R50, UR12, -R67.reuse ;  /* 0x0000000c32f27c23 */ /* 0x100fe20008010843 */
[----:B------:R-:W-:Y:S01]  /*61d0*/  STL [R1+0x24], R69 ;  /* 0x0000244501007387 */ /* 0x000fe20000100800 */
[----:B------:R-:W-:Y:S01]  /*61e0*/  MUFU.EX2 R115, R115 ;  /* 0x0000007300737308 */ /* 0x000fe20000000800 */
[--C-:B------:R-:W-:Y:S01]  /*61f0*/  FFMA.FTZ R211, R35, UR12, -R67.reuse ;  /* 0x0000000c23d37c23 */ /* 0x100fe20008010843 */
[--C-:B------:R-:W-:Y:S01]  /*6200*/  FFMA.FTZ R210, R34, UR12, -R67.reuse ;  /* 0x0000000c22d27c23 */ /* 0x100fe20008010843 */
[----:B------:R-:W-:Y:S01]  /*6210*/  STL [R1+0x20], R68 ;  /* 0x0000204401007387 */ /* 0x000fe20000100800 */
[--C-:B------:R-:W-:Y:S01]  /*6220*/  FFMA.FTZ R168, R19, UR12, -R67.reuse ;  /* 0x0000000c13a87c23 */ /* 0x100fe20008010843 */
[--C-:B------:R-:W-:Y:S01]  /*6230*/  FFMA.FTZ R167, R18, UR12, -R67.reuse ;  /* 0x0000000c12a77c23 */ /* 0x100fe20008010843 */
[--C-:B------:R-:W-:Y:S01]  /*6240*/  FFMA.FTZ R136, R136, UR12, -R67.reuse ;  /* 0x0000000c88887c23 */ /* 0x100fe20008010843 */
[----:B------:R3:W-:Y:S03]  /*6250*/  STL [R1+0x1c], R3 ;  /* 0x00001c0301007387 */ /* 0x0007e60000100800 */
[----:B-1----:R-:W-:Y:S01]  /*6260*/  MUFU.EX2 R74, R66 ;  /* 0x00000042004a7308 */ /* 0x002fe20000000800 */
[--C-:B------:R-:W-:Y:S01]  /*6270*/  FFMA.FTZ R219, R47, UR12, -R67.reuse ;  /* 0x0000000c2fdb7c23 */ /* 0x100fe20008010843 */
[--C-:B------:R-:W-:Y:S01]  /*6280*/  FFMA.FTZ R218, R46, UR12, -R67.reuse ;  /* 0x0000000c2eda7c23 */ /* 0x100fe20008010843 */
[----:B------:R1:W-:Y:S01]  /*6290*/  STL [R1+0x18], R2 ;  /* 0x0000180201007387 */ /* 0x0003e20000100800 */
[--C-:B------:R-:W-:Y:S01]  /*62a0*/  FFMA.FTZ R241, R49, UR12, -R100.reuse ;  /* 0x0000000c31f17c23 */ /* 0x100fe20008010864 */
[--C-:B------:R-:W-:Y:S01]  /*62b0*/  FFMA.FTZ R240, R48, UR12, -R100.reuse ;  /* 0x0000000c30f07c23 */ /* 0x100fe20008010864 */
[--C-:B------:R-:W-:Y:S01]  /*62c0*/  FFMA.FTZ R209, R33, UR12, -R100.reuse ;  /* 0x0000000c21d17c23 */ /* 0x100fe20008010864 */
[----:B------:R-:W4:Y:S03]  /*62d0*/  S2R R114, SR_TID.X ;  /* 0x0000000000727919 */ /* 0x000f260000002100 */
[----:B------:R1:W-:Y:S01]  /*62e0*/  MUFU.EX2 R75, R136 ;  /* 0x00000088004b7308 */ /* 0x0003e20000000800 */
[--C-:B------:R-:W-:Y:S01]  /*62f0*/  FFMA.FTZ R208, R32, UR12, -R100.reuse ;  /* 0x0000000c20d07c23 */ /* 0x100fe20008010864 */
[--C-:B------:R-:W-:Y:S01]  /*6300*/  FFMA.FTZ R166, R17, UR12, -R100.reuse ;  /* 0x0000000c11a67c23 */ /* 0x100fe20008010864 */
[--C-:B------:R-:W-:Y:S01]  /*6310*/  FFMA.FTZ R181, R31, UR12, -R67.reuse ;  /* 0x0000000c1fb57c23 */ /* 0x100fe20008010843 */
[--C-:B------:R-:W-:Y:S01]  /*6320*/  FFMA.FTZ R180, R30, UR12, -R67.reuse ;  /* 0x0000000c1eb47c23 */ /* 0x100fe20008010843 */
[--C-:B------:R-:W-:Y:S01]  /*6330*/  FFMA.FTZ R156, R15, UR12, -R67.reuse ;  /* 0x0000000c0f9c7c23 */ /* 0x100fe20008010843 */
[----:B------:R-:W-:Y:S01]  /*6340*/  FFMA.FTZ R67, R7, UR12, -R67 ;  /* 0x0000000c07437c23 */ /* 0x000fe20008010843 */
[--C-:B------:R-:W-:Y:S03]  /*6350*/  FFMA.FTZ R217, R45, UR12, -R100.reuse ;  /* 0x0000000c2dd97c23 */ /* 0x100fe60008010864 */
[----:B--2---:R-:W-:Y:S01]  /*6360*/  MUFU.EX2 R73, R64 ;  /* 0x0000004000497308 */ /* 0x004fe20000000800 */
[--C-:B------:R-:W-:Y:S01]  /*6370*/  FFMA.FTZ R216, R44, UR12, -R100.reuse ;  /* 0x0000000c2cd87c23 */ /* 0x100fe20008010864 */
[--C-:B------:R-:W-:Y:S01]  /*6380*/  FFMA.FTZ R179, R29, UR12, -R100.reuse ;  /* 0x0000000c1db37c23 */ /* 0x100fe20008010864 */
[--C-:B------:R-:W-:Y:S01]  /*6390*/  FFMA.FTZ R178, R28, UR12, -R100.reuse ;  /* 0x0000000c1cb27c23 */ /* 0x100fe20008010864 */
[--C-:B------:R-:W-:Y:S01]  /*63a0*/  FFMA.FTZ R165, R16, UR12, -R100.reuse ;  /* 0x0000000c10a57c23 */ /* 0x100fe20008010864 */
[--C-:B------:R-:W-:Y:S05]  /*63b0*/  FFMA.FTZ R154, R6, UR12, -R100.reuse ;  /* 0x0000000c069a7c23 */ /* 0x100fea0008010864 */
[----:B---3--:R-:W-:Y:S01]  /*63c0*/  MUFU.EX2 R3, R63 ;  /* 0x0000003f00037308 */ /* 0x008fe20000000800 */
[----:B-1----:R-:W-:Y:S09]  /*63d0*/  MOV R136, 0x10 ;  /* 0x0000001000887802 */ /* 0x002ff20000000f00 */
[----:B------:R1:W-:Y:S10]  /*63e0*/  MUFU.EX2 R2, R62 ;  /* 0x0000003e00027308 */ /* 0x0003f40000000800 */
[----:B------:R-:W-:Y:S10]  /*63f0*/  MUFU.EX2 R243, R243 ;  /* 0x000000f300f37308 */ /* 0x000ff40000000800 */
[----:B------:R-:W-:Y:S01]  /*6400*/  MUFU.EX2 R242, R242 ;  /* 0x000000f200f27308 */ /* 0x000fe20000000800 */
[--C-:B-1----:R-:W-:Y:S01]  /*6410*/  FFMA.FTZ R62, R61, UR12, -R100.reuse ;  /* 0x0000000c3d3e7c23 */ /* 0x102fe20008010864 */
[----:B------:R-:W-:Y:S08]  /*6420*/  FMUL.FTZ R61, R126, 1.4426950216293334961 ;  /* 0x3fb8aa3b7e3d7820 */ /* 0x000ff00000410000 */
[----:B------:R1:W-:Y:S10]  /*6430*/  MUFU.EX2 R117, R62 ;  /* 0x0000003e00757308 */ /* 0x0003f40000000800 */
[----:B------:R-:W-:Y:S10]  /*6440*/  MUFU.EX2 R241, R241 ;  /* 0x000000f100f17308 */ /* 0x000ff40000000800 */
[----:B------:R-:W-:Y:S01]  /*6450*/  MUFU.EX2 R240, R240 ;  /* 0x000000f000f07308 */ /* 0x000fe20000000800 */
[--C-:B-1----:R-:W-:Y:S01]  /*6460*/  FFMA.FTZ R62, R60, UR12, -R100.reuse ;  /* 0x0000000c3c3e7c23 */ /* 0x102fe20008010864 */
[----:B------:R-:W-:Y:S01]  /*6470*/  FSEL R60, R61, RZ, P0 ;  /* 0x000000ff3d3c7208 */ /* 0x000fe20000000000 */
[----:B------:R-:W-:Y:S01]  /*6480*/  FFMA.FTZ R100, R5, UR12, -R100 ;  /* 0x0000000c05647c23 */ /* 0x000fe20008010864 */
[C---:B------:R-:W-:Y:S01]  /*6490*/  FMUL.FTZ R61, R125.reuse, 1.4426950216293334961 ;  /* 0x3fb8aa3b7d3d7820 */ /* 0x040fe20000410000 */
[----:B------:R-:W-:Y:S02]  /*64a0*/  FSETP.NEU.FTZ.AND P0, PT, R125, -INF , PT ;  /* 0xff8000007d00780b */ /* 0x000fe40003f1d000 */
        /* <DEDUP_REMOVED lines=17> */
[----:B------:R-:W2:Y:S01]  /*65c0*/  MUFU.EX2 R103, R58 ;  /* 0x0000003a00677308 */ /* 0x000ea20000000800 */
[----:B------:R-:W-:Y:S09]  /*65d0*/  FFMA.FTZ R60, R12, UR12, -R60 ;  /* 0x0000000c0c3c7c23 */ /* 0x000ff2000801083c */
[----:B------:R-:W-:Y:S01]  /*65e0*/  MUFU.EX2 R71, R55 ;  /* 0x0000003700477308 */ /* 0x000fe20000000800 */
[----:B-1----:R-:W-:Y:S05]  /*65f0*/  FSEL R59, R61, RZ, P0 ;  /* 0x000000ff3d3b7208 */ /* 0x002fea0000000000 */
        /* <DEDUP_REMOVED lines=10> */
[----:B------:R-:W1:Y:S01]  /*66a0*/  MUFU.EX2 R101, R57 ;  /* 0x0000003900657308 */ /* 0x000e620000000800 */
[--C-:B------:R-:W-:Y:S01]  /*66b0*/  FFMA.FTZ R199, R25, UR12, -R59.reuse ;  /* 0x0000000c19c77c23 */ /* 0x100fe2000801083b */
[--C-:B------:R-:W-:Y:S01]  /*66c0*/  FFMA.FTZ R198, R24, UR12, -R59.reuse ;  /* 0x0000000c18c67c23 */ /* 0x100fe2000801083b */
[--C-:B------:R-:W-:Y:S01]  /*66d0*/  FFMA.FTZ R197, R21, UR12, -R59.reuse ;  /* 0x0000000c15c57c23 */ /* 0x100fe2000801083b */
[--C-:B------:R-:W-:Y:S01]  /*66e0*/  FFMA.FTZ R196, R20, UR12, -R59.reuse ;  /* 0x0000000c14c47c23 */ /* 0x100fe2000801083b */
[--C-:B------:R-:W-:Y:S01]  /*66f0*/  FFMA.FTZ R185, R11, UR12, -R59.reuse ;  /* 0x0000000c0bb97c23 */ /* 0x100fe2000801083b */
[--C-:B------:R-:W-:Y:S01]  /*6700*/  FFMA.FTZ R184, R10, UR12, -R59.reuse ;  /* 0x0000000c0ab87c23 */ /* 0x100fe2000801083b */
[----:B------:R-:W-:Y:S03]  /*6710*/  FFMA.FTZ R59, R8, UR12, -R59 ;  /* 0x0000000c083b7c23 */ /* 0x000fe6000801083b */
[----:B------:R-:W3:Y:S10]  /*6720*/  MUFU.EX2 R102, R56 ;  /* 0x0000003800667308 */ /* 0x000ef40000000800 */
[----:B------:R-:W-:Y:S10]  /*6730*/  MUFU.EX2 R69, R53 ;  /* 0x0000003500457308 */ /* 0x000ff40000000800 */
[----:B------:R-:W3:Y:S10]  /*6740*/  MUFU.EX2 R68, R52 ;  /* 0x0000003400447308 */ /* 0x000ef40000000800 */
[----:B------:R-:W-:Y:S10]  /*6750*/  MUFU.EX2 R219, R219 ;  /* 0x000000db00db7308 */ /* 0x000ff40000000800 */
[----:B------:R-:W-:Y:S10]  /*6760*/  MUFU.EX2 R218, R218 ;  /* 0x000000da00da7308 */ /* 0x000ff40000000800 */
[----:B------:R-:W-:Y:S10]  /*6770*/  MUFU.EX2 R217, R217 ;  /* 0x000000d900d97308 */ /* 0x000ff40000000800 */
[----:B------:R-:W-:Y:S10]  /*6780*/  MUFU.EX2 R216, R216 ;  /* 0x000000d800d87308 */ /* 0x000ff40000000800 */
[----:B------:R-:W-:Y:S10]  /*6790*/  MUFU.EX2 R239, R239 ;  /* 0x000000ef00ef7308 */ /* 0x000ff40000000800 */
[----:B------:R-:W3:Y:S01]  /*67a0*/  MUFU.EX2 R238, R238 ;  /* 0x000000ee00ee7308 */ /* 0x000ee20000000800 */
[----:B--2---:R-:W-:Y:S01]  /*67b0*/  STL [R1+0x14], R103 ;  /* 0x0000146701007387 */ /* 0x004fe20000100800 */
[C---:B----4-:R-:W-:Y:S02]  /*67c0*/  SHF.L.U32 R7, R114.reuse, 0x4, RZ ;  /* 0x0000000472077819 */ /* 0x050fe400000006ff */
[C---:B------:R-:W-:Y:S01]  /*67d0*/  SHF.L.U32 R5, R114.reuse, 0x5, RZ ;  /* 0x0000000572057819 */ /* 0x040fe200000006ff */
[----:B-1----:R-:W-:Y:S01]  /*67e0*/  STL [R1+0x10], R101 ;  /* 0x0000106501007387 */ /* 0x002fe20000100800 */
[C---:B------:R-:W-:Y:S04]  /*67f0*/  SHF.L.U32 R15, R114.reuse, 0x1, RZ ;  /* 0x00000001720f7819 */ /* 0x040fe800000006ff */
[----:B------:R-:W-:Y:S01]  /*6800*/  MUFU.EX2 R235, R235 ;  /* 0x000000eb00eb7308 */ /* 0x000fe20000000800 */
[----:B---3--:R-:W-:Y:S01]  /*6810*/  STL [R1+0xc], R102 ;  /* 0x00000c6601007387 */ /* 0x008fe20000100800 */
[C---:B------:R-:W-:Y:S02]  /*6820*/  SHF.L.U32 R16, R114.reuse, 0x6, RZ ;  /* 0x0000000672107819 */ /* 0x040fe400000006ff */
[----:B------:R-:W-:Y:S02]  /*6830*/  LOP3.LUT R13, R7, 0x1c0, RZ, 0xc0, !PT ;  /* 0x000001c0070d7812 */ /* 0x000fe400078ec0ff */
[----:B------:R-:W-:Y:S02]  /*6840*/  SHF.L.U32 R6, R114, 0x2, RZ ;  /* 0x0000000272067819 */ /* 0x000fe400000006ff */
[----:B------:R-:W-:Y:S02]  /*6850*/  LOP3.LUT R16, R15, 0xe006, R16, 0xc8, !PT ;  /* 0x0000e0060f107812 */ /* 0x000fe400078ec810 */
[----:B------:R-:W1:Y:S01]  /*6860*/  MUFU.EX2 R234, R234 ;  /* 0x000000ea00ea7308 */ /* 0x000e620000000800 */
[----:B------:R-:W-:Y:S02]  /*6870*/  LOP3.LUT R4, R5, 0xc0, RZ, 0xc0, !PT ;  /* 0x000000c005047812 */ /* 0x000fe400078ec0ff */
[----:B------:R-:W-:Y:S02]  /*6880*/  LOP3.LUT R12, R13, 0x38, R15, 0xf8, !PT ;  /* 0x000000380d0c7812 */ /* 0x000fe400078ef80f */
[----:B------:R-:W-:Y:S02]  /*6890*/  LOP3.LUT R13, R16, 0xc00, R5, 0xf8, !PT ;  /* 0x00000c00100d7812 */ /* 0x000fe400078ef805 */
[----:B------:R-:W-:Y:S03]  /*68a0*/  LOP3.LUT R6, R4, 0x18, R6, 0xf8, !PT ;  /* 0x0000001804067812 */ /* 0x000fe600078ef806 */
[----:B------:R-:W-:Y:S01]  /*68b0*/  MUFU.EX2 R237, R237 ;  /* 0x000000ed00ed7308 */ /* 0x000fe20000000800 */
[C---:B------:R-:W-:Y:S02]  /*68c0*/  LOP3.LUT R14, R5.reuse, 0x20, RZ, 0xc0, !PT ;  /* 0x00000020050e7812 */ /* 0x040fe400078ec0ff */
[----:B------:R-:W-:Y:S02]  /*68d0*/  SHF.R.U32.HI R4, RZ, 0x1, R114 ;  /* 0x00000001ff047819 */ /* 0x000fe40000011672 */
[----:B------:R-:W-:Y:S02]  /*68e0*/  LOP3.LUT R5, R5, 0x120, RZ, 0xc0, !PT ;  /* 0x0000012005057812 */ /* 0x000fe400078ec0ff */
[C---:B------:R-:W-:Y:S03]  /*68f0*/  LOP3.LUT R4, R6.reuse, 0x8, R4, 0x78, !PT ;  /* 0x0000000806047812 */ /* 0x040fe600078e7804 */
[----:B------:R-:W2:Y:S01]  /*6900*/  MUFU.EX2 R236, R236 ;  /* 0x000000ec00ec7308 */ /* 0x000ea20000000800 */
[--C-:B------:R-:W-:Y:S02]  /*6910*/  LOP3.LUT R5, R5, 0x600, R7.reuse, 0xf8, !PT ;  /* 0x0000060005057812 */ /* 0x100fe400078ef807 */
[----:B------:R-:W-:Y:S02]  /*6920*/  LOP3.LUT R12, R13, R12, RZ, 0xfc, !PT ;  /* 0x0000000c0d0c7212 */ /* 0x000fe400078efcff */
[----:B------:R-:W-:Y:S02]  /*6930*/  LOP3.LUT R112, R6, 0x8, R114, 0x78, !PT ;  /* 0x0000000806707812 */ /* 0x000fe400078e7872 */
[----:B------:R-:W-:Y:S03]  /*6940*/  LOP3.LUT R4, R5, R4, RZ, 0xfc, !PT ;  /* 0x0000000405047212 */ /* 0x000fe600078efcff */
[----:B------:R-:W-:Y:S01]  /*6950*/  MUFU.EX2 R233, R233 ;  /* 0x000000e900e97308 */ /* 0x000fe20000000800 */
[----:B------:R-:W-:Y:S02]  /*6960*/  F2FP.BF16.F32.PACK_AB R5, R74, R75 ;  /* 0x0000004b4a05723e */ /* 0x000fe400000010ff */
[----:B------:R-:W-:Y:S02]  /*6970*/  LEA R176, R12, UR4, 0x1 ;  /* 0x000000040cb07c11 */ /* 0x000fe4000f8e08ff */
[----:B------:R-:W-:Y:S02]  /*6980*/  F2FP.BF16.F32.PACK_AB R6, R73, R115 ;  /* 0x000000734906723e */ /* 0x000fe400000010ff */
[C---:B------:R-:W-:Y:S01]  /*6990*/  R2P PR, R114.reuse, 0x18 ;  /* 0x0000001872007804 */ /* 0x040fe20000000000 */
[----:B------:R3:W-:Y:S01]  /*69a0*/  STS [R176+0x12000], R5 ;  /* 0x01200005b0007388 */ /* 0x0007e20000000800 */
[----:B------:R-:W-:Y:S01]  /*69b0*/  LOP3.LUT P1, RZ, R114, 0x4, RZ, 0xc0, !PT ;  /* 0x0000000472ff7812 */ /* 0x000fe2000782c0ff */
[----:B------:R-:W-:Y:S01]  /*69c0*/  MUFU.EX2 R155, R67 ;  /* 0x00000043009b7308 */ /* 0x000fe20000000800 */
[----:B------:R-:W-:Y:S01]  /*69d0*/  LEA R104, R4, UR4, 0x1 ;  /* 0x0000000404687c11 */ /* 0x000fe2000f8e08ff */
[----:B------:R4:W-:Y:S01]  /*69e0*/  STS [R176+0x12400], R6 ;  /* 0x01240006b0007388 */ /* 0x0009e20000000800 */
[----:B------:R-:W-:Y:S02]  /*69f0*/  SEL R136, R136, 0xfffffff0, !P1 ;  /* 0xfffffff088887807 */ /* 0x000fe40004800000 */
[--C-:B------:R-:W-:Y:S02]  /*6a00*/  LOP3.LUT R9, R14, 0x3800, R7.reuse, 0xf8, !PT ;  /* 0x000038000e097812 */ /* 0x100fe400078ef807 */
[----:B------:R-:W-:Y:S03]  /*6a10*/  IADD3 R175, PT, PT, R136, R176, RZ ;  /* 0x000000b088af7210 */ /* 0x000fe60007ffe0ff */
[----:B------:R-:W-:Y:S01]  /*6a20*/  MUFU.EX2 R232, R232 ;  /* 0x000000e800e87308 */ /* 0x000fe20000000800 */
[----:B------:R-:W-:Y:S02]  /*6a30*/  LOP3.LUT R9, R9, 0x100, R7, 0xf8, !PT ;  /* 0x0000010009097812 */ /* 0x000fe400078ef807 */
[----:B------:R-:W-:Y:S02]  /*6a40*/  F2FP.BF16.F32.PACK_AB R7, R103, R72 ;  /* 0x000000486707723e */ /* 0x000fe400000010ff */
[----:B------:R-:W-:Y:S02]  /*6a50*/  LOP3.LUT R112, R9, R112, RZ, 0xfc, !PT ;  /* 0x0000007009707212 */ /* 0x000fe400078efcff */
[----:B------:R-:W-:Y:S03]  /*6a60*/  IADD3 R8, PT, PT, R176, 0x12000, RZ ;  /* 0x00012000b0087810 */ /* 0x000fe60007ffe0ff */
[----:B------:R-:W-:Y:S01]  /*6a70*/  MUFU.EX2 R209, R209 ;  /* 0x000000d100d17308 */ /* 0x000fe20000000800 */
[----:B------:R-:W-:Y:S02]  /*6a80*/  F2FP.BF16.F32.PACK_AB R9, R102, R101 ;  /* 0x000000656609723e */ /* 0x000fe400000010ff */
[----:B------:R-:W-:Y:S02]  /*6a90*/  IADD3 R158, PT, PT, R176, 0x12040, RZ ;  /* 0x00012040b09e7810 */ /* 0x000fe40007ffe0ff */
[----:B------:R-:W-:Y:S02]  /*6aa0*/  @P4 IADD3 R158, PT, PT, R8, -0x40, RZ ;  /* 0xffffffc0089e4810 */ /* 0x000fe40007ffe0ff */
[----:B---3--:R-:W-:Y:S03]  /*6ab0*/  F2FP.BF16.F32.PACK_AB R5, R0, R117 ;  /* 0x000000750005723e */ /* 0x008fe600000010ff */
[----:B------:R-:W-:Y:S01]  /*6ac0*/  MUFU.EX2 R159, R100 ;  /* 0x00000064009f7308 */ /* 0x000fe20000000800 */
[----:B------:R-:W-:Y:S02]  /*6ad0*/  F2FP.BF16.F32.PACK_AB R8, R70, R71 ;  /* 0x000000474608723e */ /* 0x000fe400000010ff */
[----:B----4-:R-:W-:Y:S01]  /*6ae0*/  F2FP.BF16.F32.PACK_AB R6, R2, R3 ;  /* 0x000000030206723e */ /* 0x010fe200000010ff */
[----:B------:R3:W-:Y:S01]  /*6af0*/  STS [R175+0x12400], R5 ;  /* 0x01240005af007388 */ /* 0x0007e20000000800 */
[----:B------:R-:W-:Y:S02]  /*6b00*/  LEA R112, R112, UR4, 0x1 ;  /* 0x0000000470707c11 */ /* 0x000fe4000f8e08ff */
[----:B------:R-:W-:Y:S01]  /*6b10*/  IADD3 R157, PT, PT, R136, R158, RZ ;  /* 0x0000009e889d7210 */ /* 0x000fe20007ffe0ff */
[----:B------:R4:W-:Y:S02]  /*6b20*/  STS [R175+0x12000], R6 ;  /* 0x01200006af007388 */ /* 0x0009e40000000800 */
[----:B------:R-:W-:Y:S01]  /*6b30*/  MUFU.EX2 R186, R60 ;  /* 0x0000003c00ba7308 */ /* 0x000fe20000000800 */
[C---:B------:R-:W-:Y:S01]  /*6b40*/  SEL R137, R113.reuse, 0xffffffe0, !P3 ;  /* 0xffffffe071897807 */ /* 0x040fe20005800000 */
[----:B------:R1:W-:Y:S01]  /*6b50*/  STS [R176+0x14000], R7 ;  /* 0x01400007b0007388 */ /* 0x0003e20000000800 */
[----:B------:R-:W-:Y:S02]  /*6b60*/  SEL R113, R113, 0xffffffe0, !P1 ;  /* 0xffffffe071717807 */ /* 0x000fe40004800000 */
[----:B------:R-:W-:Y:S01]  /*6b70*/  IADD3 R174, PT, PT, R176, R137, RZ ;  /* 0x00000089b0ae7210 */ /* 0x000fe20007ffe0ff */
[----:B------:R2:W-:Y:S01]  /*6b80*/  STS [R176+0x14400], R9 ;  /* 0x01440009b0007388 */ /* 0x0005e20000000800 */
[----:B------:R-:W-:Y:S03]  /*6b90*/  IADD3 R108, PT, PT, R104, R113, RZ ;  /* 0x00000071686c7210 */ /* 0x000fe60007ffe0ff */
[----:B------:R-:W-:Y:S01]  /*6ba0*/  MUFU.EX2 R208, R208 ;  /* 0x000000d000d07308 */ /* 0x000fe20000000800 */
[----:B------:R-:W-:Y:S01]  /*6bb0*/  IADD3 R116, PT, PT, R113, R112, RZ ;  /* 0x0000007071747210 */ /* 0x000fe20007ffe0ff */
[----:B------:R2:W-:Y:S01]  /*6bc0*/  STS [R175+0x14000], R8 ;  /* 0x01400008af007388 */ /* 0x0005e20000000800 */
[C---:B------:R-:W-:Y:S02]  /*6bd0*/  IADD3 R169, PT, PT, R136.reuse, R174, RZ ;  /* 0x000000ae88a97210 */ /* 0x040fe40007ffe0ff */
[----:B------:R-:W-:Y:S05]  /*6be0*/  IADD3 R137, PT, PT, R137, R158, RZ ;  /* 0x0000009e89897210 */ /* 0x000fea0007ffe0ff */
[----:B------:R-:W-:Y:S01]  /*6bf0*/  MUFU.EX2 R211, R211 ;  /* 0x000000d300d37308 */ /* 0x000fe20000000800 */
[----:B------:R-:W-:Y:S02]  /*6c00*/  IADD3 R136, PT, PT, R136, R137, RZ ;  /* 0x0000008988887210 */ /* 0x000fe40007ffe0ff */
[----:B---3--:R-:W-:Y:S02]  /*6c10*/  F2FP.BF16.F32.PACK_AB R5, R240, R241 ;  /* 0x000000f1f005723e */ /* 0x008fe400000010ff */
[----:B----4-:R-:W-:Y:S05]  /*6c20*/  F2FP.BF16.F32.PACK_AB R6, R242, R243 ;  /* 0x000000f3f206723e */ /* 0x010fea00000010ff */
[----:B------:R-:W3:Y:S01]  /*6c30*/  MUFU.EX2 R210, R210 ;  /* 0x000000d200d27308 */ /* 0x000ee20000000800 */
[----:B-1----:R-:W-:Y:S02]  /*6c40*/  F2FP.BF16.F32.PACK_AB R7, R68, R69 ;  /* 0x000000454407723e */ /* 0x002fe400000010ff */
[----:B--2---:R-:W-:Y:S03]  /*6c50*/  F2FP.BF16.F32.PACK_AB R9, R238, R239 ;  /* 0x000000efee09723e */ /* 0x004fe600000010ff */
[----:B------:R1:W-:Y:S04]  /*6c60*/  STS [R175+0x14400], R7 ;  /* 0x01440007af007388 */ /* 0x0003e80000000800 */
[----:B------:R-:W-:Y:S01]  /*6c70*/  MUFU.EX2 R181, R181 ;  /* 0x000000b500b57308 */ /* 0x000fe20000000800 */
[----:B------:R-:W-:Y:S01]  /*6c80*/  F2FP.BF16.F32.PACK_AB R8, R234, R235 ;  /* 0x000000ebea08723e */ /* 0x000fe200000010ff */
[----:B------:R2:W-:Y:S04]  /*6c90*/  STS [R174+0x12000], R6 ;  /* 0x01200006ae007388 */ /* 0x0005e80000000800 */
[----:B------:R4:W-:Y:S04]  /*6ca0*/  STS [R174+0x12400], R5 ;  /* 0x01240005ae007388 */ /* 0x0009e80000000800 */
[----:B------:R-:W3:Y:S10]  /*6cb0*/  MUFU.EX2 R180, R180 ;  /* 0x000000b400b47308 */ /* 0x000ef40000000800 */
[----:B------:R-:W-:Y:S01]  /*6cc0*/  MUFU.EX2 R179, R179 ;  /* 0x000000b300b37308 */ /* 0x000fe20000000800 */
[----:B-1----:R-:W-:Y:S09]  /*6cd0*/  F2FP.BF16.F32.PACK_AB R7, R218, R219 ;  /* 0x000000dbda07723e */ /* 0x002ff200000010ff */
[----:B------:R-:W-:Y:S01]  /*6ce0*/  MUFU.EX2 R178, R178 ;  /* 0x000000b200b27308 */ /* 0x000fe20000000800 */
[----:B--2---:R-:W-:Y:S01]  /*6cf0*/  F2FP.BF16.F32.PACK_AB R6, R216, R217 ;  /* 0x000000d9d806723e */ /* 0x004fe200000010ff */
[----:B------:R3:W-:Y:S01]  /*6d00*/  STS [R169+0x12000], R7 ;  /* 0x01200007a9007388 */ /* 0x0007e20000000800 */
[----:B----4-:R-:W-:Y:S03]  /*6d10*/  F2FP.BF16.F32.PACK_AB R5, R236, R237 ;  /* 0x000000edec05723e */ /* 0x010fe600000010ff */
[----:B------:R1:W-:Y:S04]  /*6d20*/  STS [R169+0x12400], R6 ;  /* 0x01240006a9007388 */ /* 0x0003e80000000800 */
[----:B------:R-:W-:Y:S01]  /*6d30*/  MUFU.EX2 R203, R203 ;  /* 0x000000cb00cb7308 */ /* 0x000fe20000000800 */
[----:B------:R-:W-:Y:S04]  /*6d40*/  STS [R174+0x14000], R9 ;  /* 0x01400009ae007388 */ /* 0x000fe80000000800 */
[----:B------:R2:W-:Y:S05]  /*6d50*/  STS [R174+0x14400], R8 ;  /* 0x01440008ae007388 */ /* 0x0005ea0000000800 */
[----:B------:R-:W4:Y:S01]  /*6d60*/  MUFU.EX2 R202, R202 ;  /* 0x000000ca00ca7308 */ /* 0x000f220000000800 */
[----:B------:R4:W-:Y:S09]  /*6d70*/  STS [R169+0x14000], R5 ;  /* 0x01400005a9007388 */ /* 0x0009f20000000800 */
[----:B------:R-:W-:Y:S01]  /*6d80*/  MUFU.EX2 R199, R199 ;  /* 0x000000c700c77308 */ /* 0x000fe20000000800 */
[----:B---3--:R-:W-:Y:S02]  /*6d90*/  F2FP.BF16.F32.PACK_AB R7, R210, R211 ;  /* 0x000000d3d207723e */ /* 0x008fe400000010ff */
[----:B-1----:R-:W-:Y:S07]  /*6da0*/  F2FP.BF16.F32.PACK_AB R6, R180, R181 ;  /* 0x000000b5b406723e */ /* 0x002fee00000010ff */
[----:B------:R-:W1:Y:S01]  /*6db0*/  MUFU.EX2 R198, R198 ;  /* 0x000000c600c67308 */ /* 0x000e620000000800 */
[----:B--2---:R-:W-:Y:S09]  /*6dc0*/  F2FP.BF16.F32.PACK_AB R8, R232, R233 ;  /* 0x000000e9e808723e */ /* 0x004ff200000010ff */
[----:B------:R-:W-:Y:S01]  /*6dd0*/  MUFU.EX2 R201, R201 ;  /* 0x000000c900c97308 */ /* 0x000fe20000000800 */
[----:B----4-:R-:W-:Y:S01]  /*6de0*/  F2FP.BF16.F32.PACK_AB R5, R208, R209 ;  /* 0x000000d1d005723e */ /* 0x010fe200000010ff */
[----:B------:R2:W-:Y:S04]  /*6df0*/  STS [R169+0x14400], R8 ;  /* 0x01440008a9007388 */ /* 0x0005e80000000800 */
[----:B------:R3:W-:Y:S04]  /*6e00*/  STS [R158+0x400], R5 ;  /* 0x000400059e007388 */ /* 0x0007e80000000800 */
[----:B------:R-:W4:Y:S01]  /*6e10*/  MUFU.EX2 R200, R200 ;  /* 0x000000c800c87308 */ /* 0x000f220000000800 */
[----:B------:R1:W-:Y:S04]  /*6e20*/  STS [R158], R7 ;  /* 0x000000079e007388 */ /* 0x0003e80000000800 */
[----:B------:R4:W-:Y:S05]  /*6e30*/  STS [R157], R6 ;  /* 0x000000069d007388 */ /* 0x0009ea0000000800 */
[----:B------:R-:W-:Y:S10]  /*6e40*/  MUFU.EX2 R197, R197 ;  /* 0x000000c500c57308 */ /* 0x000ff40000000800 */
[----:B------:R-:W4:Y:S01]  /*6e50*/  MUFU.EX2 R196, R196 ;  /* 0x000000c400c47308 */ /* 0x000f220000000800 */
[----:B--2---:R-:W-:Y:S02]  /*6e60*/  F2FP.BF16.F32.PACK_AB R8, R202, R203 ;  /* 0x000000cbca08723e */ /* 0x004fe400000010ff */
[----:B---3--:R-:W-:Y:S07]  /*6e70*/  F2FP.BF16.F32.PACK_AB R5, R178, R179 ;  /* 0x000000b3b205723e */ /* 0x008fee00000010ff */
[----:B------:R-:W-:Y:S01]  /*6e80*/  MUFU.EX2 R168, R168 ;  /* 0x000000a800a87308 */ /* 0x000fe20000000800 */
[----:B-1----:R-:W-:Y:S01]  /*6e90*/  F2FP.BF16.F32.PACK_AB R7, R198, R199 ;  /* 0x000000c7c607723e */ /* 0x002fe200000010ff */
[----:B------:R1:W-:Y:S01]  /*6ea0*/  STS [R157+0x400], R5 ;  /* 0x000400059d007388 */ /* 0x0003e20000000800 */
[----:B----4-:R-:W-:Y:S03]  /*6eb0*/  F2FP.BF16.F32.PACK_AB R6, R200, R201 ;  /* 0x000000c9c806723e */ /* 0x010fe600000010ff */
[----:B------:R-:W-:Y:S04]  /*6ec0*/  STS [R158+0x2000], R8 ;  /* 0x002000089e007388 */ /* 0x000fe80000000800 */
[----:B------:R-:W2:Y:S01]  /*6ed0*/  MUFU.EX2 R167, R167 ;  /* 0x000000a700a77308 */ /* 0x000ea20000000800 */
[----:B------:R2:W-:Y:S04]  /*6ee0*/  STS [R158+0x2400], R7 ;  /* 0x002400079e007388 */ /* 0x0005e80000000800 */
[----:B------:R3:W-:Y:S05]  /*6ef0*/  STS [R157+0x2000], R6 ;  /* 0x002000069d007388 */ /* 0x0007ea0000000800 */
[----:B------:R-:W-:Y:S10]  /*6f00*/  MUFU.EX2 R166, R166 ;  /* 0x000000a600a67308 */ /* 0x000ff40000000800 */
[----:B------:R-:W3:Y:S01]  /*6f10*/  MUFU.EX2 R165, R165 ;  /* 0x000000a500a57308 */ /* 0x000ee20000000800 */
[----:B-1----:R-:W-:Y:S09]  /*6f20*/  F2FP.BF16.F32.PACK_AB R5, R196, R197 ;  /* 0x000000c5c405723e */ /* 0x002ff200000010ff */
[----:B------:R-:W-:Y:S01]  /*6f30*/  MUFU.EX2 R156, R156 ;  /* 0x0000009c009c7308 */ /* 0x000fe20000000800 */
[----:B------:R1:W-:Y:S01]  /*6f40*/  STS [R157+0x2400], R5 ;  /* 0x002400059d007388 */ /* 0x0003e20000000800 */
[----:B--2---:R-:W-:Y:S08]  /*6f50*/  F2FP.BF16.F32.PACK_AB R7, R167, R168 ;  /* 0x000000a8a707723e */ /* 0x004ff000000010ff */
[----:B------:R-:W2:Y:S01]  /*6f60*/  MUFU.EX2 R154, R154 ;  /* 0x0000009a009a7308 */ /* 0x000ea20000000800 */
[----:B---3--:R-:W-:Y:S01]  /*6f70*/  F2FP.BF16.F32.PACK_AB R6, R165, R166 ;  /* 0x000000a6a506723e */ /* 0x008fe200000010ff */
[----:B------:R3:W-:Y:S04]  /*6f80*/  STS [R137], R7 ;  /* 0x0000000789007388 */ /* 0x0007e80000000800 */
[----:B------:R4:W-:Y:S04]  /*6f90*/  STS [R137+0x400], R6 ;  /* 0x0004000689007388 */ /* 0x0009e80000000800 */
[----:B------:R-:W-:Y:S10]  /*6fa0*/  MUFU.EX2 R160, R160 ;  /* 0x000000a000a07308 */ /* 0x000ff40000000800 */
[----:B------:R-:W3:Y:S01]  /*6fb0*/  MUFU.EX2 R177, R177 ;  /* 0x000000b100b17308 */ /* 0x000ee20000000800 */
[----:B--2---:R-:W-:Y:S02]  /*6fc0*/  F2FP.BF16.F32.PACK_AB R8, R159, R154 ;  /* 0x0000009a9f08723e */ /* 0x004fe400000010ff */
[----:B-1----:R-:W-:Y:S03]  /*6fd0*/  F2FP.BF16.F32.PACK_AB R5, R155, R156 ;  /* 0x0000009c9b05723e */ /* 0x002fe600000010ff */
[----:B------:R-:W-:Y:S04]  /*6fe0*/  STS [R136+0x400], R8 ;  /* 0x0004000888007388 */ /* 0x000fe80000000800 */
[----:B------:R-:W-:Y:S01]  /*6ff0*/  MUFU.EX2 R185, R185 ;  /* 0x000000b900b97308 */ /* 0x000fe20000000800 */
[----:B------:R1:W-:Y:S09]  /*7000*/  STS [R136], R5 ;  /* 0x0000000588007388 */ /* 0x0003f20000000800 */
[----:B------:R-:W2:Y:S01]  /*7010*/  MUFU.EX2 R184, R184 ;  /* 0x000000b800b87308 */ /* 0x000ea20000000800 */
[----:B---3--:R-:W-:Y:S05]  /*7020*/  F2FP.BF16.F32.PACK_AB R9, R177, R160 ;  /* 0x000000a0b109723e */ /* 0x008fea00000010ff */
[----:B------:R-:W-:Y:S04]  /*7030*/  STS [R137+0x2000], R9 ;  /* 0x0020000989007388 */ /* 0x000fe80000000800 */
[----:B------:R-:W4:Y:S10]  /*7040*/  MUFU.EX2 R187, R187 ;  /* 0x000000bb00bb7308 */ /* 0x000f340000000800 */
[----:B------:R-:W-:Y:S01]  /*7050*/  MUFU.EX2 R183, R183 ;  /* 0x000000b700b77308 */ /* 0x000fe20000000800 */
[----:B--2---:R-:W-:Y:S05]  /*7060*/  F2FP.BF16.F32.PACK_AB R7, R184, R185 ;  /* 0x000000b9b807723e */ /* 0x004fea00000010ff */
[----:B------:R-:W-:Y:S04]  /*7070*/  STS [R137+0x2400], R7 ;  /* 0x0024000789007388 */ /* 0x000fe80000000800 */
[----:B------:R-:W1:Y:S01]  /*7080*/  MUFU.EX2 R182, R59 ;  /* 0x0000003b00b67308 */ /* 0x000e620000000800 */
[----:B----4-:R-:W-:Y:S05]  /*7090*/  F2FP.BF16.F32.PACK_AB R6, R186, R187 ;  /* 0x000000bbba06723e */ /* 0x010fea00000010ff */
        /* <DEDUP_REMOVED lines=37> */
[----:B------:R-:W-:Y:S03]  /*72f0*/  FMUL.FTZ R8, R72, R8 ;  /* 0x0000000848087220 */ /* 0x000fe60000410000 */
[C---:B------:R-:W-:Y:S01]  /*7300*/  FADD.FTZ R12, -R131.reuse, R12 ;  /* 0x0000000c830c7221 */ /* 0x040fe20000010100 */
[----:B------:R-:W-:Y:S01]  /*7310*/  FADD.FTZ R13, -R131, R13 ;  /* 0x0000000d830d7221 */ /* 0x000fe20000010100 */
[C---:B------:R-:W-:Y:S01]  /*7320*/  FADD.FTZ R14, -R121.reuse, R14 ;  /* 0x0000000e790e7221 */ /* 0x040fe20000010100 */
[----:B------:R-:W-:Y:S03]  /*7330*/  FADD.FTZ R15, -R121, R15 ;  /* 0x0000000f790f7221 */ /* 0x000fe60000010100 */
[----:B------:R-:W-:Y:S01]  /*7340*/  FMUL.FTZ R14, R69, R14 ;  /* 0x0000000e450e7220 */ /* 0x000fe20000410000 */
[----:B------:R-:W-:Y:S01]  /*7350*/  FMUL.FTZ R15, R68, R15 ;  /* 0x0000000f440f7220 */ /* 0x000fe20000410000 */
        /* <DEDUP_REMOVED lines=9> */
[----:B------:R-:W-:Y:S01]  /*73f0*/  F2FP.BF16.F32.PACK_AB R16, R244, R246 ;  /* 0x000000f6f410723e */ /* 0x000fe200000010ff */
[----:B------:R-:W-:Y:S01]  /*7400*/  FMUL.FTZ R18, R117, R18 ;  /* 0x0000001275127220 */ /* 0x000fe20000410000 */
[----:B------:R-:W-:Y:S01]  /*7410*/  FMUL.FTZ R19, R0, R19 ;  /* 0x0000001300137220 */ /* 0x000fe20000410000 */
[----:B------:R-:W-:Y:S01]  /*7420*/  FMUL.FTZ R229, R229, R17 ;  /* 0x00000011e5e57220 */ /* 0x000fe20000410000 */
[----:B------:R-:W-:Y:S01]  /*7430*/  MOV R117, 0x4 ;  /* 0x0000000400757802 */ /* 0x000fe20000000f00 */
[----:B------:R-:W-:Y:S01]  /*7440*/  FMUL.FTZ R18, R230, R18 ;  /* 0x00000012e6127220 */ /* 0x000fe20000410000 */
[----:B------:R-:W-:Y:S01]  /*7450*/  FMUL.FTZ R228, R228, R19 ;  /* 0x00000013e4e47220 */ /* 0x000fe20000410000 */
[----:B------:R-:W-:Y:S02]  /*7460*/  MOV R0, 0x20 ;  /* 0x0000002000007802 */ /* 0x000fe40000000f00 */
[----:B------:R-:W-:Y:S02]  /*7470*/  F2FP.BF16.F32.PACK_AB R19, R229, R231 ;  /* 0x000000e7e513723e */ /* 0x000fe400000010ff */
[----:B------:R-:W-:Y:S01]  /*7480*/  F2FP.BF16.F32.PACK_AB R18, R228, R18 ;  /* 0x00000012e412723e */ /* 0x000fe200000010ff */
[-C--:B-1----:R-:W-:Y:S08]  /*7490*/  HMMA.16816.F32.BF16 R20, R104, R100.reuse, R20 ;  /* 0x000000646814723c */ /* 0x082ff00000041814 */
[C---:B------:R-:W-:Y:S04]  /*74a0*/  HMMA.16816.F32.BF16 R24, R108.reuse, R100, R24 ;  /* 0x000000646c18723c */ /* 0x040fe80000041818 */
[C---:B------:R-:W-:Y:S01]  /*74b0*/  FADD.FTZ R101, -R135.reuse, R5 ;  /* 0x0000000587657221 */ /* 0x040fe20000010100 */
[C---:B------:R-:W-:Y:S03]  /*74c0*/  FADD.FTZ R100, -R134.reuse, R7 ;  /* 0x0000000786647221 */ /* 0x040fe60000010100 */
[-C--:B------:R-:W-:Y:S03]  /*74d0*/  HMMA.16816.F32.BF16 R28, R108, R102.reuse, R28 ;  /* 0x000000666c1c723c */ /* 0x080fe6000004181c */
[C---:B------:R-:W-:Y:S01]  /*74e0*/  FADD.FTZ R20, -R135.reuse, R20 ;  /* 0x0000001487147221 */ /* 0x040fe20000010100 */
[----:B------:R-:W-:Y:S01]  /*74f0*/  FADD.FTZ R21, -R135, R21 ;  /* 0x0000001587157221 */ /* 0x000fe20000010100 */
[C---:B------:R-:W-:Y:S01]  /*7500*/  FADD.FTZ R22, -R134.reuse, R22 ;  /* 0x0000001686167221 */ /* 0x040fe20000010100 */
[C---:B------:R-:W-:Y:S01]  /*7510*/  FADD.FTZ R23, -R134.reuse, R23 ;  /* 0x0000001786177221 */ /* 0x040fe20000010100 */
[----:B------:R-:W-:Y:S01]  /*7520*/  FMUL.FTZ R20, R243, R20 ;  /* 0x00000014f3147220 */ /* 0x000fe20000410000 */
[C---:B------:R-:W-:Y:S04]  /*7530*/  HMMA.16816.F32.BF16 R32, R104.reuse, R102, R32 ;  /* 0x000000666820723c */ /* 0x040fe80000041820 */
[----:B------:R-:W-:Y:S01]  /*7540*/  SHF.R.U32.HI R103, RZ, 0x1, R114 ;  /* 0x00000001ff677819 */ /* 0x000fe20000011672 */
[----:B------:R-:W-:Y:S01]  /*7550*/  FADD.FTZ R102, -R135, R4 ;  /* 0x0000000487667221 */ /* 0x000fe20000010100 */
[----:B------:R-:W-:Y:S01]  /*7560*/  FADD.FTZ R4, -R134, R6 ;  /* 0x0000000686047221 */ /* 0x000fe20000010100 */
[----:B------:R-:W-:Y:S01]  /*7570*/  FMUL.FTZ R6, R74, R101 ;  /* 0x000000654a067220 */ /* 0x000fe20000410000 */
[----:B------:R-:W-:Y:S01]  /*7580*/  FADD.FTZ R24, -R131, R24 ;  /* 0x0000001883187221 */ /* 0x000fe20000010100 */
[----:B------:R-:W-:Y:S01]  /*7590*/  FMUL.FTZ R5, R75, R102 ;  /* 0x000000664b057220 */ /* 0x000fe20000410000 */
[----:B------:R-:W-:Y:S01]  /*75a0*/  LOP3.LUT R102, R103, 0x30, RZ, 0xc0, !PT ;  /* 0x0000003067667812 */ /* 0x000fe200078ec0ff */
[----:B------:R1:W5:Y:S01]  /*75b0*/  LDL.LU R75, [R1+0x3c] ;  /* 0x00003c00014b7983 */ /* 0x0003620000300800 */
[----:B------:R-:W-:Y:S01]  /*75c0*/  FMUL.FTZ R103, R73, R100 ;  /* 0x0000006449677220 */ /* 0x000fe20000410000 */
[----:B------:R-:W-:Y:S01]  /*75d0*/  SHF.L.U32 R100, R114, 0x3, RZ ;  /* 0x0000000372647819 */ /* 0x000fe200000006ff */
[----:B------:R-:W-:Y:S01]  /*75e0*/  FMUL.FTZ R6, R251, R6 ;  /* 0x00000006fb067220 */ /* 0x000fe20000410000 */
[----:B------:R1:W5:Y:S01]  /*75f0*/  LDL.LU R74, [R1+0x38] ;  /* 0x00003800014a7983 */ /* 0x0003620000300800 */
[----:B------:R-:W-:Y:S01]  /*7600*/  FMUL.FTZ R251, R70, R13 ;  /* 0x0000000d46fb7220 */ /* 0x000fe20000410000 */
[----:B------:R-:W-:Y:S01]  /*7610*/  FMUL.FTZ R7, R115, R4 ;  /* 0x0000000473077220 */ /* 0x000fe20000410000 */
[----:B------:R-:W-:Y:S01]  /*7620*/  LOP3.LUT R4, R102, 0x8, R114, 0xf8, !PT ;  /* 0x0000000866047812 */ /* 0x000fe200078ef872 */
[----:B------:R-:W-:Y:S01]  /*7630*/  FMUL.FTZ R250, R250, R103 ;  /* 0x00000067fafa7220 */ /* 0x000fe20000410000 */
[----:B------:R-:W2:Y:S01]  /*7640*/  LDL.LU R102, [R1+0x8] ;  /* 0x0000080001667983 */ /* 0x000ea20000300800 */
[----:B------:R-:W-:Y:S01]  /*7650*/  SHF.L.U32 R115, R114, 0x6, RZ ;  /* 0x0000000672737819 */ /* 0x000fe200000006ff */
[----:B------:R-:W-:Y:S01]  /*7660*/  FADD.FTZ R25, -R131, R25 ;  /* 0x0000001983197221 */ /* 0x000fe20000010100 */
[C---:B------:R-:W-:Y:S01]  /*7670*/  FADD.FTZ R26, -R121.reuse, R26 ;  /* 0x0000001a791a7221 */ /* 0x040fe20000010100 */
[----:B------:R1:W5:Y:S01]  /*7680*/  LDL.LU R73, [R1+0x34] ;  /* 0x0000340001497983 */ /* 0x0003620000300800 */
[----:B------:R-:W-:Y:S01]  /*7690*/  LOP3.LUT R4, R4, 0x1c0, R115, 0xf8, !PT ;  /* 0x000001c004047812 */ /* 0x000fe200078ef873 */
[----:B------:R-:W-:Y:S01]  /*76a0*/  FADD.FTZ R27, -R121, R27 ;  /* 0x0000001b791b7221 */ /* 0x000fe20000010100 */
[----:B------:R-:W-:Y:S01]  /*76b0*/  LOP3.LUT R101, R115, 0x400, RZ, 0xc0, !PT ;  /* 0x0000040073657812 */ /* 0x000fe200078ec0ff */
[----:B------:R-:W3:Y:S01]  /*76c0*/  LDL.LU R114, [R1+0xc] ;  /* 0x00000c0001727983 */ /* 0x000ee20000300800 */
[----:B------:R-:W-:Y:S01]  /*76d0*/  LOP3.LUT R4, R4, 0x38, R100, 0x78, !PT ;  /* 0x0000003804047812 */ /* 0x000fe200078e7864 */
[C---:B------:R-:W-:Y:S01]  /*76e0*/  FADD.FTZ R28, -R131.reuse, R28 ;  /* 0x0000001c831c7221 */ /* 0x040fe20000010100 */
[----:B------:R-:W-:Y:S01]  /*76f0*/  FADD.FTZ R29, -R131, R29 ;  /* 0x0000001d831d7221 */ /* 0x000fe20000010100 */
[----:B------:R-:W4:Y:S01]  /*7700*/  LDL.LU R115, [R1+0x10] ;  /* 0x0000100001737983 */ /* 0x000f220000300800 */
[----:B------:R-:W-:Y:S01]  /*7710*/  LEA R101, R4, R101, 0x1 ;  /* 0x0000006504657211 */ /* 0x000fe200078e08ff */
[C---:B------:R-:W-:Y:S01]  /*7720*/  FADD.FTZ R30, -R121.reuse, R30 ;  /* 0x0000001e791e7221 */ /* 0x040fe20000010100 */
[----:B------:R-:W-:Y:S01]  /*7730*/  FADD.FTZ R31, -R121, R31 ;  /* 0x0000001f791f7221 */ /* 0x000fe20000010100 */
[----:B------:R-:W4:Y:S01]  /*7740*/  LDL.LU R100, [R1+0x14] ;  /* 0x0000140001647983 */ /* 0x000f220000300800 */
[C---:B------:R-:W-:Y:S01]  /*7750*/  FADD.FTZ R32, -R135.reuse, R32 ;  /* 0x0000002087207221 */ /* 0x040fe20000010100 */
[----:B------:R-:W-:Y:S01]  /*7760*/  FADD.FTZ R33, -R135, R33 ;  /* 0x0000002187217221 */ /* 0x000fe20000010100 */
[C---:B------:R-:W-:Y:S01]  /*7770*/  FADD.FTZ R34, -R134.reuse, R34 ;  /* 0x0000002286227221 */ /* 0x040fe20000010100 */
[----:B------:R-:W4:Y:S01]  /*7780*/  LDL.LU R4, [R1+0x4] ;  /* 0x0000040001047983 */ /* 0x000f220000300800 */
[----:B------:R-:W-:Y:S01]  /*7790*/  FADD.FTZ R35, -R134, R35 ;  /* 0x0000002386237221 */ /* 0x000fe20000010100 */
[----:B------:R-:W-:Y:S01]  /*77a0*/  FMUL.FTZ R21, R242, R21 ;  /* 0x00000015f2157220 */ /* 0x000fe20000410000 */
[----:B------:R-:W-:Y:S01]  /*77b0*/  FMUL.FTZ R22, R241, R22 ;  /* 0x00000016f1167220 */ /* 0x000fe20000410000 */
[----:B------:R1:W5:Y:S01]  /*77c0*/  LDL.LU R72, [R1+0x30] ;  /* 0x0000300001487983 */ /* 0x0003620000300800 */
[----:B------:R-:W-:Y:S01]  /*77d0*/  FMUL.FTZ R23, R240, R23 ;  /* 0x00000017f0177220 */ /* 0x000fe20000410000 */
        /* <DEDUP_REMOVED lines=30> */
[----:B------:R-:W-:Y:S02]  /*79c0*/  F2FP.BF16.F32.PACK_AB R20, R23, R22 ;  /* 0x000000161714723e */ /* 0x000fe400000010ff */
[----:B------:R-:W-:Y:S02]  /*79d0*/  F2FP.BF16.F32.PACK_AB R24, R25, R24 ;  /* 0x000000181918723e */ /* 0x000fe400000010ff */
[----:B------:R-:W-:Y:S02]  /*79e0*/  F2FP.BF16.F32.PACK_AB R26, R27, R26 ;  /* 0x0000001a1b1a723e */ /* 0x000fe400000010ff */
[----:B------:R-:W-:Y:S02]  /*79f0*/  F2FP.BF16.F32.PACK_AB R213, R213, R215 ;  /* 0x000000d7d5d5723e */ /* 0x000fe400000010ff */
[----:B------:R-:W-:Y:S02]  /*7a00*/  F2FP.BF16.F32.PACK_AB R212, R212, R214 ;  /* 0x000000d6d4d4723e */ /* 0x000fe400000010ff */
[----:B------:R-:W-:Y:S02]  /*7a10*/  F2FP.BF16.F32.PACK_AB R32, R33, R32 ;  /* 0x000000202120723e */ /* 0x000fe400000010ff */
[----:B------:R-:W-:Y:S01]  /*7a20*/  F2FP.BF16.F32.PACK_AB R34, R35, R34 ;  /* 0x000000222322723e */ /* 0x000fe200000010ff */
[----:B--2---:R-:W-:Y:S05]  /*7a30*/  FMUL.FTZ R5, R102, R5 ;  /* 0x0000000566057220 */ /* 0x004fea0000410000 */
[----:B------:R-:W-:Y:S01]  /*7a40*/  F2FP.BF16.F32.PACK_AB R13, R6, R5 ;  /* 0x00000005060d723e */ /* 0x000fe200000010ff */
[----:B---3--:R-:W-:Y:S02]  /*7a50*/  FMUL.FTZ R11, R114, R11 ;  /* 0x0000000b720b7220 */ /* 0x008fe40000410000 */
[----:B------:R-:W2:Y:S02]  /*7a60*/  S2R R114, SR_TID.X ;  /* 0x0000000000727919 */ /* 0x000ea40000002100 */
[----:B------:R-:W-:Y:S01]  /*7a70*/  FMUL.FTZ R11, R248, R11 ;  /* 0x0000000bf80b7220 */ /* 0x000fe20000410000 */
[----:B----4-:R-:W-:Y:S02]  /*7a80*/  FMUL.FTZ R10, R115, R10 ;  /* 0x0000000a730a7220 */ /* 0x010fe40000410000 */
[----:B------:R-:W3:Y:S01]  /*7a90*/  S2R R115, SR_TID.X ;  /* 0x0000000000737919 */ /* 0x000ee20000002100 */
[----:B------:R-:W-:Y:S01]  /*7aa0*/  FMUL.FTZ R9, R100, R9 ;  /* 0x0000000964097220 */ /* 0x000fe20000410000 */
[----:B------:R-:W-:Y:S01]  /*7ab0*/  FMUL.FTZ R10, R252, R10 ;  /* 0x0000000afc0a7220 */ /* 0x000fe20000410000 */
[----:B------:R-:W4:Y:S01]  /*7ac0*/  S2R R100, SR_TID.X ;  /* 0x0000000000647919 */ /* 0x000f220000002100 */
[----:B------:R-:W-:Y:S01]  /*7ad0*/  FMUL.FTZ R7, R4, R7 ;  /* 0x0000000704077220 */ /* 0x000fe20000410000 */
[----:B------:R-:W-:Y:S01]  /*7ae0*/  FMUL.FTZ R4, R71, R12 ;  /* 0x0000000c47047220 */ /* 0x000fe20000410000 */
[----:B------:R-:W-:Y:S01]  /*7af0*/  FMUL.FTZ R9, R249, R9 ;  /* 0x00000009f9097220 */ /* 0x000fe20000410000 */
[----:B------:R1:W5:Y:S01]  /*7b00*/  LDL.LU R71, [R1+0x2c] ;  /* 0x00002c0001477983 */ /* 0x0003620000300800 */
[----:B------:R-:W-:Y:S01]  /*7b10*/  F2FP.BF16.F32.PACK_AB R14, R11, R10 ;  /* 0x0000000a0b0e723e */ /* 0x000fe200000010ff */
[----:B------:R-:W-:Y:S02]  /*7b20*/  FMUL.FTZ R247, R247, R4 ;  /* 0x00000004f7f77220 */ /* 0x000fe40000410000 */
[----:B------:R-:W4:Y:S03]  /*7b30*/  LDL.LU R12, [R1] ;  /* 0x00000000010c7983 */ /* 0x000f260000300800 */
[----:B------:R-:W-:Y:S01]  /*7b40*/  F2FP.BF16.F32.PACK_AB R17, R245, R247 ;  /* 0x000000f7f511723e */ /* 0x000fe200000010ff */
[----:B------:R1:W5:Y:S04]  /*7b50*/  LDL.LU R70, [R1+0x28] ;  /* 0x0000280001467983 */ /* 0x0003680000300800 */
[----:B------:R1:W5:Y:S04]  /*7b60*/  LDL.LU R69, [R1+0x24] ;  /* 0x0000240001457983 */ /* 0x0003680000300800 */
[----:B------:R1:W5:Y:S01]  /*7b70*/  LDL.LU R68, [R1+0x20] ;  /* 0x0000200001447983 */ /* 0x0003620000300800 */
[--C-:B--2---:R-:W-:Y:S03]  /*7b80*/  SHF.R.U32.HI R102, RZ, 0x1, R114.reuse ;  /* 0x00000001ff667819 */ /* 0x104fe60000011672 */
[----:B------:R1:W5:Y:S01]  /*7b90*/  LDL.LU R3, [R1+0x1c] ;  /* 0x00001c0001037983 */ /* 0x0003620000300800 */
[----:B------:R-:W-:Y:S02]  /*7ba0*/  SHF.R.U32.HI R103, RZ, 0x1, R114 ;  /* 0x00000001ff677819 */ /* 0x000fe40000011672 */
[----:B------:R-:W-:Y:S01]  /*7bb0*/  LOP3.LUT R102, R102, 0x30, RZ, 0xc0, !PT ;  /* 0x0000003066667812 */ /* 0x000fe200078ec0ff */
[----:B------:R1:W5:Y:S01]  /*7bc0*/  LDL.LU R2, [R1+0x18] ;  /* 0x0000180001027983 */ /* 0x0003620000300800 */
[----:B---3--:R-:W-:Y:S02]  /*7bd0*/  SHF.L.U32 R115, R115, 0x6, RZ ;  /* 0x0000000673737819 */ /* 0x008fe400000006ff */
[----:B----4-:R-:W-:Y:S01]  /*7be0*/  SHF.L.U32 R100, R100, 0x3, RZ ;  /* 0x0000000364647819 */ /* 0x010fe200000006ff */
[----:B------:R-:W-:Y:S01]  /*7bf0*/  FMUL.FTZ R8, R12, R8 ;  /* 0x000000080c087220 */ /* 0x000fe20000410000 */
[----:B------:R-:W-:Y:S02]  /*7c00*/  F2FP.BF16.F32.PACK_AB R12, R250, R7 ;  /* 0x00000007fa0c723e */ /* 0x000fe400000010ff */
[----:B------:R-:W2:Y:S02]  /*7c10*/  LDSM.16.M88.4 R4, [R116+0x8800] ;  /* 0x008800007404783b */ /* 0x000ea40000000200 */
[----:B------:R-:W-:Y:S06]  /*7c20*/  F2FP.BF16.F32.PACK_AB R15, R9, R8 ;  /* 0x00000008090f723e */ /* 0x000fec00000010ff */
[----:B------:R-:W3:Y:S01]  /*7c30*/  LDSM.16.M88.4 R8, [R116+0x8c00] ;  /* 0x008c00007408783b */ /* 0x000ee20000000200 */
[-C--:B--2---:R-:W-:Y:S08]  /*7c40*/  HMMA.16816.F32.BF16 R36, R104, R4.reuse, R36 ;  /* 0x000000046824723c */ /* 0x084ff00000041824 */
[C---:B------:R-:W-:Y:S08]  /*7c50*/  HMMA.16816.F32.BF16 R40, R108.reuse, R4, R40 ;  /* 0x000000046c28723c */ /* 0x040ff00000041828 */
        /* <DEDUP_REMOVED lines=9> */
[C---:B------:R-:W-:Y:S01]  /*7cf0*/  FADD.FTZ R42, -R121.reuse, R42 ;  /* 0x0000002a792a7221 */ /* 0x040fe20000010100 */
[----:B------:R-:W-:Y:S01]  /*7d00*/  FADD.FTZ R43, -R121, R43 ;  /* 0x0000002b792b7221 */ /* 0x000fe20000010100 */
[-C--:B---3--:R-:W-:Y:S03]  /*7d10*/  HMMA.16816.F32.BF16 R52, R104, R8.reuse, R52 ;  /* 0x000000086834723c */ /* 0x088fe60000041834 */
[C---:B------:R-:W-:Y:S01]  /*7d20*/  FADD.FTZ R44, -R131.reuse, R44 ;  /* 0x0000002c832c7221 */ /* 0x040fe20000010100 */
[----:B------:R-:W-:Y:S01]  /*7d30*/  FADD.FTZ R45, -R131, R45 ;  /* 0x0000002d832d7221 */ /* 0x000fe20000010100 */
[C---:B------:R-:W-:Y:S01]  /*7d40*/  FADD.FTZ R46, -R121.reuse, R46 ;  /* 0x0000002e792e7221 */ /* 0x040fe20000010100 */
[----:B------:R-:W-:Y:S01]  /*7d50*/  FADD.FTZ R47, -R121, R47 ;  /* 0x0000002f792f7221 */ /* 0x000fe20000010100 */
[----:B------:R-:W-:Y:S01]  /*7d60*/  FMUL.FTZ R210, R210, R37 ;  /* 0x00000025d2d27220 */ /* 0x000fe20000410000 */
        /* <DEDUP_REMOVED lines=11> */
[----:B------:R-:W-:Y:S04]  /*7e20*/  HMMA.16816.F32.BF16 R64, R104, R10, R64 ;  /* 0x0000000a6840723c */ /* 0x000fe80000041840 */
[C---:B------:R-:W-:Y:S01]  /*7e30*/  FADD.FTZ R56, -R131.reuse, R56 ;  /* 0x0000003883387221 */ /* 0x040fe20000010100 */
        /* <DEDUP_REMOVED lines=120> */
.L_x_1556:
        /* <DEDUP_REMOVED lines=138> */
.L_x_1557:
        /* <DEDUP_REMOVED lines=272> */
.L_x_1559:
[----:B------:R-:W2:Y:S01]  /*9f60*/  LDCU.64 UR10, c[0x0][0x5c0] ;  /* 0x0000b800ff0a77ac */ /* 0x000ea20008000a00 */
[----:B------:R-:W-:-:S04]  /*9f70*/  UIADD3 UR5, UPT, UPT, UR37, UR39, URZ ;  /* 0x0000002725057290 */ /* 0x000fc8000fffe0ff */
[----:B--2---:R-:W-:Y:S02]  /*9f80*/  UIMAD.WIDE.U32 UR16, UR5, UR10, URZ ;  /* 0x0000000a051072a5 */ /* 0x004fe4000f8e00ff */
[----:B------:R-:W-:-:S04]  /*9f90*/  UIMAD UR5, UR5, UR11, URZ ;  /* 0x0000000b050572a4 */ /* 0x000fc8000f8e02ff */
[----:B------:R-:W-:-:S06]  /*9fa0*/  UIADD3 UR5, UPT, UPT, UR17, UR5, URZ ;  /* 0x0000000511057290 */ /* 0x000fcc000fffe0ff */
[----:B------:R-:W-:Y:S02]  /*9fb0*/  MOV R6, UR5 ;  /* 0x0000000500067c02 */ /* 0x000fe40008000f00 */
.L_x_1560:
        /* <DEDUP_REMOVED lines=13> */
.L_x_1561:
[----:B------:R-:W2:Y:S01]  /*a090*/  LDCU.64 UR8, c[0x0][0x5c8] ;  /* 0x0000b900ff0877ac */ /* 0x000ea20008000a00 */
[----:B------:R-:W-:-:S04]  /*a0a0*/  UIADD3 UR5, UPT, UPT, UR37, UR39, URZ ;  /* 0x0000002725057290 */ /* 0x000fc8000fffe0ff */
[----:B--2---:R-:W-:Y:S02]  /*a0b0*/  UIMAD.WIDE.U32 UR12, UR5, UR8, URZ ;  /* 0x00000008050c72a5 */ /* 0x004fe4000f8e00ff */
[----:B------:R-:W-:-:S04]  /*a0c0*/  UIMAD UR5, UR5, UR9, URZ ;  /* 0x00000009050572a4 */ /* 0x000fc8000f8e02ff */
[----:B------:R-:W-:Y:S01]  /*a0d0*/  UIADD3 UR5, UPT, UPT, UR13, UR5, URZ ;  /* 0x000000050d057290 */ /* 0x000fe2000fffe0ff */
[----:B------:R-:W-:-:S05]  /*a0e0*/  UMOV UR30, UR12 ;  /* 0x0000000c001e7c82 */ /* 0x000fca0008000000 */
[----:B-1----:R-:W-:-:S07]  /*a0f0*/  MOV R0, UR5 ;  /* 0x0000000500007c02 */ /* 0x002fce0008000f00 */
.L_x_1562:
        /* <DEDUP_REMOVED lines=41> */
.L_x_1564:
[----:B------:R-:W-:Y:S05]  /*a390*/  BSYNC.RECONVERGENT B0 ;  /* 0x0000000000007941 */ /* 0x000fea0003800200 */
.L_x_1563:
        /* <DEDUP_REMOVED lines=12> */
.L_x_1566:
[----:B------:R-:W-:Y:S05]  /*a460*/  BSYNC.RECONVERGENT B0 ;  /* 0x0000000000007941 */ /* 0x000fea0003800200 */
.L_x_1565:
        /* <DEDUP_REMOVED lines=26> */
.L_x_1529:
[----:B------:R-:W-:Y:S05]  /*a610*/  BSYNC.RECONVERGENT B1 ;  /* 0x0000000000017941 */ /* 0x000fea0003800200 */
.L_x_1511:
        /* <DEDUP_REMOVED lines=11> */
.L_x_1568:
        /* <DEDUP_REMOVED lines=11> */
.L_x_1615:


//--------------------- .text._ZN5flash25flash_bwd_dot_do_o_kernelILb0E23Flash_bwd_kernel_traitsILi32ELi128ELi128ELi8ELi4ELi4ELi4ELb0ELb0EN7cutlass10bfloat16_tE19Flash_kernel_traitsILi32ELi128ELi128ELi8ES3_EEEEvNS_16Flash_bwd_paramsE --------------------------
	.section	.text._ZN5flash25flash_bwd_dot_do_o_kernelILb0E23Flash_bwd_kernel_traitsILi32ELi128ELi128ELi8ELi4ELi4ELi4ELb0ELb0EN7cutlass10bfloat16_tE19Flash_kernel_traitsILi32ELi128ELi128ELi8ES3_EEEEvNS_16Flash_bwd_paramsE,"ax",@progbits
	.align	128
        .global         _ZN5flash25flash_bwd_dot_do_o_kernelILb0E23Flash_bwd_kernel_traitsILi32ELi128ELi128ELi8ELi4ELi4ELi4ELb0ELb0EN7cutlass10bfloat16_tE19Flash_kernel_traitsILi32ELi128ELi128ELi8ES3_EEEEvNS_16Flash_bwd_paramsE
        .type           _ZN5flash25flash_bwd_dot_do_o_kernelILb0E23Flash_bwd_kernel_traitsILi32ELi128ELi128ELi8ELi4ELi4ELi4ELb0ELb0EN7cutlass10bfloat16_tE19Flash_kernel_traitsILi32ELi128ELi128ELi8ES3_EEEEvNS_16Flash_bwd_paramsE,@function
        .size           _ZN5flash25flash_bwd_dot_do_o_kernelILb0E23Flash_bwd_kernel_traitsILi32ELi128ELi128ELi8ELi4ELi4ELi4ELb0ELb0EN7cutlass10bfloat16_tE19Flash_kernel_traitsILi32ELi128ELi128ELi8ES3_EEEEvNS_16Flash_bwd_paramsE,(.L_x_1616 - _ZN5flash25flash_bwd_dot_do_o_kernelILb0E23Flash_bwd_kernel_traitsILi32ELi128ELi128ELi8ELi4ELi4ELi4ELb0ELb0EN7cutlass10bfloat16_tE19Flash_kernel_traitsILi32ELi128ELi128ELi8ES3_EEEEvNS_16Flash_bwd_paramsE)
        .other          _ZN5flash25flash_bwd_dot_do_o_kernelILb0E23Flash_bwd_kernel_traitsILi32ELi128ELi128ELi8ELi4ELi4ELi4ELb0ELb0EN7cutlass10bfloat16_tE19Flash_kernel_traitsILi32ELi128ELi128ELi8ES3_EEEEvNS_16Flash_bwd_paramsE,@"STO_CUDA_ENTRY STV_DEFAULT"
_ZN5flash25flash_bwd_dot_do_o_kernelILb0E23Flash_bwd_kernel_traitsILi32ELi128ELi128ELi8ELi4ELi4ELi4ELb0ELb0EN7cutlass10bfloat16_tE19Flash_kernel_traitsILi32ELi128ELi128ELi8ES3_EEEEvNS_16Flash_bwd_paramsE:
.text._ZN5flash25flash_bwd_dot_do_o_kernelILb0E23Flash_bwd_kernel_traitsILi32ELi128ELi128ELi8ELi4ELi4ELi4ELb0ELb0EN7cutlass10bfloat16_tE19Flash_kernel_traitsILi32ELi128ELi128ELi8ES3_EEEEvNS_16Flash_bwd_paramsE:
        /* <DEDUP_REMOVED lines=50> */
.L_x_1569:
[----:B------:R-:W0:Y:S08]  /*0320*/  LDC R3, c[0x0][0x3e0] ;  /* 0x0000f800ff037b82 */ /* 0x000e300000000800 */
[----:B------:R-:W1:Y:S01]  /*0330*/  LDC R23, c[0x0][0x444] ;  /* 0x00011100ff177b82 */ /* 0x000e620000000800 */
[----:B0-----:R-:W-:-:S04]  /*0340*/  IMAD R0, R0, R3, UR7 ;  /* 0x0000000700007e24 */ /* 0x001fc8000f8e0203 */
[----:B-1----:R-:W-:-:S07]  /*0350*/  IMAD R23, R0, R23, RZ ;  /* 0x0000001700177224 */ /* 0x002fce00078e02ff */
.L_x_1570:
        /* <DEDUP_REMOVED lines=141> */
.L_x_1571:
        /* <DEDUP_REMOVED lines=13> */
.L_x_1616:


//--------------------- .text._ZN5flash25flash_bwd_dot_do_o_kernelILb1E23Flash_bwd_kernel_traitsILi32ELi128ELi128ELi8ELi4ELi4ELi4ELb0ELb0EN7cutlass10bfloat16_tE19Flash_kernel_traitsILi32ELi128ELi128ELi8ES3_EEEEvNS_16Flash_bwd_paramsE --------------------------
	.section	.text._ZN5flash25flash_bwd_dot_do_o_kernelILb1E23Flash_bwd_kernel_traitsILi32ELi128ELi128ELi8ELi4ELi4ELi4ELb0ELb0EN7cutlass10bfloat16_tE19Flash_kernel_traitsILi32ELi128ELi128ELi8ES3_EEEEvNS_16Flash_bwd_paramsE,"ax",@progbits
	.align	128
        .global         _ZN5flash25flash_bwd_dot_do_o_kernelILb1E23Flash_bwd_kernel_traitsILi32ELi128ELi128ELi8ELi4ELi4ELi4ELb0ELb0EN7cutlass10bfloat16_tE19Flash_kernel_traitsILi32ELi128ELi128ELi8ES3_EEEEvNS_16Flash_bwd_paramsE
        .type           _ZN5flash25flash_bwd_dot_do_o_kernelILb1E23Flash_bwd_kernel_traitsILi32ELi128ELi128ELi8ELi4ELi4ELi4ELb0ELb0EN7cutlass10bfloat16_tE19Flash_kernel_traitsILi32ELi128ELi128ELi8ES3_EEEEvNS_16Flash_bwd_paramsE,@function
        .size           _ZN5flash25flash_bwd_dot_do_o_kernelILb1E23Flash_bwd_kernel_traitsILi32ELi128ELi128ELi8ELi4ELi4ELi4ELb0ELb0EN7cutlass10bfloat16_tE19Flash_kernel_traitsILi32ELi128ELi128ELi8ES3_EEEEvNS_16Flash_bwd_paramsE,(.L_x_1617 - _ZN5flash25flash_bwd_dot_do_o_kernelILb1E23Flash_bwd_kernel_traitsILi32ELi128ELi128ELi8ELi4ELi4ELi4ELb0ELb0EN7cutlass10bfloat16_tE19Flash_kernel_traitsILi32ELi128ELi128ELi8ES3_EEEEvNS_16Flash_bwd_paramsE)
        .other          _ZN5flash25flash_bwd_dot_do_o_kernelILb1E23Flash_bwd_kernel_traitsILi32ELi128ELi128ELi8ELi4ELi4ELi4ELb0ELb0EN7cutlass10bfloat16_tE19Flash_kernel_traitsILi32ELi128ELi128ELi8ES3_EEEEvNS_16Flash_bwd_paramsE,@"STO_CUDA_ENTRY STV_DEFAULT"
_ZN5flash25flash_bwd_dot_do_o_kernelILb1E23Flash_bwd_kernel_traitsILi32ELi128ELi128ELi8ELi4ELi4ELi4ELb0ELb0EN7cutlass10bfloat16_tE19Flash_kernel_traitsILi32ELi128ELi128ELi8ES3_EEEEvNS_16Flash_bwd_paramsE:
.text._ZN5flash25flash_bwd_dot_do_o_kernelILb1E23Flash_bwd_kernel_traitsILi32ELi128ELi128ELi8ELi4ELi4ELi4ELb0ELb0EN7cutlass10bfloat16_tE19Flash_kernel_traitsILi32ELi128ELi128ELi8ES3_EEEEvNS_16Flash_bwd_paramsE:
        /* <DEDUP_REMOVED lines=57> */
.L_x_1572:
[-C--:B------:R-:W-:Y:S02]  /*0390*/  IMAD R5, R9, R4.reuse, RZ ;  /* 0x0000000409057224 */ /* 0x080fe400078e02ff */
[----:B------:R-:W-:-:S04]  /*03a0*/  IMAD.WIDE.U32 R20, R8, R4, RZ ;  /* 0x0000000408147225 */ /* 0x000fc800078e00ff */
[----:B------:R-:W-:-:S07]  /*03b0*/  IMAD.IADD R21, R21, 0x1, R5 ;  /* 0x0000000115157824 */ /* 0x000fce00078e0205 */
.L_x_1573:
        /* <DEDUP_REMOVED lines=20> */
.L_x_1574:
[----:B------:R-:W0:Y:S01]  /*0500*/  LDC R5, c[0x0][0x444] ;  /* 0x00011100ff057b82 */ /* 0x000e220000000800 */
[----:B------:R-:W-:-:S04]  /*0510*/  IMAD R2, R2, R3, UR5 ;  /* 0x0000000502027e24 */ /* 0x000fc8000f8e0203 */
[----:B0-----:R-:W-:-:S07]  /*0520*/  IMAD R2, R2, R5, RZ ;  /* 0x0000000502027224 */ /* 0x001fce00078e02ff */
.L_x_1575:
        /* <DEDUP_REMOVED lines=165> */
.L_x_1576:
        /* <DEDUP_REMOVED lines=16> */
.L_x_1617:


//--------------------- .nv.shared._ZN5flash44flash_bwd_dq_dk_dv_loop_seqk_parallel_kernelI23Flash_bwd_kernel_traitsILi32ELi128ELi128ELi8ELi4ELi4ELi4ELb1ELb0EN7cutlass10bfloat16_tE19Flash_kernel_traitsILi32ELi128ELi128ELi8ES3_EELb0ELb0ELb0ELb0ELb0ELb1ELb0EEEvNS_16Flash_bwd_paramsE --------------------------
	.section	.nv.shared._ZN5flash44flash_bwd_dq_dk_dv_loop_seqk_parallel_kernelI23Flash_bwd_kernel_traitsILi32ELi128ELi128ELi8ELi4ELi4ELi4ELb1ELb0EN7cutlass10bfloat16_tE19Flash_kernel_traitsILi32ELi128ELi128ELi8ES3_EELb0ELb0ELb0ELb0ELb0ELb1ELb0EEEvNS_16Flash_bwd_paramsE,"aw",@nobits
	.sectionflags	@""
	.align	16
	.zero		1024


//--------------------- .nv.shared.reserved.0     --------------------------
	.section	.nv.shared.reserved.0,"aw",@nobits
	.weak		__nv_reservedSMEM_offset_0_alias
	.size		__nv_reservedSMEM_offset_0_alias, 0, 64
	.other		__nv_reservedSMEM_offset_0_alias,@"STO_CUDA_RESERVED_SHARED STV_DEFAULT"
__nv_reservedSMEM_offset_0_alias:
	.zero		0
	.zero		64


//--------------------- .nv.global                --------------------------
	.section	.nv.global,"aw",@nobits
.nv.global:
	.type		_ZN65_INTERNAL_e8a190e6_29_flash_bwd_hdim32_bf16_sm80_cu_a6473388_26694cute1_E,@object
	.size		_ZN65_INTERNAL_e8a190e6_29_flash_bwd_hdim32_bf16_sm80_cu_a6473388_26694cute1_E,(_ZN65_INTERNAL_e8a190e6_29_flash_bwd_hdim32_bf16_sm80_cu_a6473388_26694cuda3std3__45__cpo6cbeginE - _ZN65_INTERNAL_e8a190e6_29_flash_bwd_hdim32_bf16_sm80_cu_a6473388_26694cute1_E)
_ZN65_INTERNAL_e8a190e6_29_flash_bwd_hdim32_bf16_sm80_cu_a6473388_26694cute1_E:
	.zero		1
	.type		_ZN65_INTERNAL_e8a190e6_29_flash_bwd_hdim32_bf16_sm80_cu_a6473388_26694cuda3std3__45__cpo6cbeginE,@object
	.size		_ZN65_INTERNAL_e8a190e6_29_flash_bwd_hdim32_bf16_sm80_cu_a6473388_26694cuda3std3__45__cpo6cbeginE,(_ZN65_INTERNAL_e8a190e6_29_flash_bwd_hdim32_bf16_sm80_cu_a6473388_26694cuda3std3__48in_placeE - _ZN65_INTERNAL_e8a190e6_29_flash_bwd_hdim32_bf16_sm80_cu_a6473388_26694cuda3std3__45__cpo6cbeginE)
_ZN65_INTERNAL_e8a190e6_29_flash_bwd_hdim32_bf16_sm80_cu_a6473388_26694cuda3std3__45__cpo6cbeginE:
	.zero		1
	.type		_ZN65_INTERNAL_e8a190e6_29_flash_bwd_hdim32_bf16_sm80_cu_a6473388_26694cuda3std3__48in_placeE,@object
	.size		_ZN65_INTERNAL_e8a190e6_29_flash_bwd_hdim32_bf16_sm80_cu_a6473388_26694cuda3std3__48in_placeE,(_ZN65_INTERNAL_e8a190e6_29_flash_bwd_hdim32_bf16_sm80_cu_a6473388_26694cuda3std6ranges3__45__cpo9iter_moveE - _ZN65_INTERNAL_e8a190e6_29_flash_bwd_hdim32_bf16_sm80_cu_a6473388_26694cuda3std3__48in_placeE)
_ZN65_INTERNAL_e8a190e6_29_flash_bwd_hdim32_bf16_sm80_cu_a6473388_26694cuda3std3__48in_placeE:
	.zero		1
	.type		_ZN65_INTERNAL_e8a190e6_29_flash_bwd_hdim32_bf16_sm80_cu_a6473388_26694cuda3std6ranges3__45__cpo9iter_moveE,@object
	.size		_ZN65_INTERNAL_e8a190e6_29_flash_bwd_hdim32_bf16_sm80_cu_a6473388_26694cuda3std6ranges3__45__cpo9iter_moveE,(_ZN65_INTERNAL_e8a190e6_29_flash_bwd_hdim32_bf16_sm80_cu_a6473388_26694cuda3std3__45__cpo5beginE - _ZN65_INTERNAL_e8a190e6_29_flash_bwd_hdim32_bf16_sm80_cu_a6473388_26694cuda3std6ranges3__45__cpo9iter_moveE)
_ZN65_INTERNAL_e8a190e6_29_flash_bwd_hdim32_bf16_sm80_cu_a6473388_26694cuda3std6ranges3__45__cpo9iter_moveE:
	.zero		1
	.type		_ZN65_INTERNAL_e8a190e6_29_flash_bwd_hdim32_bf16_sm80_cu_a6473388_26694cuda3std3__45__cpo5beginE,@object
	.size		_ZN65_INTERNAL_e8a190e6_29_flash_bwd_hdim32_bf16_sm80_cu_a6473388_26694cuda3std3__45__cpo5beginE,(_ZN65_INTERNAL_e8a190e6_29_flash_bwd_hdim32_bf16_sm80_cu_a6473388_26694cuda3std3__467_GLOBAL__N__e8a190e6_29_flash_bwd_hdim32_bf16_sm80_cu_a6473388_26696ignoreE - _ZN65_INTERNAL_e8a190e6_29_flash_bwd_hdim32_bf16_sm80_cu_a6473388_26694cuda3std3__45__cpo5beginE)
_ZN65_INTERNAL_e8a190e6_29_flash_bwd_hdim32_bf16_sm80_cu_a6473388_26694cuda3std3__45__cpo5beginE:
	.zero		1
	.type		_ZN65_INTERNAL_e8a190e6_29_flash_bwd_hdim32_bf16_sm80_cu_a6473388_26694cuda3std3__467_GLOBAL__N__e8a190e6_29_flash_bwd_hdim32_bf16_sm80_cu_a6473388_26696ignoreE,@object
	.size		_ZN65_INTERNAL_e8a190e6_29_flash_bwd_hdim32_bf16_sm80_cu_a6473388_26694cuda3std3__467_GLOBAL__N__e8a190e6_29_flash_bwd_hdim32_bf16_sm80_cu_a6473388_26696ignoreE,(_ZN65_INTERNAL_e8a190e6_29_flash_bwd_hdim32_bf16_sm80_cu_a6473388_26694cute7productE - _ZN65_INTERNAL_e8a190e6_29_flash_bwd_hdim32_bf16_sm80_cu_a6473388_26694cuda3std3__467_GLOBAL__N__e8a190e6_29_flash_bwd_hdim32_bf16_sm80_cu_a6473388_26696ignoreE)
_ZN65_INTERNAL_e8a190e6_29_flash_bwd_hdim32_bf16_sm80_cu_a6473388_26694cuda3std3__467_GLOBAL__N__e8a190e6_29_flash_bwd_hdim32_bf16_sm80_cu_a6473388_26696ignoreE:
	.zero		1
	.type		_ZN65_INTERNAL_e8a190e6_29_flash_bwd_hdim32_bf16_sm80_cu_a6473388_26694cute7productE,@object
	.size		_ZN65_INTERNAL_e8a190e6_29_flash_bwd_hdim32_bf16_sm80_cu_a6473388_26694cute7productE,(_ZN65_INTERNAL_e8a190e6_29_flash_bwd_hdim32_bf16_sm80_cu_a6473388_26694cuda3std3__45__cpo3endE - _ZN65_INTERNAL_e8a190e6_29_flash_bwd_hdim32_bf16_sm80_cu_a6473388_26694cute7productE)
_ZN65_INTERNAL_e8a190e6_29_flash_bwd_hdim32_bf16_sm80_cu_a6473388_26694cute7productE:
	.zero		1
	.type		_ZN65_INTERNAL_e8a190e6_29_flash_bwd_hdim32_bf16_sm80_cu_a6473388_26694cuda3std3__45__cpo3endE,@object
	.size		_ZN65_INTERNAL_e8a190e6_29_flash_bwd_hdim32_bf16_sm80_cu_a6473388_26694cuda3std3__45__cpo3endE,(_ZN65_INTERNAL_e8a190e6_29_flash_bwd_hdim32_bf16_sm80_cu_a6473388_26694cuda3std3__419piecewise_constructE - _ZN65_INTERNAL_e8a190e6_29_flash_bwd_hdim32_bf16_sm80_cu_a6473388_26694cuda3std3__45__cpo3endE)
_ZN65_INTERNAL_e8a190e6_29_flash_bwd_hdim32_bf16_sm80_cu_a6473388_26694cuda3std3__45__cpo3endE:
	.zero		1
	.type		_ZN65_INTERNAL_e8a190e6_29_flash_bwd_hdim32_bf16_sm80_cu_a6473388_26694cuda3std3__419piecewise_constructE,@object
	.size		_ZN65_INTERNAL_e8a190e6_29_flash_bwd_hdim32_bf16_sm80_cu_a6473388_26694cuda3std3__419piecewise_constructE,(_ZN65_INTERNAL_e8a190e6_29_flash_bwd_hdim32_bf16_sm80_cu_a6473388_26694cuda3std3__45__cpo4cendE - _ZN65_INTERNAL_e8a190e6_29_flash_bwd_hdim32_bf16_sm80_cu_a6473388_26694cuda3std3__419piecewise_constructE)
_ZN65_INTERNAL_e8a190e6_29_flash_bwd_hdim32_bf16_sm80_cu_a6473388_26694cuda3std3__419piecewise_constructE:
	.zero		1
	.type		_ZN65_INTERNAL_e8a190e6_29_flash_bwd_hdim32_bf16_sm80_cu_a6473388_26694cuda3std3__45__cpo4cendE,@object
	.size		_ZN65_INTERNAL_e8a190e6_29_flash_bwd_hdim32_bf16_sm80_cu_a6473388_26694cuda3std3__45__cpo4cendE,(_ZN65_INTERNAL_e8a190e6_29_flash_bwd_hdim32_bf16_sm80_cu_a6473388_26694cuda3std6ranges3__45__cpo4swapE - _ZN65_INTERNAL_e8a190e6_29_flash_bwd_hdim32_bf16_sm80_cu_a6473388_26694cuda3std3__45__cpo4cendE)
_ZN65_INTERNAL_e8a190e6_29_flash_bwd_hdim32_bf16_sm80_cu_a6473388_26694cuda3std3__45__cpo4cendE:
	.zero		1
	.type		_ZN65_INTERNAL_e8a190e6_29_flash_bwd_hdim32_bf16_sm80_cu_a6473388_26694cuda3std6ranges3__45__cpo4swapE,@object
	.size		_ZN65_INTERNAL_e8a190e6_29_flash_bwd_hdim32_bf16_sm80_cu_a6473388_26694cuda3std6ranges3__45__cpo4swapE,(.L_7 - _ZN65_INTERNAL_e8a190e6_29_flash_bwd_hdim32_bf16_sm80_cu_a6473388_26694cuda3std6ranges3__45__cpo4swapE)
_ZN65_INTERNAL_e8a190e6_29_flash_bwd_hdim32_bf16_sm80_cu_a6473388_26694cuda3std6ranges3__45__cpo4swapE:
	.zero		1
.L_7:


//--------------------- .nv.shared._ZN5flash44flash_bwd_dq_dk_dv_loop_seqk_parallel_kernelI23Flash_bwd_kernel_traitsILi32ELi128ELi128ELi8ELi4ELi4ELi4ELb1ELb0EN7cutlass10bfloat16_tE19Flash_kernel_traitsILi32ELi128ELi128ELi8ES3_EELb0ELb0ELb0ELb0ELb0ELb0ELb0EEEvNS_16Flash_bwd_paramsE --------------------------
	.section	.nv.shared._ZN5flash44flash_bwd_dq_dk_dv_loop_seqk_parallel_kernelI23Flash_bwd_kernel_traitsILi32ELi128ELi128ELi8ELi4ELi4ELi4ELb1ELb0EN7cutlass10bfloat16_tE19Flash_kernel_traitsILi32ELi128ELi128ELi8ES3_EELb0ELb0ELb0ELb0ELb0ELb0ELb0EEEvNS_16Flash_bwd_paramsE,"aw",@nobits
	.sectionflags	@""
	.align	16
	.zero		1024


//--------------------- .nv.shared._ZN5flash44flash_bwd_dq_dk_dv_loop_seqk_parallel_kernelI23Flash_bwd_kernel_traitsILi32ELi128ELi128ELi8ELi4ELi4ELi4ELb1ELb0EN7cutlass10bfloat16_tE19Flash_kernel_traitsILi32ELi128ELi128ELi8ES3_EELb0ELb0ELb1ELb0ELb0ELb0ELb0EEEvNS_16Flash_bwd_paramsE --------------------------
	.section	.nv.shared._ZN5flash44flash_bwd_dq_dk_dv_loop_seqk_parallel_kernelI23Flash_bwd_kernel_traitsILi32ELi128ELi128ELi8ELi4ELi4ELi4ELb1ELb0EN7cutlass10bfloat16_tE19Flash_kernel_traitsILi32ELi128ELi128ELi8ES3_EELb0ELb0ELb1ELb0ELb0ELb0ELb0EEEvNS_16Flash_bwd_paramsE,"aw",@nobits
	.sectionflags	@""
	.align	16
	.zero		1024


//--------------------- .nv.shared._ZN5flash44flash_bwd_dq_dk_dv_loop_seqk_parallel_kernelI23Flash_bwd_kernel_traitsILi32ELi128ELi128ELi8ELi4ELi4ELi4ELb1ELb0EN7cutlass10bfloat16_tE19Flash_kernel_traitsILi32ELi128ELi128ELi8ES3_EELb0ELb0ELb0ELb0ELb1ELb1ELb0EEEvNS_16Flash_bwd_paramsE --------------------------
	.section	.nv.shared._ZN5flash44flash_bwd_dq_dk_dv_loop_seqk_parallel_kernelI23Flash_bwd_kernel_traitsILi32ELi128ELi128ELi8ELi4ELi4ELi4ELb1ELb0EN7cutlass10bfloat16_tE19Flash_kernel_traitsILi32ELi128ELi128ELi8ES3_EELb0ELb0ELb0ELb0ELb1ELb1ELb0EEEvNS_16Flash_bwd_paramsE,"aw",@nobits
	.sectionflags	@""
	.align	16
	.zero		1024


//--------------------- .nv.shared._ZN5flash44flash_bwd_dq_dk_dv_loop_seqk_parallel_kernelI23Flash_bwd_kernel_traitsILi32ELi128ELi128ELi8ELi4ELi4ELi4ELb1ELb0EN7cutlass10bfloat16_tE19Flash_kernel_traitsILi32ELi128ELi128ELi8ES3_EELb0ELb0ELb0ELb1ELb0ELb0ELb0EEEvNS_16Flash_bwd_paramsE --------------------------
	.section	.nv.shared._ZN5flash44flash_bwd_dq_dk_dv_loop_seqk_parallel_kernelI23Flash_bwd_kernel_traitsILi32ELi128ELi128ELi8ELi4ELi4ELi4ELb1ELb0EN7cutlass10bfloat16_tE19Flash_kernel_traitsILi32ELi128ELi128ELi8ES3_EELb0ELb0ELb0ELb1ELb0ELb0ELb0EEEvNS_16Flash_bwd_paramsE,"aw",@nobits
	.sectionflags	@""
	.align	16
	.zero		1024


//--------------------- .nv.shared._ZN5flash44flash_bwd_dq_dk_dv_loop_seqk_parallel_kernelI23Flash_bwd_kernel_traitsILi32ELi128ELi128ELi8ELi4ELi4ELi4ELb1ELb0EN7cutlass10bfloat16_tE19Flash_kernel_traitsILi32ELi128ELi128ELi8ES3_EELb0ELb0ELb1ELb0ELb0ELb1ELb0EEEvNS_16Flash_bwd_paramsE --------------------------
	.section	.nv.shared._ZN5flash44flash_bwd_dq_dk_dv_loop_seqk_parallel_kernelI23Flash_bwd_kernel_traitsILi32ELi128ELi128ELi8ELi4ELi4ELi4ELb1ELb0EN7cutlass10bfloat16_tE19Flash_kernel_traitsILi32ELi128ELi128ELi8ES3_EELb0ELb0ELb1ELb0ELb0ELb1ELb0EEEvNS_16Flash_bwd_paramsE,"aw",@nobits
	.sectionflags	@""
	.align	16
	.zero		1024


//--------------------- .nv.shared._ZN5flash44flash_bwd_dq_dk_dv_loop_seqk_parallel_kernelI23Flash_bwd_kernel_traitsILi32ELi128ELi128ELi8ELi4ELi4ELi4ELb1ELb0EN7cutlass10bfloat16_tE19Flash_kernel_traitsILi32ELi128ELi128ELi8ES3_EELb0ELb0ELb1ELb1ELb0ELb0ELb0EEEvNS_16Flash_bwd_paramsE --------------------------
	.section	.nv.shared._ZN5flash44flash_bwd_dq_dk_dv_loop_seqk_parallel_kernelI23Flash_bwd_kernel_traitsILi32ELi128ELi128ELi8ELi4ELi4ELi4ELb1ELb0EN7cutlass10bfloat16_tE19Flash_kernel_traitsILi32ELi128ELi128ELi8ES3_EELb0ELb0ELb1ELb1ELb0ELb0ELb0EEEvNS_16Flash_bwd_paramsE,"aw",@nobits
	.sectionflags	@""
	.align	16
	.zero		1024


//--------------------- .nv.shared._ZN5flash27flash_bwd_convert_dq_kernelI23Flash_bwd_kernel_traitsILi32ELi128ELi128ELi8ELi4ELi4ELi4ELb1ELb0EN7cutlass10bfloat16_tE19Flash_kernel_traitsILi32ELi128ELi128ELi8ES3_EEEEvNS_16Flash_bwd_paramsEi --------------------------
	.section	.nv.shared._ZN5flash27flash_bwd_convert_dq_kernelI23Flash_bwd_kernel_traitsILi32ELi128ELi128ELi8ELi4ELi4ELi4ELb1ELb0EN7cutlass10bfloat16_tE19Flash_kernel_traitsILi32ELi128ELi128ELi8ES3_EEEEvNS_16Flash_bwd_paramsEi,"aw",@nobits
	.sectionflags	@""
	.align	16
	.zero		1024


//--------------------- .nv.shared._ZN5flash44flash_bwd_dq_dk_dv_loop_seqk_parallel_kernelI23Flash_bwd_kernel_traitsILi32ELi128ELi128ELi8ELi4ELi4ELi4ELb1ELb0EN7cutlass10bfloat16_tE19Flash_kernel_traitsILi32ELi128ELi128ELi8ES3_EELb1ELb0ELb0ELb0ELb0ELb1ELb0EEEvNS_16Flash_bwd_paramsE --------------------------
	.section	.nv.shared._ZN5flash44flash_bwd_dq_dk_dv_loop_seqk_parallel_kernelI23Flash_bwd_kernel_traitsILi32ELi128ELi128ELi8ELi4ELi4ELi4ELb1ELb0EN7cutlass10bfloat16_tE19Flash_kernel_traitsILi32ELi128ELi128ELi8ES3_EELb1ELb0ELb0ELb0ELb0ELb1ELb0EEEvNS_16Flash_bwd_paramsE,"aw",@nobits
	.sectionflags	@""
	.align	16
	.zero		1024


//--------------------- .nv.shared._ZN5flash44flash_bwd_dq_dk_dv_loop_seqk_parallel_kernelI23Flash_bwd_kernel_traitsILi32ELi128ELi128ELi8ELi4ELi4ELi4ELb1ELb0EN7cutlass10bfloat16_tE19Flash_kernel_traitsILi32ELi128ELi128ELi8ES3_EELb0ELb0ELb0ELb0ELb0ELb1ELb1EEEvNS_16Flash_bwd_paramsE --------------------------
	.section	.nv.shared._ZN5flash44flash_bwd_dq_dk_dv_loop_seqk_parallel_kernelI23Flash_bwd_kernel_traitsILi32ELi128ELi128ELi8ELi4ELi4ELi4ELb1ELb0EN7cutlass10bfloat16_tE19Flash_kernel_traitsILi32ELi128ELi128ELi8ES3_EELb0ELb0ELb0ELb0ELb0ELb1ELb1EEEvNS_16Flash_bwd_paramsE,"aw",@nobits
	.sectionflags	@""
	.align	16
	.zero		1024


//--------------------- .nv.shared._ZN5flash44flash_bwd_dq_dk_dv_loop_seqk_parallel_kernelI23Flash_bwd_kernel_traitsILi32ELi128ELi128ELi8ELi4ELi4ELi4ELb1ELb0EN7cutlass10bfloat16_tE19Flash_kernel_traitsILi32ELi128ELi128ELi8ES3_EELb1ELb0ELb0ELb0ELb0ELb0ELb0EEEvNS_16Flash_bwd_paramsE --------------------------
	.section	.nv.shared._ZN5flash44flash_bwd_dq_dk_dv_loop_seqk_parallel_kernelI23Flash_bwd_kernel_traitsILi32ELi128ELi128ELi8ELi4ELi4ELi4ELb1ELb0EN7cutlass10bfloat16_tE19Flash_kernel_traitsILi32ELi128ELi128ELi8ES3_EELb1ELb0ELb0ELb0ELb0ELb0ELb0EEEvNS_16Flash_bwd_paramsE,"aw",@nobits
	.sectionflags	@""
	.align	16
	.zero		1024


//--------------------- .nv.shared._ZN5flash44flash_bwd_dq_dk_dv_loop_seqk_parallel_kernelI23Flash_bwd_kernel_traitsILi32ELi128ELi128ELi8ELi4ELi4ELi4ELb1ELb0EN7cutlass10bfloat16_tE19Flash_kernel_traitsILi32ELi128ELi128ELi8ES3_EELb0ELb0ELb0ELb0ELb0ELb0ELb1EEEvNS_16Flash_bwd_paramsE --------------------------
	.section	.nv.shared._ZN5flash44flash_bwd_dq_dk_dv_loop_seqk_parallel_kernelI23Flash_bwd_kernel_traitsILi32ELi128ELi128ELi8ELi4ELi4ELi4ELb1ELb0EN7cutlass10bfloat16_tE19Flash_kernel_traitsILi32ELi128ELi128ELi8ES3_EELb0ELb0ELb0ELb0ELb0ELb0ELb1EEEvNS_16Flash_bwd_paramsE,"aw",@nobits
	.sectionflags	@""
	.align	16
	.zero		1024


//--------------------- .nv.shared._ZN5flash44flash_bwd_dq_dk_dv_loop_seqk_parallel_kernelI23Flash_bwd_kernel_traitsILi32ELi128ELi128ELi8ELi4ELi4ELi4ELb1ELb0EN7cutlass10bfloat16_tE19Flash_kernel_traitsILi32ELi128ELi128ELi8ES3_EELb1ELb0ELb1ELb0ELb0ELb0ELb0EEEvNS_16Flash_bwd_paramsE --------------------------
	.section	.nv.shared._ZN5flash44flash_bwd_dq_dk_dv_loop_seqk_parallel_kernelI23Flash_bwd_kernel_traitsILi32ELi128ELi128ELi8ELi4ELi4ELi4ELb1ELb0EN7cutlass10bfloat16_tE19Flash_kernel_traitsILi32ELi128ELi128ELi8ES3_EELb1ELb0ELb1ELb0ELb0ELb0ELb0EEEvNS_16Flash_bwd_paramsE,"aw",@nobits
	.sectionflags	@""
	.align	16
	.zero		1024


//--------------------- .nv.shared._ZN5flash44flash_bwd_dq_dk_dv_loop_seqk_parallel_kernelI23Flash_bwd_kernel_traitsILi32ELi128ELi128ELi8ELi4ELi4ELi4ELb1ELb0EN7cutlass10bfloat16_tE19Flash_kernel_traitsILi32ELi128ELi128ELi8ES3_EELb0ELb0ELb1ELb0ELb0ELb0ELb1EEEvNS_16Flash_bwd_paramsE --------------------------
	.section	.nv.shared._ZN5flash44flash_bwd_dq_dk_dv_loop_seqk_parallel_kernelI23Flash_bwd_kernel_traitsILi32ELi128ELi128ELi8ELi4ELi4ELi4ELb1ELb0EN7cutlass10bfloat16_tE19Flash_kernel_traitsILi32ELi128ELi128ELi8ES3_EELb0ELb0ELb1ELb0ELb0ELb0ELb1EEEvNS_16Flash_bwd_paramsE,"aw",@nobits
	.sectionflags	@""
	.align	16
	.zero		1024


//--------------------- .nv.shared._ZN5flash44flash_bwd_dq_dk_dv_loop_seqk_parallel_kernelI23Flash_bwd_kernel_traitsILi32ELi128ELi128ELi8ELi4ELi4ELi4ELb1ELb0EN7cutlass10bfloat16_tE19Flash_kernel_traitsILi32ELi128ELi128ELi8ES3_EELb1ELb0ELb0ELb0ELb1ELb1ELb0EEEvNS_16Flash_bwd_paramsE --------------------------
	.section	.nv.shared._ZN5flash44flash_bwd_dq_dk_dv_loop_seqk_parallel_kernelI23Flash_bwd_kernel_traitsILi32ELi128ELi128ELi8ELi4ELi4ELi4ELb1ELb0EN7cutlass10bfloat16_tE19Flash_kernel_traitsILi32ELi128ELi128ELi8ES3_EELb1ELb0ELb0ELb0ELb1ELb1ELb0EEEvNS_16Flash_bwd_paramsE,"aw",@nobits
	.sectionflags	@""
	.align	16
	.zero		1024


//--------------------- .nv.shared._ZN5flash44flash_bwd_dq_dk_dv_loop_seqk_parallel_kernelI23Flash_bwd_kernel_traitsILi32ELi128ELi128ELi8ELi4ELi4ELi4ELb1ELb0EN7cutlass10bfloat16_tE19Flash_kernel_traitsILi32ELi128ELi128ELi8ES3_EELb0ELb0ELb0ELb0ELb1ELb1ELb1EEEvNS_16Flash_bwd_paramsE --------------------------
	.section	.nv.shared._ZN5flash44flash_bwd_dq_dk_dv_loop_seqk_parallel_kernelI23Flash_bwd_kernel_traitsILi32ELi128ELi128ELi8ELi4ELi4ELi4ELb1ELb0EN7cutlass10bfloat16_tE19Flash_kernel_traitsILi32ELi128ELi128ELi8ES3_EELb0ELb0ELb0ELb0ELb1ELb1ELb1EEEvNS_16Flash_bwd_paramsE,"aw",@nobits
	.sectionflags	@""
	.align	16
	.zero		1024


//--------------------- .nv.shared._ZN5flash44flash_bwd_dq_dk_dv_loop_seqk_parallel_kernelI23Flash_bwd_kernel_traitsILi32ELi128ELi128ELi8ELi4ELi4ELi4ELb1ELb0EN7cutlass10bfloat16_tE19Flash_kernel_traitsILi32ELi128ELi128ELi8ES3_EELb1ELb0ELb0ELb1ELb0ELb0ELb0EEEvNS_16Flash_bwd_paramsE --------------------------
	.section	.nv.shared._ZN5flash44flash_bwd_dq_dk_dv_loop_seqk_parallel_kernelI23Flash_bwd_kernel_traitsILi32ELi128ELi128ELi8ELi4ELi4ELi4ELb1ELb0EN7cutlass10bfloat16_tE19Flash_kernel_traitsILi32ELi128ELi128ELi8ES3_EELb1ELb0ELb0ELb1ELb0ELb0ELb0EEEvNS_16Flash_bwd_paramsE,"aw",@nobits
	.sectionflags	@""
	.align	16
	.zero		1024


//--------------------- .nv.shared._ZN5flash44flash_bwd_dq_dk_dv_loop_seqk_parallel_kernelI23Flash_bwd_kernel_traitsILi32ELi128ELi128ELi8ELi4ELi4ELi4ELb1ELb0EN7cutlass10bfloat16_tE19Flash_kernel_traitsILi32ELi128ELi128ELi8ES3_EELb0ELb0ELb0ELb1ELb0ELb0ELb1EEEvNS_16Flash_bwd_paramsE --------------------------
	.section	.nv.shared._ZN5flash44flash_bwd_dq_dk_dv_loop_seqk_parallel_kernelI23Flash_bwd_kernel_traitsILi32ELi128ELi128ELi8ELi4ELi4ELi4ELb1ELb0EN7cutlass10bfloat16_tE19Flash_kernel_traitsILi32ELi128ELi128ELi8ES3_EELb0ELb0ELb0ELb1ELb0ELb0ELb1EEEvNS_16Flash_bwd_paramsE,"aw",@nobits
	.sectionflags	@""
	.align	16
	.zero		1024


//--------------------- .nv.shared._ZN5flash44flash_bwd_dq_dk_dv_loop_seqk_parallel_kernelI23Flash_bwd_kernel_traitsILi32ELi128ELi128ELi8ELi4ELi4ELi4ELb1ELb0EN7cutlass10bfloat16_tE19Flash_kernel_traitsILi32ELi128ELi128ELi8ES3_EELb1ELb0ELb1ELb0ELb0ELb1ELb0EEEvNS_16Flash_bwd_paramsE --------------------------
	.section	.nv.shared._ZN5flash44flash_bwd_dq_dk_dv_loop_seqk_parallel_kernelI23Flash_bwd_kernel_traitsILi32ELi128ELi128ELi8ELi4ELi4ELi4ELb1ELb0EN7cutlass10bfloat16_tE19Flash_kernel_traitsILi32ELi128ELi128ELi8ES3_EELb1ELb0ELb1ELb0ELb0ELb1ELb0EEEvNS_16Flash_bwd_paramsE,"aw",@nobits
	.sectionflags	@""
	.align	16
	.zero		1024


//--------------------- .nv.shared._ZN5flash44flash_bwd_dq_dk_dv_loop_seqk_parallel_kernelI23Flash_bwd_kernel_traitsILi32ELi128ELi128ELi8ELi4ELi4ELi4ELb1ELb0EN7cutlass10bfloat16_tE19Flash_kernel_traitsILi32ELi128ELi128ELi8ES3_EELb0ELb0ELb1ELb0ELb0ELb1ELb1EEEvNS_16Flash_bwd_paramsE --------------------------
	.section	.nv.shared._ZN5flash44flash_bwd_dq_dk_dv_loop_seqk_parallel_kernelI23Flash_bwd_kernel_traitsILi32ELi128ELi128ELi8ELi4ELi4ELi4ELb1ELb0EN7cutlass10bfloat16_tE19Flash_kernel_traitsILi32ELi128ELi128ELi8ES3_EELb0ELb0ELb1ELb0ELb0ELb1ELb1EEEvNS_16Flash_bwd_paramsE,"aw",@nobits
	.sectionflags	@""
	.align	16
	.zero		1024


//--------------------- .nv.shared._ZN5flash44flash_bwd_dq_dk_dv_loop_seqk_parallel_kernelI23Flash_bwd_kernel_traitsILi32ELi128ELi128ELi8ELi4ELi4ELi4ELb1ELb0EN7cutlass10bfloat16_tE19Flash_kernel_traitsILi32ELi128ELi128ELi8ES3_EELb1ELb0ELb1ELb1ELb0ELb0ELb0EEEvNS_16Flash_bwd_paramsE --------------------------
	.section	.nv.shared._ZN5flash44flash_bwd_dq_dk_dv_loop_seqk_parallel_kernelI23Flash_bwd_kernel_traitsILi32ELi128ELi128ELi8ELi4ELi4ELi4ELb1ELb0EN7cutlass10bfloat16_tE19Flash_kernel_traitsILi32ELi128ELi128ELi8ES3_EELb1ELb0ELb1ELb1ELb0ELb0ELb0EEEvNS_16Flash_bwd_paramsE,"aw",@nobits
	.sectionflags	@""
	.align	16
	.zero		1024


//--------------------- .nv.shared._ZN5flash44flash_bwd_dq_dk_dv_loop_seqk_parallel_kernelI23Flash_bwd_kernel_traitsILi32ELi128ELi128ELi8ELi4ELi4ELi4ELb1ELb0EN7cutlass10bfloat16_tE19Flash_kernel_traitsILi32ELi128ELi128ELi8ES3_EELb0ELb0ELb1ELb1ELb0ELb0ELb1EEEvNS_16Flash_bwd_paramsE --------------------------
	.section	.nv.shared._ZN5flash44flash_bwd_dq_dk_dv_loop_seqk_parallel_kernelI23Flash_bwd_kernel_traitsILi32ELi128ELi128ELi8ELi4ELi4ELi4ELb1ELb0EN7cutlass10bfloat16_tE19Flash_kernel_traitsILi32ELi128ELi128ELi8ES3_EELb0ELb0ELb1ELb1ELb0ELb0ELb1EEEvNS_16Flash_bwd_paramsE,"aw",@nobits
	.sectionflags	@""
	.align	16
	.zero		1024


//--------------------- .nv.shared._ZN5flash25flash_bwd_dot_do_o_kernelILb0E23Flash_bwd_kernel_traitsILi32ELi128ELi128ELi8ELi4ELi4ELi4ELb1ELb0EN7cutlass10bfloat16_tE19Flash_kernel_traitsILi32ELi128ELi128ELi8ES3_EEEEvNS_16Flash_bwd_paramsE --------------------------
	.section	.nv.shared._ZN5flash25flash_bwd_dot_do_o_kernelILb0E23Flash_bwd_kernel_traitsILi32ELi128ELi128ELi8ELi4ELi4ELi4ELb1ELb0EN7cutlass10bfloat16_tE19Flash_kernel_traitsILi32ELi128ELi128ELi8ES3_EEEEvNS_16Flash_bwd_paramsE,"aw",@nobits
	.sectionflags	@""
	.align	16
	.zero		1024


//--------------------- .nv.shared._ZN5flash25flash_bwd_dot_do_o_kernelILb1E23Flash_bwd_kernel_traitsILi32ELi128ELi128ELi8ELi4ELi4ELi4ELb1ELb0EN7cutlass10bfloat16_tE19Flash_kernel_traitsILi32ELi128ELi128ELi8ES3_EEEEvNS_16Flash_bwd_paramsE --------------------------
	.section	.nv.shared._ZN5flash25flash_bwd_dot_do_o_kernelILb1E23Flash_bwd_kernel_traitsILi32ELi128ELi128ELi8ELi4ELi4ELi4ELb1ELb0EN7cutlass10bfloat16_tE19Flash_kernel_traitsILi32ELi128ELi128ELi8ES3_EEEEvNS_16Flash_bwd_paramsE,"aw",@nobits
	.sectionflags	@""
	.align	16
	.zero		1024


//--------------------- .nv.shared._ZN5flash27flash_bwd_convert_dq_kernelI23Flash_bwd_kernel_traitsILi32ELi128ELi128ELi8ELi4ELi4ELi4ELb0ELb0EN7cutlass10bfloat16_tE19Flash_kernel_traitsILi32ELi128ELi128ELi8ES3_EEEEvNS_16Flash_bwd_paramsEi --------------------------
	.section	.nv.shared._ZN5flash27flash_bwd_convert_dq_kernelI23Flash_bwd_kernel_traitsILi32ELi128ELi128ELi8ELi4ELi4ELi4ELb0ELb0EN7cutlass10bfloat16_tE19Flash_kernel_traitsILi32ELi128ELi128ELi8ES3_EEEEvNS_16Flash_bwd_paramsEi,"aw",@nobits
	.sectionflags	@""
	.align	16
	.zero		1024


//--------------------- .nv.shared._ZN5flash44flash_bwd_dq_dk_dv_loop_seqk_parallel_kernelI23Flash_bwd_kernel_traitsILi32ELi128ELi128ELi8ELi4ELi4ELi4ELb0ELb0EN7cutlass10bfloat16_tE19Flash_kernel_traitsILi32ELi128ELi128ELi8ES3_EELb1ELb0ELb0ELb0ELb0ELb1ELb0EEEvNS_16Flash_bwd_paramsE --------------------------
	.section	.nv.shared._ZN5flash44flash_bwd_dq_dk_dv_loop_seqk_parallel_kernelI23Flash_bwd_kernel_traitsILi32ELi128ELi128ELi8ELi4ELi4ELi4ELb0ELb0EN7cutlass10bfloat16_tE19Flash_kernel_traitsILi32ELi128ELi128ELi8ES3_EELb1ELb0ELb0ELb0ELb0ELb1ELb0EEEvNS_16Flash_bwd_paramsE,"aw",@nobits
	.sectionflags	@""
	.align	16
	.zero		1024


//--------------------- .nv.shared._ZN5flash44flash_bwd_dq_dk_dv_loop_seqk_parallel_kernelI23Flash_bwd_kernel_traitsILi32ELi128ELi128ELi8ELi4ELi4ELi4ELb0ELb0EN7cutlass10bfloat16_tE19Flash_kernel_traitsILi32ELi128ELi128ELi8ES3_EELb0ELb0ELb0ELb0ELb0ELb1ELb1EEEvNS_16Flash_bwd_paramsE --------------------------
	.section	.nv.shared._ZN5flash44flash_bwd_dq_dk_dv_loop_seqk_parallel_kernelI23Flash_bwd_kernel_traitsILi32ELi128ELi128ELi8ELi4ELi4ELi4ELb0ELb0EN7cutlass10bfloat16_tE19Flash_kernel_traitsILi32ELi128ELi128ELi8ES3_EELb0ELb0ELb0ELb0ELb0ELb1ELb1EEEvNS_16Flash_bwd_paramsE,"aw",@nobits
	.sectionflags	@""
	.align	16
	.zero		1024


//--------------------- .nv.shared._ZN5flash44flash_bwd_dq_dk_dv_loop_seqk_parallel_kernelI23Flash_bwd_kernel_traitsILi32ELi128ELi128ELi8ELi4ELi4ELi4ELb0ELb0EN7cutlass10bfloat16_tE19Flash_kernel_traitsILi32ELi128ELi128ELi8ES3_EELb1ELb0ELb0ELb0ELb0ELb0ELb0EEEvNS_16Flash_bwd_paramsE --------------------------
	.section	.nv.shared._ZN5flash44flash_bwd_dq_dk_dv_loop_seqk_parallel_kernelI23Flash_bwd_kernel_traitsILi32ELi128ELi128ELi8ELi4ELi4ELi4ELb0ELb0EN7cutlass10bfloat16_tE19Flash_kernel_traitsILi32ELi128ELi128ELi8ES3_EELb1ELb0ELb0ELb0ELb0ELb0ELb0EEEvNS_16Flash_bwd_paramsE,"aw",@nobits
	.sectionflags	@""
	.align	16
	.zero		1024


//--------------------- .nv.shared._ZN5flash44flash_bwd_dq_dk_dv_loop_seqk_parallel_kernelI23Flash_bwd_kernel_traitsILi32ELi128ELi128ELi8ELi4ELi4ELi4ELb0ELb0EN7cutlass10bfloat16_tE19Flash_kernel_traitsILi32ELi128ELi128ELi8ES3_EELb0ELb0ELb0ELb0ELb0ELb0ELb1EEEvNS_16Flash_bwd_paramsE --------------------------
	.section	.nv.shared._ZN5flash44flash_bwd_dq_dk_dv_loop_seqk_parallel_kernelI23Flash_bwd_kernel_traitsILi32ELi128ELi128ELi8ELi4ELi4ELi4ELb0ELb0EN7cutlass10bfloat16_tE19Flash_kernel_traitsILi32ELi128ELi128ELi8ES3_EELb0ELb0ELb0ELb0ELb0ELb0ELb1EEEvNS_16Flash_bwd_paramsE,"aw",@nobits
	.sectionflags	@""
	.align	16
	.zero		1024


//--------------------- .nv.shared._ZN5flash44flash_bwd_dq_dk_dv_loop_seqk_parallel_kernelI23Flash_bwd_kernel_traitsILi32ELi128ELi128ELi8ELi4ELi4ELi4ELb0ELb0EN7cutlass10bfloat16_tE19Flash_kernel_traitsILi32ELi128ELi128ELi8ES3_EELb1ELb0ELb1ELb0ELb0ELb0ELb0EEEvNS_16Flash_bwd_paramsE --------------------------
	.section	.nv.shared._ZN5flash44flash_bwd_dq_dk_dv_loop_seqk_parallel_kernelI23Flash_bwd_kernel_traitsILi32ELi128ELi128ELi8ELi4ELi4ELi4ELb0ELb0EN7cutlass10bfloat16_tE19Flash_kernel_traitsILi32ELi128ELi128ELi8ES3_EELb1ELb0ELb1ELb0ELb0ELb0ELb0EEEvNS_16Flash_bwd_paramsE,"aw",@nobits
	.sectionflags	@""
	.align	16
	.zero		1024


//--------------------- .nv.shared._ZN5flash44flash_bwd_dq_dk_dv_loop_seqk_parallel_kernelI23Flash_bwd_kernel_traitsILi32ELi128ELi128ELi8ELi4ELi4ELi4ELb0ELb0EN7cutlass10bfloat16_tE19Flash_kernel_traitsILi32ELi128ELi128ELi8ES3_EELb0ELb0ELb1ELb0ELb0ELb0ELb1EEEvNS_16Flash_bwd_paramsE --------------------------
	.section	.nv.shared._ZN5flash44flash_bwd_dq_dk_dv_loop_seqk_parallel_kernelI23Flash_bwd_kernel_traitsILi32ELi128ELi128ELi8ELi4ELi4ELi4ELb0ELb0EN7cutlass10bfloat16_tE19Flash_kernel_traitsILi32ELi128ELi128ELi8ES3_EELb0ELb0ELb1ELb0ELb0ELb0ELb1EEEvNS_16Flash_bwd_paramsE,"aw",@nobits
	.sectionflags	@""
	.align	16
	.zero		1024


//--------------------- .nv.shared._ZN5flash44flash_bwd_dq_dk_dv_loop_seqk_parallel_kernelI23Flash_bwd_kernel_traitsILi32ELi128ELi128ELi8ELi4ELi4ELi4ELb0ELb0EN7cutlass10bfloat16_tE19Flash_kernel_traitsILi32ELi128ELi128ELi8ES3_EELb1ELb0ELb0ELb0ELb1ELb1ELb0EEEvNS_16Flash_bwd_paramsE --------------------------
	.section	.nv.shared._ZN5flash44flash_bwd_dq_dk_dv_loop_seqk_parallel_kernelI23Flash_bwd_kernel_traitsILi32ELi128ELi128ELi8ELi4ELi4ELi4ELb0ELb0EN7cutlass10bfloat16_tE19Flash_kernel_traitsILi32ELi128ELi128ELi8ES3_EELb1ELb0ELb0ELb0ELb1ELb1ELb0EEEvNS_16Flash_bwd_paramsE,"aw",@nobits
	.sectionflags	@""
	.align	16
	.zero		1024


//--------------------- .nv.shared._ZN5flash44flash_bwd_dq_dk_dv_loop_seqk_parallel_kernelI23Flash_bwd_kernel_traitsILi32ELi128ELi128ELi8ELi4ELi4ELi4ELb0ELb0EN7cutlass10bfloat16_tE19Flash_kernel_traitsILi32ELi128ELi128ELi8ES3_EELb0ELb0ELb0ELb0ELb1ELb1ELb1EEEvNS_16Flash_bwd_paramsE --------------------------
	.section	.nv.shared._ZN5flash44flash_bwd_dq_dk_dv_loop_seqk_parallel_kernelI23Flash_bwd_kernel_traitsILi32ELi128ELi128ELi8ELi4ELi4ELi4ELb0ELb0EN7cutlass10bfloat16_tE19Flash_kernel_traitsILi32ELi128ELi128ELi8ES3_EELb0ELb0ELb0ELb0ELb1ELb1ELb1EEEvNS_16Flash_bwd_paramsE,"aw",@nobits
	.sectionflags	@""
	.align	16
	.zero		1024


//--------------------- .nv.shared._ZN5flash44flash_bwd_dq_dk_dv_loop_seqk_parallel_kernelI23Flash_bwd_kernel_traitsILi32ELi128ELi128ELi8ELi4ELi4ELi4ELb0ELb0EN7cutlass10bfloat16_tE19Flash_kernel_traitsILi32ELi128ELi128ELi8ES3_EELb1ELb0ELb0ELb1ELb0ELb0ELb0EEEvNS_16Flash_bwd_paramsE --------------------------
	.section	.nv.shared._ZN5flash44flash_bwd_dq_dk_dv_loop_seqk_parallel_kernelI23Flash_bwd_kernel_traitsILi32ELi128ELi128ELi8ELi4ELi4ELi4ELb0ELb0EN7cutlass10bfloat16_tE19Flash_kernel_traitsILi32ELi128ELi128ELi8ES3_EELb1ELb0ELb0ELb1ELb0ELb0ELb0EEEvNS_16Flash_bwd_paramsE,"aw",@nobits
	.sectionflags	@""
	.align	16
	.zero		1024


//--------------------- .nv.shared._ZN5flash44flash_bwd_dq_dk_dv_loop_seqk_parallel_kernelI23Flash_bwd_kernel_traitsILi32ELi128ELi128ELi8ELi4ELi4ELi4ELb0ELb0EN7cutlass10bfloat16_tE19Flash_kernel_traitsILi32ELi128ELi128ELi8ES3_EELb0ELb0ELb0ELb1ELb0ELb0ELb1EEEvNS_16Flash_bwd_paramsE --------------------------
	.section	.nv.shared._ZN5flash44flash_bwd_dq_dk_dv_loop_seqk_parallel_kernelI23Flash_bwd_kernel_traitsILi32ELi128ELi128ELi8ELi4ELi4ELi4ELb0ELb0EN7cutlass10bfloat16_tE19Flash_kernel_traitsILi32ELi128ELi128ELi8ES3_EELb0ELb0ELb0ELb1ELb0ELb0ELb1EEEvNS_16Flash_bwd_paramsE,"aw",@nobits
	.sectionflags	@""
	.align	16
	.zero		1024


//--------------------- .nv.shared._ZN5flash44flash_bwd_dq_dk_dv_loop_seqk_parallel_kernelI23Flash_bwd_kernel_traitsILi32ELi128ELi128ELi8ELi4ELi4ELi4ELb0ELb0EN7cutlass10bfloat16_tE19Flash_kernel_traitsILi32ELi128ELi128ELi8ES3_EELb1ELb0ELb1ELb0ELb0ELb1ELb0EEEvNS_16Flash_bwd_paramsE --------------------------
	.section	.nv.shared._ZN5flash44flash_bwd_dq_dk_dv_loop_seqk_parallel_kernelI23Flash_bwd_kernel_traitsILi32ELi128ELi128ELi8ELi4ELi4ELi4ELb0ELb0EN7cutlass10bfloat16_tE19Flash_kernel_traitsILi32ELi128ELi128ELi8ES3_EELb1ELb0ELb1ELb0ELb0ELb1ELb0EEEvNS_16Flash_bwd_paramsE,"aw",@nobits
	.sectionflags	@""
	.align	16
	.zero		1024


//--------------------- .nv.shared._ZN5flash44flash_bwd_dq_dk_dv_loop_seqk_parallel_kernelI23Flash_bwd_kernel_traitsILi32ELi128ELi128ELi8ELi4ELi4ELi4ELb0ELb0EN7cutlass10bfloat16_tE19Flash_kernel_traitsILi32ELi128ELi128ELi8ES3_EELb0ELb0ELb1ELb0ELb0ELb1ELb1EEEvNS_16Flash_bwd_paramsE --------------------------
	.section	.nv.shared._ZN5flash44flash_bwd_dq_dk_dv_loop_seqk_parallel_kernelI23Flash_bwd_kernel_traitsILi32ELi128ELi128ELi8ELi4ELi4ELi4ELb0ELb0EN7cutlass10bfloat16_tE19Flash_kernel_traitsILi32ELi128ELi128ELi8ES3_EELb0ELb0ELb1ELb0ELb0ELb1ELb1EEEvNS_16Flash_bwd_paramsE,"aw",@nobits
	.sectionflags	@""
	.align	16
	.zero		1024


//--------------------- .nv.shared._ZN5flash44flash_bwd_dq_dk_dv_loop_seqk_parallel_kernelI23Flash_bwd_kernel_traitsILi32ELi128ELi128ELi8ELi4ELi4ELi4ELb0ELb0EN7cutlass10bfloat16_tE19Flash_kernel_traitsILi32ELi128ELi128ELi8ES3_EELb1ELb0ELb1ELb1ELb0ELb0ELb0EEEvNS_16Flash_bwd_paramsE --------------------------
	.section	.nv.shared._ZN5flash44flash_bwd_dq_dk_dv_loop_seqk_parallel_kernelI23Flash_bwd_kernel_traitsILi32ELi128ELi128ELi8ELi4ELi4ELi4ELb0ELb0EN7cutlass10bfloat16_tE19Flash_kernel_traitsILi32ELi128ELi128ELi8ES3_EELb1ELb0ELb1ELb1ELb0ELb0ELb0EEEvNS_16Flash_bwd_paramsE,"aw",@nobits
	.sectionflags	@""
	.align	16
	.zero		1024


//--------------------- .nv.shared._ZN5flash44flash_bwd_dq_dk_dv_loop_seqk_parallel_kernelI23Flash_bwd_kernel_traitsILi32ELi128ELi128ELi8ELi4ELi4ELi4ELb0ELb0EN7cutlass10bfloat16_tE19Flash_kernel_traitsILi32ELi128ELi128ELi8ES3_EELb0ELb0ELb1ELb1ELb0ELb0ELb1EEEvNS_16Flash_bwd_paramsE --------------------------
	.section	.nv.shared._ZN5flash44flash_bwd_dq_dk_dv_loop_seqk_parallel_kernelI23Flash_bwd_kernel_traitsILi32ELi128ELi128ELi8ELi4ELi4ELi4ELb0ELb0EN7cutlass10bfloat16_tE19Flash_kernel_traitsILi32ELi128ELi128ELi8ES3_EELb0ELb0ELb1ELb1ELb0ELb0ELb1EEEvNS_16Flash_bwd_paramsE,"aw",@nobits
	.sectionflags	@""
	.align	16
	.zero		1024


//--------------------- .nv.shared._ZN5flash25flash_bwd_dot_do_o_kernelILb0E23Flash_bwd_kernel_traitsILi32ELi128ELi128ELi8ELi4ELi4ELi4ELb0ELb0EN7cutlass10bfloat16_tE19Flash_kernel_traitsILi32ELi128ELi128ELi8ES3_EEEEvNS_16Flash_bwd_paramsE --------------------------
	.section	.nv.shared._ZN5flash25flash_bwd_dot_do_o_kernelILb0E23Flash_bwd_kernel_traitsILi32ELi128ELi128ELi8ELi4ELi4ELi4ELb0ELb0EN7cutlass10bfloat16_tE19Flash_kernel_traitsILi32ELi128ELi128ELi8ES3_EEEEvNS_16Flash_bwd_paramsE,"aw",@nobits
	.sectionflags	@""
	.align	16
	.zero		1024


//--------------------- .nv.shared._ZN5flash25flash_bwd_dot_do_o_kernelILb1E23Flash_bwd_kernel_traitsILi32ELi128ELi128ELi8ELi4ELi4ELi4ELb0ELb0EN7cutlass10bfloat16_tE19Flash_kernel_traitsILi32ELi128ELi128ELi8ES3_EEEEvNS_16Flash_bwd_paramsE --------------------------
	.section	.nv.shared._ZN5flash25flash_bwd_dot_do_o_kernelILb1E23Flash_bwd_kernel_traitsILi32ELi128ELi128ELi8ELi4ELi4ELi4ELb0ELb0EN7cutlass10bfloat16_tE19Flash_kernel_traitsILi32ELi128ELi128ELi8ES3_EEEEvNS_16Flash_bwd_paramsE,"aw",@nobits
	.sectionflags	@""
	.align	16
	.zero		1024


//--------------------- .nv.constant0._ZN5flash44flash_bwd_dq_dk_dv_loop_seqk_parallel_kernelI23Flash_bwd_kernel_traitsILi32ELi128ELi128ELi8ELi4ELi4ELi4ELb1ELb0EN7cutlass10bfloat16_tE19Flash_kernel_traitsILi32ELi128ELi128ELi8ES3_EELb0ELb0ELb0ELb0ELb0ELb1ELb0EEEvNS_16Flash_bwd_paramsE --------------------------
	.section	.nv.constant0._ZN5flash44flash_bwd_dq_dk_dv_loop_seqk_parallel_kernelI23Flash_bwd_kernel_traitsILi32ELi128ELi128ELi8ELi4ELi4ELi4ELb1ELb0EN7cutlass10bfloat16_tE19Flash_kernel_traitsILi32ELi128ELi128ELi8ES3_EELb0ELb0ELb0ELb0ELb0ELb1ELb0EEEvNS_16Flash_bwd_paramsE,"a",@progbits
	.sectionflags	@""
	.align	4
.nv.constant0._ZN5flash44flash_bwd_dq_dk_dv_loop_seqk_parallel_kernelI23Flash_bwd_kernel_traitsILi32ELi128ELi128ELi8ELi4ELi4ELi4ELb1ELb0EN7cutlass10bfloat16_tE19Flash_kernel_traitsILi32ELi128ELi128ELi8ES3_EELb0ELb0ELb0ELb0ELb0ELb1ELb0EEEvNS_16Flash_bwd_paramsE:
	.zero		1536


//--------------------- .nv.constant0._ZN5flash44flash_bwd_dq_dk_dv_loop_seqk_parallel_kernelI23Flash_bwd_kernel_traitsILi32ELi128ELi128ELi8ELi4ELi4ELi4ELb1ELb0EN7cutlass10bfloat16_tE19Flash_kernel_traitsILi32ELi128ELi128ELi8ES3_EELb0ELb0ELb0ELb0ELb0ELb0ELb0EEEvNS_16Flash_bwd_paramsE --------------------------
	.section	.nv.constant0._ZN5flash44flash_bwd_dq_dk_dv_loop_seqk_parallel_kernelI23Flash_bwd_kernel_traitsILi32ELi128ELi128ELi8ELi4ELi4ELi4ELb1ELb0EN7cutlass10bfloat16_tE19Flash_kernel_traitsILi32ELi128ELi128ELi8ES3_EELb0ELb0ELb0ELb0ELb0ELb0ELb0EEEvNS_16Flash_bwd_paramsE,"a",@progbits
	.sectionflags	@""
	.align	4
.nv.constant0._ZN5flash44flash_bwd_dq_dk_dv_loop_seqk_parallel_kernelI23Flash_bwd_kernel_traitsILi32ELi128ELi128ELi8ELi4ELi4ELi4ELb1ELb0EN7cutlass10bfloat16_tE19Flash_kernel_traitsILi32ELi128ELi128ELi8ES3_EELb0ELb0ELb0ELb0ELb0ELb0ELb0EEEvNS_16Flash_bwd_paramsE:
	.zero		1536


//--------------------- .nv.constant0._ZN5flash44flash_bwd_dq_dk_dv_loop_seqk_parallel_kernelI23Flash_bwd_kernel_traitsILi32ELi128ELi128ELi8ELi4ELi4ELi4ELb1ELb0EN7cutlass10bfloat16_tE19Flash_kernel_traitsILi32ELi128ELi128ELi8ES3_EELb0ELb0ELb1ELb0ELb0ELb0ELb0EEEvNS_16Flash_bwd_paramsE --------------------------
	.section	.nv.constant0._ZN5flash44flash_bwd_dq_dk_dv_loop_seqk_parallel_kernelI23Flash_bwd_kernel_traitsILi32ELi128ELi128ELi8ELi4ELi4ELi4ELb1ELb0EN7cutlass10bfloat16_tE19Flash_kernel_traitsILi32ELi128ELi128ELi8ES3_EELb0ELb0ELb1ELb0ELb0ELb0ELb0EEEvNS_16Flash_bwd_paramsE,"a",@progbits
	.sectionflags	@""
	.align	4
.nv.constant0._ZN5flash44flash_bwd_dq_dk_dv_loop_seqk_parallel_kernelI23Flash_bwd_kernel_traitsILi32ELi128ELi128ELi8ELi4ELi4ELi4ELb1ELb0EN7cutlass10bfloat16_tE19Flash_kernel_traitsILi32ELi128ELi128ELi8ES3_EELb0ELb0ELb1ELb0ELb0ELb0ELb0EEEvNS_16Flash_bwd_paramsE:
	.zero		1536


//--------------------- .nv.constant0._ZN5flash44flash_bwd_dq_dk_dv_loop_seqk_parallel_kernelI23Flash_bwd_kernel_traitsILi32ELi128ELi128ELi8ELi4ELi4ELi4ELb1ELb0EN7cutlass10bfloat16_tE19Flash_kernel_traitsILi32ELi128ELi128ELi8ES3_EELb0ELb0ELb0ELb0ELb1ELb1ELb0EEEvNS_16Flash_bwd_paramsE --------------------------
	.section	.nv.constant0._ZN5flash44flash_bwd_dq_dk_dv_loop_seqk_parallel_kernelI23Flash_bwd_kernel_traitsILi32ELi128ELi128ELi8ELi4ELi4ELi4ELb1ELb0EN7cutlass10bfloat16_tE19Flash_kernel_traitsILi32ELi128ELi128ELi8ES3_EELb0ELb0ELb0ELb0ELb1ELb1ELb0EEEvNS_16Flash_bwd_paramsE,"a",@progbits
	.sectionflags	@""
	.align	4
.nv.constant0._ZN5flash44flash_bwd_dq_dk_dv_loop_seqk_parallel_kernelI23Flash_bwd_kernel_traitsILi32ELi128ELi128ELi8ELi4ELi4ELi4ELb1ELb0EN7cutlass10bfloat16_tE19Flash_kernel_traitsILi32ELi128ELi128ELi8ES3_EELb0ELb0ELb0ELb0ELb1ELb1ELb0EEEvNS_16Flash_bwd_paramsE:
	.zero		1536


//--------------------- .nv.constant0._ZN5flash44flash_bwd_dq_dk_dv_loop_seqk_parallel_kernelI23Flash_bwd_kernel_traitsILi32ELi128ELi128ELi8ELi4ELi4ELi4ELb1ELb0EN7cutlass10bfloat16_tE19Flash_kernel_traitsILi32ELi128ELi128ELi8ES3_EELb0ELb0ELb0ELb1ELb0ELb0ELb0EEEvNS_16Flash_bwd_paramsE --------------------------
	.section	.nv.constant0._ZN5flash44flash_bwd_dq_dk_dv_loop_seqk_parallel_kernelI23Flash_bwd_kernel_traitsILi32ELi128ELi128ELi8ELi4ELi4ELi4ELb1ELb0EN7cutlass10bfloat16_tE19Flash_kernel_traitsILi32ELi128ELi128ELi8ES3_EELb0ELb0ELb0ELb1ELb0ELb0ELb0EEEvNS_16Flash_bwd_paramsE,"a",@progbits
	.sectionflags	@""
	.align	4
.nv.constant0._ZN5flash44flash_bwd_dq_dk_dv_loop_seqk_parallel_kernelI23Flash_bwd_kernel_traitsILi32ELi128ELi128ELi8ELi4ELi4ELi4ELb1ELb0EN7cutlass10bfloat16_tE19Flash_kernel_traitsILi32ELi128ELi128ELi8ES3_EELb0ELb0ELb0ELb1ELb0ELb0ELb0EEEvNS_16Flash_bwd_paramsE:
	.zero		1536


//--------------------- .nv.constant0._ZN5flash44flash_bwd_dq_dk_dv_loop_seqk_parallel_kernelI23Flash_bwd_kernel_traitsILi32ELi128ELi128ELi8ELi4ELi4ELi4ELb1ELb0EN7cutlass10bfloat16_tE19Flash_kernel_traitsILi32ELi128ELi128ELi8ES3_EELb0ELb0ELb1ELb0ELb0ELb1ELb0EEEvNS_16Flash_bwd_paramsE --------------------------
	.section	.nv.constant0._ZN5flash44flash_bwd_dq_dk_dv_loop_seqk_parallel_kernelI23Flash_bwd_kernel_traitsILi32ELi128ELi128ELi8ELi4ELi4ELi4ELb1ELb0EN7cutlass10bfloat16_tE19Flash_kernel_traitsILi32ELi128ELi128ELi8ES3_EELb0ELb0ELb1ELb0ELb0ELb1ELb0EEEvNS_16Flash_bwd_paramsE,"a",@progbits
	.sectionflags	@""
	.align	4
.nv.constant0._ZN5flash44flash_bwd_dq_dk_dv_loop_seqk_parallel_kernelI23Flash_bwd_kernel_traitsILi32ELi128ELi128ELi8ELi4ELi4ELi4ELb1ELb0EN7cutlass10bfloat16_tE19Flash_kernel_traitsILi32ELi128ELi128ELi8ES3_EELb0ELb0ELb1ELb0ELb0ELb1ELb0EEEvNS_16Flash_bwd_paramsE:
	.zero		1536


//--------------------- .nv.constant0._ZN5flash44flash_bwd_dq_dk_dv_loop_seqk_parallel_kernelI23Flash_bwd_kernel_traitsILi32ELi128ELi128ELi8ELi4ELi4ELi4ELb1ELb0EN7cutlass10bfloat16_tE19Flash_kernel_traitsILi32ELi128ELi128ELi8ES3_EELb0ELb0ELb1ELb1ELb0ELb0ELb0EEEvNS_16Flash_bwd_paramsE --------------------------
	.section	.nv.constant0._ZN5flash44flash_bwd_dq_dk_dv_loop_seqk_parallel_kernelI23Flash_bwd_kernel_traitsILi32ELi128ELi128ELi8ELi4ELi4ELi4ELb1ELb0EN7cutlass10bfloat16_tE19Flash_kernel_traitsILi32ELi128ELi128ELi8ES3_EELb0ELb0ELb1ELb1ELb0ELb0ELb0EEEvNS_16Flash_bwd_paramsE,"a",@progbits
	.sectionflags	@""
	.align	4
.nv.constant0._ZN5flash44flash_bwd_dq_dk_dv_loop_seqk_parallel_kernelI23Flash_bwd_kernel_traitsILi32ELi128ELi128ELi8ELi4ELi4ELi4ELb1ELb0EN7cutlass10bfloat16_tE19Flash_kernel_traitsILi32ELi128ELi128ELi8ES3_EELb0ELb0ELb1ELb1ELb0ELb0ELb0EEEvNS_16Flash_bwd_paramsE:
	.zero		1536


//--------------------- .nv.constant0._ZN5flash27flash_bwd_convert_dq_kernelI23Flash_bwd_kernel_traitsILi32ELi128ELi128ELi8ELi4ELi4ELi4ELb1ELb0EN7cutlass10bfloat16_tE19Flash_kernel_traitsILi32ELi128ELi128ELi8ES3_EEEEvNS_16Flash_bwd_paramsEi --------------------------
	.section	.nv.constant0._ZN5flash27flash_bwd_convert_dq_kernelI23Flash_bwd_kernel_traitsILi32ELi128ELi128ELi8ELi4ELi4ELi4ELb1ELb0EN7cutlass10bfloat16_tE19Flash_kernel_traitsILi32ELi128ELi128ELi8ES3_EEEEvNS_16Flash_bwd_paramsEi,"a",@progbits
	.sectionflags	@""
	.align	4
.nv.constant0._ZN5flash27flash_bwd_convert_dq_kernelI23Flash_bwd_kernel_traitsILi32ELi128ELi128ELi8ELi4ELi4ELi4ELb1ELb0EN7cutlass10bfloat16_tE19Flash_kernel_traitsILi32ELi128ELi128ELi8ES3_EEEEvNS_16Flash_bwd_paramsEi:
	.zero		1540


//--------------------- .nv.constant0._ZN5flash44flash_bwd_dq_dk_dv_loop_seqk_parallel_kernelI23Flash_bwd_kernel_traitsILi32ELi128ELi128ELi8ELi4ELi4ELi4ELb1ELb0EN7cutlass10bfloat16_tE19Flash_kernel_traitsILi32ELi128ELi128ELi8ES3_EELb1ELb0ELb0ELb0ELb0ELb1ELb0EEEvNS_16Flash_bwd_paramsE --------------------------
	.section	.nv.constant0._ZN5flash44flash_bwd_dq_dk_dv_loop_seqk_parallel_kernelI23Flash_bwd_kernel_traitsILi32ELi128ELi128ELi8ELi4ELi4ELi4ELb1ELb0EN7cutlass10bfloat16_tE19Flash_kernel_traitsILi32ELi128ELi128ELi8ES3_EELb1ELb0ELb0ELb0ELb0ELb1ELb0EEEvNS_16Flash_bwd_paramsE,"a",@progbits
	.sectionflags	@""
	.align	4
.nv.constant0._ZN5flash44flash_bwd_dq_dk_dv_loop_seqk_parallel_kernelI23Flash_bwd_kernel_traitsILi32ELi128ELi128ELi8ELi4ELi4ELi4ELb1ELb0EN7cutlass10bfloat16_tE19Flash_kernel_traitsILi32ELi128ELi128ELi8ES3_EELb1ELb0ELb0ELb0ELb0ELb1ELb0EEEvNS_16Flash_bwd_paramsE:
	.zero		1536


//--------------------- .nv.constant0._ZN5flash44flash_bwd_dq_dk_dv_loop_seqk_parallel_kernelI23Flash_bwd_kernel_traitsILi32ELi128ELi128ELi8ELi4ELi4ELi4ELb1ELb0EN7cutlass10bfloat16_tE19Flash_kernel_traitsILi32ELi128ELi128ELi8ES3_EELb0ELb0ELb0ELb0ELb0ELb1ELb1EEEvNS_16Flash_bwd_paramsE --------------------------
	.section	.nv.constant0._ZN5flash44flash_bwd_dq_dk_dv_loop_seqk_parallel_kernelI23Flash_bwd_kernel_traitsILi32ELi128ELi128ELi8ELi4ELi4ELi4ELb1ELb0EN7cutlass10bfloat16_tE19Flash_kernel_traitsILi32ELi128ELi128ELi8ES3_EELb0ELb0ELb0ELb0ELb0ELb1ELb1EEEvNS_16Flash_bwd_paramsE,"a",@progbits
	.sectionflags	@""
	.align	4
.nv.constant0._ZN5flash44flash_bwd_dq_dk_dv_loop_seqk_parallel_kernelI23Flash_bwd_kernel_traitsILi32ELi128ELi128ELi8ELi4ELi4ELi4ELb1ELb0EN7cutlass10bfloat16_tE19Flash_kernel_traitsILi32ELi128ELi128ELi8ES3_EELb0ELb0ELb0ELb0ELb0ELb1ELb1EEEvNS_16Flash_bwd_paramsE:
	.zero		1536


//--------------------- .nv.constant0._ZN5flash44flash_bwd_dq_dk_dv_loop_seqk_parallel_kernelI23Flash_bwd_kernel_traitsILi32ELi128ELi128ELi8ELi4ELi4ELi4ELb1ELb0EN7cutlass10bfloat16_tE19Flash_kernel_traitsILi32ELi128ELi128ELi8ES3_EELb1ELb0ELb0ELb0ELb0ELb0ELb0EEEvNS_16Flash_bwd_paramsE --------------------------
	.section	.nv.constant0._ZN5flash44flash_bwd_dq_dk_dv_loop_seqk_parallel_kernelI23Flash_bwd_kernel_traitsILi32ELi128ELi128ELi8ELi4ELi4ELi4ELb1ELb0EN7cutlass10bfloat16_tE19Flash_kernel_traitsILi32ELi128ELi128ELi8ES3_EELb1ELb0ELb0ELb0ELb0ELb0ELb0EEEvNS_16Flash_bwd_paramsE,"a",@progbits
	.sectionflags	@""
	.align	4
.nv.constant0._ZN5flash44flash_bwd_dq_dk_dv_loop_seqk_parallel_kernelI23Flash_bwd_kernel_traitsILi32ELi128ELi128ELi8ELi4ELi4ELi4ELb1ELb0EN7cutlass10bfloat16_tE19Flash_kernel_traitsILi32ELi128ELi128ELi8ES3_EELb1ELb0ELb0ELb0ELb0ELb0ELb0EEEvNS_16Flash_bwd_paramsE:
	.zero		1536


//--------------------- .nv.constant0._ZN5flash44flash_bwd_dq_dk_dv_loop_seqk_parallel_kernelI23Flash_bwd_kernel_traitsILi32ELi128ELi128ELi8ELi4ELi4ELi4ELb1ELb0EN7cutlass10bfloat16_tE19Flash_kernel_traitsILi32ELi128ELi128ELi8ES3_EELb0ELb0ELb0ELb0ELb0ELb0ELb1EEEvNS_16Flash_bwd_paramsE --------------------------
	.section	.nv.constant0._ZN5flash44flash_bwd_dq_dk_dv_loop_seqk_parallel_kernelI23Flash_bwd_kernel_traitsILi32ELi128ELi128ELi8ELi4ELi4ELi4ELb1ELb0EN7cutlass10bfloat16_tE19Flash_kernel_traitsILi32ELi128ELi128ELi8ES3_EELb0ELb0ELb0ELb0ELb0ELb0ELb1EEEvNS_16Flash_bwd_paramsE,"a",@progbits
	.sectionflags	@""
	.align	4
.nv.constant0._ZN5flash44flash_bwd_dq_dk_dv_loop_seqk_parallel_kernelI23Flash_bwd_kernel_traitsILi32ELi128ELi128ELi8ELi4ELi4ELi4ELb1ELb0EN7cutlass10bfloat16_tE19Flash_kernel_traitsILi32ELi128ELi128ELi8ES3_EELb0ELb0ELb0ELb0ELb0ELb0ELb1EEEvNS_16Flash_bwd_paramsE:
	.zero		1536


//--------------------- .nv.constant0._ZN5flash44flash_bwd_dq_dk_dv_loop_seqk_parallel_kernelI23Flash_bwd_kernel_traitsILi32ELi128ELi128ELi8ELi4ELi4ELi4ELb1ELb0EN7cutlass10bfloat16_tE19Flash_kernel_traitsILi32ELi128ELi128ELi8ES3_EELb1ELb0ELb1ELb0ELb0ELb0ELb0EEEvNS_16Flash_bwd_paramsE --------------------------
	.section	.nv.constant0._ZN5flash44flash_bwd_dq_dk_dv_loop_seqk_parallel_kernelI23Flash_bwd_kernel_traitsILi32ELi128ELi128ELi8ELi4ELi4ELi4ELb1ELb0EN7cutlass10bfloat16_tE19Flash_kernel_traitsILi32ELi128ELi128ELi8ES3_EELb1ELb0ELb1ELb0ELb0ELb0ELb0EEEvNS_16Flash_bwd_paramsE,"a",@progbits
	.sectionflags	@""
	.align	4
.nv.constant0._ZN5flash44flash_bwd_dq_dk_dv_loop_seqk_parallel_kernelI23Flash_bwd_kernel_traitsILi32ELi128ELi128ELi8ELi4ELi4ELi4ELb1ELb0EN7cutlass10bfloat16_tE19Flash_kernel_traitsILi32ELi128ELi128ELi8ES3_EELb1ELb0ELb1ELb0ELb0ELb0ELb0EEEvNS_16Flash_bwd_paramsE:
	.zero		1536


//--------------------- .nv.constant0._ZN5flash44flash_bwd_dq_dk_dv_loop_seqk_parallel_kernelI23Flash_bwd_kernel_traitsILi32ELi128ELi128ELi8ELi4ELi4ELi4ELb1ELb0EN7cutlass10bfloat16_tE19Flash_kernel_traitsILi32ELi128ELi128ELi8ES3_EELb0ELb0ELb1ELb0ELb0ELb0ELb1EEEvNS_16Flash_bwd_paramsE --------------------------
	.section	.nv.constant0._ZN5flash44flash_bwd_dq_dk_dv_loop_seqk_parallel_kernelI23Flash_bwd_kernel_traitsILi32ELi128ELi128ELi8ELi4ELi4ELi4ELb1ELb0EN7cutlass10bfloat16_tE19Flash_kernel_traitsILi32ELi128ELi128ELi8ES3_EELb0ELb0ELb1ELb0ELb0ELb0ELb1EEEvNS_16Flash_bwd_paramsE,"a",@progbits
	.sectionflags	@""
	.align	4
.nv.constant0._ZN5flash44flash_bwd_dq_dk_dv_loop_seqk_parallel_kernelI23Flash_bwd_kernel_traitsILi32ELi128ELi128ELi8ELi4ELi4ELi4ELb1ELb0EN7cutlass10bfloat16_tE19Flash_kernel_traitsILi32ELi128ELi128ELi8ES3_EELb0ELb0ELb1ELb0ELb0ELb0ELb1EEEvNS_16Flash_bwd_paramsE:
	.zero		1536


//--------------------- .nv.constant0._ZN5flash44flash_bwd_dq_dk_dv_loop_seqk_parallel_kernelI23Flash_bwd_kernel_traitsILi32ELi128ELi128ELi8ELi4ELi4ELi4ELb1ELb0EN7cutlass10bfloat16_tE19Flash_kernel_traitsILi32ELi128ELi128ELi8ES3_EELb1ELb0ELb0ELb0ELb1ELb1ELb0EEEvNS_16Flash_bwd_paramsE --------------------------
	.section	.nv.constant0._ZN5flash44flash_bwd_dq_dk_dv_loop_seqk_parallel_kernelI23Flash_bwd_kernel_traitsILi32ELi128ELi128ELi8ELi4ELi4ELi4ELb1ELb0EN7cutlass10bfloat16_tE19Flash_kernel_traitsILi32ELi128ELi128ELi8ES3_EELb1ELb0ELb0ELb0ELb1ELb1ELb0EEEvNS_16Flash_bwd_paramsE,"a",@progbits
	.sectionflags	@""
	.align	4
.nv.constant0._ZN5flash44flash_bwd_dq_dk_dv_loop_seqk_parallel_kernelI23Flash_bwd_kernel_traitsILi32ELi128ELi128ELi8ELi4ELi4ELi4ELb1ELb0EN7cutlass10bfloat16_tE19Flash_kernel_traitsILi32ELi128ELi128ELi8ES3_EELb1ELb0ELb0ELb0ELb1ELb1ELb0EEEvNS_16Flash_bwd_paramsE:
	.zero		1536


//--------------------- .nv.constant0._ZN5flash44flash_bwd_dq_dk_dv_loop_seqk_parallel_kernelI23Flash_bwd_kernel_traitsILi32ELi128ELi128ELi8ELi4ELi4ELi4ELb1ELb0EN7cutlass10bfloat16_tE19Flash_kernel_traitsILi32ELi128ELi128ELi8ES3_EELb0ELb0ELb0ELb0ELb1ELb1ELb1EEEvNS_16Flash_bwd_paramsE --------------------------
	.section	.nv.constant0._ZN5flash44flash_bwd_dq_dk_dv_loop_seqk_parallel_kernelI23Flash_bwd_kernel_traitsILi32ELi128ELi128ELi8ELi4ELi4ELi4ELb1ELb0EN7cutlass10bfloat16_tE19Flash_kernel_traitsILi32ELi128ELi128ELi8ES3_EELb0ELb0ELb0ELb0ELb1ELb1ELb1EEEvNS_16Flash_bwd_paramsE,"a",@progbits
	.sectionflags	@""
	.align	4
.nv.constant0._ZN5flash44flash_bwd_dq_dk_dv_loop_seqk_parallel_kernelI23Flash_bwd_kernel_traitsILi32ELi128ELi128ELi8ELi4ELi4ELi4ELb1ELb0EN7cutlass10bfloat16_tE19Flash_kernel_traitsILi32ELi128ELi128ELi8ES3_EELb0ELb0ELb0ELb0ELb1ELb1ELb1EEEvNS_16Flash_bwd_paramsE:
	.zero		1536


//--------------------- .nv.constant0._ZN5flash44flash_bwd_dq_dk_dv_loop_seqk_parallel_kernelI23Flash_bwd_kernel_traitsILi32ELi128ELi128ELi8ELi4ELi4ELi4ELb1ELb0EN7cutlass10bfloat16_tE19Flash_kernel_traitsILi32ELi128ELi128ELi8ES3_EELb1ELb0ELb0ELb1ELb0ELb0ELb0EEEvNS_16Flash_bwd_paramsE --------------------------
	.section	.nv.constant0._ZN5flash44flash_bwd_dq_dk_dv_loop_seqk_parallel_kernelI23Flash_bwd_kernel_traitsILi32ELi128ELi128ELi8ELi4ELi4ELi4ELb1ELb0EN7cutlass10bfloat16_tE19Flash_kernel_traitsILi32ELi128ELi128ELi8ES3_EELb1ELb0ELb0ELb1ELb0ELb0ELb0EEEvNS_16Flash_bwd_paramsE,"a",@progbits
	.sectionflags	@""
	.align	4
.nv.constant0._ZN5flash44flash_bwd_dq_dk_dv_loop_seqk_parallel_kernelI23Flash_bwd_kernel_traitsILi32ELi128ELi128ELi8ELi4ELi4ELi4ELb1ELb0EN7cutlass10bfloat16_tE19Flash_kernel_traitsILi32ELi128ELi128ELi8ES3_EELb1ELb0ELb0ELb1ELb0ELb0ELb0EEEvNS_16Flash_bwd_paramsE:
	.zero		1536


//--------------------- .nv.constant0._ZN5flash44flash_bwd_dq_dk_dv_loop_seqk_parallel_kernelI23Flash_bwd_kernel_traitsILi32ELi128ELi128ELi8ELi4ELi4ELi4ELb1ELb0EN7cutlass10bfloat16_tE19Flash_kernel_traitsILi32ELi128ELi128ELi8ES3_EELb0ELb0ELb0ELb1ELb0ELb0ELb1EEEvNS_16Flash_bwd_paramsE --------------------------
	.section	.nv.constant0._ZN5flash44flash_bwd_dq_dk_dv_loop_seqk_parallel_kernelI23Flash_bwd_kernel_traitsILi32ELi128ELi128ELi8ELi4ELi4ELi4ELb1ELb0EN7cutlass10bfloat16_tE19Flash_kernel_traitsILi32ELi128ELi128ELi8ES3_EELb0ELb0ELb0ELb1ELb0ELb0ELb1EEEvNS_16Flash_bwd_paramsE,"a",@progbits
	.sectionflags	@""
	.align	4
.nv.constant0._ZN5flash44flash_bwd_dq_dk_dv_loop_seqk_parallel_kernelI23Flash_bwd_kernel_traitsILi32ELi128ELi128ELi8ELi4ELi4ELi4ELb1ELb0EN7cutlass10bfloat16_tE19Flash_kernel_traitsILi32ELi128ELi128ELi8ES3_EELb0ELb0ELb0ELb1ELb0ELb0ELb1EEEvNS_16Flash_bwd_paramsE:
	.zero		1536


//--------------------- .nv.constant0._ZN5flash44flash_bwd_dq_dk_dv_loop_seqk_parallel_kernelI23Flash_bwd_kernel_traitsILi32ELi128ELi128ELi8ELi4ELi4ELi4ELb1ELb0EN7cutlass10bfloat16_tE19Flash_kernel_traitsILi32ELi128ELi128ELi8ES3_EELb1ELb0ELb1ELb0ELb0ELb1ELb0EEEvNS_16Flash_bwd_paramsE --------------------------
	.section	.nv.constant0._ZN5flash44flash_bwd_dq_dk_dv_loop_seqk_parallel_kernelI23Flash_bwd_kernel_traitsILi32ELi128ELi128ELi8ELi4ELi4ELi4ELb1ELb0EN7cutlass10bfloat16_tE19Flash_kernel_traitsILi32ELi128ELi128ELi8ES3_EELb1ELb0ELb1ELb0ELb0ELb1ELb0EEEvNS_16Flash_bwd_paramsE,"a",@progbits
	.sectionflags	@""
	.align	4
.nv.constant0._ZN5flash44flash_bwd_dq_dk_dv_loop_seqk_parallel_kernelI23Flash_bwd_kernel_traitsILi32ELi128ELi128ELi8ELi4ELi4ELi4ELb1ELb0EN7cutlass10bfloat16_tE19Flash_kernel_traitsILi32ELi128ELi128ELi8ES3_EELb1ELb0ELb1ELb0ELb0ELb1ELb0EEEvNS_16Flash_bwd_paramsE:
	.zero		1536


//--------------------- .nv.constant0._ZN5flash44flash_bwd_dq_dk_dv_loop_seqk_parallel_kernelI23Flash_bwd_kernel_traitsILi32ELi128ELi128ELi8ELi4ELi4ELi4ELb1ELb0EN7cutlass10bfloat16_tE19Flash_kernel_traitsILi32ELi128ELi128ELi8ES3_EELb0ELb0ELb1ELb0ELb0ELb1ELb1EEEvNS_16Flash_bwd_paramsE --------------------------
	.section	.nv.constant0._ZN5flash44flash_bwd_dq_dk_dv_loop_seqk_parallel_kernelI23Flash_bwd_kernel_traitsILi32ELi128ELi128ELi8ELi4ELi4ELi4ELb1ELb0EN7cutlass10bfloat16_tE19Flash_kernel_traitsILi32ELi128ELi128ELi8ES3_EELb0ELb0ELb1ELb0ELb0ELb1ELb1EEEvNS_16Flash_bwd_paramsE,"a",@progbits
	.sectionflags	@""
	.align	4
.nv.constant0._ZN5flash44flash_bwd_dq_dk_dv_loop_seqk_parallel_kernelI23Flash_bwd_kernel_traitsILi32ELi128ELi128ELi8ELi4ELi4ELi4ELb1ELb0EN7cutlass10bfloat16_tE19Flash_kernel_traitsILi32ELi128ELi128ELi8ES3_EELb0ELb0ELb1ELb0ELb0ELb1ELb1EEEvNS_16Flash_bwd_paramsE:
	.zero		1536


//--------------------- .nv.constant0._ZN5flash44flash_bwd_dq_dk_dv_loop_seqk_parallel_kernelI23Flash_bwd_kernel_traitsILi32ELi128ELi128ELi8ELi4ELi4ELi4ELb1ELb0EN7cutlass10bfloat16_tE19Flash_kernel_traitsILi32ELi128ELi128ELi8ES3_EELb1ELb0ELb1ELb1ELb0ELb0ELb0EEEvNS_16Flash_bwd_paramsE --------------------------
	.section	.nv.constant0._ZN5flash44flash_bwd_dq_dk_dv_loop_seqk_parallel_kernelI23Flash_bwd_kernel_traitsILi32ELi128ELi128ELi8ELi4ELi4ELi4ELb1ELb0EN7cutlass10bfloat16_tE19Flash_kernel_traitsILi32ELi128ELi128ELi8ES3_EELb1ELb0ELb1ELb1ELb0ELb0ELb0EEEvNS_16Flash_bwd_paramsE,"a",@progbits
	.sectionflags	@""
	.align	4
.nv.constant0._ZN5flash44flash_bwd_dq_dk_dv_loop_seqk_parallel_kernelI23Flash_bwd_kernel_traitsILi32ELi128ELi128ELi8ELi4ELi4ELi4ELb1ELb0EN7cutlass10bfloat16_tE19Flash_kernel_traitsILi32ELi128ELi128ELi8ES3_EELb1ELb0ELb1ELb1ELb0ELb0ELb0EEEvNS_16Flash_bwd_paramsE:
	.zero		1536


//--------------------- .nv.constant0._ZN5flash44flash_bwd_dq_dk_dv_loop_seqk_parallel_kernelI23Flash_bwd_kernel_traitsILi32ELi128ELi128ELi8ELi4ELi4ELi4ELb1ELb0EN7cutlass10bfloat16_tE19Flash_kernel_traitsILi32ELi128ELi128ELi8ES3_EELb0ELb0ELb1ELb1ELb0ELb0ELb1EEEvNS_16Flash_bwd_paramsE --------------------------
	.section	.nv.constant0._ZN5flash44flash_bwd_dq_dk_dv_loop_seqk_parallel_kernelI23Flash_bwd_kernel_traitsILi32ELi128ELi128ELi8ELi4ELi4ELi4ELb1ELb0EN7cutlass10bfloat16_tE19Flash_kernel_traitsILi32ELi128ELi128ELi8ES3_EELb0ELb0ELb1ELb1ELb0ELb0ELb1EEEvNS_16Flash_bwd_paramsE,"a",@progbits
	.sectionflags	@""
	.align	4
.nv.constant0._ZN5flash44flash_bwd_dq_dk_dv_loop_seqk_parallel_kernelI23Flash_bwd_kernel_traitsILi32ELi128ELi128ELi8ELi4ELi4ELi4ELb1ELb0EN7cutlass10bfloat16_tE19Flash_kernel_traitsILi32ELi128ELi128ELi8ES3_EELb0ELb0ELb1ELb1ELb0ELb0ELb1EEEvNS_16Flash_bwd_paramsE:
	.zero		1536


//--------------------- .nv.constant0._ZN5flash25flash_bwd_dot_do_o_kernelILb0E23Flash_bwd_kernel_traitsILi32ELi128ELi128ELi8ELi4ELi4ELi4ELb1ELb0EN7cutlass10bfloat16_tE19Flash_kernel_traitsILi32ELi128ELi128ELi8ES3_EEEEvNS_16Flash_bwd_paramsE --------------------------
	.section	.nv.constant0._ZN5flash25flash_bwd_dot_do_o_kernelILb0E23Flash_bwd_kernel_traitsILi32ELi128ELi128ELi8ELi4ELi4ELi4ELb1ELb0EN7cutlass10bfloat16_tE19Flash_kernel_traitsILi32ELi128ELi128ELi8ES3_EEEEvNS_16Flash_bwd_paramsE,"a",@progbits
	.sectionflags	@""
	.align	4
.nv.constant0._ZN5flash25flash_bwd_dot_do_o_kernelILb0E23Flash_bwd_kernel_traitsILi32ELi128ELi128ELi8ELi4ELi4ELi4ELb1ELb0EN7cutlass10bfloat16_tE19Flash_kernel_traitsILi32ELi128ELi128ELi8ES3_EEEEvNS_16Flash_bwd_paramsE:
	.zero		1536


//--------------------- .nv.constant0._ZN5flash25flash_bwd_dot_do_o_kernelILb1E23Flash_bwd_kernel_traitsILi32ELi128ELi128ELi8ELi4ELi4ELi4ELb1ELb0EN7cutlass10bfloat16_tE19Flash_kernel_traitsILi32ELi128ELi128ELi8ES3_EEEEvNS_16Flash_bwd_paramsE --------------------------
	.section	.nv.constant0._ZN5flash25flash_bwd_dot_do_o_kernelILb1E23Flash_bwd_kernel_traitsILi32ELi128ELi128ELi8ELi4ELi4ELi4ELb1ELb0EN7cutlass10bfloat16_tE19Flash_kernel_traitsILi32ELi128ELi128ELi8ES3_EEEEvNS_16Flash_bwd_paramsE,"a",@progbits
	.sectionflags	@""
	.align	4
.nv.constant0._ZN5flash25flash_bwd_dot_do_o_kernelILb1E23Flash_bwd_kernel_traitsILi32ELi128ELi128ELi8ELi4ELi4ELi4ELb1ELb0EN7cutlass10bfloat16_tE19Flash_kernel_traitsILi32ELi128ELi128ELi8ES3_EEEEvNS_16Flash_bwd_paramsE:
	.zero		1536


//--------------------- .nv.constant0._ZN5flash27flash_bwd_convert_dq_kernelI23Flash_bwd_kernel_traitsILi32ELi128ELi128ELi8ELi4ELi4ELi4ELb0ELb0EN7cutlass10bfloat16_tE19Flash_kernel_traitsILi32ELi128ELi128ELi8ES3_EEEEvNS_16Flash_bwd_paramsEi --------------------------
	.section	.nv.constant0._ZN5flash27flash_bwd_convert_dq_kernelI23Flash_bwd_kernel_traitsILi32ELi128ELi128ELi8ELi4ELi4ELi4ELb0ELb0EN7cutlass10bfloat16_tE19Flash_kernel_traitsILi32ELi128ELi128ELi8ES3_EEEEvNS_16Flash_bwd_paramsEi,"a",@progbits
	.sectionflags	@""
	.align	4
.nv.constant0._ZN5flash27flash_bwd_convert_dq_kernelI23Flash_bwd_kernel_traitsILi32ELi128ELi128ELi8ELi4ELi4ELi4ELb0ELb0EN7cutlass10bfloat16_tE19Flash_kernel_traitsILi32ELi128ELi128ELi8ES3_EEEEvNS_16Flash_bwd_paramsEi:
	.zero		1540


//--------------------- .nv.constant0._ZN5flash44flash_bwd_dq_dk_dv_loop_seqk_parallel_kernelI23Flash_bwd_kernel_traitsILi32ELi128ELi128ELi8ELi4ELi4ELi4ELb0ELb0EN7cutlass10bfloat16_tE19Flash_kernel_traitsILi32ELi128ELi128ELi8ES3_EELb1ELb0ELb0ELb0ELb0ELb1ELb0EEEvNS_16Flash_bwd_paramsE --------------------------
	.section	.nv.constant0._ZN5flash44flash_bwd_dq_dk_dv_loop_seqk_parallel_kernelI23Flash_bwd_kernel_traitsILi32ELi128ELi128ELi8ELi4ELi4ELi4ELb0ELb0EN7cutlass10bfloat16_tE19Flash_kernel_traitsILi32ELi128ELi128ELi8ES3_EELb1ELb0ELb0ELb0ELb0ELb1ELb0EEEvNS_16Flash_bwd_paramsE,"a",@progbits
	.sectionflags	@""
	.align	4
.nv.constant0._ZN5flash44flash_bwd_dq_dk_dv_loop_seqk_parallel_kernelI23Flash_bwd_kernel_traitsILi32ELi128ELi128ELi8ELi4ELi4ELi4ELb0ELb0EN7cutlass10bfloat16_tE19Flash_kernel_traitsILi32ELi128ELi128ELi8ES3_EELb1ELb0ELb0ELb0ELb0ELb1ELb0EEEvNS_16Flash_bwd_paramsE:
	.zero		1536


//--------------------- .nv.constant0._ZN5flash44flash_bwd_dq_dk_dv_loop_seqk_parallel_kernelI23Flash_bwd_kernel_traitsILi32ELi128ELi128ELi8ELi4ELi4ELi4ELb0ELb0EN7cutlass10bfloat16_tE19Flash_kernel_traitsILi32ELi128ELi128ELi8ES3_EELb0ELb0ELb0ELb0ELb0ELb1ELb1EEEvNS_16Flash_bwd_paramsE --------------------------
	.section	.nv.constant0._ZN5flash44flash_bwd_dq_dk_dv_loop_seqk_parallel_kernelI23Flash_bwd_kernel_traitsILi32ELi128ELi128ELi8ELi4ELi4ELi4ELb0ELb0EN7cutlass10bfloat16_tE19Flash_kernel_traitsILi32ELi128ELi128ELi8ES3_EELb0ELb0ELb0ELb0ELb0ELb1ELb1EEEvNS_16Flash_bwd_paramsE,"a",@progbits
	.sectionflags	@""
	.align	4
.nv.constant0._ZN5flash44flash_bwd_dq_dk_dv_loop_seqk_parallel_kernelI23Flash_bwd_kernel_traitsILi32ELi128ELi128ELi8ELi4ELi4ELi4ELb0ELb0EN7cutlass10bfloat16_tE19Flash_kernel_traitsILi32ELi128ELi128ELi8ES3_EELb0ELb0ELb0ELb0ELb0ELb1ELb1EEEvNS_16Flash_bwd_paramsE:
	.zero		1536


//--------------------- .nv.constant0._ZN5flash44flash_bwd_dq_dk_dv_loop_seqk_parallel_kernelI23Flash_bwd_kernel_traitsILi32ELi128ELi128ELi8ELi4ELi4ELi4ELb0ELb0EN7cutlass10bfloat16_tE19Flash_kernel_traitsILi32ELi128ELi128ELi8ES3_EELb1ELb0ELb0ELb0ELb0ELb0ELb0EEEvNS_16Flash_bwd_paramsE --------------------------
	.section	.nv.constant0._ZN5flash44flash_bwd_dq_dk_dv_loop_seqk_parallel_kernelI23Flash_bwd_kernel_traitsILi32ELi128ELi128ELi8ELi4ELi4ELi4ELb0ELb0EN7cutlass10bfloat16_tE19Flash_kernel_traitsILi32ELi128ELi128ELi8ES3_EELb1ELb0ELb0ELb0ELb0ELb0ELb0EEEvNS_16Flash_bwd_paramsE,"a",@progbits
	.sectionflags	@""
	.align	4
.nv.constant0._ZN5flash44flash_bwd_dq_dk_dv_loop_seqk_parallel_kernelI23Flash_bwd_kernel_traitsILi32ELi128ELi128ELi8ELi4ELi4ELi4ELb0ELb0EN7cutlass10bfloat16_tE19Flash_kernel_traitsILi32ELi128ELi128ELi8ES3_EELb1ELb0ELb0ELb0ELb0ELb0ELb0EEEvNS_16Flash_bwd_paramsE:
	.zero		1536


//--------------------- .nv.constant0._ZN5flash44flash_bwd_dq_dk_dv_loop_seqk_parallel_kernelI23Flash_bwd_kernel_traitsILi32ELi128ELi128ELi8ELi4ELi4ELi4ELb0ELb0EN7cutlass10bfloat16_tE19Flash_kernel_traitsILi32ELi128ELi128ELi8ES3_EELb0ELb0ELb0ELb0ELb0ELb0ELb1EEEvNS_16Flash_bwd_paramsE --------------------------
	.section	.nv.constant0._ZN5flash44flash_bwd_dq_dk_dv_loop_seqk_parallel_kernelI23Flash_bwd_kernel_traitsILi32ELi128ELi128ELi8ELi4ELi4ELi4ELb0ELb0EN7cutlass10bfloat16_tE19Flash_kernel_traitsILi32ELi128ELi128ELi8ES3_EELb0ELb0ELb0ELb0ELb0ELb0ELb1EEEvNS_16Flash_bwd_paramsE,"a",@progbits
	.sectionflags	@""
	.align	4
.nv.constant0._ZN5flash44flash_bwd_dq_dk_dv_loop_seqk_parallel_kernelI23Flash_bwd_kernel_traitsILi32ELi128ELi128ELi8ELi4ELi4ELi4ELb0ELb0EN7cutlass10bfloat16_tE19Flash_kernel_traitsILi32ELi128ELi128ELi8ES3_EELb0ELb0ELb0ELb0ELb0ELb0ELb1EEEvNS_16Flash_bwd_paramsE:
	.zero		1536


//--------------------- .nv.constant0._ZN5flash44flash_bwd_dq_dk_dv_loop_seqk_parallel_kernelI23Flash_bwd_kernel_traitsILi32ELi128ELi128ELi8ELi4ELi4ELi4ELb0ELb0EN7cutlass10bfloat16_tE19Flash_kernel_traitsILi32ELi128ELi128ELi8ES3_EELb1ELb0ELb1ELb0ELb0ELb0ELb0EEEvNS_16Flash_bwd_paramsE --------------------------
	.section	.nv.constant0._ZN5flash44flash_bwd_dq_dk_dv_loop_seqk_parallel_kernelI23Flash_bwd_kernel_traitsILi32ELi128ELi128ELi8ELi4ELi4ELi4ELb0ELb0EN7cutlass10bfloat16_tE19Flash_kernel_traitsILi32ELi128ELi128ELi8ES3_EELb1ELb0ELb1ELb0ELb0ELb0ELb0EEEvNS_16Flash_bwd_paramsE,"a",@progbits
	.sectionflags	@""
	.align	4
.nv.constant0._ZN5flash44flash_bwd_dq_dk_dv_loop_seqk_parallel_kernelI23Flash_bwd_kernel_traitsILi32ELi128ELi128ELi8ELi4ELi4ELi4ELb0ELb0EN7cutlass10bfloat16_tE19Flash_kernel_traitsILi32ELi128ELi128ELi8ES3_EELb1ELb0ELb1ELb0ELb0ELb0ELb0EEEvNS_16Flash_bwd_paramsE:
	.zero		1536


//--------------------- .nv.constant0._ZN5flash44flash_bwd_dq_dk_dv_loop_seqk_parallel_kernelI23Flash_bwd_kernel_traitsILi32ELi128ELi128ELi8ELi4ELi4ELi4ELb0ELb0EN7cutlass10bfloat16_tE19Flash_kernel_traitsILi32ELi128ELi128ELi8ES3_EELb0ELb0ELb1ELb0ELb0ELb0ELb1EEEvNS_16Flash_bwd_paramsE --------------------------
	.section	.nv.constant0._ZN5flash44flash_bwd_dq_dk_dv_loop_seqk_parallel_kernelI23Flash_bwd_kernel_traitsILi32ELi128ELi128ELi8ELi4ELi4ELi4ELb0ELb0EN7cutlass10bfloat16_tE19Flash_kernel_traitsILi32ELi128ELi128ELi8ES3_EELb0ELb0ELb1ELb0ELb0ELb0ELb1EEEvNS_16Flash_bwd_paramsE,"a",@progbits
	.sectionflags	@""
	.align	4
.nv.constant0._ZN5flash44flash_bwd_dq_dk_dv_loop_seqk_parallel_kernelI23Flash_bwd_kernel_traitsILi32ELi128ELi128ELi8ELi4ELi4ELi4ELb0ELb0EN7cutlass10bfloat16_tE19Flash_kernel_traitsILi32ELi128ELi128ELi8ES3_EELb0ELb0ELb1ELb0ELb0ELb0ELb1EEEvNS_16Flash_bwd_paramsE:
	.zero		1536


//--------------------- .nv.constant0._ZN5flash44flash_bwd_dq_dk_dv_loop_seqk_parallel_kernelI23Flash_bwd_kernel_traitsILi32ELi128ELi128ELi8ELi4ELi4ELi4ELb0ELb0EN7cutlass10bfloat16_tE19Flash_kernel_traitsILi32ELi128ELi128ELi8ES3_EELb1ELb0ELb0ELb0ELb1ELb1ELb0EEEvNS_16Flash_bwd_paramsE --------------------------
	.section	.nv.constant0._ZN5flash44flash_bwd_dq_dk_dv_loop_seqk_parallel_kernelI23Flash_bwd_kernel_traitsILi32ELi128ELi128ELi8ELi4ELi4ELi4ELb0ELb0EN7cutlass10bfloat16_tE19Flash_kernel_traitsILi32ELi128ELi128ELi8ES3_EELb1ELb0ELb0ELb0ELb1ELb1ELb0EEEvNS_16Flash_bwd_paramsE,"a",@progbits
	.sectionflags	@""
	.align	4
.nv.constant0._ZN5flash44flash_bwd_dq_dk_dv_loop_seqk_parallel_kernelI23Flash_bwd_kernel_traitsILi32ELi128ELi128ELi8ELi4ELi4ELi4ELb0ELb0EN7cutlass10bfloat16_tE19Flash_kernel_traitsILi32ELi128ELi128ELi8ES3_EELb1ELb0ELb0ELb0ELb1ELb1ELb0EEEvNS_16Flash_bwd_paramsE:
	.zero		1536


//--------------------- .nv.constant0._ZN5flash44flash_bwd_dq_dk_dv_loop_seqk_parallel_kernelI23Flash_bwd_kernel_traitsILi32ELi128ELi128ELi8ELi4ELi4ELi4ELb0ELb0EN7cutlass10bfloat16_tE19Flash_kernel_traitsILi32ELi128ELi128ELi8ES3_EELb0ELb0ELb0ELb0ELb1ELb1ELb1EEEvNS_16Flash_bwd_paramsE --------------------------
	.section	.nv.constant0._ZN5flash44flash_bwd_dq_dk_dv_loop_seqk_parallel_kernelI23Flash_bwd_kernel_traitsILi32ELi128ELi128ELi8ELi4ELi4ELi4ELb0ELb0EN7cutlass10bfloat16_tE19Flash_kernel_traitsILi32ELi128ELi128ELi8ES3_EELb0ELb0ELb0ELb0ELb1ELb1ELb1EEEvNS_16Flash_bwd_paramsE,"a",@progbits
	.sectionflags	@""
	.align	4
.nv.constant0._ZN5flash44flash_bwd_dq_dk_dv_loop_seqk_parallel_kernelI23Flash_bwd_kernel_traitsILi32ELi128ELi128ELi8ELi4ELi4ELi4ELb0ELb0EN7cutlass10bfloat16_tE19Flash_kernel_traitsILi32ELi128ELi128ELi8ES3_EELb0ELb0ELb0ELb0ELb1ELb1ELb1EEEvNS_16Flash_bwd_paramsE:
	.zero		1536


//--------------------- .nv.constant0._ZN5flash44flash_bwd_dq_dk_dv_loop_seqk_parallel_kernelI23Flash_bwd_kernel_traitsILi32ELi128ELi128ELi8ELi4ELi4ELi4ELb0ELb0EN7cutlass10bfloat16_tE19Flash_kernel_traitsILi32ELi128ELi128ELi8ES3_EELb1ELb0ELb0ELb1ELb0ELb0ELb0EEEvNS_16Flash_bwd_paramsE --------------------------
	.section	.nv.constant0._ZN5flash44flash_bwd_dq_dk_dv_loop_seqk_parallel_kernelI23Flash_bwd_kernel_traitsILi32ELi128ELi128ELi8ELi4ELi4ELi4ELb0ELb0EN7cutlass10bfloat16_tE19Flash_kernel_traitsILi32ELi128ELi128ELi8ES3_EELb1ELb0ELb0ELb1ELb0ELb0ELb0EEEvNS_16Flash_bwd_paramsE,"a",@progbits
	.sectionflags	@""
	.align	4
.nv.constant0._ZN5flash44flash_bwd_dq_dk_dv_loop_seqk_parallel_kernelI23Flash_bwd_kernel_traitsILi32ELi128ELi128ELi8ELi4ELi4ELi4ELb0ELb0EN7cutlass10bfloat16_tE19Flash_kernel_traitsILi32ELi128ELi128ELi8ES3_EELb1ELb0ELb0ELb1ELb0ELb0ELb0EEEvNS_16Flash_bwd_paramsE:
	.zero		1536


//--------------------- .nv.constant0._ZN5flash44flash_bwd_dq_dk_dv_loop_seqk_parallel_kernelI23Flash_bwd_kernel_traitsILi32ELi128ELi128ELi8ELi4ELi4ELi4ELb0ELb0EN7cutlass10bfloat16_tE19Flash_kernel_traitsILi32ELi128ELi128ELi8ES3_EELb0ELb0ELb0ELb1ELb0ELb0ELb1EEEvNS_16Flash_bwd_paramsE --------------------------
	.section	.nv.constant0._ZN5flash44flash_bwd_dq_dk_dv_loop_seqk_parallel_kernelI23Flash_bwd_kernel_traitsILi32ELi128ELi128ELi8ELi4ELi4ELi4ELb0ELb0EN7cutlass10bfloat16_tE19Flash_kernel_traitsILi32ELi128ELi128ELi8ES3_EELb0ELb0ELb0ELb1ELb0ELb0ELb1EEEvNS_16Flash_bwd_paramsE,"a",@progbits
	.sectionflags	@""
	.align	4
.nv.constant0._ZN5flash44flash_bwd_dq_dk_dv_loop_seqk_parallel_kernelI23Flash_bwd_kernel_traitsILi32ELi128ELi128ELi8ELi4ELi4ELi4ELb0ELb0EN7cutlass10bfloat16_tE19Flash_kernel_traitsILi32ELi128ELi128ELi8ES3_EELb0ELb0ELb0ELb1ELb0ELb0ELb1EEEvNS_16Flash_bwd_paramsE:
	.zero		1536


//--------------------- .nv.constant0._ZN5flash44flash_bwd_dq_dk_dv_loop_seqk_parallel_kernelI23Flash_bwd_kernel_traitsILi32ELi128ELi128ELi8ELi4ELi4ELi4ELb0ELb0EN7cutlass10bfloat16_tE19Flash_kernel_traitsILi32ELi128ELi128ELi8ES3_EELb1ELb0ELb1ELb0ELb0ELb1ELb0EEEvNS_16Flash_bwd_paramsE --------------------------
	.section	.nv.constant0._ZN5flash44flash_bwd_dq_dk_dv_loop_seqk_parallel_kernelI23Flash_bwd_kernel_traitsILi32ELi128ELi128ELi8ELi4ELi4ELi4ELb0ELb0EN7cutlass10bfloat16_tE19Flash_kernel_traitsILi32ELi128ELi128ELi8ES3_EELb1ELb0ELb1ELb0ELb0ELb1ELb0EEEvNS_16Flash_bwd_paramsE,"a",@progbits
	.sectionflags	@""
	.align	4
.nv.constant0._ZN5flash44flash_bwd_dq_dk_dv_loop_seqk_parallel_kernelI23Flash_bwd_kernel_traitsILi32ELi128ELi128ELi8ELi4ELi4ELi4ELb0ELb0EN7cutlass10bfloat16_tE19Flash_kernel_traitsILi32ELi128ELi128ELi8ES3_EELb1ELb0ELb1ELb0ELb0ELb1ELb0EEEvNS_16Flash_bwd_paramsE:
	.zero		1536


//--------------------- .nv.constant0._ZN5flash44flash_bwd_dq_dk_dv_loop_seqk_parallel_kernelI23Flash_bwd_kernel_traitsILi32ELi128ELi128ELi8ELi4ELi4ELi4ELb0ELb0EN7cutlass10bfloat16_tE19Flash_kernel_traitsILi32ELi128ELi128ELi8ES3_EELb0ELb0ELb1ELb0ELb0ELb1ELb1EEEvNS_16Flash_bwd_paramsE --------------------------
	.section	.nv.constant0._ZN5flash44flash_bwd_dq_dk_dv_loop_seqk_parallel_kernelI23Flash_bwd_kernel_traitsILi32ELi128ELi128ELi8ELi4ELi4ELi4ELb0ELb0EN7cutlass10bfloat16_tE19Flash_kernel_traitsILi32ELi128ELi128ELi8ES3_EELb0ELb0ELb1ELb0ELb0ELb1ELb1EEEvNS_16Flash_bwd_paramsE,"a",@progbits
	.sectionflags	@""
	.align	4
.nv.constant0._ZN5flash44flash_bwd_dq_dk_dv_loop_seqk_parallel_kernelI23Flash_bwd_kernel_traitsILi32ELi128ELi128ELi8ELi4ELi4ELi4ELb0ELb0EN7cutlass10bfloat16_tE19Flash_kernel_traitsILi32ELi128ELi128ELi8ES3_EELb0ELb0ELb1ELb0ELb0ELb1ELb1EEEvNS_16Flash_bwd_paramsE:
	.zero		1536


//--------------------- .nv.constant0._ZN5flash44flash_bwd_dq_dk_dv_loop_seqk_parallel_kernelI23Flash_bwd_kernel_traitsILi32ELi128ELi128ELi8ELi4ELi4ELi4ELb0ELb0EN7cutlass10bfloat16_tE19Flash_kernel_traitsILi32ELi128ELi128ELi8ES3_EELb1ELb0ELb1ELb1ELb0ELb0ELb0EEEvNS_16Flash_bwd_paramsE --------------------------
	.section	.nv.constant0._ZN5flash44flash_bwd_dq_dk_dv_loop_seqk_parallel_kernelI23Flash_bwd_kernel_traitsILi32ELi128ELi128ELi8ELi4ELi4ELi4ELb0ELb0EN7cutlass10bfloat16_tE19Flash_kernel_traitsILi32ELi128ELi128ELi8ES3_EELb1ELb0ELb1ELb1ELb0ELb0ELb0EEEvNS_16Flash_bwd_paramsE,"a",@progbits
	.sectionflags	@""
	.align	4
.nv.constant0._ZN5flash44flash_bwd_dq_dk_dv_loop_seqk_parallel_kernelI23Flash_bwd_kernel_traitsILi32ELi128ELi128ELi8ELi4ELi4ELi4ELb0ELb0EN7cutlass10bfloat16_tE19Flash_kernel_traitsILi32ELi128ELi128ELi8ES3_EELb1ELb0ELb1ELb1ELb0ELb0ELb0EEEvNS_16Flash_bwd_paramsE:
	.zero		1536


//--------------------- .nv.constant0._ZN5flash44flash_bwd_dq_dk_dv_loop_seqk_parallel_kernelI23Flash_bwd_kernel_traitsILi32ELi128ELi128ELi8ELi4ELi4ELi4ELb0ELb0EN7cutlass10bfloat16_tE19Flash_kernel_traitsILi32ELi128ELi128ELi8ES3_EELb0ELb0ELb1ELb1ELb0ELb0ELb1EEEvNS_16Flash_bwd_paramsE --------------------------
	.section	.nv.constant0._ZN5flash44flash_bwd_dq_dk_dv_loop_seqk_parallel_kernelI23Flash_bwd_kernel_traitsILi32ELi128ELi128ELi8ELi4ELi4ELi4ELb0ELb0EN7cutlass10bfloat16_tE19Flash_kernel_traitsILi32ELi128ELi128ELi8ES3_EELb0ELb0ELb1ELb1ELb0ELb0ELb1EEEvNS_16Flash_bwd_paramsE,"a",@progbits
	.sectionflags	@""
	.align	4
.nv.constant0._ZN5flash44flash_bwd_dq_dk_dv_loop_seqk_parallel_kernelI23Flash_bwd_kernel_traitsILi32ELi128ELi128ELi8ELi4ELi4ELi4ELb0ELb0EN7cutlass10bfloat16_tE19Flash_kernel_traitsILi32ELi128ELi128ELi8ES3_EELb0ELb0ELb1ELb1ELb0ELb0ELb1EEEvNS_16Flash_bwd_paramsE:
	.zero		1536


//--------------------- .nv.constant0._ZN5flash25flash_bwd_dot_do_o_kernelILb0E23Flash_bwd_kernel_traitsILi32ELi128ELi128ELi8ELi4ELi4ELi4ELb0ELb0EN7cutlass10bfloat16_tE19Flash_kernel_traitsILi32ELi128ELi128ELi8ES3_EEEEvNS_16Flash_bwd_paramsE --------------------------
	.section	.nv.constant0._ZN5flash25flash_bwd_dot_do_o_kernelILb0E23Flash_bwd_kernel_traitsILi32ELi128ELi128ELi8ELi4ELi4ELi4ELb0ELb0EN7cutlass10bfloat16_tE19Flash_kernel_traitsILi32ELi128ELi128ELi8ES3_EEEEvNS_16Flash_bwd_paramsE,"a",@progbits
	.sectionflags	@""
	.align	4
.nv.constant0._ZN5flash25flash_bwd_dot_do_o_kernelILb0E23Flash_bwd_kernel_traitsILi32ELi128ELi128ELi8ELi4ELi4ELi4ELb0ELb0EN7cutlass10bfloat16_tE19Flash_kernel_traitsILi32ELi128ELi128ELi8ES3_EEEEvNS_16Flash_bwd_paramsE:
	.zero		1536


//--------------------- .nv.constant0._ZN5flash25flash_bwd_dot_do_o_kernelILb1E23Flash_bwd_kernel_traitsILi32ELi128ELi128ELi8ELi4ELi4ELi4ELb0ELb0EN7cutlass10bfloat16_tE19Flash_kernel_traitsILi32ELi128ELi128ELi8ES3_EEEEvNS_16Flash_bwd_paramsE --------------------------
	.section	.nv.constant0._ZN5flash25flash_bwd_dot_do_o_kernelILb1E23Flash_bwd_kernel_traitsILi32ELi128ELi128ELi8ELi4ELi4ELi4ELb0ELb0EN7cutlass10bfloat16_tE19Flash_kernel_traitsILi32ELi128ELi128ELi8ES3_EEEEvNS_16Flash_bwd_paramsE,"a",@progbits
	.sectionflags	@""
	.align	4
.nv.constant0._ZN5flash25flash_bwd_dot_do_o_kernelILb1E23Flash_bwd_kernel_traitsILi32ELi128ELi128ELi8ELi4ELi4ELi4ELb0ELb0EN7cutlass10bfloat16_tE19Flash_kernel_traitsILi32ELi128ELi128ELi8ES3_EEEEvNS_16Flash_bwd_paramsE:
	.zero		1536


//--------------------- SYMBOLS --------------------------

	.type		.nv.reservedSmem.offset0,@object
	.size		.nv.reservedSmem.offset0,0x4
	.type		.nv.reservedSmem.cap,@object
	.size		.nv.reservedSmem.cap,0x4
